//
// Generated by NVIDIA NVVM Compiler
//
// Compiler Build ID: CL-36424714
// Cuda compilation tools, release 13.0, V13.0.88
// Based on NVVM 20.0.0
//

.version 9.0
.target sm_100
.address_size 64

	// .globl	_Z22luby_mis_coloring_iterPiS_iS_S_S_i
.shared .align 4 .b8 _ZZ6reduceiPiE8warp_sum[128];
// _ZZN3cub18CUB_300001_SM_10006detail10radix_sort31DeviceRadixSortSingleTileKernelINS1_5radix10policy_hubIiiyE10Policy1000ELNS0_9SortOrderE0EiiyNS1_21identity_decomposer_tEEEvPKT1_PSA_PKT2_PSE_T3_iiT4_E12temp_storage has been demoted
// _ZZN3cub18CUB_300001_SM_10006detail10radix_sort30DeviceRadixSortHistogramKernelINS1_5radix10policy_hubIiiyE10Policy1000ELNS0_9SortOrderE0EiyNS1_21identity_decomposer_tEEEvPT2_PKT1_SA_iiT3_E12temp_storage has been demoted
// _ZZN3cub18CUB_300001_SM_10006detail10radix_sort33DeviceRadixSortExclusiveSumKernelINS1_5radix10policy_hubIiiyE10Policy1000EyEEvPT0_E12temp_storage has been demoted
// _ZZN3cub18CUB_300001_SM_10006detail10radix_sort29DeviceRadixSortOnesweepKernelINS1_5radix10policy_hubIiiyE10Policy1000ELNS0_9SortOrderE0EiiyiiNS1_21identity_decomposer_tEEEvPT5_SB_PT3_PKSC_PT1_PKSG_PT2_PKSK_T4_iiT6_E1s has been demoted
// _ZZN3cub18CUB_300001_SM_10006detail4scan16DeviceScanKernelINS2_10policy_hubIiiijN4cuda3std3__44plusIvEEE10Policy1000EN6thrust24THRUST_300001_SM_1000_NS10device_ptrIiEESF_NS0_13ScanTileStateIiLb1EEES9_NS1_10InputValueIiPiEEjiLb0EiEEvT0_T1_T2_iT3_T4_T5_E12temp_storage has been demoted
// _ZZN3cub18CUB_300001_SM_10006detail4scan16DeviceScanKernelINS2_10policy_hubIiiimN4cuda3std3__44plusIvEEE10Policy1000EN6thrust24THRUST_300001_SM_1000_NS10device_ptrIiEESF_NS0_13ScanTileStateIiLb1EEES9_NS1_10InputValueIiPiEEmiLb0EiEEvT0_T1_T2_iT3_T4_T5_E12temp_storage has been demoted
// _ZZN3cub18CUB_300001_SM_10006detail6reduce28DeviceReduceSingleTileKernelINS2_10policy_hubIljN4cuda3std3__44plusIlEEE10Policy1000EN6thrust24THRUST_300001_SM_1000_NS18transform_iteratorI9is_activeNSD_10device_ptrIiEEllEEPljS9_llNS7_10__identityEEEvT0_T1_T2_T3_T4_T6_E12temp_storage has been demoted
// _ZZN3cub18CUB_300001_SM_10006detail6reduce18DeviceReduceKernelINS2_10policy_hubIljN4cuda3std3__44plusIlEEE10Policy1000EN6thrust24THRUST_300001_SM_1000_NS18transform_iteratorI9is_activeNSD_10device_ptrIiEEllEEjS9_lNS7_10__identityEEEvT0_PT3_T1_NS0_13GridEvenShareISN_EET2_T4_E12temp_storage has been demoted
// _ZZN3cub18CUB_300001_SM_10006detail6reduce28DeviceReduceSingleTileKernelINS2_10policy_hubIljN4cuda3std3__44plusIlEEE10Policy1000EPlSC_iS9_llNS7_10__identityEEEvT0_T1_T2_T3_T4_T6_E12temp_storage has been demoted
// _ZZN3cub18CUB_300001_SM_10006detail6reduce28DeviceReduceSingleTileKernelINS2_10policy_hubIlyN4cuda3std3__44plusIlEEE10Policy1000EN6thrust24THRUST_300001_SM_1000_NS18transform_iteratorI9is_activeNSD_10device_ptrIiEEllEEPlyS9_llNS7_10__identityEEEvT0_T1_T2_T3_T4_T6_E12temp_storage has been demoted
// _ZZN3cub18CUB_300001_SM_10006detail6reduce18DeviceReduceKernelINS2_10policy_hubIlyN4cuda3std3__44plusIlEEE10Policy1000EN6thrust24THRUST_300001_SM_1000_NS18transform_iteratorI9is_activeNSD_10device_ptrIiEEllEEyS9_lNS7_10__identityEEEvT0_PT3_T1_NS0_13GridEvenShareISN_EET2_T4_E12temp_storage has been demoted
// _ZZN3cub18CUB_300001_SM_10006detail6reduce28DeviceReduceSingleTileKernelINS2_10policy_hubIlyN4cuda3std3__44plusIlEEE10Policy1000EPlSC_iS9_llNS7_10__identityEEEvT0_T1_T2_T3_T4_T6_E12temp_storage has been demoted
// _ZZN3cub18CUB_300001_SM_10006detail6reduce28DeviceReduceSingleTileKernelINS2_10policy_hubIijN4cuda3std3__44plusIiEEE10Policy1000EN6thrust24THRUST_300001_SM_1000_NS17counting_iteratorIiNSD_11use_defaultESF_SF_EEPijS9_ii19active_edge_counterEEvT0_T1_T2_T3_T4_T6_E12temp_storage has been demoted
// _ZZN3cub18CUB_300001_SM_10006detail6reduce18DeviceReduceKernelINS2_10policy_hubIijN4cuda3std3__44plusIiEEE10Policy1000EN6thrust24THRUST_300001_SM_1000_NS17counting_iteratorIiNSD_11use_defaultESF_SF_EEjS9_i19active_edge_counterEEvT0_PT3_T1_NS0_13GridEvenShareISL_EET2_T4_E12temp_storage has been demoted
// _ZZN3cub18CUB_300001_SM_10006detail6reduce28DeviceReduceSingleTileKernelINS2_10policy_hubIijN4cuda3std3__44plusIiEEE10Policy1000EPiSC_iS9_iiNS7_10__identityEEEvT0_T1_T2_T3_T4_T6_E12temp_storage has been demoted
// _ZZN3cub18CUB_300001_SM_10006detail6reduce28DeviceReduceSingleTileKernelINS2_10policy_hubIiyN4cuda3std3__44plusIiEEE10Policy1000EN6thrust24THRUST_300001_SM_1000_NS17counting_iteratorIiNSD_11use_defaultESF_SF_EEPiyS9_ii19active_edge_counterEEvT0_T1_T2_T3_T4_T6_E12temp_storage has been demoted
// _ZZN3cub18CUB_300001_SM_10006detail6reduce18DeviceReduceKernelINS2_10policy_hubIiyN4cuda3std3__44plusIiEEE10Policy1000EN6thrust24THRUST_300001_SM_1000_NS17counting_iteratorIiNSD_11use_defaultESF_SF_EEyS9_i19active_edge_counterEEvT0_PT3_T1_NS0_13GridEvenShareISL_EET2_T4_E12temp_storage has been demoted
// _ZZN3cub18CUB_300001_SM_10006detail6reduce28DeviceReduceSingleTileKernelINS2_10policy_hubIiyN4cuda3std3__44plusIiEEE10Policy1000EPiSC_iS9_iiNS7_10__identityEEEvT0_T1_T2_T3_T4_T6_E12temp_storage has been demoted
.global .align 1 .b8 _ZN34_INTERNAL_2282b6d3_4_k_cu_dbe6df174cuda3std3__45__cpo5beginE[1];
.global .align 1 .b8 _ZN34_INTERNAL_2282b6d3_4_k_cu_dbe6df174cuda3std3__45__cpo3endE[1];
.global .align 1 .b8 _ZN34_INTERNAL_2282b6d3_4_k_cu_dbe6df174cuda3std3__45__cpo6cbeginE[1];
.global .align 1 .b8 _ZN34_INTERNAL_2282b6d3_4_k_cu_dbe6df174cuda3std3__45__cpo4cendE[1];
.global .align 1 .b8 _ZN34_INTERNAL_2282b6d3_4_k_cu_dbe6df174cuda3std3__45__cpo6rbeginE[1];
.global .align 1 .b8 _ZN34_INTERNAL_2282b6d3_4_k_cu_dbe6df174cuda3std3__45__cpo4rendE[1];
.global .align 1 .b8 _ZN34_INTERNAL_2282b6d3_4_k_cu_dbe6df174cuda3std3__45__cpo7crbeginE[1];
.global .align 1 .b8 _ZN34_INTERNAL_2282b6d3_4_k_cu_dbe6df174cuda3std3__45__cpo5crendE[1];
.global .align 1 .b8 _ZN34_INTERNAL_2282b6d3_4_k_cu_dbe6df174cuda3std3__436_GLOBAL__N__2282b6d3_4_k_cu_dbe6df176ignoreE[1];
.global .align 1 .b8 _ZN34_INTERNAL_2282b6d3_4_k_cu_dbe6df174cuda3std3__419piecewise_constructE[1];
.global .align 1 .b8 _ZN34_INTERNAL_2282b6d3_4_k_cu_dbe6df174cuda3std3__48in_placeE[1];
.global .align 1 .b8 _ZN34_INTERNAL_2282b6d3_4_k_cu_dbe6df174cuda3std3__420unreachable_sentinelE[1];
.global .align 1 .b8 _ZN34_INTERNAL_2282b6d3_4_k_cu_dbe6df174cuda3std3__47nulloptE[1];
.global .align 1 .b8 _ZN34_INTERNAL_2282b6d3_4_k_cu_dbe6df174cuda3std3__48unexpectE[1];
.global .align 1 .b8 _ZN34_INTERNAL_2282b6d3_4_k_cu_dbe6df174cuda3std6ranges3__45__cpo4swapE[1];
.global .align 1 .b8 _ZN34_INTERNAL_2282b6d3_4_k_cu_dbe6df174cuda3std6ranges3__45__cpo9iter_moveE[1];
.global .align 1 .b8 _ZN34_INTERNAL_2282b6d3_4_k_cu_dbe6df174cuda3std6ranges3__45__cpo5beginE[1];
.global .align 1 .b8 _ZN34_INTERNAL_2282b6d3_4_k_cu_dbe6df174cuda3std6ranges3__45__cpo3endE[1];
.global .align 1 .b8 _ZN34_INTERNAL_2282b6d3_4_k_cu_dbe6df174cuda3std6ranges3__45__cpo6cbeginE[1];
.global .align 1 .b8 _ZN34_INTERNAL_2282b6d3_4_k_cu_dbe6df174cuda3std6ranges3__45__cpo4cendE[1];
.global .align 1 .b8 _ZN34_INTERNAL_2282b6d3_4_k_cu_dbe6df174cuda3std6ranges3__45__cpo7advanceE[1];
.global .align 1 .b8 _ZN34_INTERNAL_2282b6d3_4_k_cu_dbe6df174cuda3std6ranges3__45__cpo9iter_swapE[1];
.global .align 1 .b8 _ZN34_INTERNAL_2282b6d3_4_k_cu_dbe6df174cuda3std6ranges3__45__cpo4nextE[1];
.global .align 1 .b8 _ZN34_INTERNAL_2282b6d3_4_k_cu_dbe6df174cuda3std6ranges3__45__cpo4prevE[1];
.global .align 1 .b8 _ZN34_INTERNAL_2282b6d3_4_k_cu_dbe6df174cuda3std6ranges3__45__cpo4dataE[1];
.global .align 1 .b8 _ZN34_INTERNAL_2282b6d3_4_k_cu_dbe6df174cuda3std6ranges3__45__cpo5cdataE[1];
.global .align 1 .b8 _ZN34_INTERNAL_2282b6d3_4_k_cu_dbe6df174cuda3std6ranges3__45__cpo4sizeE[1];
.global .align 1 .b8 _ZN34_INTERNAL_2282b6d3_4_k_cu_dbe6df174cuda3std6ranges3__45__cpo5ssizeE[1];
.global .align 1 .b8 _ZN34_INTERNAL_2282b6d3_4_k_cu_dbe6df174cuda3std6ranges3__45__cpo8distanceE[1];
.global .align 1 .b8 _ZN34_INTERNAL_2282b6d3_4_k_cu_dbe6df176thrust24THRUST_300001_SM_1000_NS8cuda_cub3parE[1];
.global .align 1 .b8 _ZN34_INTERNAL_2282b6d3_4_k_cu_dbe6df176thrust24THRUST_300001_SM_1000_NS8cuda_cub10par_nosyncE[1];
.global .align 1 .b8 _ZN34_INTERNAL_2282b6d3_4_k_cu_dbe6df176thrust24THRUST_300001_SM_1000_NS6system6detail10sequential3seqE[1];
.global .align 1 .b8 _ZN34_INTERNAL_2282b6d3_4_k_cu_dbe6df176thrust24THRUST_300001_SM_1000_NS6system3cpp3parE[1];
.global .align 1 .b8 _ZN34_INTERNAL_2282b6d3_4_k_cu_dbe6df176thrust24THRUST_300001_SM_1000_NS12placeholders2_1E[1];
.global .align 1 .b8 _ZN34_INTERNAL_2282b6d3_4_k_cu_dbe6df176thrust24THRUST_300001_SM_1000_NS12placeholders2_2E[1];
.global .align 1 .b8 _ZN34_INTERNAL_2282b6d3_4_k_cu_dbe6df176thrust24THRUST_300001_SM_1000_NS12placeholders2_3E[1];
.global .align 1 .b8 _ZN34_INTERNAL_2282b6d3_4_k_cu_dbe6df176thrust24THRUST_300001_SM_1000_NS12placeholders2_4E[1];
.global .align 1 .b8 _ZN34_INTERNAL_2282b6d3_4_k_cu_dbe6df176thrust24THRUST_300001_SM_1000_NS12placeholders2_5E[1];
.global .align 1 .b8 _ZN34_INTERNAL_2282b6d3_4_k_cu_dbe6df176thrust24THRUST_300001_SM_1000_NS12placeholders2_6E[1];
.global .align 1 .b8 _ZN34_INTERNAL_2282b6d3_4_k_cu_dbe6df176thrust24THRUST_300001_SM_1000_NS12placeholders2_7E[1];
.global .align 1 .b8 _ZN34_INTERNAL_2282b6d3_4_k_cu_dbe6df176thrust24THRUST_300001_SM_1000_NS12placeholders2_8E[1];
.global .align 1 .b8 _ZN34_INTERNAL_2282b6d3_4_k_cu_dbe6df176thrust24THRUST_300001_SM_1000_NS12placeholders2_9E[1];
.global .align 1 .b8 _ZN34_INTERNAL_2282b6d3_4_k_cu_dbe6df176thrust24THRUST_300001_SM_1000_NS12placeholders3_10E[1];
.global .align 1 .b8 _ZN34_INTERNAL_2282b6d3_4_k_cu_dbe6df176thrust24THRUST_300001_SM_1000_NS3seqE[1];
.global .align 1 .b8 _ZN34_INTERNAL_2282b6d3_4_k_cu_dbe6df176thrust24THRUST_300001_SM_1000_NS6deviceE[1];

.visible .entry _Z22luby_mis_coloring_iterPiS_iS_S_S_i(
	.param .u64 .ptr .align 1 _Z22luby_mis_coloring_iterPiS_iS_S_S_i_param_0,
	.param .u64 .ptr .align 1 _Z22luby_mis_coloring_iterPiS_iS_S_S_i_param_1,
	.param .u32 _Z22luby_mis_coloring_iterPiS_iS_S_S_i_param_2,
	.param .u64 .ptr .align 1 _Z22luby_mis_coloring_iterPiS_iS_S_S_i_param_3,
	.param .u64 .ptr .align 1 _Z22luby_mis_coloring_iterPiS_iS_S_S_i_param_4,
	.param .u64 .ptr .align 1 _Z22luby_mis_coloring_iterPiS_iS_S_S_i_param_5,
	.param .u32 _Z22luby_mis_coloring_iterPiS_iS_S_S_i_param_6
)
{
	.local .align 16 .b8 	__local_depot0[32];
	.reg .b64 	%SP;
	.reg .b64 	%SPL;
	.reg .pred 	%p<19>;
	.reg .b32 	%r<61>;
	.reg .b64 	%rd<26>;

	mov.u64 	%SPL, __local_depot0;
	ld.param.u64 	%rd7, [_Z22luby_mis_coloring_iterPiS_iS_S_S_i_param_0];
	ld.param.u64 	%rd9, [_Z22luby_mis_coloring_iterPiS_iS_S_S_i_param_1];
	ld.param.u32 	%r27, [_Z22luby_mis_coloring_iterPiS_iS_S_S_i_param_2];
	ld.param.u64 	%rd10, [_Z22luby_mis_coloring_iterPiS_iS_S_S_i_param_3];
	ld.param.u64 	%rd8, [_Z22luby_mis_coloring_iterPiS_iS_S_S_i_param_4];
	cvta.to.global.u64 	%rd1, %rd9;
	cvta.to.global.u64 	%rd2, %rd10;
	add.u64 	%rd3, %SPL, 0;
	mov.u32 	%r28, %ctaid.x;
	mov.u32 	%r1, %ntid.x;
	mov.u32 	%r29, %tid.x;
	mad.lo.s32 	%r54, %r28, %r1, %r29;
	setp.ge.s32 	%p1, %r54, %r27;
	@%p1 bra 	$L__BB0_24;
	mov.u32 	%r30, %nctaid.x;
	mul.lo.s32 	%r3, %r1, %r30;
	cvta.to.global.u64 	%rd4, %rd8;
	cvta.to.global.u64 	%rd5, %rd7;
$L__BB0_2:
	mul.wide.s32 	%rd12, %r54, 4;
	add.s64 	%rd6, %rd4, %rd12;
	mov.b32 	%r31, -1;
	st.global.u32 	[%rd6], %r31;
	add.s64 	%rd13, %rd2, %rd12;
	ld.global.u32 	%r32, [%rd13];
	setp.ne.s32 	%p2, %r32, -1;
	@%p2 bra 	$L__BB0_23;
	add.s64 	%rd15, %rd5, %rd12;
	ld.global.u32 	%r56, [%rd15];
	ld.global.u32 	%r6, [%rd15+4];
	setp.ge.s32 	%p3, %r56, %r6;
	@%p3 bra 	$L__BB0_8;
	mov.u32 	%r55, %r56;
$L__BB0_5:
	mul.wide.s32 	%rd16, %r55, 4;
	add.s64 	%rd17, %rd1, %rd16;
	ld.global.u32 	%r8, [%rd17];
	setp.le.s32 	%p4, %r8, %r54;
	@%p4 bra 	$L__BB0_7;
	mul.wide.s32 	%rd18, %r8, 4;
	add.s64 	%rd19, %rd2, %rd18;
	ld.global.u32 	%r33, [%rd19];
	setp.eq.s32 	%p5, %r33, -1;
	@%p5 bra 	$L__BB0_23;
$L__BB0_7:
	add.s32 	%r55, %r55, 1;
	setp.lt.s32 	%p6, %r55, %r6;
	@%p6 bra 	$L__BB0_5;
$L__BB0_8:
	setp.ge.s32 	%p7, %r56, %r6;
	mov.b32 	%r58, 0;
	st.local.v4.u32 	[%rd3], {%r58, %r58, %r58, %r58};
	st.local.v4.u32 	[%rd3+16], {%r58, %r58, %r58, %r58};
	@%p7 bra 	$L__BB0_13;
$L__BB0_9:
	mul.wide.s32 	%rd20, %r56, 4;
	add.s64 	%rd21, %rd1, %rd20;
	ld.global.u32 	%r35, [%rd21];
	mul.wide.s32 	%rd22, %r35, 4;
	add.s64 	%rd23, %rd2, %rd22;
	ld.global.u32 	%r11, [%rd23];
	setp.gt.u32 	%p8, %r11, 255;
	@%p8 bra 	$L__BB0_11;
	and.b32  	%r36, %r11, 31;
	mov.b32 	%r37, 1;
	shl.b32 	%r38, %r37, %r36;
	shr.u32 	%r39, %r11, 5;
	mul.wide.u32 	%rd24, %r39, 4;
	add.s64 	%rd25, %rd3, %rd24;
	ld.local.u32 	%r40, [%rd25];
	or.b32  	%r41, %r40, %r38;
	st.local.u32 	[%rd25], %r41;
$L__BB0_11:
	add.s32 	%r56, %r56, 1;
	setp.lt.s32 	%p9, %r56, %r6;
	@%p9 bra 	$L__BB0_9;
	ld.local.u32 	%r58, [%rd3];
$L__BB0_13:
	setp.eq.s32 	%p10, %r58, -1;
	mov.b32 	%r59, 0;
	@%p10 bra 	$L__BB0_15;
$L__BB0_14:
	not.b32 	%r51, %r58;
	brev.b32 	%r52, %r51;
	bfind.shiftamt.u32 	%r53, %r52;
	add.s32 	%r60, %r59, %r53;
	bra.uni 	$L__BB0_22;
$L__BB0_15:
	ld.local.u32 	%r58, [%rd3+4];
	setp.ne.s32 	%p11, %r58, -1;
	mov.b32 	%r59, 32;
	@%p11 bra 	$L__BB0_14;
	ld.local.u32 	%r58, [%rd3+8];
	setp.ne.s32 	%p12, %r58, -1;
	mov.b32 	%r59, 64;
	@%p12 bra 	$L__BB0_14;
	ld.local.u32 	%r58, [%rd3+12];
	setp.ne.s32 	%p13, %r58, -1;
	mov.b32 	%r59, 96;
	@%p13 bra 	$L__BB0_14;
	ld.local.u32 	%r58, [%rd3+16];
	setp.ne.s32 	%p14, %r58, -1;
	mov.b32 	%r59, 128;
	@%p14 bra 	$L__BB0_14;
	ld.local.u32 	%r58, [%rd3+20];
	setp.ne.s32 	%p15, %r58, -1;
	mov.b32 	%r59, 160;
	@%p15 bra 	$L__BB0_14;
	ld.local.u32 	%r58, [%rd3+24];
	setp.ne.s32 	%p16, %r58, -1;
	mov.b32 	%r59, 192;
	@%p16 bra 	$L__BB0_14;
	ld.local.u32 	%r58, [%rd3+28];
	setp.ne.s32 	%p17, %r58, -1;
	mov.b32 	%r59, 224;
	mov.b32 	%r60, 0;
	@%p17 bra 	$L__BB0_14;
$L__BB0_22:
	st.global.u32 	[%rd6], %r60;
$L__BB0_23:
	add.s32 	%r54, %r54, %r3;
	setp.lt.s32 	%p18, %r54, %r27;
	@%p18 bra 	$L__BB0_2;
$L__BB0_24:
	ret;

}
	// .globl	_Z14apply_coloringPiS_iS_S_S_i
.visible .entry _Z14apply_coloringPiS_iS_S_S_i(
	.param .u64 .ptr .align 1 _Z14apply_coloringPiS_iS_S_S_i_param_0,
	.param .u64 .ptr .align 1 _Z14apply_coloringPiS_iS_S_S_i_param_1,
	.param .u32 _Z14apply_coloringPiS_iS_S_S_i_param_2,
	.param .u64 .ptr .align 1 _Z14apply_coloringPiS_iS_S_S_i_param_3,
	.param .u64 .ptr .align 1 _Z14apply_coloringPiS_iS_S_S_i_param_4,
	.param .u64 .ptr .align 1 _Z14apply_coloringPiS_iS_S_S_i_param_5,
	.param .u32 _Z14apply_coloringPiS_iS_S_S_i_param_6
)
{
	.reg .pred 	%p<23>;
	.reg .b32 	%r<62>;
	.reg .b64 	%rd<23>;

	ld.param.u64 	%rd6, [_Z14apply_coloringPiS_iS_S_S_i_param_0];
	ld.param.u64 	%rd7, [_Z14apply_coloringPiS_iS_S_S_i_param_1];
	ld.param.u32 	%r22, [_Z14apply_coloringPiS_iS_S_S_i_param_2];
	ld.param.u64 	%rd8, [_Z14apply_coloringPiS_iS_S_S_i_param_3];
	ld.param.u64 	%rd10, [_Z14apply_coloringPiS_iS_S_S_i_param_4];
	ld.param.u64 	%rd9, [_Z14apply_coloringPiS_iS_S_S_i_param_5];
	cvta.to.global.u64 	%rd1, %rd10;
	mov.u32 	%r1, %ctaid.x;
	mov.u32 	%r2, %ntid.x;
	mov.u32 	%r3, %tid.x;
	mad.lo.s32 	%r56, %r1, %r2, %r3;
	setp.ge.s32 	%p1, %r56, %r22;
	mov.b32 	%r57, 0;
	@%p1 bra 	$L__BB1_10;
	mov.u32 	%r25, %nctaid.x;
	mul.lo.s32 	%r5, %r2, %r25;
	cvta.to.global.u64 	%rd2, %rd8;
	cvta.to.global.u64 	%rd3, %rd6;
	cvta.to.global.u64 	%rd4, %rd7;
	mov.b32 	%r57, 0;
$L__BB1_2:
	mul.wide.s32 	%rd11, %r56, 4;
	add.s64 	%rd12, %rd1, %rd11;
	ld.global.u32 	%r8, [%rd12];
	setp.lt.s32 	%p2, %r8, 0;
	@%p2 bra 	$L__BB1_9;
	add.s64 	%rd5, %rd2, %rd11;
	ld.global.u32 	%r26, [%rd5];
	setp.ne.s32 	%p3, %r26, -1;
	@%p3 bra 	$L__BB1_9;
	add.s64 	%rd15, %rd3, %rd11;
	ld.global.u32 	%r58, [%rd15];
	ld.global.u32 	%r10, [%rd15+4];
	setp.ge.s32 	%p4, %r58, %r10;
	@%p4 bra 	$L__BB1_8;
$L__BB1_5:
	mul.wide.s32 	%rd16, %r58, 4;
	add.s64 	%rd17, %rd4, %rd16;
	ld.global.u32 	%r12, [%rd17];
	setp.ge.s32 	%p5, %r12, %r56;
	@%p5 bra 	$L__BB1_7;
	mul.wide.s32 	%rd18, %r12, 4;
	add.s64 	%rd19, %rd1, %rd18;
	ld.global.u32 	%r27, [%rd19];
	setp.gt.s32 	%p6, %r27, -1;
	@%p6 bra 	$L__BB1_9;
$L__BB1_7:
	add.s32 	%r58, %r58, 1;
	setp.lt.s32 	%p7, %r58, %r10;
	@%p7 bra 	$L__BB1_5;
$L__BB1_8:
	st.global.u32 	[%rd5], %r8;
	add.s32 	%r57, %r57, 1;
$L__BB1_9:
	add.s32 	%r56, %r56, %r5;
	setp.lt.s32 	%p8, %r56, %r22;
	@%p8 bra 	$L__BB1_2;
$L__BB1_10:
	bar.sync 	0;
	shfl.sync.down.b32	%r28|%p9, %r57, 16, 31, -1;
	add.s32 	%r29, %r28, %r57;
	shfl.sync.down.b32	%r30|%p10, %r29, 8, 31, -1;
	add.s32 	%r31, %r29, %r30;
	shfl.sync.down.b32	%r32|%p11, %r31, 4, 31, -1;
	add.s32 	%r33, %r31, %r32;
	shfl.sync.down.b32	%r34|%p12, %r33, 2, 31, -1;
	add.s32 	%r35, %r33, %r34;
	shfl.sync.down.b32	%r36|%p13, %r35, 1, 31, -1;
	add.s32 	%r18, %r35, %r36;
	and.b32  	%r37, %r3, 31;
	setp.ne.s32 	%p14, %r37, 0;
	@%p14 bra 	$L__BB1_12;
	shr.u32 	%r38, %r3, 3;
	mov.u32 	%r39, _ZZ6reduceiPiE8warp_sum;
	add.s32 	%r40, %r39, %r38;
	st.shared.u32 	[%r40], %r18;
$L__BB1_12:
	bar.sync 	0;
	setp.gt.u32 	%p15, %r3, 31;
	@%p15 bra 	$L__BB1_17;
	add.s32 	%r42, %r2, 31;
	shr.u32 	%r43, %r42, 5;
	setp.ge.u32 	%p16, %r3, %r43;
	mov.b32 	%r61, 0;
	@%p16 bra 	$L__BB1_15;
	shl.b32 	%r44, %r3, 2;
	mov.u32 	%r45, _ZZ6reduceiPiE8warp_sum;
	add.s32 	%r46, %r45, %r44;
	ld.shared.u32 	%r61, [%r46];
$L__BB1_15:
	shfl.sync.down.b32	%r47|%p17, %r61, 16, 31, -1;
	add.s32 	%r48, %r47, %r61;
	shfl.sync.down.b32	%r49|%p18, %r48, 8, 31, -1;
	add.s32 	%r50, %r48, %r49;
	shfl.sync.down.b32	%r51|%p19, %r50, 4, 31, -1;
	add.s32 	%r52, %r50, %r51;
	shfl.sync.down.b32	%r53|%p20, %r52, 2, 31, -1;
	add.s32 	%r54, %r52, %r53;
	shfl.sync.down.b32	%r55|%p21, %r54, 1, 31, -1;
	add.s32 	%r21, %r54, %r55;
	setp.ne.s32 	%p22, %r3, 0;
	@%p22 bra 	$L__BB1_17;
	cvta.to.global.u64 	%rd20, %rd9;
	mul.wide.u32 	%rd21, %r1, 4;
	add.s64 	%rd22, %rd20, %rd21;
	st.global.u32 	[%rd22], %r21;
$L__BB1_17:
	ret;

}
	// .globl	_Z15verify_coloringPiS_iS_S_S_S_
.visible .entry _Z15verify_coloringPiS_iS_S_S_S_(
	.param .u64 .ptr .align 1 _Z15verify_coloringPiS_iS_S_S_S__param_0,
	.param .u64 .ptr .align 1 _Z15verify_coloringPiS_iS_S_S_S__param_1,
	.param .u32 _Z15verify_coloringPiS_iS_S_S_S__param_2,
	.param .u64 .ptr .align 1 _Z15verify_coloringPiS_iS_S_S_S__param_3,
	.param .u64 .ptr .align 1 _Z15verify_coloringPiS_iS_S_S_S__param_4,
	.param .u64 .ptr .align 1 _Z15verify_coloringPiS_iS_S_S_S__param_5,
	.param .u64 .ptr .align 1 _Z15verify_coloringPiS_iS_S_S_S__param_6
)
{
	.reg .pred 	%p<8>;
	.reg .b32 	%r<22>;
	.reg .b64 	%rd<23>;

	ld.param.u64 	%rd7, [_Z15verify_coloringPiS_iS_S_S_S__param_0];
	ld.param.u64 	%rd8, [_Z15verify_coloringPiS_iS_S_S_S__param_1];
	ld.param.u32 	%r11, [_Z15verify_coloringPiS_iS_S_S_S__param_2];
	ld.param.u64 	%rd12, [_Z15verify_coloringPiS_iS_S_S_S__param_3];
	ld.param.u64 	%rd9, [_Z15verify_coloringPiS_iS_S_S_S__param_4];
	ld.param.u64 	%rd10, [_Z15verify_coloringPiS_iS_S_S_S__param_5];
	ld.param.u64 	%rd11, [_Z15verify_coloringPiS_iS_S_S_S__param_6];
	cvta.to.global.u64 	%rd1, %rd12;
	mov.u32 	%r12, %ctaid.x;
	mov.u32 	%r1, %ntid.x;
	mov.u32 	%r13, %tid.x;
	mad.lo.s32 	%r20, %r12, %r1, %r13;
	setp.ge.s32 	%p1, %r20, %r11;
	@%p1 bra 	$L__BB2_11;
	mov.u32 	%r14, %nctaid.x;
	mul.lo.s32 	%r3, %r1, %r14;
	cvta.to.global.u64 	%rd2, %rd9;
	cvta.to.global.u64 	%rd3, %rd7;
	cvta.to.global.u64 	%rd4, %rd8;
	cvta.to.global.u64 	%rd5, %rd11;
	cvta.to.global.u64 	%rd6, %rd10;
$L__BB2_2:
	mul.wide.s32 	%rd13, %r20, 4;
	add.s64 	%rd14, %rd1, %rd13;
	ld.global.u32 	%r5, [%rd14];
	setp.lt.s32 	%p2, %r5, 0;
	@%p2 bra 	$L__BB2_5;
	mul.wide.u32 	%rd15, %r5, 4;
	add.s64 	%rd16, %rd2, %rd15;
	mov.b32 	%r16, 1;
	st.global.u32 	[%rd16], %r16;
$L__BB2_4:
	add.s64 	%rd18, %rd3, %rd13;
	ld.global.u32 	%r21, [%rd18];
	ld.global.u32 	%r7, [%rd18+4];
	setp.ge.s32 	%p4, %r21, %r7;
	@%p4 bra 	$L__BB2_10;
	bra.uni 	$L__BB2_8;
$L__BB2_5:
	setp.ne.s32 	%p3, %r5, -1;
	@%p3 bra 	$L__BB2_4;
	atom.global.add.u32 	%r15, [%rd6], 1;
	bra.uni 	$L__BB2_10;
$L__BB2_7:
	add.s32 	%r21, %r21, 1;
	setp.ge.s32 	%p6, %r21, %r7;
	@%p6 bra 	$L__BB2_10;
$L__BB2_8:
	mul.wide.s32 	%rd19, %r21, 4;
	add.s64 	%rd20, %rd4, %rd19;
	ld.global.u32 	%r17, [%rd20];
	mul.wide.s32 	%rd21, %r17, 4;
	add.s64 	%rd22, %rd1, %rd21;
	ld.global.u32 	%r18, [%rd22];
	setp.ne.s32 	%p5, %r18, %r5;
	@%p5 bra 	$L__BB2_7;
	atom.global.add.u32 	%r19, [%rd5], 1;
$L__BB2_10:
	add.s32 	%r20, %r20, %r3;
	setp.lt.s32 	%p7, %r20, %r11;
	@%p7 bra 	$L__BB2_2;
$L__BB2_11:
	ret;

}
	// .globl	_Z20compute_active_edgesPiS_iS_S_
.visible .entry _Z20compute_active_edgesPiS_iS_S_(
	.param .u64 .ptr .align 1 _Z20compute_active_edgesPiS_iS_S__param_0,
	.param .u64 .ptr .align 1 _Z20compute_active_edgesPiS_iS_S__param_1,
	.param .u32 _Z20compute_active_edgesPiS_iS_S__param_2,
	.param .u64 .ptr .align 1 _Z20compute_active_edgesPiS_iS_S__param_3,
	.param .u64 .ptr .align 1 _Z20compute_active_edgesPiS_iS_S__param_4
)
{
	.reg .pred 	%p<59>;
	.reg .b32 	%r<219>;
	.reg .b64 	%rd<86>;

	ld.param.u64 	%rd6, [_Z20compute_active_edgesPiS_iS_S__param_0];
	ld.param.u64 	%rd8, [_Z20compute_active_edgesPiS_iS_S__param_1];
	ld.param.u32 	%r44, [_Z20compute_active_edgesPiS_iS_S__param_2];
	ld.param.u64 	%rd9, [_Z20compute_active_edgesPiS_iS_S__param_3];
	ld.param.u64 	%rd7, [_Z20compute_active_edgesPiS_iS_S__param_4];
	cvta.to.global.u64 	%rd1, %rd8;
	cvta.to.global.u64 	%rd2, %rd9;
	mov.u32 	%r1, %ctaid.x;
	mov.u32 	%r2, %ntid.x;
	mov.u32 	%r3, %tid.x;
	mad.lo.s32 	%r202, %r1, %r2, %r3;
	setp.ge.s32 	%p1, %r202, %r44;
	mov.b32 	%r216, 0;
	@%p1 bra 	$L__BB3_18;
	add.s64 	%rd3, %rd1, 32;
	mov.u32 	%r47, %nctaid.x;
	mul.lo.s32 	%r5, %r2, %r47;
	cvta.to.global.u64 	%rd4, %rd6;
	mov.b32 	%r216, 0;
$L__BB3_2:
	mul.wide.s32 	%rd10, %r202, 4;
	add.s64 	%rd11, %rd2, %rd10;
	ld.global.u32 	%r48, [%rd11];
	setp.ne.s32 	%p2, %r48, -1;
	@%p2 bra 	$L__BB3_17;
	add.s64 	%rd13, %rd4, %rd10;
	ld.global.u32 	%r208, [%rd13];
	ld.global.u32 	%r9, [%rd13+4];
	setp.ge.s32 	%p3, %r208, %r9;
	@%p3 bra 	$L__BB3_17;
	add.s32 	%r50, %r208, 1;
	max.s32 	%r51, %r9, %r50;
	sub.s32 	%r10, %r51, %r208;
	and.b32  	%r11, %r10, 15;
	sub.s32 	%r52, %r208, %r51;
	setp.gt.u32 	%p4, %r52, -16;
	@%p4 bra 	$L__BB3_7;
	and.b32  	%r53, %r10, -16;
	neg.s32 	%r204, %r53;
$L__BB3_6:
	.pragma "nounroll";
	mul.wide.s32 	%rd14, %r208, 4;
	add.s64 	%rd15, %rd3, %rd14;
	ld.global.u32 	%r54, [%rd15+-32];
	mul.wide.s32 	%rd16, %r54, 4;
	add.s64 	%rd17, %rd2, %rd16;
	ld.global.u32 	%r55, [%rd17];
	setp.eq.s32 	%p5, %r55, -1;
	selp.u32 	%r56, 1, 0, %p5;
	add.s32 	%r57, %r216, %r56;
	ld.global.u32 	%r58, [%rd15+-28];
	mul.wide.s32 	%rd18, %r58, 4;
	add.s64 	%rd19, %rd2, %rd18;
	ld.global.u32 	%r59, [%rd19];
	setp.eq.s32 	%p6, %r59, -1;
	selp.u32 	%r60, 1, 0, %p6;
	add.s32 	%r61, %r57, %r60;
	ld.global.u32 	%r62, [%rd15+-24];
	mul.wide.s32 	%rd20, %r62, 4;
	add.s64 	%rd21, %rd2, %rd20;
	ld.global.u32 	%r63, [%rd21];
	setp.eq.s32 	%p7, %r63, -1;
	selp.u32 	%r64, 1, 0, %p7;
	add.s32 	%r65, %r61, %r64;
	ld.global.u32 	%r66, [%rd15+-20];
	mul.wide.s32 	%rd22, %r66, 4;
	add.s64 	%rd23, %rd2, %rd22;
	ld.global.u32 	%r67, [%rd23];
	setp.eq.s32 	%p8, %r67, -1;
	selp.u32 	%r68, 1, 0, %p8;
	add.s32 	%r69, %r65, %r68;
	ld.global.u32 	%r70, [%rd15+-16];
	mul.wide.s32 	%rd24, %r70, 4;
	add.s64 	%rd25, %rd2, %rd24;
	ld.global.u32 	%r71, [%rd25];
	setp.eq.s32 	%p9, %r71, -1;
	selp.u32 	%r72, 1, 0, %p9;
	add.s32 	%r73, %r69, %r72;
	ld.global.u32 	%r74, [%rd15+-12];
	mul.wide.s32 	%rd26, %r74, 4;
	add.s64 	%rd27, %rd2, %rd26;
	ld.global.u32 	%r75, [%rd27];
	setp.eq.s32 	%p10, %r75, -1;
	selp.u32 	%r76, 1, 0, %p10;
	add.s32 	%r77, %r73, %r76;
	ld.global.u32 	%r78, [%rd15+-8];
	mul.wide.s32 	%rd28, %r78, 4;
	add.s64 	%rd29, %rd2, %rd28;
	ld.global.u32 	%r79, [%rd29];
	setp.eq.s32 	%p11, %r79, -1;
	selp.u32 	%r80, 1, 0, %p11;
	add.s32 	%r81, %r77, %r80;
	ld.global.u32 	%r82, [%rd15+-4];
	mul.wide.s32 	%rd30, %r82, 4;
	add.s64 	%rd31, %rd2, %rd30;
	ld.global.u32 	%r83, [%rd31];
	setp.eq.s32 	%p12, %r83, -1;
	selp.u32 	%r84, 1, 0, %p12;
	add.s32 	%r85, %r81, %r84;
	ld.global.u32 	%r86, [%rd15];
	mul.wide.s32 	%rd32, %r86, 4;
	add.s64 	%rd33, %rd2, %rd32;
	ld.global.u32 	%r87, [%rd33];
	setp.eq.s32 	%p13, %r87, -1;
	selp.u32 	%r88, 1, 0, %p13;
	add.s32 	%r89, %r85, %r88;
	ld.global.u32 	%r90, [%rd15+4];
	mul.wide.s32 	%rd34, %r90, 4;
	add.s64 	%rd35, %rd2, %rd34;
	ld.global.u32 	%r91, [%rd35];
	setp.eq.s32 	%p14, %r91, -1;
	selp.u32 	%r92, 1, 0, %p14;
	add.s32 	%r93, %r89, %r92;
	ld.global.u32 	%r94, [%rd15+8];
	mul.wide.s32 	%rd36, %r94, 4;
	add.s64 	%rd37, %rd2, %rd36;
	ld.global.u32 	%r95, [%rd37];
	setp.eq.s32 	%p15, %r95, -1;
	selp.u32 	%r96, 1, 0, %p15;
	add.s32 	%r97, %r93, %r96;
	ld.global.u32 	%r98, [%rd15+12];
	mul.wide.s32 	%rd38, %r98, 4;
	add.s64 	%rd39, %rd2, %rd38;
	ld.global.u32 	%r99, [%rd39];
	setp.eq.s32 	%p16, %r99, -1;
	selp.u32 	%r100, 1, 0, %p16;
	add.s32 	%r101, %r97, %r100;
	ld.global.u32 	%r102, [%rd15+16];
	mul.wide.s32 	%rd40, %r102, 4;
	add.s64 	%rd41, %rd2, %rd40;
	ld.global.u32 	%r103, [%rd41];
	setp.eq.s32 	%p17, %r103, -1;
	selp.u32 	%r104, 1, 0, %p17;
	add.s32 	%r105, %r101, %r104;
	ld.global.u32 	%r106, [%rd15+20];
	mul.wide.s32 	%rd42, %r106, 4;
	add.s64 	%rd43, %rd2, %rd42;
	ld.global.u32 	%r107, [%rd43];
	setp.eq.s32 	%p18, %r107, -1;
	selp.u32 	%r108, 1, 0, %p18;
	add.s32 	%r109, %r105, %r108;
	ld.global.u32 	%r110, [%rd15+24];
	mul.wide.s32 	%rd44, %r110, 4;
	add.s64 	%rd45, %rd2, %rd44;
	ld.global.u32 	%r111, [%rd45];
	setp.eq.s32 	%p19, %r111, -1;
	selp.u32 	%r112, 1, 0, %p19;
	add.s32 	%r113, %r109, %r112;
	ld.global.u32 	%r114, [%rd15+28];
	mul.wide.s32 	%rd46, %r114, 4;
	add.s64 	%rd47, %rd2, %rd46;
	ld.global.u32 	%r115, [%rd47];
	setp.eq.s32 	%p20, %r115, -1;
	selp.u32 	%r116, 1, 0, %p20;
	add.s32 	%r216, %r113, %r116;
	add.s32 	%r208, %r208, 16;
	add.s32 	%r204, %r204, 16;
	setp.ne.s32 	%p21, %r204, 0;
	@%p21 bra 	$L__BB3_6;
$L__BB3_7:
	setp.eq.s32 	%p22, %r11, 0;
	@%p22 bra 	$L__BB3_17;
	and.b32  	%r22, %r10, 7;
	setp.lt.u32 	%p23, %r11, 8;
	@%p23 bra 	$L__BB3_10;
	mul.wide.s32 	%rd48, %r208, 4;
	add.s64 	%rd49, %rd1, %rd48;
	ld.global.u32 	%r118, [%rd49];
	mul.wide.s32 	%rd50, %r118, 4;
	add.s64 	%rd51, %rd2, %rd50;
	ld.global.u32 	%r119, [%rd51];
	setp.eq.s32 	%p24, %r119, -1;
	selp.u32 	%r120, 1, 0, %p24;
	add.s32 	%r121, %r216, %r120;
	ld.global.u32 	%r122, [%rd49+4];
	mul.wide.s32 	%rd52, %r122, 4;
	add.s64 	%rd53, %rd2, %rd52;
	ld.global.u32 	%r123, [%rd53];
	setp.eq.s32 	%p25, %r123, -1;
	selp.u32 	%r124, 1, 0, %p25;
	add.s32 	%r125, %r121, %r124;
	ld.global.u32 	%r126, [%rd49+8];
	mul.wide.s32 	%rd54, %r126, 4;
	add.s64 	%rd55, %rd2, %rd54;
	ld.global.u32 	%r127, [%rd55];
	setp.eq.s32 	%p26, %r127, -1;
	selp.u32 	%r128, 1, 0, %p26;
	add.s32 	%r129, %r125, %r128;
	ld.global.u32 	%r130, [%rd49+12];
	mul.wide.s32 	%rd56, %r130, 4;
	add.s64 	%rd57, %rd2, %rd56;
	ld.global.u32 	%r131, [%rd57];
	setp.eq.s32 	%p27, %r131, -1;
	selp.u32 	%r132, 1, 0, %p27;
	add.s32 	%r133, %r129, %r132;
	ld.global.u32 	%r134, [%rd49+16];
	mul.wide.s32 	%rd58, %r134, 4;
	add.s64 	%rd59, %rd2, %rd58;
	ld.global.u32 	%r135, [%rd59];
	setp.eq.s32 	%p28, %r135, -1;
	selp.u32 	%r136, 1, 0, %p28;
	add.s32 	%r137, %r133, %r136;
	ld.global.u32 	%r138, [%rd49+20];
	mul.wide.s32 	%rd60, %r138, 4;
	add.s64 	%rd61, %rd2, %rd60;
	ld.global.u32 	%r139, [%rd61];
	setp.eq.s32 	%p29, %r139, -1;
	selp.u32 	%r140, 1, 0, %p29;
	add.s32 	%r141, %r137, %r140;
	ld.global.u32 	%r142, [%rd49+24];
	mul.wide.s32 	%rd62, %r142, 4;
	add.s64 	%rd63, %rd2, %rd62;
	ld.global.u32 	%r143, [%rd63];
	setp.eq.s32 	%p30, %r143, -1;
	selp.u32 	%r144, 1, 0, %p30;
	add.s32 	%r145, %r141, %r144;
	ld.global.u32 	%r146, [%rd49+28];
	mul.wide.s32 	%rd64, %r146, 4;
	add.s64 	%rd65, %rd2, %rd64;
	ld.global.u32 	%r147, [%rd65];
	setp.eq.s32 	%p31, %r147, -1;
	selp.u32 	%r148, 1, 0, %p31;
	add.s32 	%r216, %r145, %r148;
	add.s32 	%r208, %r208, 8;
$L__BB3_10:
	setp.eq.s32 	%p32, %r22, 0;
	@%p32 bra 	$L__BB3_17;
	and.b32  	%r28, %r10, 3;
	setp.lt.u32 	%p33, %r22, 4;
	@%p33 bra 	$L__BB3_13;
	mul.wide.s32 	%rd66, %r208, 4;
	add.s64 	%rd67, %rd1, %rd66;
	ld.global.u32 	%r150, [%rd67];
	mul.wide.s32 	%rd68, %r150, 4;
	add.s64 	%rd69, %rd2, %rd68;
	ld.global.u32 	%r151, [%rd69];
	setp.eq.s32 	%p34, %r151, -1;
	selp.u32 	%r152, 1, 0, %p34;
	add.s32 	%r153, %r216, %r152;
	ld.global.u32 	%r154, [%rd67+4];
	mul.wide.s32 	%rd70, %r154, 4;
	add.s64 	%rd71, %rd2, %rd70;
	ld.global.u32 	%r155, [%rd71];
	setp.eq.s32 	%p35, %r155, -1;
	selp.u32 	%r156, 1, 0, %p35;
	add.s32 	%r157, %r153, %r156;
	ld.global.u32 	%r158, [%rd67+8];
	mul.wide.s32 	%rd72, %r158, 4;
	add.s64 	%rd73, %rd2, %rd72;
	ld.global.u32 	%r159, [%rd73];
	setp.eq.s32 	%p36, %r159, -1;
	selp.u32 	%r160, 1, 0, %p36;
	add.s32 	%r161, %r157, %r160;
	ld.global.u32 	%r162, [%rd67+12];
	mul.wide.s32 	%rd74, %r162, 4;
	add.s64 	%rd75, %rd2, %rd74;
	ld.global.u32 	%r163, [%rd75];
	setp.eq.s32 	%p37, %r163, -1;
	selp.u32 	%r164, 1, 0, %p37;
	add.s32 	%r216, %r161, %r164;
	add.s32 	%r208, %r208, 4;
$L__BB3_13:
	setp.eq.s32 	%p38, %r28, 0;
	@%p38 bra 	$L__BB3_17;
	mul.wide.s32 	%rd76, %r208, 4;
	add.s64 	%rd5, %rd1, %rd76;
	ld.global.u32 	%r165, [%rd5];
	mul.wide.s32 	%rd77, %r165, 4;
	add.s64 	%rd78, %rd2, %rd77;
	ld.global.u32 	%r166, [%rd78];
	setp.eq.s32 	%p39, %r166, -1;
	selp.u32 	%r167, 1, 0, %p39;
	add.s32 	%r216, %r216, %r167;
	setp.eq.s32 	%p40, %r28, 1;
	@%p40 bra 	$L__BB3_17;
	ld.global.u32 	%r168, [%rd5+4];
	mul.wide.s32 	%rd79, %r168, 4;
	add.s64 	%rd80, %rd2, %rd79;
	ld.global.u32 	%r169, [%rd80];
	setp.eq.s32 	%p41, %r169, -1;
	selp.u32 	%r170, 1, 0, %p41;
	add.s32 	%r216, %r216, %r170;
	setp.eq.s32 	%p42, %r28, 2;
	@%p42 bra 	$L__BB3_17;
	ld.global.u32 	%r171, [%rd5+8];
	mul.wide.s32 	%rd81, %r171, 4;
	add.s64 	%rd82, %rd2, %rd81;
	ld.global.u32 	%r172, [%rd82];
	setp.eq.s32 	%p43, %r172, -1;
	selp.u32 	%r173, 1, 0, %p43;
	add.s32 	%r216, %r216, %r173;
$L__BB3_17:
	add.s32 	%r202, %r202, %r5;
	setp.lt.s32 	%p44, %r202, %r44;
	@%p44 bra 	$L__BB3_2;
$L__BB3_18:
	bar.sync 	0;
	shfl.sync.down.b32	%r174|%p45, %r216, 16, 31, -1;
	add.s32 	%r175, %r174, %r216;
	shfl.sync.down.b32	%r176|%p46, %r175, 8, 31, -1;
	add.s32 	%r177, %r175, %r176;
	shfl.sync.down.b32	%r178|%p47, %r177, 4, 31, -1;
	add.s32 	%r179, %r177, %r178;
	shfl.sync.down.b32	%r180|%p48, %r179, 2, 31, -1;
	add.s32 	%r181, %r179, %r180;
	shfl.sync.down.b32	%r182|%p49, %r181, 1, 31, -1;
	add.s32 	%r40, %r181, %r182;
	and.b32  	%r183, %r3, 31;
	setp.ne.s32 	%p50, %r183, 0;
	@%p50 bra 	$L__BB3_20;
	shr.u32 	%r184, %r3, 3;
	mov.u32 	%r185, _ZZ6reduceiPiE8warp_sum;
	add.s32 	%r186, %r185, %r184;
	st.shared.u32 	[%r186], %r40;
$L__BB3_20:
	bar.sync 	0;
	setp.gt.u32 	%p51, %r3, 31;
	@%p51 bra 	$L__BB3_25;
	add.s32 	%r188, %r2, 31;
	shr.u32 	%r189, %r188, 5;
	setp.ge.u32 	%p52, %r3, %r189;
	mov.b32 	%r218, 0;
	@%p52 bra 	$L__BB3_23;
	shl.b32 	%r190, %r3, 2;
	mov.u32 	%r191, _ZZ6reduceiPiE8warp_sum;
	add.s32 	%r192, %r191, %r190;
	ld.shared.u32 	%r218, [%r192];
$L__BB3_23:
	shfl.sync.down.b32	%r193|%p53, %r218, 16, 31, -1;
	add.s32 	%r194, %r193, %r218;
	shfl.sync.down.b32	%r195|%p54, %r194, 8, 31, -1;
	add.s32 	%r196, %r194, %r195;
	shfl.sync.down.b32	%r197|%p55, %r196, 4, 31, -1;
	add.s32 	%r198, %r196, %r197;
	shfl.sync.down.b32	%r199|%p56, %r198, 2, 31, -1;
	add.s32 	%r200, %r198, %r199;
	shfl.sync.down.b32	%r201|%p57, %r200, 1, 31, -1;
	add.s32 	%r43, %r200, %r201;
	setp.ne.s32 	%p58, %r3, 0;
	@%p58 bra 	$L__BB3_25;
	cvta.to.global.u64 	%rd83, %rd7;
	mul.wide.u32 	%rd84, %r1, 4;
	add.s64 	%rd85, %rd83, %rd84;
	st.global.u32 	[%rd85], %r43;
$L__BB3_25:
	ret;

}
	// .globl	_Z22smallest_last_orderingPiS_iiiS_S_ifS_
.visible .entry _Z22smallest_last_orderingPiS_iiiS_S_ifS_(
	.param .u64 .ptr .align 1 _Z22smallest_last_orderingPiS_iiiS_S_ifS__param_0,
	.param .u64 .ptr .align 1 _Z22smallest_last_orderingPiS_iiiS_S_ifS__param_1,
	.param .u32 _Z22smallest_last_orderingPiS_iiiS_S_ifS__param_2,
	.param .u32 _Z22smallest_last_orderingPiS_iiiS_S_ifS__param_3,
	.param .u32 _Z22smallest_last_orderingPiS_iiiS_S_ifS__param_4,
	.param .u64 .ptr .align 1 _Z22smallest_last_orderingPiS_iiiS_S_ifS__param_5,
	.param .u64 .ptr .align 1 _Z22smallest_last_orderingPiS_iiiS_S_ifS__param_6,
	.param .u32 _Z22smallest_last_orderingPiS_iiiS_S_ifS__param_7,
	.param .f32 _Z22smallest_last_orderingPiS_iiiS_S_ifS__param_8,
	.param .u64 .ptr .align 1 _Z22smallest_last_orderingPiS_iiiS_S_ifS__param_9
)
{
	.reg .pred 	%p<19>;
	.reg .b32 	%r<58>;
	.reg .b32 	%f<5>;
	.reg .b64 	%rd<13>;

	ld.param.u32 	%r17, [_Z22smallest_last_orderingPiS_iiiS_S_ifS__param_2];
	ld.param.u32 	%r18, [_Z22smallest_last_orderingPiS_iiiS_S_ifS__param_4];
	ld.param.u64 	%rd4, [_Z22smallest_last_orderingPiS_iiiS_S_ifS__param_5];
	ld.param.u64 	%rd5, [_Z22smallest_last_orderingPiS_iiiS_S_ifS__param_6];
	ld.param.u32 	%r20, [_Z22smallest_last_orderingPiS_iiiS_S_ifS__param_7];
	ld.param.f32 	%f2, [_Z22smallest_last_orderingPiS_iiiS_S_ifS__param_8];
	ld.param.u64 	%rd6, [_Z22smallest_last_orderingPiS_iiiS_S_ifS__param_9];
	mov.u32 	%r1, %ctaid.x;
	mov.u32 	%r2, %ntid.x;
	mov.u32 	%r3, %tid.x;
	mad.lo.s32 	%r53, %r1, %r2, %r3;
	cvt.rn.f32.s32 	%f3, %r20;
	add.f32 	%f4, %f2, 0f3F800000;
	mul.f32 	%f1, %f4, %f3;
	setp.ge.s32 	%p1, %r53, %r17;
	mov.b32 	%r54, 0;
	@%p1 bra 	$L__BB4_6;
	cvt.rzi.s32.f32 	%r5, %f1;
	mov.u32 	%r22, %nctaid.x;
	mul.lo.s32 	%r6, %r2, %r22;
	cvta.to.global.u64 	%rd1, %rd4;
	cvta.to.global.u64 	%rd2, %rd5;
	mov.b32 	%r54, 0;
$L__BB4_2:
	mul.wide.s32 	%rd7, %r53, 4;
	add.s64 	%rd3, %rd1, %rd7;
	ld.global.u32 	%r23, [%rd3];
	setp.ne.s32 	%p2, %r23, -1;
	@%p2 bra 	$L__BB4_5;
	add.s64 	%rd9, %rd2, %rd7;
	ld.global.u32 	%r24, [%rd9];
	setp.gt.s32 	%p3, %r24, %r5;
	@%p3 bra 	$L__BB4_5;
	st.global.u32 	[%rd3], %r18;
	add.s32 	%r54, %r54, 1;
$L__BB4_5:
	add.s32 	%r53, %r53, %r6;
	setp.lt.s32 	%p4, %r53, %r17;
	@%p4 bra 	$L__BB4_2;
$L__BB4_6:
	bar.sync 	0;
	shfl.sync.down.b32	%r25|%p5, %r54, 16, 31, -1;
	add.s32 	%r26, %r25, %r54;
	shfl.sync.down.b32	%r27|%p6, %r26, 8, 31, -1;
	add.s32 	%r28, %r26, %r27;
	shfl.sync.down.b32	%r29|%p7, %r28, 4, 31, -1;
	add.s32 	%r30, %r28, %r29;
	shfl.sync.down.b32	%r31|%p8, %r30, 2, 31, -1;
	add.s32 	%r32, %r30, %r31;
	shfl.sync.down.b32	%r33|%p9, %r32, 1, 31, -1;
	add.s32 	%r13, %r32, %r33;
	and.b32  	%r34, %r3, 31;
	setp.ne.s32 	%p10, %r34, 0;
	@%p10 bra 	$L__BB4_8;
	shr.u32 	%r35, %r3, 3;
	mov.u32 	%r36, _ZZ6reduceiPiE8warp_sum;
	add.s32 	%r37, %r36, %r35;
	st.shared.u32 	[%r37], %r13;
$L__BB4_8:
	bar.sync 	0;
	setp.gt.u32 	%p11, %r3, 31;
	@%p11 bra 	$L__BB4_13;
	add.s32 	%r39, %r2, 31;
	shr.u32 	%r40, %r39, 5;
	setp.ge.u32 	%p12, %r3, %r40;
	mov.b32 	%r57, 0;
	@%p12 bra 	$L__BB4_11;
	shl.b32 	%r41, %r3, 2;
	mov.u32 	%r42, _ZZ6reduceiPiE8warp_sum;
	add.s32 	%r43, %r42, %r41;
	ld.shared.u32 	%r57, [%r43];
$L__BB4_11:
	shfl.sync.down.b32	%r44|%p13, %r57, 16, 31, -1;
	add.s32 	%r45, %r44, %r57;
	shfl.sync.down.b32	%r46|%p14, %r45, 8, 31, -1;
	add.s32 	%r47, %r45, %r46;
	shfl.sync.down.b32	%r48|%p15, %r47, 4, 31, -1;
	add.s32 	%r49, %r47, %r48;
	shfl.sync.down.b32	%r50|%p16, %r49, 2, 31, -1;
	add.s32 	%r51, %r49, %r50;
	shfl.sync.down.b32	%r52|%p17, %r51, 1, 31, -1;
	add.s32 	%r16, %r51, %r52;
	setp.ne.s32 	%p18, %r3, 0;
	@%p18 bra 	$L__BB4_13;
	cvta.to.global.u64 	%rd10, %rd6;
	mul.wide.u32 	%rd11, %r1, 4;
	add.s64 	%rd12, %rd10, %rd11;
	st.global.u32 	[%rd12], %r16;
$L__BB4_13:
	ret;

}
	// .globl	_Z14update_degreesPiS_iiS_S_
.visible .entry _Z14update_degreesPiS_iiS_S_(
	.param .u64 .ptr .align 1 _Z14update_degreesPiS_iiS_S__param_0,
	.param .u64 .ptr .align 1 _Z14update_degreesPiS_iiS_S__param_1,
	.param .u32 _Z14update_degreesPiS_iiS_S__param_2,
	.param .u32 _Z14update_degreesPiS_iiS_S__param_3,
	.param .u64 .ptr .align 1 _Z14update_degreesPiS_iiS_S__param_4,
	.param .u64 .ptr .align 1 _Z14update_degreesPiS_iiS_S__param_5
)
{
	.reg .pred 	%p<45>;
	.reg .b32 	%r<186>;
	.reg .b64 	%rd<86>;

	ld.param.u64 	%rd7, [_Z14update_degreesPiS_iiS_S__param_0];
	ld.param.u64 	%rd9, [_Z14update_degreesPiS_iiS_S__param_1];
	ld.param.u32 	%r36, [_Z14update_degreesPiS_iiS_S__param_2];
	ld.param.u32 	%r37, [_Z14update_degreesPiS_iiS_S__param_3];
	ld.param.u64 	%rd10, [_Z14update_degreesPiS_iiS_S__param_4];
	ld.param.u64 	%rd8, [_Z14update_degreesPiS_iiS_S__param_5];
	cvta.to.global.u64 	%rd1, %rd9;
	cvta.to.global.u64 	%rd2, %rd10;
	mov.u32 	%r38, %ctaid.x;
	mov.u32 	%r1, %ntid.x;
	mov.u32 	%r39, %tid.x;
	mad.lo.s32 	%r172, %r38, %r1, %r39;
	setp.ge.s32 	%p1, %r172, %r36;
	@%p1 bra 	$L__BB5_19;
	add.s64 	%rd3, %rd1, 32;
	mov.u32 	%r40, %nctaid.x;
	mul.lo.s32 	%r3, %r1, %r40;
	cvta.to.global.u64 	%rd4, %rd7;
	cvta.to.global.u64 	%rd5, %rd8;
$L__BB5_2:
	mul.wide.s32 	%rd11, %r172, 4;
	add.s64 	%rd12, %rd2, %rd11;
	ld.global.u32 	%r41, [%rd12];
	setp.ne.s32 	%p2, %r41, -1;
	@%p2 bra 	$L__BB5_18;
	add.s64 	%rd14, %rd4, %rd11;
	ld.global.u32 	%r177, [%rd14];
	ld.global.u32 	%r6, [%rd14+4];
	setp.ge.s32 	%p3, %r177, %r6;
	mov.b32 	%r185, 0;
	@%p3 bra 	$L__BB5_17;
	add.s32 	%r45, %r177, 1;
	max.s32 	%r46, %r6, %r45;
	sub.s32 	%r7, %r46, %r177;
	and.b32  	%r8, %r7, 15;
	sub.s32 	%r47, %r177, %r46;
	setp.gt.u32 	%p4, %r47, -16;
	mov.b32 	%r185, 0;
	@%p4 bra 	$L__BB5_7;
	and.b32  	%r49, %r7, -16;
	neg.s32 	%r173, %r49;
	mov.b32 	%r185, 0;
$L__BB5_6:
	.pragma "nounroll";
	mul.wide.s32 	%rd15, %r177, 4;
	add.s64 	%rd16, %rd3, %rd15;
	ld.global.u32 	%r50, [%rd16+-32];
	mul.wide.s32 	%rd17, %r50, 4;
	add.s64 	%rd18, %rd2, %rd17;
	ld.global.u32 	%r51, [%rd18];
	setp.eq.s32 	%p5, %r51, %r37;
	selp.u32 	%r52, 1, 0, %p5;
	add.s32 	%r53, %r185, %r52;
	ld.global.u32 	%r54, [%rd16+-28];
	mul.wide.s32 	%rd19, %r54, 4;
	add.s64 	%rd20, %rd2, %rd19;
	ld.global.u32 	%r55, [%rd20];
	setp.eq.s32 	%p6, %r55, %r37;
	selp.u32 	%r56, 1, 0, %p6;
	add.s32 	%r57, %r53, %r56;
	ld.global.u32 	%r58, [%rd16+-24];
	mul.wide.s32 	%rd21, %r58, 4;
	add.s64 	%rd22, %rd2, %rd21;
	ld.global.u32 	%r59, [%rd22];
	setp.eq.s32 	%p7, %r59, %r37;
	selp.u32 	%r60, 1, 0, %p7;
	add.s32 	%r61, %r57, %r60;
	ld.global.u32 	%r62, [%rd16+-20];
	mul.wide.s32 	%rd23, %r62, 4;
	add.s64 	%rd24, %rd2, %rd23;
	ld.global.u32 	%r63, [%rd24];
	setp.eq.s32 	%p8, %r63, %r37;
	selp.u32 	%r64, 1, 0, %p8;
	add.s32 	%r65, %r61, %r64;
	ld.global.u32 	%r66, [%rd16+-16];
	mul.wide.s32 	%rd25, %r66, 4;
	add.s64 	%rd26, %rd2, %rd25;
	ld.global.u32 	%r67, [%rd26];
	setp.eq.s32 	%p9, %r67, %r37;
	selp.u32 	%r68, 1, 0, %p9;
	add.s32 	%r69, %r65, %r68;
	ld.global.u32 	%r70, [%rd16+-12];
	mul.wide.s32 	%rd27, %r70, 4;
	add.s64 	%rd28, %rd2, %rd27;
	ld.global.u32 	%r71, [%rd28];
	setp.eq.s32 	%p10, %r71, %r37;
	selp.u32 	%r72, 1, 0, %p10;
	add.s32 	%r73, %r69, %r72;
	ld.global.u32 	%r74, [%rd16+-8];
	mul.wide.s32 	%rd29, %r74, 4;
	add.s64 	%rd30, %rd2, %rd29;
	ld.global.u32 	%r75, [%rd30];
	setp.eq.s32 	%p11, %r75, %r37;
	selp.u32 	%r76, 1, 0, %p11;
	add.s32 	%r77, %r73, %r76;
	ld.global.u32 	%r78, [%rd16+-4];
	mul.wide.s32 	%rd31, %r78, 4;
	add.s64 	%rd32, %rd2, %rd31;
	ld.global.u32 	%r79, [%rd32];
	setp.eq.s32 	%p12, %r79, %r37;
	selp.u32 	%r80, 1, 0, %p12;
	add.s32 	%r81, %r77, %r80;
	ld.global.u32 	%r82, [%rd16];
	mul.wide.s32 	%rd33, %r82, 4;
	add.s64 	%rd34, %rd2, %rd33;
	ld.global.u32 	%r83, [%rd34];
	setp.eq.s32 	%p13, %r83, %r37;
	selp.u32 	%r84, 1, 0, %p13;
	add.s32 	%r85, %r81, %r84;
	ld.global.u32 	%r86, [%rd16+4];
	mul.wide.s32 	%rd35, %r86, 4;
	add.s64 	%rd36, %rd2, %rd35;
	ld.global.u32 	%r87, [%rd36];
	setp.eq.s32 	%p14, %r87, %r37;
	selp.u32 	%r88, 1, 0, %p14;
	add.s32 	%r89, %r85, %r88;
	ld.global.u32 	%r90, [%rd16+8];
	mul.wide.s32 	%rd37, %r90, 4;
	add.s64 	%rd38, %rd2, %rd37;
	ld.global.u32 	%r91, [%rd38];
	setp.eq.s32 	%p15, %r91, %r37;
	selp.u32 	%r92, 1, 0, %p15;
	add.s32 	%r93, %r89, %r92;
	ld.global.u32 	%r94, [%rd16+12];
	mul.wide.s32 	%rd39, %r94, 4;
	add.s64 	%rd40, %rd2, %rd39;
	ld.global.u32 	%r95, [%rd40];
	setp.eq.s32 	%p16, %r95, %r37;
	selp.u32 	%r96, 1, 0, %p16;
	add.s32 	%r97, %r93, %r96;
	ld.global.u32 	%r98, [%rd16+16];
	mul.wide.s32 	%rd41, %r98, 4;
	add.s64 	%rd42, %rd2, %rd41;
	ld.global.u32 	%r99, [%rd42];
	setp.eq.s32 	%p17, %r99, %r37;
	selp.u32 	%r100, 1, 0, %p17;
	add.s32 	%r101, %r97, %r100;
	ld.global.u32 	%r102, [%rd16+20];
	mul.wide.s32 	%rd43, %r102, 4;
	add.s64 	%rd44, %rd2, %rd43;
	ld.global.u32 	%r103, [%rd44];
	setp.eq.s32 	%p18, %r103, %r37;
	selp.u32 	%r104, 1, 0, %p18;
	add.s32 	%r105, %r101, %r104;
	ld.global.u32 	%r106, [%rd16+24];
	mul.wide.s32 	%rd45, %r106, 4;
	add.s64 	%rd46, %rd2, %rd45;
	ld.global.u32 	%r107, [%rd46];
	setp.eq.s32 	%p19, %r107, %r37;
	selp.u32 	%r108, 1, 0, %p19;
	add.s32 	%r109, %r105, %r108;
	ld.global.u32 	%r110, [%rd16+28];
	mul.wide.s32 	%rd47, %r110, 4;
	add.s64 	%rd48, %rd2, %rd47;
	ld.global.u32 	%r111, [%rd48];
	setp.eq.s32 	%p20, %r111, %r37;
	selp.u32 	%r112, 1, 0, %p20;
	add.s32 	%r185, %r109, %r112;
	add.s32 	%r177, %r177, 16;
	add.s32 	%r173, %r173, 16;
	setp.ne.s32 	%p21, %r173, 0;
	@%p21 bra 	$L__BB5_6;
$L__BB5_7:
	setp.eq.s32 	%p22, %r8, 0;
	@%p22 bra 	$L__BB5_17;
	and.b32  	%r19, %r7, 7;
	setp.lt.u32 	%p23, %r8, 8;
	@%p23 bra 	$L__BB5_10;
	mul.wide.s32 	%rd49, %r177, 4;
	add.s64 	%rd50, %rd1, %rd49;
	ld.global.u32 	%r114, [%rd50];
	mul.wide.s32 	%rd51, %r114, 4;
	add.s64 	%rd52, %rd2, %rd51;
	ld.global.u32 	%r115, [%rd52];
	setp.eq.s32 	%p24, %r115, %r37;
	selp.u32 	%r116, 1, 0, %p24;
	add.s32 	%r117, %r185, %r116;
	ld.global.u32 	%r118, [%rd50+4];
	mul.wide.s32 	%rd53, %r118, 4;
	add.s64 	%rd54, %rd2, %rd53;
	ld.global.u32 	%r119, [%rd54];
	setp.eq.s32 	%p25, %r119, %r37;
	selp.u32 	%r120, 1, 0, %p25;
	add.s32 	%r121, %r117, %r120;
	ld.global.u32 	%r122, [%rd50+8];
	mul.wide.s32 	%rd55, %r122, 4;
	add.s64 	%rd56, %rd2, %rd55;
	ld.global.u32 	%r123, [%rd56];
	setp.eq.s32 	%p26, %r123, %r37;
	selp.u32 	%r124, 1, 0, %p26;
	add.s32 	%r125, %r121, %r124;
	ld.global.u32 	%r126, [%rd50+12];
	mul.wide.s32 	%rd57, %r126, 4;
	add.s64 	%rd58, %rd2, %rd57;
	ld.global.u32 	%r127, [%rd58];
	setp.eq.s32 	%p27, %r127, %r37;
	selp.u32 	%r128, 1, 0, %p27;
	add.s32 	%r129, %r125, %r128;
	ld.global.u32 	%r130, [%rd50+16];
	mul.wide.s32 	%rd59, %r130, 4;
	add.s64 	%rd60, %rd2, %rd59;
	ld.global.u32 	%r131, [%rd60];
	setp.eq.s32 	%p28, %r131, %r37;
	selp.u32 	%r132, 1, 0, %p28;
	add.s32 	%r133, %r129, %r132;
	ld.global.u32 	%r134, [%rd50+20];
	mul.wide.s32 	%rd61, %r134, 4;
	add.s64 	%rd62, %rd2, %rd61;
	ld.global.u32 	%r135, [%rd62];
	setp.eq.s32 	%p29, %r135, %r37;
	selp.u32 	%r136, 1, 0, %p29;
	add.s32 	%r137, %r133, %r136;
	ld.global.u32 	%r138, [%rd50+24];
	mul.wide.s32 	%rd63, %r138, 4;
	add.s64 	%rd64, %rd2, %rd63;
	ld.global.u32 	%r139, [%rd64];
	setp.eq.s32 	%p30, %r139, %r37;
	selp.u32 	%r140, 1, 0, %p30;
	add.s32 	%r141, %r137, %r140;
	ld.global.u32 	%r142, [%rd50+28];
	mul.wide.s32 	%rd65, %r142, 4;
	add.s64 	%rd66, %rd2, %rd65;
	ld.global.u32 	%r143, [%rd66];
	setp.eq.s32 	%p31, %r143, %r37;
	selp.u32 	%r144, 1, 0, %p31;
	add.s32 	%r185, %r141, %r144;
	add.s32 	%r177, %r177, 8;
$L__BB5_10:
	setp.eq.s32 	%p32, %r19, 0;
	@%p32 bra 	$L__BB5_17;
	and.b32  	%r25, %r7, 3;
	setp.lt.u32 	%p33, %r19, 4;
	@%p33 bra 	$L__BB5_13;
	mul.wide.s32 	%rd67, %r177, 4;
	add.s64 	%rd68, %rd1, %rd67;
	ld.global.u32 	%r146, [%rd68];
	mul.wide.s32 	%rd69, %r146, 4;
	add.s64 	%rd70, %rd2, %rd69;
	ld.global.u32 	%r147, [%rd70];
	setp.eq.s32 	%p34, %r147, %r37;
	selp.u32 	%r148, 1, 0, %p34;
	add.s32 	%r149, %r185, %r148;
	ld.global.u32 	%r150, [%rd68+4];
	mul.wide.s32 	%rd71, %r150, 4;
	add.s64 	%rd72, %rd2, %rd71;
	ld.global.u32 	%r151, [%rd72];
	setp.eq.s32 	%p35, %r151, %r37;
	selp.u32 	%r152, 1, 0, %p35;
	add.s32 	%r153, %r149, %r152;
	ld.global.u32 	%r154, [%rd68+8];
	mul.wide.s32 	%rd73, %r154, 4;
	add.s64 	%rd74, %rd2, %rd73;
	ld.global.u32 	%r155, [%rd74];
	setp.eq.s32 	%p36, %r155, %r37;
	selp.u32 	%r156, 1, 0, %p36;
	add.s32 	%r157, %r153, %r156;
	ld.global.u32 	%r158, [%rd68+12];
	mul.wide.s32 	%rd75, %r158, 4;
	add.s64 	%rd76, %rd2, %rd75;
	ld.global.u32 	%r159, [%rd76];
	setp.eq.s32 	%p37, %r159, %r37;
	selp.u32 	%r160, 1, 0, %p37;
	add.s32 	%r185, %r157, %r160;
	add.s32 	%r177, %r177, 4;
$L__BB5_13:
	setp.eq.s32 	%p38, %r25, 0;
	@%p38 bra 	$L__BB5_17;
	mul.wide.s32 	%rd77, %r177, 4;
	add.s64 	%rd6, %rd1, %rd77;
	ld.global.u32 	%r161, [%rd6];
	mul.wide.s32 	%rd78, %r161, 4;
	add.s64 	%rd79, %rd2, %rd78;
	ld.global.u32 	%r162, [%rd79];
	setp.eq.s32 	%p39, %r162, %r37;
	selp.u32 	%r163, 1, 0, %p39;
	add.s32 	%r185, %r185, %r163;
	setp.eq.s32 	%p40, %r25, 1;
	@%p40 bra 	$L__BB5_17;
	ld.global.u32 	%r164, [%rd6+4];
	mul.wide.s32 	%rd80, %r164, 4;
	add.s64 	%rd81, %rd2, %rd80;
	ld.global.u32 	%r165, [%rd81];
	setp.eq.s32 	%p41, %r165, %r37;
	selp.u32 	%r166, 1, 0, %p41;
	add.s32 	%r185, %r185, %r166;
	setp.eq.s32 	%p42, %r25, 2;
	@%p42 bra 	$L__BB5_17;
	ld.global.u32 	%r167, [%rd6+8];
	mul.wide.s32 	%rd82, %r167, 4;
	add.s64 	%rd83, %rd2, %rd82;
	ld.global.u32 	%r168, [%rd83];
	setp.eq.s32 	%p43, %r168, %r37;
	selp.u32 	%r169, 1, 0, %p43;
	add.s32 	%r185, %r185, %r169;
$L__BB5_17:
	add.s64 	%rd85, %rd5, %rd11;
	ld.global.u32 	%r170, [%rd85];
	sub.s32 	%r171, %r170, %r185;
	st.global.u32 	[%rd85], %r171;
$L__BB5_18:
	add.s32 	%r172, %r172, %r3;
	setp.lt.s32 	%p44, %r172, %r36;
	@%p44 bra 	$L__BB5_2;
$L__BB5_19:
	ret;

}
	// .globl	_Z21scatter_edges_by_permPiS_iS_S_S_S_S_
.visible .entry _Z21scatter_edges_by_permPiS_iS_S_S_S_S_(
	.param .u64 .ptr .align 1 _Z21scatter_edges_by_permPiS_iS_S_S_S_S__param_0,
	.param .u64 .ptr .align 1 _Z21scatter_edges_by_permPiS_iS_S_S_S_S__param_1,
	.param .u32 _Z21scatter_edges_by_permPiS_iS_S_S_S_S__param_2,
	.param .u64 .ptr .align 1 _Z21scatter_edges_by_permPiS_iS_S_S_S_S__param_3,
	.param .u64 .ptr .align 1 _Z21scatter_edges_by_permPiS_iS_S_S_S_S__param_4,
	.param .u64 .ptr .align 1 _Z21scatter_edges_by_permPiS_iS_S_S_S_S__param_5,
	.param .u64 .ptr .align 1 _Z21scatter_edges_by_permPiS_iS_S_S_S_S__param_6,
	.param .u64 .ptr .align 1 _Z21scatter_edges_by_permPiS_iS_S_S_S_S__param_7
)
{
	.reg .pred 	%p<9>;
	.reg .b32 	%r<49>;
	.reg .b64 	%rd<68>;

	ld.param.u64 	%rd13, [_Z21scatter_edges_by_permPiS_iS_S_S_S_S__param_0];
	ld.param.u64 	%rd17, [_Z21scatter_edges_by_permPiS_iS_S_S_S_S__param_1];
	ld.param.u32 	%r18, [_Z21scatter_edges_by_permPiS_iS_S_S_S_S__param_2];
	ld.param.u64 	%rd14, [_Z21scatter_edges_by_permPiS_iS_S_S_S_S__param_3];
	ld.param.u64 	%rd18, [_Z21scatter_edges_by_permPiS_iS_S_S_S_S__param_4];
	ld.param.u64 	%rd15, [_Z21scatter_edges_by_permPiS_iS_S_S_S_S__param_5];
	ld.param.u64 	%rd19, [_Z21scatter_edges_by_permPiS_iS_S_S_S_S__param_6];
	ld.param.u64 	%rd16, [_Z21scatter_edges_by_permPiS_iS_S_S_S_S__param_7];
	cvta.to.global.u64 	%rd1, %rd19;
	cvta.to.global.u64 	%rd2, %rd18;
	cvta.to.global.u64 	%rd3, %rd17;
	mov.u32 	%r19, %ctaid.x;
	mov.u32 	%r1, %ntid.x;
	mov.u32 	%r20, %tid.x;
	mad.lo.s32 	%r45, %r19, %r1, %r20;
	setp.ge.s32 	%p1, %r45, %r18;
	@%p1 bra 	$L__BB6_11;
	mov.u32 	%r21, %nctaid.x;
	mul.lo.s32 	%r3, %r1, %r21;
	cvta.to.global.u64 	%rd4, %rd14;
	cvta.to.global.u64 	%rd5, %rd13;
	cvta.to.global.u64 	%rd6, %rd16;
	cvta.to.global.u64 	%rd7, %rd15;
$L__BB6_2:
	mul.wide.s32 	%rd20, %r45, 4;
	add.s64 	%rd21, %rd4, %rd20;
	ld.global.u32 	%r22, [%rd21];
	mul.wide.s32 	%rd22, %r22, 4;
	add.s64 	%rd8, %rd5, %rd22;
	ld.global.u32 	%r5, [%rd8+4];
	ld.global.u32 	%r6, [%rd8];
	sub.s32 	%r7, %r5, %r6;
	add.s64 	%rd23, %rd6, %rd20;
	ld.global.u32 	%r8, [%rd23];
	add.s64 	%rd24, %rd7, %rd20;
	st.global.u32 	[%rd24], %r8;
	setp.lt.s32 	%p2, %r7, 1;
	@%p2 bra 	$L__BB6_10;
	and.b32  	%r9, %r7, 3;
	sub.s32 	%r24, %r6, %r5;
	setp.gt.u32 	%p3, %r24, -4;
	mov.b32 	%r48, 0;
	@%p3 bra 	$L__BB6_6;
	and.b32  	%r48, %r7, 2147483644;
	neg.s32 	%r47, %r48;
	mov.b64 	%rd67, 0;
	mov.u32 	%r46, %r8;
$L__BB6_5:
	cvt.u32.u64 	%r25, %rd67;
	mul.wide.s32 	%rd26, %r46, 4;
	add.s64 	%rd27, %rd1, %rd26;
	ld.global.u32 	%r26, [%rd8];
	add.s32 	%r27, %r26, %r25;
	mul.wide.s32 	%rd28, %r27, 4;
	add.s64 	%rd29, %rd3, %rd28;
	ld.global.u32 	%r28, [%rd29];
	mul.wide.s32 	%rd30, %r28, 4;
	add.s64 	%rd31, %rd2, %rd30;
	ld.global.u32 	%r29, [%rd31];
	st.global.u32 	[%rd27], %r29;
	ld.global.s32 	%rd32, [%rd8];
	add.s64 	%rd33, %rd67, %rd32;
	shl.b64 	%rd34, %rd33, 2;
	add.s64 	%rd35, %rd3, %rd34;
	ld.global.u32 	%r30, [%rd35+4];
	mul.wide.s32 	%rd36, %r30, 4;
	add.s64 	%rd37, %rd2, %rd36;
	ld.global.u32 	%r31, [%rd37];
	st.global.u32 	[%rd27+4], %r31;
	ld.global.s32 	%rd38, [%rd8];
	add.s64 	%rd39, %rd67, %rd38;
	shl.b64 	%rd40, %rd39, 2;
	add.s64 	%rd41, %rd3, %rd40;
	ld.global.u32 	%r32, [%rd41+8];
	mul.wide.s32 	%rd42, %r32, 4;
	add.s64 	%rd43, %rd2, %rd42;
	ld.global.u32 	%r33, [%rd43];
	st.global.u32 	[%rd27+8], %r33;
	ld.global.s32 	%rd44, [%rd8];
	add.s64 	%rd45, %rd67, %rd44;
	shl.b64 	%rd46, %rd45, 2;
	add.s64 	%rd47, %rd3, %rd46;
	ld.global.u32 	%r34, [%rd47+12];
	mul.wide.s32 	%rd48, %r34, 4;
	add.s64 	%rd49, %rd2, %rd48;
	ld.global.u32 	%r35, [%rd49];
	st.global.u32 	[%rd27+12], %r35;
	add.s64 	%rd67, %rd67, 4;
	add.s32 	%r47, %r47, 4;
	add.s32 	%r46, %r46, 4;
	setp.ne.s32 	%p4, %r47, 0;
	@%p4 bra 	$L__BB6_5;
$L__BB6_6:
	setp.eq.s32 	%p5, %r9, 0;
	@%p5 bra 	$L__BB6_10;
	ld.global.u32 	%r36, [%rd8];
	add.s32 	%r37, %r36, %r48;
	mul.wide.s32 	%rd50, %r37, 4;
	add.s64 	%rd51, %rd3, %rd50;
	ld.global.u32 	%r38, [%rd51];
	mul.wide.s32 	%rd52, %r38, 4;
	add.s64 	%rd53, %rd2, %rd52;
	ld.global.u32 	%r39, [%rd53];
	add.s32 	%r40, %r48, %r8;
	mul.wide.s32 	%rd54, %r40, 4;
	add.s64 	%rd11, %rd1, %rd54;
	st.global.u32 	[%rd11], %r39;
	setp.eq.s32 	%p6, %r9, 1;
	@%p6 bra 	$L__BB6_10;
	ld.global.s32 	%rd55, [%rd8];
	cvt.u64.u32 	%rd12, %r48;
	add.s64 	%rd56, %rd55, %rd12;
	shl.b64 	%rd57, %rd56, 2;
	add.s64 	%rd58, %rd3, %rd57;
	ld.global.u32 	%r41, [%rd58+4];
	mul.wide.s32 	%rd59, %r41, 4;
	add.s64 	%rd60, %rd2, %rd59;
	ld.global.u32 	%r42, [%rd60];
	st.global.u32 	[%rd11+4], %r42;
	setp.eq.s32 	%p7, %r9, 2;
	@%p7 bra 	$L__BB6_10;
	ld.global.s32 	%rd61, [%rd8];
	add.s64 	%rd62, %rd61, %rd12;
	shl.b64 	%rd63, %rd62, 2;
	add.s64 	%rd64, %rd3, %rd63;
	ld.global.u32 	%r43, [%rd64+8];
	mul.wide.s32 	%rd65, %r43, 4;
	add.s64 	%rd66, %rd2, %rd65;
	ld.global.u32 	%r44, [%rd66];
	st.global.u32 	[%rd11+8], %r44;
$L__BB6_10:
	add.s32 	%r45, %r45, %r3;
	setp.lt.s32 	%p8, %r45, %r18;
	@%p8 bra 	$L__BB6_2;
$L__BB6_11:
	ret;

}
	// .globl	_Z22color_partition_greedyPiS_iiS_
.visible .entry _Z22color_partition_greedyPiS_iiS_(
	.param .u64 .ptr .align 1 _Z22color_partition_greedyPiS_iiS__param_0,
	.param .u64 .ptr .align 1 _Z22color_partition_greedyPiS_iiS__param_1,
	.param .u32 _Z22color_partition_greedyPiS_iiS__param_2,
	.param .u32 _Z22color_partition_greedyPiS_iiS__param_3,
	.param .u64 .ptr .align 1 _Z22color_partition_greedyPiS_iiS__param_4
)
{
	.local .align 16 .b8 	__local_depot7[32];
	.reg .b64 	%SP;
	.reg .b64 	%SPL;
	.reg .pred 	%p<15>;
	.reg .b32 	%r<57>;
	.reg .b64 	%rd<19>;

	mov.u64 	%SPL, __local_depot7;
	ld.param.u64 	%rd6, [_Z22color_partition_greedyPiS_iiS__param_0];
	ld.param.u64 	%rd7, [_Z22color_partition_greedyPiS_iiS__param_1];
	ld.param.u32 	%r25, [_Z22color_partition_greedyPiS_iiS__param_2];
	ld.param.u32 	%r24, [_Z22color_partition_greedyPiS_iiS__param_3];
	ld.param.u64 	%rd8, [_Z22color_partition_greedyPiS_iiS__param_4];
	cvta.to.global.u64 	%rd1, %rd8;
	add.u64 	%rd2, %SPL, 0;
	mov.u32 	%r26, %ctaid.x;
	mov.u32 	%r1, %ntid.x;
	mov.u32 	%r27, %tid.x;
	mad.lo.s32 	%r28, %r26, %r1, %r27;
	add.s32 	%r51, %r28, %r25;
	setp.ge.s32 	%p1, %r51, %r24;
	@%p1 bra 	$L__BB7_19;
	mov.u32 	%r29, %nctaid.x;
	mul.lo.s32 	%r3, %r1, %r29;
	cvta.to.global.u64 	%rd3, %rd6;
	cvta.to.global.u64 	%rd4, %rd7;
$L__BB7_2:
	mul.wide.s32 	%rd10, %r51, 4;
	add.s64 	%rd5, %rd1, %rd10;
	ld.global.u32 	%r30, [%rd5];
	setp.ne.s32 	%p2, %r30, -1;
	@%p2 bra 	$L__BB7_18;
	mov.b32 	%r54, 0;
	st.local.v4.u32 	[%rd2], {%r54, %r54, %r54, %r54};
	st.local.v4.u32 	[%rd2+16], {%r54, %r54, %r54, %r54};
	add.s64 	%rd12, %rd3, %rd10;
	ld.global.u32 	%r52, [%rd12];
	ld.global.u32 	%r6, [%rd12+4];
	setp.ge.s32 	%p3, %r52, %r6;
	@%p3 bra 	$L__BB7_8;
$L__BB7_4:
	mul.wide.s32 	%rd13, %r52, 4;
	add.s64 	%rd14, %rd4, %rd13;
	ld.global.u32 	%r32, [%rd14];
	mul.wide.s32 	%rd15, %r32, 4;
	add.s64 	%rd16, %rd1, %rd15;
	ld.global.u32 	%r8, [%rd16];
	setp.gt.u32 	%p4, %r8, 255;
	@%p4 bra 	$L__BB7_6;
	and.b32  	%r33, %r8, 31;
	mov.b32 	%r34, 1;
	shl.b32 	%r35, %r34, %r33;
	shr.u32 	%r36, %r8, 5;
	mul.wide.u32 	%rd17, %r36, 4;
	add.s64 	%rd18, %rd2, %rd17;
	ld.local.u32 	%r37, [%rd18];
	or.b32  	%r38, %r37, %r35;
	st.local.u32 	[%rd18], %r38;
$L__BB7_6:
	add.s32 	%r52, %r52, 1;
	setp.lt.s32 	%p5, %r52, %r6;
	@%p5 bra 	$L__BB7_4;
	ld.local.u32 	%r54, [%rd2];
$L__BB7_8:
	setp.eq.s32 	%p6, %r54, -1;
	mov.b32 	%r55, 0;
	@%p6 bra 	$L__BB7_10;
$L__BB7_9:
	not.b32 	%r48, %r54;
	brev.b32 	%r49, %r48;
	bfind.shiftamt.u32 	%r50, %r49;
	add.s32 	%r56, %r55, %r50;
	bra.uni 	$L__BB7_17;
$L__BB7_10:
	ld.local.u32 	%r54, [%rd2+4];
	setp.ne.s32 	%p7, %r54, -1;
	mov.b32 	%r55, 32;
	@%p7 bra 	$L__BB7_9;
	ld.local.u32 	%r54, [%rd2+8];
	setp.ne.s32 	%p8, %r54, -1;
	mov.b32 	%r55, 64;
	@%p8 bra 	$L__BB7_9;
	ld.local.u32 	%r54, [%rd2+12];
	setp.ne.s32 	%p9, %r54, -1;
	mov.b32 	%r55, 96;
	@%p9 bra 	$L__BB7_9;
	ld.local.u32 	%r54, [%rd2+16];
	setp.ne.s32 	%p10, %r54, -1;
	mov.b32 	%r55, 128;
	@%p10 bra 	$L__BB7_9;
	ld.local.u32 	%r54, [%rd2+20];
	setp.ne.s32 	%p11, %r54, -1;
	mov.b32 	%r55, 160;
	@%p11 bra 	$L__BB7_9;
	ld.local.u32 	%r54, [%rd2+24];
	setp.ne.s32 	%p12, %r54, -1;
	mov.b32 	%r55, 192;
	@%p12 bra 	$L__BB7_9;
	ld.local.u32 	%r54, [%rd2+28];
	setp.ne.s32 	%p13, %r54, -1;
	mov.b32 	%r55, 224;
	mov.b32 	%r56, 0;
	@%p13 bra 	$L__BB7_9;
$L__BB7_17:
	st.global.u32 	[%rd5], %r56;
$L__BB7_18:
	add.s32 	%r51, %r51, %r3;
	setp.lt.s32 	%p14, %r51, %r24;
	@%p14 bra 	$L__BB7_2;
$L__BB7_19:
	ret;

}
	// .globl	_Z14unmap_coloringPiS_S_i
.visible .entry _Z14unmap_coloringPiS_S_i(
	.param .u64 .ptr .align 1 _Z14unmap_coloringPiS_S_i_param_0,
	.param .u64 .ptr .align 1 _Z14unmap_coloringPiS_S_i_param_1,
	.param .u64 .ptr .align 1 _Z14unmap_coloringPiS_S_i_param_2,
	.param .u32 _Z14unmap_coloringPiS_S_i_param_3
)
{
	.reg .pred 	%p<7>;
	.reg .b32 	%r<41>;
	.reg .b64 	%rd<30>;

	ld.param.u64 	%rd4, [_Z14unmap_coloringPiS_S_i_param_0];
	ld.param.u64 	%rd5, [_Z14unmap_coloringPiS_S_i_param_1];
	ld.param.u64 	%rd6, [_Z14unmap_coloringPiS_S_i_param_2];
	ld.param.u32 	%r12, [_Z14unmap_coloringPiS_S_i_param_3];
	cvta.to.global.u64 	%rd1, %rd5;
	cvta.to.global.u64 	%rd2, %rd4;
	cvta.to.global.u64 	%rd3, %rd6;
	mov.u32 	%r13, %ctaid.x;
	mov.u32 	%r14, %ntid.x;
	mov.u32 	%r15, %tid.x;
	mad.lo.s32 	%r39, %r13, %r14, %r15;
	mov.u32 	%r16, %nctaid.x;
	mul.lo.s32 	%r2, %r14, %r16;
	setp.ge.s32 	%p1, %r39, %r12;
	@%p1 bra 	$L__BB8_7;
	add.s32 	%r17, %r39, %r2;
	max.s32 	%r18, %r12, %r17;
	setp.lt.s32 	%p2, %r17, %r12;
	selp.u32 	%r19, 1, 0, %p2;
	add.s32 	%r20, %r17, %r19;
	sub.s32 	%r21, %r18, %r20;
	div.u32 	%r22, %r21, %r2;
	add.s32 	%r3, %r22, %r19;
	and.b32  	%r23, %r3, 3;
	setp.eq.s32 	%p3, %r23, 3;
	@%p3 bra 	$L__BB8_4;
	add.s32 	%r24, %r3, 1;
	and.b32  	%r25, %r24, 3;
	neg.s32 	%r37, %r25;
$L__BB8_3:
	.pragma "nounroll";
	mul.wide.s32 	%rd7, %r39, 4;
	add.s64 	%rd8, %rd2, %rd7;
	add.s64 	%rd9, %rd3, %rd7;
	ld.global.u32 	%r26, [%rd9];
	ld.global.u32 	%r27, [%rd8];
	mul.wide.s32 	%rd10, %r26, 4;
	add.s64 	%rd11, %rd1, %rd10;
	st.global.u32 	[%rd11], %r27;
	add.s32 	%r39, %r39, %r2;
	add.s32 	%r37, %r37, 1;
	setp.ne.s32 	%p4, %r37, 0;
	@%p4 bra 	$L__BB8_3;
$L__BB8_4:
	setp.lt.u32 	%p5, %r3, 3;
	@%p5 bra 	$L__BB8_7;
	mul.wide.s32 	%rd17, %r2, 4;
	shl.b32 	%r36, %r2, 2;
$L__BB8_6:
	mul.wide.s32 	%rd12, %r39, 4;
	add.s64 	%rd13, %rd3, %rd12;
	ld.global.u32 	%r28, [%rd13];
	add.s64 	%rd14, %rd2, %rd12;
	ld.global.u32 	%r29, [%rd14];
	mul.wide.s32 	%rd15, %r28, 4;
	add.s64 	%rd16, %rd1, %rd15;
	st.global.u32 	[%rd16], %r29;
	add.s64 	%rd18, %rd13, %rd17;
	ld.global.u32 	%r30, [%rd18];
	add.s64 	%rd19, %rd14, %rd17;
	ld.global.u32 	%r31, [%rd19];
	mul.wide.s32 	%rd20, %r30, 4;
	add.s64 	%rd21, %rd1, %rd20;
	st.global.u32 	[%rd21], %r31;
	add.s64 	%rd22, %rd18, %rd17;
	ld.global.u32 	%r32, [%rd22];
	add.s64 	%rd23, %rd19, %rd17;
	ld.global.u32 	%r33, [%rd23];
	mul.wide.s32 	%rd24, %r32, 4;
	add.s64 	%rd25, %rd1, %rd24;
	st.global.u32 	[%rd25], %r33;
	add.s64 	%rd26, %rd22, %rd17;
	ld.global.u32 	%r34, [%rd26];
	add.s64 	%rd27, %rd23, %rd17;
	ld.global.u32 	%r35, [%rd27];
	mul.wide.s32 	%rd28, %r34, 4;
	add.s64 	%rd29, %rd1, %rd28;
	st.global.u32 	[%rd29], %r35;
	add.s32 	%r39, %r36, %r39;
	setp.lt.s32 	%p6, %r39, %r12;
	@%p6 bra 	$L__BB8_6;
$L__BB8_7:
	ret;

}
	// .globl	_Z23compute_active_verticesPiiS_
.visible .entry _Z23compute_active_verticesPiiS_(
	.param .u64 .ptr .align 1 _Z23compute_active_verticesPiiS__param_0,
	.param .u32 _Z23compute_active_verticesPiiS__param_1,
	.param .u64 .ptr .align 1 _Z23compute_active_verticesPiiS__param_2
)
{
	.reg .pred 	%p<26>;
	.reg .b32 	%r<97>;
	.reg .b64 	%rd<15>;

	ld.param.u64 	%rd3, [_Z23compute_active_verticesPiiS__param_0];
	ld.param.u32 	%r31, [_Z23compute_active_verticesPiiS__param_1];
	ld.param.u64 	%rd2, [_Z23compute_active_verticesPiiS__param_2];
	cvta.to.global.u64 	%rd1, %rd3;
	mov.u32 	%r1, %ctaid.x;
	mov.u32 	%r2, %ntid.x;
	mov.u32 	%r3, %tid.x;
	mad.lo.s32 	%r90, %r1, %r2, %r3;
	mov.u32 	%r33, %nctaid.x;
	mul.lo.s32 	%r5, %r2, %r33;
	setp.ge.s32 	%p1, %r90, %r31;
	mov.b32 	%r95, 0;
	@%p1 bra 	$L__BB9_7;
	add.s32 	%r36, %r90, %r5;
	max.s32 	%r37, %r31, %r36;
	setp.lt.s32 	%p2, %r36, %r31;
	selp.u32 	%r38, 1, 0, %p2;
	add.s32 	%r39, %r36, %r38;
	sub.s32 	%r40, %r37, %r39;
	div.u32 	%r41, %r40, %r5;
	add.s32 	%r42, %r41, %r38;
	add.s32 	%r6, %r42, 1;
	and.b32  	%r7, %r6, 3;
	setp.lt.u32 	%p3, %r42, 3;
	mov.b32 	%r95, 0;
	@%p3 bra 	$L__BB9_4;
	and.b32  	%r44, %r6, -4;
	shl.b32 	%r8, %r5, 2;
	neg.s32 	%r86, %r44;
	mov.b32 	%r95, 0;
	mul.wide.s32 	%rd6, %r5, 4;
$L__BB9_3:
	mul.wide.s32 	%rd4, %r90, 4;
	add.s64 	%rd5, %rd1, %rd4;
	ld.global.u32 	%r45, [%rd5];
	setp.eq.s32 	%p4, %r45, -1;
	selp.u32 	%r46, 1, 0, %p4;
	add.s32 	%r47, %r95, %r46;
	add.s64 	%rd7, %rd5, %rd6;
	ld.global.u32 	%r48, [%rd7];
	setp.eq.s32 	%p5, %r48, -1;
	selp.u32 	%r49, 1, 0, %p5;
	add.s32 	%r50, %r47, %r49;
	add.s64 	%rd8, %rd7, %rd6;
	ld.global.u32 	%r51, [%rd8];
	setp.eq.s32 	%p6, %r51, -1;
	selp.u32 	%r52, 1, 0, %p6;
	add.s32 	%r53, %r50, %r52;
	add.s64 	%rd9, %rd8, %rd6;
	ld.global.u32 	%r54, [%rd9];
	setp.eq.s32 	%p7, %r54, -1;
	selp.u32 	%r55, 1, 0, %p7;
	add.s32 	%r95, %r53, %r55;
	add.s32 	%r90, %r90, %r8;
	add.s32 	%r86, %r86, 4;
	setp.ne.s32 	%p8, %r86, 0;
	@%p8 bra 	$L__BB9_3;
$L__BB9_4:
	setp.eq.s32 	%p9, %r7, 0;
	@%p9 bra 	$L__BB9_7;
	neg.s32 	%r92, %r7;
$L__BB9_6:
	.pragma "nounroll";
	mul.wide.s32 	%rd10, %r90, 4;
	add.s64 	%rd11, %rd1, %rd10;
	ld.global.u32 	%r56, [%rd11];
	setp.eq.s32 	%p10, %r56, -1;
	selp.u32 	%r57, 1, 0, %p10;
	add.s32 	%r95, %r95, %r57;
	add.s32 	%r90, %r90, %r5;
	add.s32 	%r92, %r92, 1;
	setp.ne.s32 	%p11, %r92, 0;
	@%p11 bra 	$L__BB9_6;
$L__BB9_7:
	bar.sync 	0;
	shfl.sync.down.b32	%r58|%p12, %r95, 16, 31, -1;
	add.s32 	%r59, %r58, %r95;
	shfl.sync.down.b32	%r60|%p13, %r59, 8, 31, -1;
	add.s32 	%r61, %r59, %r60;
	shfl.sync.down.b32	%r62|%p14, %r61, 4, 31, -1;
	add.s32 	%r63, %r61, %r62;
	shfl.sync.down.b32	%r64|%p15, %r63, 2, 31, -1;
	add.s32 	%r65, %r63, %r64;
	shfl.sync.down.b32	%r66|%p16, %r65, 1, 31, -1;
	add.s32 	%r27, %r65, %r66;
	and.b32  	%r67, %r3, 31;
	setp.ne.s32 	%p17, %r67, 0;
	@%p17 bra 	$L__BB9_9;
	shr.u32 	%r68, %r3, 3;
	mov.u32 	%r69, _ZZ6reduceiPiE8warp_sum;
	add.s32 	%r70, %r69, %r68;
	st.shared.u32 	[%r70], %r27;
$L__BB9_9:
	bar.sync 	0;
	setp.gt.u32 	%p18, %r3, 31;
	@%p18 bra 	$L__BB9_14;
	add.s32 	%r72, %r2, 31;
	shr.u32 	%r73, %r72, 5;
	setp.ge.u32 	%p19, %r3, %r73;
	mov.b32 	%r96, 0;
	@%p19 bra 	$L__BB9_12;
	shl.b32 	%r74, %r3, 2;
	mov.u32 	%r75, _ZZ6reduceiPiE8warp_sum;
	add.s32 	%r76, %r75, %r74;
	ld.shared.u32 	%r96, [%r76];
$L__BB9_12:
	shfl.sync.down.b32	%r77|%p20, %r96, 16, 31, -1;
	add.s32 	%r78, %r77, %r96;
	shfl.sync.down.b32	%r79|%p21, %r78, 8, 31, -1;
	add.s32 	%r80, %r78, %r79;
	shfl.sync.down.b32	%r81|%p22, %r80, 4, 31, -1;
	add.s32 	%r82, %r80, %r81;
	shfl.sync.down.b32	%r83|%p23, %r82, 2, 31, -1;
	add.s32 	%r84, %r82, %r83;
	shfl.sync.down.b32	%r85|%p24, %r84, 1, 31, -1;
	add.s32 	%r30, %r84, %r85;
	setp.ne.s32 	%p25, %r3, 0;
	@%p25 bra 	$L__BB9_14;
	cvta.to.global.u64 	%rd12, %rd2;
	mul.wide.u32 	%rd13, %r1, 4;
	add.s64 	%rd14, %rd12, %rd13;
	st.global.u32 	[%rd14], %r30;
$L__BB9_14:
	ret;

}
	// .globl	_Z19blockwise_mis_colorPiS_iS_S_S_
.visible .entry _Z19blockwise_mis_colorPiS_iS_S_S_(
	.param .u64 .ptr .align 1 _Z19blockwise_mis_colorPiS_iS_S_S__param_0,
	.param .u64 .ptr .align 1 _Z19blockwise_mis_colorPiS_iS_S_S__param_1,
	.param .u32 _Z19blockwise_mis_colorPiS_iS_S_S__param_2,
	.param .u64 .ptr .align 1 _Z19blockwise_mis_colorPiS_iS_S_S__param_3,
	.param .u64 .ptr .align 1 _Z19blockwise_mis_colorPiS_iS_S_S__param_4,
	.param .u64 .ptr .align 1 _Z19blockwise_mis_colorPiS_iS_S_S__param_5
)
{



}
	// .globl	_ZN3cub18CUB_300001_SM_10006detail11EmptyKernelIvEEvv
.visible .entry _ZN3cub18CUB_300001_SM_10006detail11EmptyKernelIvEEvv()
{


	ret;

}
	// .globl	_ZN3cub18CUB_300001_SM_10006detail8for_each13static_kernelINS2_12policy_hub_t12policy_500_tElN6thrust24THRUST_300001_SM_1000_NS8cuda_cub10__tabulate7functorINS7_10device_ptrIiEENS7_6system6detail7generic6detail22compute_sequence_valueIivEElEEEEvT0_T1_
.visible .entry _ZN3cub18CUB_300001_SM_10006detail8for_each13static_kernelINS2_12policy_hub_t12policy_500_tElN6thrust24THRUST_300001_SM_1000_NS8cuda_cub10__tabulate7functorINS7_10device_ptrIiEENS7_6system6detail7generic6detail22compute_sequence_valueIivEElEEEEvT0_T1_(
	.param .u64 _ZN3cub18CUB_300001_SM_10006detail8for_each13static_kernelINS2_12policy_hub_t12policy_500_tElN6thrust24THRUST_300001_SM_1000_NS8cuda_cub10__tabulate7functorINS7_10device_ptrIiEENS7_6system6detail7generic6detail22compute_sequence_valueIivEElEEEEvT0_T1__param_0,
	.param .align 8 .b8 _ZN3cub18CUB_300001_SM_10006detail8for_each13static_kernelINS2_12policy_hub_t12policy_500_tElN6thrust24THRUST_300001_SM_1000_NS8cuda_cub10__tabulate7functorINS7_10device_ptrIiEENS7_6system6detail7generic6detail22compute_sequence_valueIivEElEEEEvT0_T1__param_1[16]
)
.maxntid 256
{
	.reg .pred 	%p<4>;
	.reg .b32 	%r<18>;
	.reg .b64 	%rd<20>;

	ld.param.u64 	%rd7, [_ZN3cub18CUB_300001_SM_10006detail8for_each13static_kernelINS2_12policy_hub_t12policy_500_tElN6thrust24THRUST_300001_SM_1000_NS8cuda_cub10__tabulate7functorINS7_10device_ptrIiEENS7_6system6detail7generic6detail22compute_sequence_valueIivEElEEEEvT0_T1__param_1];
	ld.param.u64 	%rd8, [_ZN3cub18CUB_300001_SM_10006detail8for_each13static_kernelINS2_12policy_hub_t12policy_500_tElN6thrust24THRUST_300001_SM_1000_NS8cuda_cub10__tabulate7functorINS7_10device_ptrIiEENS7_6system6detail7generic6detail22compute_sequence_valueIivEElEEEEvT0_T1__param_0];
	ld.param.v2.u32 	{%r3, %r4}, [_ZN3cub18CUB_300001_SM_10006detail8for_each13static_kernelINS2_12policy_hub_t12policy_500_tElN6thrust24THRUST_300001_SM_1000_NS8cuda_cub10__tabulate7functorINS7_10device_ptrIiEENS7_6system6detail7generic6detail22compute_sequence_valueIivEElEEEEvT0_T1__param_1+8];
	mov.u32 	%r5, %ctaid.x;
	mul.wide.u32 	%rd1, %r5, 512;
	sub.s64 	%rd2, %rd8, %rd1;
	setp.lt.s64 	%p1, %rd2, 512;
	@%p1 bra 	$L__BB12_2;
	mov.u32 	%r13, %tid.x;
	cvta.to.global.u64 	%rd15, %rd7;
	cvt.u64.u32 	%rd16, %r13;
	add.s64 	%rd17, %rd1, %rd16;
	cvt.u32.u64 	%r14, %rd17;
	mad.lo.s32 	%r15, %r4, %r14, %r3;
	shl.b64 	%rd18, %rd17, 2;
	add.s64 	%rd19, %rd15, %rd18;
	st.global.u32 	[%rd19], %r15;
	add.s32 	%r16, %r14, 256;
	mad.lo.s32 	%r17, %r4, %r16, %r3;
	st.global.u32 	[%rd19+1024], %r17;
	bra.uni 	$L__BB12_6;
$L__BB12_2:
	cvta.to.global.u64 	%rd3, %rd7;
	mov.u32 	%r6, %tid.x;
	cvt.s64.s32 	%rd4, %rd2;
	cvt.u64.u32 	%rd5, %r6;
	setp.le.s64 	%p2, %rd4, %rd5;
	@%p2 bra 	$L__BB12_4;
	add.s64 	%rd9, %rd1, %rd5;
	cvt.u32.u64 	%r7, %rd9;
	mad.lo.s32 	%r8, %r4, %r7, %r3;
	shl.b64 	%rd10, %rd9, 2;
	add.s64 	%rd11, %rd3, %rd10;
	st.global.u32 	[%rd11], %r8;
$L__BB12_4:
	cvt.u32.u64 	%r9, %rd5;
	add.s32 	%r10, %r9, 256;
	cvt.u64.u32 	%rd6, %r10;
	setp.le.s64 	%p3, %rd4, %rd6;
	@%p3 bra 	$L__BB12_6;
	add.s64 	%rd12, %rd1, %rd6;
	shl.b64 	%rd13, %rd12, 2;
	cvt.u32.u64 	%r11, %rd12;
	mad.lo.s32 	%r12, %r4, %r11, %r3;
	add.s64 	%rd14, %rd13, %rd3;
	st.global.u32 	[%rd14], %r12;
$L__BB12_6:
	ret;

}
	// .globl	_ZN3cub18CUB_300001_SM_10006detail9transform16transform_kernelINS2_10policy_hubILb1EN4cuda3std3__45tupleIJN6thrust24THRUST_300001_SM_1000_NS17counting_iteratorIiNSA_11use_defaultESC_SC_EEEEEE10policy1000EiNS7_10__identityENSA_20permutation_iteratorINSA_10device_ptrIiEESK_EEJSD_EEEvT0_iT1_T2_DpNS2_10kernel_argIT3_EE
.visible .entry _ZN3cub18CUB_300001_SM_10006detail9transform16transform_kernelINS2_10policy_hubILb1EN4cuda3std3__45tupleIJN6thrust24THRUST_300001_SM_1000_NS17counting_iteratorIiNSA_11use_defaultESC_SC_EEEEEE10policy1000EiNS7_10__identityENSA_20permutation_iteratorINSA_10device_ptrIiEESK_EEJSD_EEEvT0_iT1_T2_DpNS2_10kernel_argIT3_EE(
	.param .u32 _ZN3cub18CUB_300001_SM_10006detail9transform16transform_kernelINS2_10policy_hubILb1EN4cuda3std3__45tupleIJN6thrust24THRUST_300001_SM_1000_NS17counting_iteratorIiNSA_11use_defaultESC_SC_EEEEEE10policy1000EiNS7_10__identityENSA_20permutation_iteratorINSA_10device_ptrIiEESK_EEJSD_EEEvT0_iT1_T2_DpNS2_10kernel_argIT3_EE_param_0,
	.param .u32 _ZN3cub18CUB_300001_SM_10006detail9transform16transform_kernelINS2_10policy_hubILb1EN4cuda3std3__45tupleIJN6thrust24THRUST_300001_SM_1000_NS17counting_iteratorIiNSA_11use_defaultESC_SC_EEEEEE10policy1000EiNS7_10__identityENSA_20permutation_iteratorINSA_10device_ptrIiEESK_EEJSD_EEEvT0_iT1_T2_DpNS2_10kernel_argIT3_EE_param_1,
	.param .align 1 .b8 _ZN3cub18CUB_300001_SM_10006detail9transform16transform_kernelINS2_10policy_hubILb1EN4cuda3std3__45tupleIJN6thrust24THRUST_300001_SM_1000_NS17counting_iteratorIiNSA_11use_defaultESC_SC_EEEEEE10policy1000EiNS7_10__identityENSA_20permutation_iteratorINSA_10device_ptrIiEESK_EEJSD_EEEvT0_iT1_T2_DpNS2_10kernel_argIT3_EE_param_2[1],
	.param .align 8 .b8 _ZN3cub18CUB_300001_SM_10006detail9transform16transform_kernelINS2_10policy_hubILb1EN4cuda3std3__45tupleIJN6thrust24THRUST_300001_SM_1000_NS17counting_iteratorIiNSA_11use_defaultESC_SC_EEEEEE10policy1000EiNS7_10__identityENSA_20permutation_iteratorINSA_10device_ptrIiEESK_EEJSD_EEEvT0_iT1_T2_DpNS2_10kernel_argIT3_EE_param_3[16],
	.param .align 8 .b8 _ZN3cub18CUB_300001_SM_10006detail9transform16transform_kernelINS2_10policy_hubILb1EN4cuda3std3__45tupleIJN6thrust24THRUST_300001_SM_1000_NS17counting_iteratorIiNSA_11use_defaultESC_SC_EEEEEE10policy1000EiNS7_10__identityENSA_20permutation_iteratorINSA_10device_ptrIiEESK_EEJSD_EEEvT0_iT1_T2_DpNS2_10kernel_argIT3_EE_param_4[16]
)
.maxntid 128
{
	.reg .pred 	%p<35>;
	.reg .b32 	%r<180>;
	.reg .b64 	%rd<129>;

	ld.param.u32 	%r1, [_ZN3cub18CUB_300001_SM_10006detail9transform16transform_kernelINS2_10policy_hubILb1EN4cuda3std3__45tupleIJN6thrust24THRUST_300001_SM_1000_NS17counting_iteratorIiNSA_11use_defaultESC_SC_EEEEEE10policy1000EiNS7_10__identityENSA_20permutation_iteratorINSA_10device_ptrIiEESK_EEJSD_EEEvT0_iT1_T2_DpNS2_10kernel_argIT3_EE_param_4];
	ld.param.u32 	%r53, [_ZN3cub18CUB_300001_SM_10006detail9transform16transform_kernelINS2_10policy_hubILb1EN4cuda3std3__45tupleIJN6thrust24THRUST_300001_SM_1000_NS17counting_iteratorIiNSA_11use_defaultESC_SC_EEEEEE10policy1000EiNS7_10__identityENSA_20permutation_iteratorINSA_10device_ptrIiEESK_EEJSD_EEEvT0_iT1_T2_DpNS2_10kernel_argIT3_EE_param_0];
	ld.param.u64 	%rd8, [_ZN3cub18CUB_300001_SM_10006detail9transform16transform_kernelINS2_10policy_hubILb1EN4cuda3std3__45tupleIJN6thrust24THRUST_300001_SM_1000_NS17counting_iteratorIiNSA_11use_defaultESC_SC_EEEEEE10policy1000EiNS7_10__identityENSA_20permutation_iteratorINSA_10device_ptrIiEESK_EEJSD_EEEvT0_iT1_T2_DpNS2_10kernel_argIT3_EE_param_3+8];
	ld.param.u64 	%rd9, [_ZN3cub18CUB_300001_SM_10006detail9transform16transform_kernelINS2_10policy_hubILb1EN4cuda3std3__45tupleIJN6thrust24THRUST_300001_SM_1000_NS17counting_iteratorIiNSA_11use_defaultESC_SC_EEEEEE10policy1000EiNS7_10__identityENSA_20permutation_iteratorINSA_10device_ptrIiEESK_EEJSD_EEEvT0_iT1_T2_DpNS2_10kernel_argIT3_EE_param_3];
	ld.param.u32 	%r52, [_ZN3cub18CUB_300001_SM_10006detail9transform16transform_kernelINS2_10policy_hubILb1EN4cuda3std3__45tupleIJN6thrust24THRUST_300001_SM_1000_NS17counting_iteratorIiNSA_11use_defaultESC_SC_EEEEEE10policy1000EiNS7_10__identityENSA_20permutation_iteratorINSA_10device_ptrIiEESK_EEJSD_EEEvT0_iT1_T2_DpNS2_10kernel_argIT3_EE_param_1];
	cvta.to.global.u64 	%rd1, %rd9;
	cvta.to.global.u64 	%rd2, %rd8;
	shl.b32 	%r54, %r52, 7;
	mov.u32 	%r55, %ctaid.x;
	mul.lo.s32 	%r2, %r54, %r55;
	sub.s32 	%r56, %r53, %r2;
	min.s32 	%r3, %r54, %r56;
	add.s32 	%r4, %r1, %r2;
	mul.wide.s32 	%rd10, %r2, 4;
	add.s64 	%rd3, %rd1, %rd10;
	setp.gt.s32 	%p1, %r54, %r56;
	@%p1 bra 	$L__BB13_14;
	setp.lt.s32 	%p2, %r52, 1;
	@%p2 bra 	$L__BB13_55;
	mov.u32 	%r5, %tid.x;
	and.b32  	%r6, %r52, 15;
	setp.lt.u32 	%p3, %r52, 16;
	mov.b32 	%r174, 0;
	@%p3 bra 	$L__BB13_5;
	and.b32  	%r174, %r52, 2147483632;
	mov.b32 	%r169, 0;
$L__BB13_4:
	.pragma "nounroll";
	shl.b32 	%r59, %r169, 7;
	add.s32 	%r60, %r59, %r5;
	add.s32 	%r61, %r60, %r4;
	mul.wide.u32 	%rd11, %r60, 4;
	add.s64 	%rd12, %rd3, %rd11;
	ld.global.u32 	%r62, [%rd12];
	mul.wide.s32 	%rd13, %r62, 4;
	add.s64 	%rd14, %rd2, %rd13;
	st.global.u32 	[%rd14], %r61;
	add.s32 	%r63, %r61, 128;
	ld.global.u32 	%r64, [%rd12+512];
	mul.wide.s32 	%rd15, %r64, 4;
	add.s64 	%rd16, %rd2, %rd15;
	st.global.u32 	[%rd16], %r63;
	add.s32 	%r65, %r61, 256;
	ld.global.u32 	%r66, [%rd12+1024];
	mul.wide.s32 	%rd17, %r66, 4;
	add.s64 	%rd18, %rd2, %rd17;
	st.global.u32 	[%rd18], %r65;
	add.s32 	%r67, %r60, 384;
	add.s32 	%r68, %r61, 384;
	mul.wide.u32 	%rd19, %r67, 4;
	add.s64 	%rd20, %rd3, %rd19;
	ld.global.u32 	%r69, [%rd20];
	mul.wide.s32 	%rd21, %r69, 4;
	add.s64 	%rd22, %rd2, %rd21;
	st.global.u32 	[%rd22], %r68;
	add.s32 	%r70, %r60, 512;
	add.s32 	%r71, %r61, 512;
	mul.wide.u32 	%rd23, %r70, 4;
	add.s64 	%rd24, %rd3, %rd23;
	ld.global.u32 	%r72, [%rd24];
	mul.wide.s32 	%rd25, %r72, 4;
	add.s64 	%rd26, %rd2, %rd25;
	st.global.u32 	[%rd26], %r71;
	add.s32 	%r73, %r60, 640;
	add.s32 	%r74, %r61, 640;
	mul.wide.u32 	%rd27, %r73, 4;
	add.s64 	%rd28, %rd3, %rd27;
	ld.global.u32 	%r75, [%rd28];
	mul.wide.s32 	%rd29, %r75, 4;
	add.s64 	%rd30, %rd2, %rd29;
	st.global.u32 	[%rd30], %r74;
	add.s32 	%r76, %r60, 768;
	add.s32 	%r77, %r61, 768;
	mul.wide.u32 	%rd31, %r76, 4;
	add.s64 	%rd32, %rd3, %rd31;
	ld.global.u32 	%r78, [%rd32];
	mul.wide.s32 	%rd33, %r78, 4;
	add.s64 	%rd34, %rd2, %rd33;
	st.global.u32 	[%rd34], %r77;
	add.s32 	%r79, %r60, 896;
	add.s32 	%r80, %r61, 896;
	mul.wide.u32 	%rd35, %r79, 4;
	add.s64 	%rd36, %rd3, %rd35;
	ld.global.u32 	%r81, [%rd36];
	mul.wide.s32 	%rd37, %r81, 4;
	add.s64 	%rd38, %rd2, %rd37;
	st.global.u32 	[%rd38], %r80;
	add.s32 	%r82, %r60, 1024;
	add.s32 	%r83, %r61, 1024;
	mul.wide.u32 	%rd39, %r82, 4;
	add.s64 	%rd40, %rd3, %rd39;
	ld.global.u32 	%r84, [%rd40];
	mul.wide.s32 	%rd41, %r84, 4;
	add.s64 	%rd42, %rd2, %rd41;
	st.global.u32 	[%rd42], %r83;
	add.s32 	%r85, %r60, 1152;
	add.s32 	%r86, %r61, 1152;
	mul.wide.s32 	%rd43, %r85, 4;
	add.s64 	%rd44, %rd3, %rd43;
	ld.global.u32 	%r87, [%rd44];
	mul.wide.s32 	%rd45, %r87, 4;
	add.s64 	%rd46, %rd2, %rd45;
	st.global.u32 	[%rd46], %r86;
	add.s32 	%r88, %r61, 1280;
	ld.global.u32 	%r89, [%rd44+512];
	mul.wide.s32 	%rd47, %r89, 4;
	add.s64 	%rd48, %rd2, %rd47;
	st.global.u32 	[%rd48], %r88;
	add.s32 	%r90, %r61, 1408;
	ld.global.u32 	%r91, [%rd44+1024];
	mul.wide.s32 	%rd49, %r91, 4;
	add.s64 	%rd50, %rd2, %rd49;
	st.global.u32 	[%rd50], %r90;
	add.s32 	%r92, %r61, 1536;
	ld.global.u32 	%r93, [%rd44+1536];
	mul.wide.s32 	%rd51, %r93, 4;
	add.s64 	%rd52, %rd2, %rd51;
	st.global.u32 	[%rd52], %r92;
	add.s32 	%r94, %r61, 1664;
	ld.global.u32 	%r95, [%rd44+2048];
	mul.wide.s32 	%rd53, %r95, 4;
	add.s64 	%rd54, %rd2, %rd53;
	st.global.u32 	[%rd54], %r94;
	add.s32 	%r96, %r61, 1792;
	ld.global.u32 	%r97, [%rd44+2560];
	mul.wide.s32 	%rd55, %r97, 4;
	add.s64 	%rd56, %rd2, %rd55;
	st.global.u32 	[%rd56], %r96;
	add.s32 	%r98, %r61, 1920;
	ld.global.u32 	%r99, [%rd44+3072];
	mul.wide.s32 	%rd57, %r99, 4;
	add.s64 	%rd58, %rd2, %rd57;
	st.global.u32 	[%rd58], %r98;
	add.s32 	%r169, %r169, 16;
	setp.eq.s32 	%p4, %r169, %r174;
	@%p4 bra 	$L__BB13_5;
	bra.uni 	$L__BB13_4;
$L__BB13_5:
	setp.eq.s32 	%p5, %r6, 0;
	@%p5 bra 	$L__BB13_55;
	and.b32  	%r37, %r52, 7;
	setp.lt.u32 	%p6, %r6, 8;
	@%p6 bra 	$L__BB13_8;
	shl.b32 	%r100, %r174, 7;
	add.s32 	%r101, %r100, %r5;
	add.s32 	%r102, %r101, %r4;
	mul.wide.s32 	%rd59, %r101, 4;
	add.s64 	%rd60, %rd3, %rd59;
	ld.global.u32 	%r103, [%rd60];
	mul.wide.s32 	%rd61, %r103, 4;
	add.s64 	%rd62, %rd2, %rd61;
	st.global.u32 	[%rd62], %r102;
	add.s32 	%r104, %r102, 128;
	ld.global.u32 	%r105, [%rd60+512];
	mul.wide.s32 	%rd63, %r105, 4;
	add.s64 	%rd64, %rd2, %rd63;
	st.global.u32 	[%rd64], %r104;
	add.s32 	%r106, %r102, 256;
	ld.global.u32 	%r107, [%rd60+1024];
	mul.wide.s32 	%rd65, %r107, 4;
	add.s64 	%rd66, %rd2, %rd65;
	st.global.u32 	[%rd66], %r106;
	add.s32 	%r108, %r102, 384;
	ld.global.u32 	%r109, [%rd60+1536];
	mul.wide.s32 	%rd67, %r109, 4;
	add.s64 	%rd68, %rd2, %rd67;
	st.global.u32 	[%rd68], %r108;
	add.s32 	%r110, %r102, 512;
	ld.global.u32 	%r111, [%rd60+2048];
	mul.wide.s32 	%rd69, %r111, 4;
	add.s64 	%rd70, %rd2, %rd69;
	st.global.u32 	[%rd70], %r110;
	add.s32 	%r112, %r102, 640;
	ld.global.u32 	%r113, [%rd60+2560];
	mul.wide.s32 	%rd71, %r113, 4;
	add.s64 	%rd72, %rd2, %rd71;
	st.global.u32 	[%rd72], %r112;
	add.s32 	%r114, %r102, 768;
	ld.global.u32 	%r115, [%rd60+3072];
	mul.wide.s32 	%rd73, %r115, 4;
	add.s64 	%rd74, %rd2, %rd73;
	st.global.u32 	[%rd74], %r114;
	add.s32 	%r116, %r102, 896;
	ld.global.u32 	%r117, [%rd60+3584];
	mul.wide.s32 	%rd75, %r117, 4;
	add.s64 	%rd76, %rd2, %rd75;
	st.global.u32 	[%rd76], %r116;
	add.s32 	%r174, %r174, 8;
$L__BB13_8:
	setp.eq.s32 	%p7, %r37, 0;
	@%p7 bra 	$L__BB13_55;
	and.b32  	%r40, %r52, 3;
	setp.lt.u32 	%p8, %r37, 4;
	@%p8 bra 	$L__BB13_11;
	shl.b32 	%r118, %r174, 7;
	add.s32 	%r119, %r118, %r5;
	add.s32 	%r120, %r119, %r4;
	mul.wide.s32 	%rd77, %r119, 4;
	add.s64 	%rd78, %rd3, %rd77;
	ld.global.u32 	%r121, [%rd78];
	mul.wide.s32 	%rd79, %r121, 4;
	add.s64 	%rd80, %rd2, %rd79;
	st.global.u32 	[%rd80], %r120;
	add.s32 	%r122, %r120, 128;
	ld.global.u32 	%r123, [%rd78+512];
	mul.wide.s32 	%rd81, %r123, 4;
	add.s64 	%rd82, %rd2, %rd81;
	st.global.u32 	[%rd82], %r122;
	add.s32 	%r124, %r120, 256;
	ld.global.u32 	%r125, [%rd78+1024];
	mul.wide.s32 	%rd83, %r125, 4;
	add.s64 	%rd84, %rd2, %rd83;
	st.global.u32 	[%rd84], %r124;
	add.s32 	%r126, %r120, 384;
	ld.global.u32 	%r127, [%rd78+1536];
	mul.wide.s32 	%rd85, %r127, 4;
	add.s64 	%rd86, %rd2, %rd85;
	st.global.u32 	[%rd86], %r126;
	add.s32 	%r174, %r174, 4;
$L__BB13_11:
	setp.eq.s32 	%p9, %r40, 0;
	@%p9 bra 	$L__BB13_55;
	shl.b32 	%r128, %r174, 7;
	add.s32 	%r179, %r5, %r128;
	add.s32 	%r129, %r1, %r5;
	add.s32 	%r130, %r129, %r2;
	add.s32 	%r178, %r130, %r128;
	neg.s32 	%r177, %r40;
$L__BB13_13:
	.pragma "nounroll";
	mul.wide.s32 	%rd88, %r179, 4;
	add.s64 	%rd89, %rd3, %rd88;
	ld.global.u32 	%r131, [%rd89];
	mul.wide.s32 	%rd90, %r131, 4;
	add.s64 	%rd91, %rd2, %rd90;
	st.global.u32 	[%rd91], %r178;
	add.s32 	%r179, %r179, 128;
	add.s32 	%r178, %r178, 128;
	add.s32 	%r177, %r177, 1;
	setp.ne.s32 	%p10, %r177, 0;
	@%p10 bra 	$L__BB13_13;
	bra.uni 	$L__BB13_55;
$L__BB13_14:
	setp.lt.s32 	%p11, %r52, 1;
	@%p11 bra 	$L__BB13_55;
	mov.u32 	%r8, %tid.x;
	and.b32  	%r9, %r52, 7;
	setp.lt.u32 	%p12, %r52, 8;
	mov.b32 	%r171, 0;
	@%p12 bra 	$L__BB13_34;
	and.b32  	%r171, %r52, 2147483640;
	mov.b32 	%r170, 0;
$L__BB13_17:
	.pragma "nounroll";
	shl.b32 	%r134, %r170, 7;
	add.s32 	%r14, %r134, %r8;
	setp.ge.s32 	%p13, %r14, %r3;
	@%p13 bra 	$L__BB13_19;
	add.s32 	%r135, %r14, %r4;
	mul.wide.u32 	%rd92, %r14, 4;
	add.s64 	%rd93, %rd3, %rd92;
	ld.global.u32 	%r136, [%rd93];
	mul.wide.s32 	%rd94, %r136, 4;
	add.s64 	%rd95, %rd2, %rd94;
	st.global.u32 	[%rd95], %r135;
$L__BB13_19:
	add.s32 	%r15, %r14, 128;
	setp.ge.s32 	%p14, %r15, %r3;
	mul.wide.s32 	%rd96, %r15, 4;
	add.s64 	%rd4, %rd3, %rd96;
	@%p14 bra 	$L__BB13_21;
	add.s32 	%r137, %r15, %r4;
	ld.global.u32 	%r138, [%rd4];
	mul.wide.s32 	%rd97, %r138, 4;
	add.s64 	%rd98, %rd2, %rd97;
	st.global.u32 	[%rd98], %r137;
$L__BB13_21:
	add.s32 	%r16, %r14, 256;
	setp.ge.s32 	%p15, %r16, %r3;
	@%p15 bra 	$L__BB13_23;
	add.s32 	%r139, %r16, %r4;
	ld.global.u32 	%r140, [%rd4+512];
	mul.wide.s32 	%rd99, %r140, 4;
	add.s64 	%rd100, %rd2, %rd99;
	st.global.u32 	[%rd100], %r139;
$L__BB13_23:
	add.s32 	%r17, %r14, 384;
	setp.ge.s32 	%p16, %r17, %r3;
	@%p16 bra 	$L__BB13_25;
	add.s32 	%r141, %r17, %r4;
	ld.global.u32 	%r142, [%rd4+1024];
	mul.wide.s32 	%rd101, %r142, 4;
	add.s64 	%rd102, %rd2, %rd101;
	st.global.u32 	[%rd102], %r141;
$L__BB13_25:
	add.s32 	%r18, %r14, 512;
	setp.ge.s32 	%p17, %r18, %r3;
	@%p17 bra 	$L__BB13_27;
	add.s32 	%r143, %r18, %r4;
	ld.global.u32 	%r144, [%rd4+1536];
	mul.wide.s32 	%rd103, %r144, 4;
	add.s64 	%rd104, %rd2, %rd103;
	st.global.u32 	[%rd104], %r143;
$L__BB13_27:
	add.s32 	%r19, %r14, 640;
	setp.ge.s32 	%p18, %r19, %r3;
	@%p18 bra 	$L__BB13_29;
	add.s32 	%r145, %r19, %r4;
	ld.global.u32 	%r146, [%rd4+2048];
	mul.wide.s32 	%rd105, %r146, 4;
	add.s64 	%rd106, %rd2, %rd105;
	st.global.u32 	[%rd106], %r145;
$L__BB13_29:
	add.s32 	%r20, %r14, 768;
	setp.ge.s32 	%p19, %r20, %r3;
	@%p19 bra 	$L__BB13_31;
	add.s32 	%r147, %r20, %r4;
	ld.global.u32 	%r148, [%rd4+2560];
	mul.wide.s32 	%rd107, %r148, 4;
	add.s64 	%rd108, %rd2, %rd107;
	st.global.u32 	[%rd108], %r147;
$L__BB13_31:
	add.s32 	%r21, %r14, 896;
	setp.ge.s32 	%p20, %r21, %r3;
	@%p20 bra 	$L__BB13_33;
	add.s32 	%r149, %r21, %r4;
	ld.global.u32 	%r150, [%rd4+3072];
	mul.wide.s32 	%rd109, %r150, 4;
	add.s64 	%rd110, %rd2, %rd109;
	st.global.u32 	[%rd110], %r149;
$L__BB13_33:
	add.s32 	%r170, %r170, 8;
	setp.ne.s32 	%p21, %r170, %r171;
	@%p21 bra 	$L__BB13_17;
$L__BB13_34:
	setp.eq.s32 	%p22, %r9, 0;
	@%p22 bra 	$L__BB13_55;
	and.b32  	%r24, %r52, 3;
	setp.lt.u32 	%p23, %r9, 4;
	@%p23 bra 	$L__BB13_45;
	shl.b32 	%r151, %r171, 7;
	add.s32 	%r25, %r151, %r8;
	setp.ge.s32 	%p24, %r25, %r3;
	mul.wide.s32 	%rd111, %r25, 4;
	add.s64 	%rd5, %rd3, %rd111;
	@%p24 bra 	$L__BB13_38;
	add.s32 	%r152, %r25, %r4;
	ld.global.u32 	%r153, [%rd5];
	mul.wide.s32 	%rd112, %r153, 4;
	add.s64 	%rd113, %rd2, %rd112;
	st.global.u32 	[%rd113], %r152;
$L__BB13_38:
	add.s32 	%r26, %r25, 128;
	setp.ge.s32 	%p25, %r26, %r3;
	@%p25 bra 	$L__BB13_40;
	add.s32 	%r154, %r26, %r4;
	ld.global.u32 	%r155, [%rd5+512];
	mul.wide.s32 	%rd114, %r155, 4;
	add.s64 	%rd115, %rd2, %rd114;
	st.global.u32 	[%rd115], %r154;
$L__BB13_40:
	add.s32 	%r27, %r25, 256;
	setp.ge.s32 	%p26, %r27, %r3;
	@%p26 bra 	$L__BB13_42;
	add.s32 	%r156, %r27, %r4;
	ld.global.u32 	%r157, [%rd5+1024];
	mul.wide.s32 	%rd116, %r157, 4;
	add.s64 	%rd117, %rd2, %rd116;
	st.global.u32 	[%rd117], %r156;
$L__BB13_42:
	add.s32 	%r28, %r25, 384;
	setp.ge.s32 	%p27, %r28, %r3;
	@%p27 bra 	$L__BB13_44;
	add.s32 	%r158, %r28, %r4;
	ld.global.u32 	%r159, [%rd5+1536];
	mul.wide.s32 	%rd118, %r159, 4;
	add.s64 	%rd119, %rd2, %rd118;
	st.global.u32 	[%rd119], %r158;
$L__BB13_44:
	add.s32 	%r171, %r171, 4;
$L__BB13_45:
	setp.eq.s32 	%p28, %r24, 0;
	@%p28 bra 	$L__BB13_55;
	setp.eq.s32 	%p29, %r24, 1;
	@%p29 bra 	$L__BB13_52;
	shl.b32 	%r160, %r171, 7;
	add.s32 	%r31, %r160, %r8;
	setp.ge.s32 	%p30, %r31, %r3;
	mul.wide.s32 	%rd120, %r31, 4;
	add.s64 	%rd6, %rd3, %rd120;
	@%p30 bra 	$L__BB13_49;
	add.s32 	%r161, %r31, %r4;
	ld.global.u32 	%r162, [%rd6];
	mul.wide.s32 	%rd121, %r162, 4;
	add.s64 	%rd122, %rd2, %rd121;
	st.global.u32 	[%rd122], %r161;
$L__BB13_49:
	add.s32 	%r32, %r31, 128;
	setp.ge.s32 	%p31, %r32, %r3;
	@%p31 bra 	$L__BB13_51;
	add.s32 	%r163, %r32, %r4;
	ld.global.u32 	%r164, [%rd6+512];
	mul.wide.s32 	%rd123, %r164, 4;
	add.s64 	%rd124, %rd2, %rd123;
	st.global.u32 	[%rd124], %r163;
$L__BB13_51:
	add.s32 	%r171, %r171, 2;
$L__BB13_52:
	and.b32  	%r165, %r52, 1;
	setp.eq.b32 	%p32, %r165, 1;
	not.pred 	%p33, %p32;
	@%p33 bra 	$L__BB13_55;
	shl.b32 	%r166, %r171, 7;
	add.s32 	%r35, %r166, %r8;
	setp.ge.s32 	%p34, %r35, %r3;
	@%p34 bra 	$L__BB13_55;
	add.s32 	%r167, %r35, %r4;
	mul.wide.s32 	%rd125, %r35, 4;
	add.s64 	%rd126, %rd3, %rd125;
	ld.global.u32 	%r168, [%rd126];
	mul.wide.s32 	%rd127, %r168, 4;
	add.s64 	%rd128, %rd2, %rd127;
	st.global.u32 	[%rd128], %r167;
$L__BB13_55:
	ret;

}
	// .globl	_ZN3cub18CUB_300001_SM_10006detail9transform16transform_kernelINS2_10policy_hubILb1EN4cuda3std3__45tupleIJN6thrust24THRUST_300001_SM_1000_NS17counting_iteratorIiNSA_11use_defaultESC_SC_EEEEEE10policy1000ElNS7_10__identityENSA_20permutation_iteratorINSA_10device_ptrIiEESK_EEJSD_EEEvT0_iT1_T2_DpNS2_10kernel_argIT3_EE
.visible .entry _ZN3cub18CUB_300001_SM_10006detail9transform16transform_kernelINS2_10policy_hubILb1EN4cuda3std3__45tupleIJN6thrust24THRUST_300001_SM_1000_NS17counting_iteratorIiNSA_11use_defaultESC_SC_EEEEEE10policy1000ElNS7_10__identityENSA_20permutation_iteratorINSA_10device_ptrIiEESK_EEJSD_EEEvT0_iT1_T2_DpNS2_10kernel_argIT3_EE(
	.param .u64 _ZN3cub18CUB_300001_SM_10006detail9transform16transform_kernelINS2_10policy_hubILb1EN4cuda3std3__45tupleIJN6thrust24THRUST_300001_SM_1000_NS17counting_iteratorIiNSA_11use_defaultESC_SC_EEEEEE10policy1000ElNS7_10__identityENSA_20permutation_iteratorINSA_10device_ptrIiEESK_EEJSD_EEEvT0_iT1_T2_DpNS2_10kernel_argIT3_EE_param_0,
	.param .u32 _ZN3cub18CUB_300001_SM_10006detail9transform16transform_kernelINS2_10policy_hubILb1EN4cuda3std3__45tupleIJN6thrust24THRUST_300001_SM_1000_NS17counting_iteratorIiNSA_11use_defaultESC_SC_EEEEEE10policy1000ElNS7_10__identityENSA_20permutation_iteratorINSA_10device_ptrIiEESK_EEJSD_EEEvT0_iT1_T2_DpNS2_10kernel_argIT3_EE_param_1,
	.param .align 1 .b8 _ZN3cub18CUB_300001_SM_10006detail9transform16transform_kernelINS2_10policy_hubILb1EN4cuda3std3__45tupleIJN6thrust24THRUST_300001_SM_1000_NS17counting_iteratorIiNSA_11use_defaultESC_SC_EEEEEE10policy1000ElNS7_10__identityENSA_20permutation_iteratorINSA_10device_ptrIiEESK_EEJSD_EEEvT0_iT1_T2_DpNS2_10kernel_argIT3_EE_param_2[1],
	.param .align 8 .b8 _ZN3cub18CUB_300001_SM_10006detail9transform16transform_kernelINS2_10policy_hubILb1EN4cuda3std3__45tupleIJN6thrust24THRUST_300001_SM_1000_NS17counting_iteratorIiNSA_11use_defaultESC_SC_EEEEEE10policy1000ElNS7_10__identityENSA_20permutation_iteratorINSA_10device_ptrIiEESK_EEJSD_EEEvT0_iT1_T2_DpNS2_10kernel_argIT3_EE_param_3[16],
	.param .align 8 .b8 _ZN3cub18CUB_300001_SM_10006detail9transform16transform_kernelINS2_10policy_hubILb1EN4cuda3std3__45tupleIJN6thrust24THRUST_300001_SM_1000_NS17counting_iteratorIiNSA_11use_defaultESC_SC_EEEEEE10policy1000ElNS7_10__identityENSA_20permutation_iteratorINSA_10device_ptrIiEESK_EEJSD_EEEvT0_iT1_T2_DpNS2_10kernel_argIT3_EE_param_4[16]
)
.maxntid 128
{
	.reg .pred 	%p<35>;
	.reg .b32 	%r<178>;
	.reg .b64 	%rd<135>;

	ld.param.u32 	%r1, [_ZN3cub18CUB_300001_SM_10006detail9transform16transform_kernelINS2_10policy_hubILb1EN4cuda3std3__45tupleIJN6thrust24THRUST_300001_SM_1000_NS17counting_iteratorIiNSA_11use_defaultESC_SC_EEEEEE10policy1000ElNS7_10__identityENSA_20permutation_iteratorINSA_10device_ptrIiEESK_EEJSD_EEEvT0_iT1_T2_DpNS2_10kernel_argIT3_EE_param_4];
	ld.param.u64 	%rd9, [_ZN3cub18CUB_300001_SM_10006detail9transform16transform_kernelINS2_10policy_hubILb1EN4cuda3std3__45tupleIJN6thrust24THRUST_300001_SM_1000_NS17counting_iteratorIiNSA_11use_defaultESC_SC_EEEEEE10policy1000ElNS7_10__identityENSA_20permutation_iteratorINSA_10device_ptrIiEESK_EEJSD_EEEvT0_iT1_T2_DpNS2_10kernel_argIT3_EE_param_0];
	ld.param.u64 	%rd10, [_ZN3cub18CUB_300001_SM_10006detail9transform16transform_kernelINS2_10policy_hubILb1EN4cuda3std3__45tupleIJN6thrust24THRUST_300001_SM_1000_NS17counting_iteratorIiNSA_11use_defaultESC_SC_EEEEEE10policy1000ElNS7_10__identityENSA_20permutation_iteratorINSA_10device_ptrIiEESK_EEJSD_EEEvT0_iT1_T2_DpNS2_10kernel_argIT3_EE_param_3+8];
	ld.param.u64 	%rd11, [_ZN3cub18CUB_300001_SM_10006detail9transform16transform_kernelINS2_10policy_hubILb1EN4cuda3std3__45tupleIJN6thrust24THRUST_300001_SM_1000_NS17counting_iteratorIiNSA_11use_defaultESC_SC_EEEEEE10policy1000ElNS7_10__identityENSA_20permutation_iteratorINSA_10device_ptrIiEESK_EEJSD_EEEvT0_iT1_T2_DpNS2_10kernel_argIT3_EE_param_3];
	ld.param.u32 	%r52, [_ZN3cub18CUB_300001_SM_10006detail9transform16transform_kernelINS2_10policy_hubILb1EN4cuda3std3__45tupleIJN6thrust24THRUST_300001_SM_1000_NS17counting_iteratorIiNSA_11use_defaultESC_SC_EEEEEE10policy1000ElNS7_10__identityENSA_20permutation_iteratorINSA_10device_ptrIiEESK_EEJSD_EEEvT0_iT1_T2_DpNS2_10kernel_argIT3_EE_param_1];
	cvta.to.global.u64 	%rd1, %rd11;
	cvta.to.global.u64 	%rd2, %rd10;
	shl.b32 	%r53, %r52, 7;
	mov.u32 	%r54, %ctaid.x;
	cvt.u64.u32 	%rd12, %r54;
	cvt.s64.s32 	%rd13, %r53;
	mul.lo.s64 	%rd3, %rd13, %rd12;
	sub.s64 	%rd14, %rd9, %rd3;
	min.s64 	%rd15, %rd14, %rd13;
	cvt.u32.u64 	%r2, %rd15;
	cvt.u32.u64 	%r3, %rd3;
	add.s32 	%r4, %r1, %r3;
	shl.b64 	%rd16, %rd3, 2;
	add.s64 	%rd4, %rd1, %rd16;
	setp.eq.s32 	%p1, %r53, %r2;
	@%p1 bra 	$L__BB14_42;
	setp.lt.s32 	%p2, %r52, 1;
	@%p2 bra 	$L__BB14_55;
	mov.u32 	%r5, %tid.x;
	and.b32  	%r6, %r52, 7;
	setp.lt.u32 	%p3, %r52, 8;
	mov.b32 	%r175, 0;
	@%p3 bra 	$L__BB14_21;
	and.b32  	%r175, %r52, 2147483640;
	mov.b32 	%r168, 0;
$L__BB14_4:
	.pragma "nounroll";
	shl.b32 	%r57, %r168, 7;
	add.s32 	%r14, %r57, %r5;
	setp.ge.s32 	%p4, %r14, %r2;
	@%p4 bra 	$L__BB14_6;
	add.s32 	%r58, %r14, %r4;
	mul.wide.u32 	%rd17, %r14, 4;
	add.s64 	%rd18, %rd4, %rd17;
	ld.global.u32 	%r59, [%rd18];
	mul.wide.s32 	%rd19, %r59, 4;
	add.s64 	%rd20, %rd2, %rd19;
	st.global.u32 	[%rd20], %r58;
$L__BB14_6:
	add.s32 	%r15, %r14, 128;
	setp.ge.s32 	%p5, %r15, %r2;
	mul.wide.s32 	%rd21, %r15, 4;
	add.s64 	%rd5, %rd4, %rd21;
	@%p5 bra 	$L__BB14_8;
	add.s32 	%r60, %r15, %r4;
	ld.global.u32 	%r61, [%rd5];
	mul.wide.s32 	%rd22, %r61, 4;
	add.s64 	%rd23, %rd2, %rd22;
	st.global.u32 	[%rd23], %r60;
$L__BB14_8:
	add.s32 	%r16, %r14, 256;
	setp.ge.s32 	%p6, %r16, %r2;
	@%p6 bra 	$L__BB14_10;
	add.s32 	%r62, %r16, %r4;
	ld.global.u32 	%r63, [%rd5+512];
	mul.wide.s32 	%rd24, %r63, 4;
	add.s64 	%rd25, %rd2, %rd24;
	st.global.u32 	[%rd25], %r62;
$L__BB14_10:
	add.s32 	%r17, %r14, 384;
	setp.ge.s32 	%p7, %r17, %r2;
	@%p7 bra 	$L__BB14_12;
	add.s32 	%r64, %r17, %r4;
	ld.global.u32 	%r65, [%rd5+1024];
	mul.wide.s32 	%rd26, %r65, 4;
	add.s64 	%rd27, %rd2, %rd26;
	st.global.u32 	[%rd27], %r64;
$L__BB14_12:
	add.s32 	%r18, %r14, 512;
	setp.ge.s32 	%p8, %r18, %r2;
	@%p8 bra 	$L__BB14_14;
	add.s32 	%r66, %r18, %r4;
	ld.global.u32 	%r67, [%rd5+1536];
	mul.wide.s32 	%rd28, %r67, 4;
	add.s64 	%rd29, %rd2, %rd28;
	st.global.u32 	[%rd29], %r66;
$L__BB14_14:
	add.s32 	%r19, %r14, 640;
	setp.ge.s32 	%p9, %r19, %r2;
	@%p9 bra 	$L__BB14_16;
	add.s32 	%r68, %r19, %r4;
	ld.global.u32 	%r69, [%rd5+2048];
	mul.wide.s32 	%rd30, %r69, 4;
	add.s64 	%rd31, %rd2, %rd30;
	st.global.u32 	[%rd31], %r68;
$L__BB14_16:
	add.s32 	%r20, %r14, 768;
	setp.ge.s32 	%p10, %r20, %r2;
	@%p10 bra 	$L__BB14_18;
	add.s32 	%r70, %r20, %r4;
	ld.global.u32 	%r71, [%rd5+2560];
	mul.wide.s32 	%rd32, %r71, 4;
	add.s64 	%rd33, %rd2, %rd32;
	st.global.u32 	[%rd33], %r70;
$L__BB14_18:
	add.s32 	%r21, %r14, 896;
	setp.ge.s32 	%p11, %r21, %r2;
	@%p11 bra 	$L__BB14_20;
	add.s32 	%r72, %r21, %r4;
	ld.global.u32 	%r73, [%rd5+3072];
	mul.wide.s32 	%rd34, %r73, 4;
	add.s64 	%rd35, %rd2, %rd34;
	st.global.u32 	[%rd35], %r72;
$L__BB14_20:
	add.s32 	%r168, %r168, 8;
	setp.eq.s32 	%p12, %r168, %r175;
	@%p12 bra 	$L__BB14_21;
	bra.uni 	$L__BB14_4;
$L__BB14_21:
	setp.eq.s32 	%p13, %r6, 0;
	@%p13 bra 	$L__BB14_55;
	and.b32  	%r40, %r52, 3;
	setp.lt.u32 	%p14, %r6, 4;
	@%p14 bra 	$L__BB14_32;
	shl.b32 	%r74, %r175, 7;
	add.s32 	%r41, %r74, %r5;
	setp.ge.s32 	%p15, %r41, %r2;
	mul.wide.s32 	%rd36, %r41, 4;
	add.s64 	%rd7, %rd4, %rd36;
	@%p15 bra 	$L__BB14_25;
	add.s32 	%r75, %r41, %r4;
	ld.global.u32 	%r76, [%rd7];
	mul.wide.s32 	%rd37, %r76, 4;
	add.s64 	%rd38, %rd2, %rd37;
	st.global.u32 	[%rd38], %r75;
$L__BB14_25:
	add.s32 	%r42, %r41, 128;
	setp.ge.s32 	%p16, %r42, %r2;
	@%p16 bra 	$L__BB14_27;
	add.s32 	%r77, %r42, %r4;
	ld.global.u32 	%r78, [%rd7+512];
	mul.wide.s32 	%rd39, %r78, 4;
	add.s64 	%rd40, %rd2, %rd39;
	st.global.u32 	[%rd40], %r77;
$L__BB14_27:
	add.s32 	%r43, %r41, 256;
	setp.ge.s32 	%p17, %r43, %r2;
	@%p17 bra 	$L__BB14_29;
	add.s32 	%r79, %r43, %r4;
	ld.global.u32 	%r80, [%rd7+1024];
	mul.wide.s32 	%rd41, %r80, 4;
	add.s64 	%rd42, %rd2, %rd41;
	st.global.u32 	[%rd42], %r79;
$L__BB14_29:
	add.s32 	%r44, %r41, 384;
	setp.ge.s32 	%p18, %r44, %r2;
	@%p18 bra 	$L__BB14_31;
	add.s32 	%r81, %r44, %r4;
	ld.global.u32 	%r82, [%rd7+1536];
	mul.wide.s32 	%rd43, %r82, 4;
	add.s64 	%rd44, %rd2, %rd43;
	st.global.u32 	[%rd44], %r81;
$L__BB14_31:
	add.s32 	%r175, %r175, 4;
$L__BB14_32:
	setp.eq.s32 	%p19, %r40, 0;
	@%p19 bra 	$L__BB14_55;
	setp.eq.s32 	%p20, %r40, 1;
	@%p20 bra 	$L__BB14_39;
	shl.b32 	%r83, %r175, 7;
	add.s32 	%r47, %r83, %r5;
	setp.ge.s32 	%p21, %r47, %r2;
	mul.wide.s32 	%rd45, %r47, 4;
	add.s64 	%rd8, %rd4, %rd45;
	@%p21 bra 	$L__BB14_36;
	add.s32 	%r84, %r47, %r4;
	ld.global.u32 	%r85, [%rd8];
	mul.wide.s32 	%rd46, %r85, 4;
	add.s64 	%rd47, %rd2, %rd46;
	st.global.u32 	[%rd47], %r84;
$L__BB14_36:
	add.s32 	%r48, %r47, 128;
	setp.ge.s32 	%p22, %r48, %r2;
	@%p22 bra 	$L__BB14_38;
	add.s32 	%r86, %r48, %r4;
	ld.global.u32 	%r87, [%rd8+512];
	mul.wide.s32 	%rd48, %r87, 4;
	add.s64 	%rd49, %rd2, %rd48;
	st.global.u32 	[%rd49], %r86;
$L__BB14_38:
	add.s32 	%r175, %r175, 2;
$L__BB14_39:
	and.b32  	%r88, %r52, 1;
	setp.eq.b32 	%p23, %r88, 1;
	not.pred 	%p24, %p23;
	@%p24 bra 	$L__BB14_55;
	shl.b32 	%r89, %r175, 7;
	add.s32 	%r51, %r89, %r5;
	setp.ge.s32 	%p25, %r51, %r2;
	@%p25 bra 	$L__BB14_55;
	add.s32 	%r90, %r51, %r4;
	mul.wide.s32 	%rd50, %r51, 4;
	add.s64 	%rd51, %rd4, %rd50;
	ld.global.u32 	%r91, [%rd51];
	mul.wide.s32 	%rd52, %r91, 4;
	add.s64 	%rd53, %rd2, %rd52;
	st.global.u32 	[%rd53], %r90;
	bra.uni 	$L__BB14_55;
$L__BB14_42:
	setp.lt.s32 	%p26, %r52, 1;
	@%p26 bra 	$L__BB14_55;
	mov.u32 	%r8, %tid.x;
	and.b32  	%r9, %r52, 15;
	setp.lt.u32 	%p27, %r52, 16;
	mov.b32 	%r170, 0;
	@%p27 bra 	$L__BB14_46;
	and.b32  	%r170, %r52, 2147483632;
	mov.b32 	%r167, 0;
$L__BB14_45:
	.pragma "nounroll";
	shl.b32 	%r94, %r167, 7;
	add.s32 	%r95, %r94, %r8;
	add.s32 	%r96, %r95, %r4;
	mul.wide.u32 	%rd54, %r95, 4;
	add.s64 	%rd55, %rd4, %rd54;
	ld.global.u32 	%r97, [%rd55];
	mul.wide.s32 	%rd56, %r97, 4;
	add.s64 	%rd57, %rd2, %rd56;
	st.global.u32 	[%rd57], %r96;
	add.s32 	%r98, %r96, 128;
	ld.global.u32 	%r99, [%rd55+512];
	mul.wide.s32 	%rd58, %r99, 4;
	add.s64 	%rd59, %rd2, %rd58;
	st.global.u32 	[%rd59], %r98;
	add.s32 	%r100, %r96, 256;
	ld.global.u32 	%r101, [%rd55+1024];
	mul.wide.s32 	%rd60, %r101, 4;
	add.s64 	%rd61, %rd2, %rd60;
	st.global.u32 	[%rd61], %r100;
	add.s32 	%r102, %r95, 384;
	add.s32 	%r103, %r96, 384;
	mul.wide.u32 	%rd62, %r102, 4;
	add.s64 	%rd63, %rd4, %rd62;
	ld.global.u32 	%r104, [%rd63];
	mul.wide.s32 	%rd64, %r104, 4;
	add.s64 	%rd65, %rd2, %rd64;
	st.global.u32 	[%rd65], %r103;
	add.s32 	%r105, %r95, 512;
	add.s32 	%r106, %r96, 512;
	mul.wide.u32 	%rd66, %r105, 4;
	add.s64 	%rd67, %rd4, %rd66;
	ld.global.u32 	%r107, [%rd67];
	mul.wide.s32 	%rd68, %r107, 4;
	add.s64 	%rd69, %rd2, %rd68;
	st.global.u32 	[%rd69], %r106;
	add.s32 	%r108, %r95, 640;
	add.s32 	%r109, %r96, 640;
	mul.wide.u32 	%rd70, %r108, 4;
	add.s64 	%rd71, %rd4, %rd70;
	ld.global.u32 	%r110, [%rd71];
	mul.wide.s32 	%rd72, %r110, 4;
	add.s64 	%rd73, %rd2, %rd72;
	st.global.u32 	[%rd73], %r109;
	add.s32 	%r111, %r95, 768;
	add.s32 	%r112, %r96, 768;
	mul.wide.u32 	%rd74, %r111, 4;
	add.s64 	%rd75, %rd4, %rd74;
	ld.global.u32 	%r113, [%rd75];
	mul.wide.s32 	%rd76, %r113, 4;
	add.s64 	%rd77, %rd2, %rd76;
	st.global.u32 	[%rd77], %r112;
	add.s32 	%r114, %r95, 896;
	add.s32 	%r115, %r96, 896;
	mul.wide.u32 	%rd78, %r114, 4;
	add.s64 	%rd79, %rd4, %rd78;
	ld.global.u32 	%r116, [%rd79];
	mul.wide.s32 	%rd80, %r116, 4;
	add.s64 	%rd81, %rd2, %rd80;
	st.global.u32 	[%rd81], %r115;
	add.s32 	%r117, %r95, 1024;
	add.s32 	%r118, %r96, 1024;
	mul.wide.u32 	%rd82, %r117, 4;
	add.s64 	%rd83, %rd4, %rd82;
	ld.global.u32 	%r119, [%rd83];
	mul.wide.s32 	%rd84, %r119, 4;
	add.s64 	%rd85, %rd2, %rd84;
	st.global.u32 	[%rd85], %r118;
	add.s32 	%r120, %r95, 1152;
	add.s32 	%r121, %r96, 1152;
	mul.wide.s32 	%rd86, %r120, 4;
	add.s64 	%rd87, %rd4, %rd86;
	ld.global.u32 	%r122, [%rd87];
	mul.wide.s32 	%rd88, %r122, 4;
	add.s64 	%rd89, %rd2, %rd88;
	st.global.u32 	[%rd89], %r121;
	add.s32 	%r123, %r96, 1280;
	ld.global.u32 	%r124, [%rd87+512];
	mul.wide.s32 	%rd90, %r124, 4;
	add.s64 	%rd91, %rd2, %rd90;
	st.global.u32 	[%rd91], %r123;
	add.s32 	%r125, %r96, 1408;
	ld.global.u32 	%r126, [%rd87+1024];
	mul.wide.s32 	%rd92, %r126, 4;
	add.s64 	%rd93, %rd2, %rd92;
	st.global.u32 	[%rd93], %r125;
	add.s32 	%r127, %r96, 1536;
	ld.global.u32 	%r128, [%rd87+1536];
	mul.wide.s32 	%rd94, %r128, 4;
	add.s64 	%rd95, %rd2, %rd94;
	st.global.u32 	[%rd95], %r127;
	add.s32 	%r129, %r96, 1664;
	ld.global.u32 	%r130, [%rd87+2048];
	mul.wide.s32 	%rd96, %r130, 4;
	add.s64 	%rd97, %rd2, %rd96;
	st.global.u32 	[%rd97], %r129;
	add.s32 	%r131, %r96, 1792;
	ld.global.u32 	%r132, [%rd87+2560];
	mul.wide.s32 	%rd98, %r132, 4;
	add.s64 	%rd99, %rd2, %rd98;
	st.global.u32 	[%rd99], %r131;
	add.s32 	%r133, %r96, 1920;
	ld.global.u32 	%r134, [%rd87+3072];
	mul.wide.s32 	%rd100, %r134, 4;
	add.s64 	%rd101, %rd2, %rd100;
	st.global.u32 	[%rd101], %r133;
	add.s32 	%r167, %r167, 16;
	setp.eq.s32 	%p28, %r167, %r170;
	@%p28 bra 	$L__BB14_46;
	bra.uni 	$L__BB14_45;
$L__BB14_46:
	setp.eq.s32 	%p29, %r9, 0;
	@%p29 bra 	$L__BB14_55;
	and.b32  	%r24, %r52, 7;
	setp.lt.u32 	%p30, %r9, 8;
	@%p30 bra 	$L__BB14_49;
	shl.b32 	%r135, %r170, 7;
	add.s32 	%r136, %r135, %r8;
	add.s32 	%r137, %r136, %r4;
	mul.wide.s32 	%rd102, %r136, 4;
	add.s64 	%rd103, %rd4, %rd102;
	ld.global.u32 	%r138, [%rd103];
	mul.wide.s32 	%rd104, %r138, 4;
	add.s64 	%rd105, %rd2, %rd104;
	st.global.u32 	[%rd105], %r137;
	add.s32 	%r139, %r137, 128;
	ld.global.u32 	%r140, [%rd103+512];
	mul.wide.s32 	%rd106, %r140, 4;
	add.s64 	%rd107, %rd2, %rd106;
	st.global.u32 	[%rd107], %r139;
	add.s32 	%r141, %r137, 256;
	ld.global.u32 	%r142, [%rd103+1024];
	mul.wide.s32 	%rd108, %r142, 4;
	add.s64 	%rd109, %rd2, %rd108;
	st.global.u32 	[%rd109], %r141;
	add.s32 	%r143, %r137, 384;
	ld.global.u32 	%r144, [%rd103+1536];
	mul.wide.s32 	%rd110, %r144, 4;
	add.s64 	%rd111, %rd2, %rd110;
	st.global.u32 	[%rd111], %r143;
	add.s32 	%r145, %r137, 512;
	ld.global.u32 	%r146, [%rd103+2048];
	mul.wide.s32 	%rd112, %r146, 4;
	add.s64 	%rd113, %rd2, %rd112;
	st.global.u32 	[%rd113], %r145;
	add.s32 	%r147, %r137, 640;
	ld.global.u32 	%r148, [%rd103+2560];
	mul.wide.s32 	%rd114, %r148, 4;
	add.s64 	%rd115, %rd2, %rd114;
	st.global.u32 	[%rd115], %r147;
	add.s32 	%r149, %r137, 768;
	ld.global.u32 	%r150, [%rd103+3072];
	mul.wide.s32 	%rd116, %r150, 4;
	add.s64 	%rd117, %rd2, %rd116;
	st.global.u32 	[%rd117], %r149;
	add.s32 	%r151, %r137, 896;
	ld.global.u32 	%r152, [%rd103+3584];
	mul.wide.s32 	%rd118, %r152, 4;
	add.s64 	%rd119, %rd2, %rd118;
	st.global.u32 	[%rd119], %r151;
	add.s32 	%r170, %r170, 8;
$L__BB14_49:
	setp.eq.s32 	%p31, %r24, 0;
	@%p31 bra 	$L__BB14_55;
	and.b32  	%r27, %r52, 3;
	setp.lt.u32 	%p32, %r24, 4;
	@%p32 bra 	$L__BB14_52;
	shl.b32 	%r153, %r170, 7;
	add.s32 	%r154, %r153, %r8;
	add.s32 	%r155, %r154, %r4;
	mul.wide.s32 	%rd120, %r154, 4;
	add.s64 	%rd121, %rd4, %rd120;
	ld.global.u32 	%r156, [%rd121];
	mul.wide.s32 	%rd122, %r156, 4;
	add.s64 	%rd123, %rd2, %rd122;
	st.global.u32 	[%rd123], %r155;
	add.s32 	%r157, %r155, 128;
	ld.global.u32 	%r158, [%rd121+512];
	mul.wide.s32 	%rd124, %r158, 4;
	add.s64 	%rd125, %rd2, %rd124;
	st.global.u32 	[%rd125], %r157;
	add.s32 	%r159, %r155, 256;
	ld.global.u32 	%r160, [%rd121+1024];
	mul.wide.s32 	%rd126, %r160, 4;
	add.s64 	%rd127, %rd2, %rd126;
	st.global.u32 	[%rd127], %r159;
	add.s32 	%r161, %r155, 384;
	ld.global.u32 	%r162, [%rd121+1536];
	mul.wide.s32 	%rd128, %r162, 4;
	add.s64 	%rd129, %rd2, %rd128;
	st.global.u32 	[%rd129], %r161;
	add.s32 	%r170, %r170, 4;
$L__BB14_52:
	setp.eq.s32 	%p33, %r27, 0;
	@%p33 bra 	$L__BB14_55;
	shl.b32 	%r163, %r170, 7;
	add.s32 	%r174, %r8, %r163;
	add.s32 	%r164, %r1, %r8;
	add.s32 	%r165, %r164, %r3;
	add.s32 	%r173, %r165, %r163;
	neg.s32 	%r172, %r27;
$L__BB14_54:
	.pragma "nounroll";
	mul.wide.s32 	%rd131, %r174, 4;
	add.s64 	%rd132, %rd4, %rd131;
	ld.global.u32 	%r166, [%rd132];
	mul.wide.s32 	%rd133, %r166, 4;
	add.s64 	%rd134, %rd2, %rd133;
	st.global.u32 	[%rd134], %r173;
	add.s32 	%r174, %r174, 128;
	add.s32 	%r173, %r173, 128;
	add.s32 	%r172, %r172, 1;
	setp.eq.s32 	%p34, %r172, 0;
	@%p34 bra 	$L__BB14_55;
	bra.uni 	$L__BB14_54;
$L__BB14_55:
	ret;

}
	// .globl	_ZN3cub18CUB_300001_SM_10006detail9transform16transform_kernelINS2_10policy_hubILb0EN4cuda3std3__45tupleIJN6thrust24THRUST_300001_SM_1000_NS20permutation_iteratorINSA_10device_ptrIiEESD_EESE_EEEE10policy1000EiNS7_5minusIiEESD_JSE_SE_EEEvT0_iT1_T2_DpNS2_10kernel_argIT3_EE
.visible .entry _ZN3cub18CUB_300001_SM_10006detail9transform16transform_kernelINS2_10policy_hubILb0EN4cuda3std3__45tupleIJN6thrust24THRUST_300001_SM_1000_NS20permutation_iteratorINSA_10device_ptrIiEESD_EESE_EEEE10policy1000EiNS7_5minusIiEESD_JSE_SE_EEEvT0_iT1_T2_DpNS2_10kernel_argIT3_EE(
	.param .u32 _ZN3cub18CUB_300001_SM_10006detail9transform16transform_kernelINS2_10policy_hubILb0EN4cuda3std3__45tupleIJN6thrust24THRUST_300001_SM_1000_NS20permutation_iteratorINSA_10device_ptrIiEESD_EESE_EEEE10policy1000EiNS7_5minusIiEESD_JSE_SE_EEEvT0_iT1_T2_DpNS2_10kernel_argIT3_EE_param_0,
	.param .u32 _ZN3cub18CUB_300001_SM_10006detail9transform16transform_kernelINS2_10policy_hubILb0EN4cuda3std3__45tupleIJN6thrust24THRUST_300001_SM_1000_NS20permutation_iteratorINSA_10device_ptrIiEESD_EESE_EEEE10policy1000EiNS7_5minusIiEESD_JSE_SE_EEEvT0_iT1_T2_DpNS2_10kernel_argIT3_EE_param_1,
	.param .align 1 .b8 _ZN3cub18CUB_300001_SM_10006detail9transform16transform_kernelINS2_10policy_hubILb0EN4cuda3std3__45tupleIJN6thrust24THRUST_300001_SM_1000_NS20permutation_iteratorINSA_10device_ptrIiEESD_EESE_EEEE10policy1000EiNS7_5minusIiEESD_JSE_SE_EEEvT0_iT1_T2_DpNS2_10kernel_argIT3_EE_param_2[1],
	.param .align 8 .b8 _ZN3cub18CUB_300001_SM_10006detail9transform16transform_kernelINS2_10policy_hubILb0EN4cuda3std3__45tupleIJN6thrust24THRUST_300001_SM_1000_NS20permutation_iteratorINSA_10device_ptrIiEESD_EESE_EEEE10policy1000EiNS7_5minusIiEESD_JSE_SE_EEEvT0_iT1_T2_DpNS2_10kernel_argIT3_EE_param_3[8],
	.param .align 8 .b8 _ZN3cub18CUB_300001_SM_10006detail9transform16transform_kernelINS2_10policy_hubILb0EN4cuda3std3__45tupleIJN6thrust24THRUST_300001_SM_1000_NS20permutation_iteratorINSA_10device_ptrIiEESD_EESE_EEEE10policy1000EiNS7_5minusIiEESD_JSE_SE_EEEvT0_iT1_T2_DpNS2_10kernel_argIT3_EE_param_4[16],
	.param .align 8 .b8 _ZN3cub18CUB_300001_SM_10006detail9transform16transform_kernelINS2_10policy_hubILb0EN4cuda3std3__45tupleIJN6thrust24THRUST_300001_SM_1000_NS20permutation_iteratorINSA_10device_ptrIiEESD_EESE_EEEE10policy1000EiNS7_5minusIiEESD_JSE_SE_EEEvT0_iT1_T2_DpNS2_10kernel_argIT3_EE_param_5[16]
)
.maxntid 128
{
	.reg .pred 	%p<35>;
	.reg .b32 	%r<223>;
	.reg .b64 	%rd<204>;

	ld.param.u32 	%r38, [_ZN3cub18CUB_300001_SM_10006detail9transform16transform_kernelINS2_10policy_hubILb0EN4cuda3std3__45tupleIJN6thrust24THRUST_300001_SM_1000_NS20permutation_iteratorINSA_10device_ptrIiEESD_EESE_EEEE10policy1000EiNS7_5minusIiEESD_JSE_SE_EEEvT0_iT1_T2_DpNS2_10kernel_argIT3_EE_param_0];
	ld.param.u64 	%rd22, [_ZN3cub18CUB_300001_SM_10006detail9transform16transform_kernelINS2_10policy_hubILb0EN4cuda3std3__45tupleIJN6thrust24THRUST_300001_SM_1000_NS20permutation_iteratorINSA_10device_ptrIiEESD_EESE_EEEE10policy1000EiNS7_5minusIiEESD_JSE_SE_EEEvT0_iT1_T2_DpNS2_10kernel_argIT3_EE_param_5+8];
	ld.param.u64 	%rd23, [_ZN3cub18CUB_300001_SM_10006detail9transform16transform_kernelINS2_10policy_hubILb0EN4cuda3std3__45tupleIJN6thrust24THRUST_300001_SM_1000_NS20permutation_iteratorINSA_10device_ptrIiEESD_EESE_EEEE10policy1000EiNS7_5minusIiEESD_JSE_SE_EEEvT0_iT1_T2_DpNS2_10kernel_argIT3_EE_param_5];
	ld.param.u64 	%rd21, [_ZN3cub18CUB_300001_SM_10006detail9transform16transform_kernelINS2_10policy_hubILb0EN4cuda3std3__45tupleIJN6thrust24THRUST_300001_SM_1000_NS20permutation_iteratorINSA_10device_ptrIiEESD_EESE_EEEE10policy1000EiNS7_5minusIiEESD_JSE_SE_EEEvT0_iT1_T2_DpNS2_10kernel_argIT3_EE_param_4+8];
	ld.param.u64 	%rd20, [_ZN3cub18CUB_300001_SM_10006detail9transform16transform_kernelINS2_10policy_hubILb0EN4cuda3std3__45tupleIJN6thrust24THRUST_300001_SM_1000_NS20permutation_iteratorINSA_10device_ptrIiEESD_EESE_EEEE10policy1000EiNS7_5minusIiEESD_JSE_SE_EEEvT0_iT1_T2_DpNS2_10kernel_argIT3_EE_param_4];
	ld.param.u64 	%rd24, [_ZN3cub18CUB_300001_SM_10006detail9transform16transform_kernelINS2_10policy_hubILb0EN4cuda3std3__45tupleIJN6thrust24THRUST_300001_SM_1000_NS20permutation_iteratorINSA_10device_ptrIiEESD_EESE_EEEE10policy1000EiNS7_5minusIiEESD_JSE_SE_EEEvT0_iT1_T2_DpNS2_10kernel_argIT3_EE_param_3];
	ld.param.u32 	%r37, [_ZN3cub18CUB_300001_SM_10006detail9transform16transform_kernelINS2_10policy_hubILb0EN4cuda3std3__45tupleIJN6thrust24THRUST_300001_SM_1000_NS20permutation_iteratorINSA_10device_ptrIiEESD_EESE_EEEE10policy1000EiNS7_5minusIiEESD_JSE_SE_EEEvT0_iT1_T2_DpNS2_10kernel_argIT3_EE_param_1];
	cvta.to.global.u64 	%rd1, %rd24;
	cvta.to.global.u64 	%rd2, %rd20;
	cvta.to.global.u64 	%rd3, %rd21;
	cvta.to.global.u64 	%rd4, %rd23;
	cvta.to.global.u64 	%rd5, %rd22;
	shl.b32 	%r39, %r37, 7;
	mov.u32 	%r40, %ctaid.x;
	mul.lo.s32 	%r1, %r39, %r40;
	sub.s32 	%r41, %r38, %r1;
	min.s32 	%r2, %r39, %r41;
	mul.wide.s32 	%rd203, %r1, 4;
	add.s64 	%rd6, %rd2, %rd203;
	add.s64 	%rd7, %rd4, %rd203;
	add.s64 	%rd8, %rd1, %rd203;
	setp.gt.s32 	%p1, %r39, %r41;
	@%p1 bra 	$L__BB15_13;
	setp.lt.s32 	%p2, %r37, 1;
	@%p2 bra 	$L__BB15_54;
	mov.u32 	%r3, %tid.x;
	and.b32  	%r4, %r37, 7;
	setp.lt.u32 	%p3, %r37, 8;
	mov.b32 	%r220, 0;
	@%p3 bra 	$L__BB15_5;
	and.b32  	%r220, %r37, 2147483640;
	neg.s32 	%r215, %r220;
	mul.wide.u32 	%rd26, %r3, 4;
	add.s64 	%rd9, %rd1, %rd26;
	add.s64 	%rd11, %rd4, %rd26;
	add.s64 	%rd27, %rd203, 1536;
	add.s64 	%rd12, %rd2, %rd27;
	add.s32 	%r214, %r3, 128;
	add.s64 	%rd13, %rd4, %rd27;
	add.s64 	%rd14, %rd1, %rd27;
$L__BB15_4:
	.pragma "nounroll";
	mul.wide.s32 	%rd28, %r214, 4;
	add.s64 	%rd29, %rd12, %rd28;
	add.s64 	%rd30, %rd13, %rd28;
	add.s64 	%rd31, %rd14, %rd28;
	cvta.to.global.u64 	%rd32, %rd20;
	mul.wide.u32 	%rd33, %r3, 4;
	add.s64 	%rd34, %rd32, %rd33;
	add.s64 	%rd35, %rd34, %rd203;
	ld.global.u32 	%r43, [%rd35];
	mul.wide.s32 	%rd36, %r43, 4;
	add.s64 	%rd37, %rd3, %rd36;
	add.s64 	%rd38, %rd11, %rd203;
	ld.global.u32 	%r44, [%rd38];
	mul.wide.s32 	%rd39, %r44, 4;
	add.s64 	%rd40, %rd5, %rd39;
	ld.global.u32 	%r45, [%rd37];
	ld.global.u32 	%r46, [%rd40];
	sub.s32 	%r47, %r45, %r46;
	add.s64 	%rd41, %rd9, %rd203;
	st.global.u32 	[%rd41], %r47;
	ld.global.u32 	%r48, [%rd29+-1536];
	mul.wide.s32 	%rd42, %r48, 4;
	add.s64 	%rd43, %rd3, %rd42;
	ld.global.u32 	%r49, [%rd30+-1536];
	mul.wide.s32 	%rd44, %r49, 4;
	add.s64 	%rd45, %rd5, %rd44;
	ld.global.u32 	%r50, [%rd43];
	ld.global.u32 	%r51, [%rd45];
	sub.s32 	%r52, %r50, %r51;
	st.global.u32 	[%rd31+-1536], %r52;
	ld.global.u32 	%r53, [%rd29+-1024];
	mul.wide.s32 	%rd46, %r53, 4;
	add.s64 	%rd47, %rd3, %rd46;
	ld.global.u32 	%r54, [%rd30+-1024];
	mul.wide.s32 	%rd48, %r54, 4;
	add.s64 	%rd49, %rd5, %rd48;
	ld.global.u32 	%r55, [%rd47];
	ld.global.u32 	%r56, [%rd49];
	sub.s32 	%r57, %r55, %r56;
	st.global.u32 	[%rd31+-1024], %r57;
	ld.global.u32 	%r58, [%rd29+-512];
	mul.wide.s32 	%rd50, %r58, 4;
	add.s64 	%rd51, %rd3, %rd50;
	ld.global.u32 	%r59, [%rd30+-512];
	mul.wide.s32 	%rd52, %r59, 4;
	add.s64 	%rd53, %rd5, %rd52;
	ld.global.u32 	%r60, [%rd51];
	ld.global.u32 	%r61, [%rd53];
	sub.s32 	%r62, %r60, %r61;
	st.global.u32 	[%rd31+-512], %r62;
	ld.global.u32 	%r63, [%rd29];
	mul.wide.s32 	%rd54, %r63, 4;
	add.s64 	%rd55, %rd3, %rd54;
	ld.global.u32 	%r64, [%rd30];
	mul.wide.s32 	%rd56, %r64, 4;
	add.s64 	%rd57, %rd5, %rd56;
	ld.global.u32 	%r65, [%rd55];
	ld.global.u32 	%r66, [%rd57];
	sub.s32 	%r67, %r65, %r66;
	st.global.u32 	[%rd31], %r67;
	ld.global.u32 	%r68, [%rd29+512];
	mul.wide.s32 	%rd58, %r68, 4;
	add.s64 	%rd59, %rd3, %rd58;
	ld.global.u32 	%r69, [%rd30+512];
	mul.wide.s32 	%rd60, %r69, 4;
	add.s64 	%rd61, %rd5, %rd60;
	ld.global.u32 	%r70, [%rd59];
	ld.global.u32 	%r71, [%rd61];
	sub.s32 	%r72, %r70, %r71;
	st.global.u32 	[%rd31+512], %r72;
	ld.global.u32 	%r73, [%rd29+1024];
	mul.wide.s32 	%rd62, %r73, 4;
	add.s64 	%rd63, %rd3, %rd62;
	ld.global.u32 	%r74, [%rd30+1024];
	mul.wide.s32 	%rd64, %r74, 4;
	add.s64 	%rd65, %rd5, %rd64;
	ld.global.u32 	%r75, [%rd63];
	ld.global.u32 	%r76, [%rd65];
	sub.s32 	%r77, %r75, %r76;
	st.global.u32 	[%rd31+1024], %r77;
	ld.global.u32 	%r78, [%rd29+1536];
	mul.wide.s32 	%rd66, %r78, 4;
	add.s64 	%rd67, %rd3, %rd66;
	ld.global.u32 	%r79, [%rd30+1536];
	mul.wide.s32 	%rd68, %r79, 4;
	add.s64 	%rd69, %rd5, %rd68;
	ld.global.u32 	%r80, [%rd67];
	ld.global.u32 	%r81, [%rd69];
	sub.s32 	%r82, %r80, %r81;
	st.global.u32 	[%rd31+1536], %r82;
	add.s32 	%r215, %r215, 8;
	add.s64 	%rd203, %rd203, 4096;
	add.s32 	%r214, %r214, 1024;
	setp.eq.s32 	%p4, %r215, 0;
	@%p4 bra 	$L__BB15_5;
	bra.uni 	$L__BB15_4;
$L__BB15_5:
	setp.eq.s32 	%p5, %r4, 0;
	@%p5 bra 	$L__BB15_54;
	and.b32  	%r32, %r37, 3;
	setp.lt.u32 	%p6, %r4, 4;
	@%p6 bra 	$L__BB15_8;
	shl.b32 	%r83, %r220, 7;
	add.s32 	%r84, %r83, %r3;
	mul.wide.s32 	%rd70, %r84, 4;
	add.s64 	%rd71, %rd6, %rd70;
	ld.global.u32 	%r85, [%rd71];
	mul.wide.s32 	%rd72, %r85, 4;
	add.s64 	%rd73, %rd3, %rd72;
	add.s64 	%rd74, %rd7, %rd70;
	ld.global.u32 	%r86, [%rd74];
	mul.wide.s32 	%rd75, %r86, 4;
	add.s64 	%rd76, %rd5, %rd75;
	ld.global.u32 	%r87, [%rd73];
	ld.global.u32 	%r88, [%rd76];
	sub.s32 	%r89, %r87, %r88;
	add.s64 	%rd77, %rd8, %rd70;
	st.global.u32 	[%rd77], %r89;
	ld.global.u32 	%r90, [%rd71+512];
	mul.wide.s32 	%rd78, %r90, 4;
	add.s64 	%rd79, %rd3, %rd78;
	ld.global.u32 	%r91, [%rd74+512];
	mul.wide.s32 	%rd80, %r91, 4;
	add.s64 	%rd81, %rd5, %rd80;
	ld.global.u32 	%r92, [%rd79];
	ld.global.u32 	%r93, [%rd81];
	sub.s32 	%r94, %r92, %r93;
	st.global.u32 	[%rd77+512], %r94;
	ld.global.u32 	%r95, [%rd71+1024];
	mul.wide.s32 	%rd82, %r95, 4;
	add.s64 	%rd83, %rd3, %rd82;
	ld.global.u32 	%r96, [%rd74+1024];
	mul.wide.s32 	%rd84, %r96, 4;
	add.s64 	%rd85, %rd5, %rd84;
	ld.global.u32 	%r97, [%rd83];
	ld.global.u32 	%r98, [%rd85];
	sub.s32 	%r99, %r97, %r98;
	st.global.u32 	[%rd77+1024], %r99;
	ld.global.u32 	%r100, [%rd71+1536];
	mul.wide.s32 	%rd86, %r100, 4;
	add.s64 	%rd87, %rd3, %rd86;
	ld.global.u32 	%r101, [%rd74+1536];
	mul.wide.s32 	%rd88, %r101, 4;
	add.s64 	%rd89, %rd5, %rd88;
	ld.global.u32 	%r102, [%rd87];
	ld.global.u32 	%r103, [%rd89];
	sub.s32 	%r104, %r102, %r103;
	st.global.u32 	[%rd77+1536], %r104;
	add.s32 	%r220, %r220, 4;
$L__BB15_8:
	setp.eq.s32 	%p7, %r32, 0;
	@%p7 bra 	$L__BB15_54;
	setp.eq.s32 	%p8, %r32, 1;
	@%p8 bra 	$L__BB15_11;
	shl.b32 	%r105, %r220, 7;
	add.s32 	%r106, %r105, %r3;
	mul.wide.s32 	%rd90, %r106, 4;
	add.s64 	%rd91, %rd6, %rd90;
	ld.global.u32 	%r107, [%rd91];
	mul.wide.s32 	%rd92, %r107, 4;
	add.s64 	%rd93, %rd3, %rd92;
	add.s64 	%rd94, %rd7, %rd90;
	ld.global.u32 	%r108, [%rd94];
	mul.wide.s32 	%rd95, %r108, 4;
	add.s64 	%rd96, %rd5, %rd95;
	ld.global.u32 	%r109, [%rd93];
	ld.global.u32 	%r110, [%rd96];
	sub.s32 	%r111, %r109, %r110;
	add.s64 	%rd97, %rd8, %rd90;
	st.global.u32 	[%rd97], %r111;
	ld.global.u32 	%r112, [%rd91+512];
	mul.wide.s32 	%rd98, %r112, 4;
	add.s64 	%rd99, %rd3, %rd98;
	ld.global.u32 	%r113, [%rd94+512];
	mul.wide.s32 	%rd100, %r113, 4;
	add.s64 	%rd101, %rd5, %rd100;
	ld.global.u32 	%r114, [%rd99];
	ld.global.u32 	%r115, [%rd101];
	sub.s32 	%r116, %r114, %r115;
	st.global.u32 	[%rd97+512], %r116;
	add.s32 	%r220, %r220, 2;
$L__BB15_11:
	and.b32  	%r117, %r37, 1;
	setp.eq.b32 	%p9, %r117, 1;
	not.pred 	%p10, %p9;
	@%p10 bra 	$L__BB15_54;
	shl.b32 	%r118, %r220, 7;
	add.s32 	%r119, %r118, %r3;
	mul.wide.s32 	%rd102, %r119, 4;
	add.s64 	%rd103, %rd6, %rd102;
	ld.global.u32 	%r120, [%rd103];
	mul.wide.s32 	%rd104, %r120, 4;
	add.s64 	%rd105, %rd3, %rd104;
	add.s64 	%rd106, %rd7, %rd102;
	ld.global.u32 	%r121, [%rd106];
	mul.wide.s32 	%rd107, %r121, 4;
	add.s64 	%rd108, %rd5, %rd107;
	ld.global.u32 	%r122, [%rd105];
	ld.global.u32 	%r123, [%rd108];
	sub.s32 	%r124, %r122, %r123;
	add.s64 	%rd109, %rd8, %rd102;
	st.global.u32 	[%rd109], %r124;
	bra.uni 	$L__BB15_54;
$L__BB15_13:
	setp.lt.s32 	%p11, %r37, 1;
	@%p11 bra 	$L__BB15_54;
	mov.u32 	%r8, %tid.x;
	and.b32  	%r9, %r37, 7;
	setp.lt.u32 	%p12, %r37, 8;
	mov.b32 	%r217, 0;
	@%p12 bra 	$L__BB15_33;
	and.b32  	%r217, %r37, 2147483640;
	mov.b32 	%r216, 0;
$L__BB15_16:
	.pragma "nounroll";
	shl.b32 	%r127, %r216, 7;
	add.s32 	%r16, %r127, %r8;
	setp.ge.s32 	%p13, %r16, %r2;
	@%p13 bra 	$L__BB15_18;
	mul.wide.u32 	%rd110, %r16, 4;
	add.s64 	%rd111, %rd6, %rd110;
	ld.global.u32 	%r128, [%rd111];
	mul.wide.s32 	%rd112, %r128, 4;
	add.s64 	%rd113, %rd3, %rd112;
	add.s64 	%rd114, %rd7, %rd110;
	ld.global.u32 	%r129, [%rd114];
	mul.wide.s32 	%rd115, %r129, 4;
	add.s64 	%rd116, %rd5, %rd115;
	ld.global.u32 	%r130, [%rd113];
	ld.global.u32 	%r131, [%rd116];
	sub.s32 	%r132, %r130, %r131;
	add.s64 	%rd117, %rd8, %rd110;
	st.global.u32 	[%rd117], %r132;
$L__BB15_18:
	add.s32 	%r133, %r16, 128;
	setp.ge.s32 	%p14, %r133, %r2;
	mul.wide.s32 	%rd118, %r133, 4;
	add.s64 	%rd17, %rd6, %rd118;
	add.s64 	%rd18, %rd7, %rd118;
	add.s64 	%rd19, %rd8, %rd118;
	@%p14 bra 	$L__BB15_20;
	ld.global.u32 	%r134, [%rd17];
	mul.wide.s32 	%rd119, %r134, 4;
	add.s64 	%rd120, %rd3, %rd119;
	ld.global.u32 	%r135, [%rd18];
	mul.wide.s32 	%rd121, %r135, 4;
	add.s64 	%rd122, %rd5, %rd121;
	ld.global.u32 	%r136, [%rd120];
	ld.global.u32 	%r137, [%rd122];
	sub.s32 	%r138, %r136, %r137;
	st.global.u32 	[%rd19], %r138;
$L__BB15_20:
	add.s32 	%r139, %r16, 256;
	setp.ge.s32 	%p15, %r139, %r2;
	@%p15 bra 	$L__BB15_22;
	ld.global.u32 	%r140, [%rd17+512];
	mul.wide.s32 	%rd123, %r140, 4;
	add.s64 	%rd124, %rd3, %rd123;
	ld.global.u32 	%r141, [%rd18+512];
	mul.wide.s32 	%rd125, %r141, 4;
	add.s64 	%rd126, %rd5, %rd125;
	ld.global.u32 	%r142, [%rd124];
	ld.global.u32 	%r143, [%rd126];
	sub.s32 	%r144, %r142, %r143;
	st.global.u32 	[%rd19+512], %r144;
$L__BB15_22:
	add.s32 	%r145, %r16, 384;
	setp.ge.s32 	%p16, %r145, %r2;
	@%p16 bra 	$L__BB15_24;
	ld.global.u32 	%r146, [%rd17+1024];
	mul.wide.s32 	%rd127, %r146, 4;
	add.s64 	%rd128, %rd3, %rd127;
	ld.global.u32 	%r147, [%rd18+1024];
	mul.wide.s32 	%rd129, %r147, 4;
	add.s64 	%rd130, %rd5, %rd129;
	ld.global.u32 	%r148, [%rd128];
	ld.global.u32 	%r149, [%rd130];
	sub.s32 	%r150, %r148, %r149;
	st.global.u32 	[%rd19+1024], %r150;
$L__BB15_24:
	add.s32 	%r151, %r16, 512;
	setp.ge.s32 	%p17, %r151, %r2;
	@%p17 bra 	$L__BB15_26;
	ld.global.u32 	%r152, [%rd17+1536];
	mul.wide.s32 	%rd131, %r152, 4;
	add.s64 	%rd132, %rd3, %rd131;
	ld.global.u32 	%r153, [%rd18+1536];
	mul.wide.s32 	%rd133, %r153, 4;
	add.s64 	%rd134, %rd5, %rd133;
	ld.global.u32 	%r154, [%rd132];
	ld.global.u32 	%r155, [%rd134];
	sub.s32 	%r156, %r154, %r155;
	st.global.u32 	[%rd19+1536], %r156;
$L__BB15_26:
	add.s32 	%r157, %r16, 640;
	setp.ge.s32 	%p18, %r157, %r2;
	@%p18 bra 	$L__BB15_28;
	ld.global.u32 	%r158, [%rd17+2048];
	mul.wide.s32 	%rd135, %r158, 4;
	add.s64 	%rd136, %rd3, %rd135;
	ld.global.u32 	%r159, [%rd18+2048];
	mul.wide.s32 	%rd137, %r159, 4;
	add.s64 	%rd138, %rd5, %rd137;
	ld.global.u32 	%r160, [%rd136];
	ld.global.u32 	%r161, [%rd138];
	sub.s32 	%r162, %r160, %r161;
	st.global.u32 	[%rd19+2048], %r162;
$L__BB15_28:
	add.s32 	%r163, %r16, 768;
	setp.ge.s32 	%p19, %r163, %r2;
	@%p19 bra 	$L__BB15_30;
	ld.global.u32 	%r164, [%rd17+2560];
	mul.wide.s32 	%rd139, %r164, 4;
	add.s64 	%rd140, %rd3, %rd139;
	ld.global.u32 	%r165, [%rd18+2560];
	mul.wide.s32 	%rd141, %r165, 4;
	add.s64 	%rd142, %rd5, %rd141;
	ld.global.u32 	%r166, [%rd140];
	ld.global.u32 	%r167, [%rd142];
	sub.s32 	%r168, %r166, %r167;
	st.global.u32 	[%rd19+2560], %r168;
$L__BB15_30:
	add.s32 	%r169, %r16, 896;
	setp.ge.s32 	%p20, %r169, %r2;
	@%p20 bra 	$L__BB15_32;
	ld.global.u32 	%r170, [%rd17+3072];
	mul.wide.s32 	%rd143, %r170, 4;
	add.s64 	%rd144, %rd3, %rd143;
	ld.global.u32 	%r171, [%rd18+3072];
	mul.wide.s32 	%rd145, %r171, 4;
	add.s64 	%rd146, %rd5, %rd145;
	ld.global.u32 	%r172, [%rd144];
	ld.global.u32 	%r173, [%rd146];
	sub.s32 	%r174, %r172, %r173;
	st.global.u32 	[%rd19+3072], %r174;
$L__BB15_32:
	add.s32 	%r216, %r216, 8;
	setp.ne.s32 	%p21, %r216, %r217;
	@%p21 bra 	$L__BB15_16;
$L__BB15_33:
	setp.eq.s32 	%p22, %r9, 0;
	@%p22 bra 	$L__BB15_54;
	and.b32  	%r19, %r37, 3;
	setp.lt.u32 	%p23, %r9, 4;
	@%p23 bra 	$L__BB15_44;
	shl.b32 	%r175, %r217, 7;
	add.s32 	%r20, %r175, %r8;
	setp.ge.s32 	%p24, %r20, %r2;
	@%p24 bra 	$L__BB15_37;
	mul.wide.s32 	%rd147, %r20, 4;
	add.s64 	%rd148, %rd6, %rd147;
	ld.global.u32 	%r176, [%rd148];
	mul.wide.s32 	%rd149, %r176, 4;
	add.s64 	%rd150, %rd3, %rd149;
	add.s64 	%rd151, %rd7, %rd147;
	ld.global.u32 	%r177, [%rd151];
	mul.wide.s32 	%rd152, %r177, 4;
	add.s64 	%rd153, %rd5, %rd152;
	ld.global.u32 	%r178, [%rd150];
	ld.global.u32 	%r179, [%rd153];
	sub.s32 	%r180, %r178, %r179;
	add.s64 	%rd154, %rd8, %rd147;
	st.global.u32 	[%rd154], %r180;
$L__BB15_37:
	add.s32 	%r21, %r20, 128;
	setp.ge.s32 	%p25, %r21, %r2;
	@%p25 bra 	$L__BB15_39;
	mul.wide.s32 	%rd155, %r21, 4;
	add.s64 	%rd156, %rd6, %rd155;
	ld.global.u32 	%r181, [%rd156];
	mul.wide.s32 	%rd157, %r181, 4;
	add.s64 	%rd158, %rd3, %rd157;
	add.s64 	%rd159, %rd7, %rd155;
	ld.global.u32 	%r182, [%rd159];
	mul.wide.s32 	%rd160, %r182, 4;
	add.s64 	%rd161, %rd5, %rd160;
	ld.global.u32 	%r183, [%rd158];
	ld.global.u32 	%r184, [%rd161];
	sub.s32 	%r185, %r183, %r184;
	add.s64 	%rd162, %rd8, %rd155;
	st.global.u32 	[%rd162], %r185;
$L__BB15_39:
	add.s32 	%r22, %r20, 256;
	setp.ge.s32 	%p26, %r22, %r2;
	@%p26 bra 	$L__BB15_41;
	mul.wide.s32 	%rd163, %r22, 4;
	add.s64 	%rd164, %rd6, %rd163;
	ld.global.u32 	%r186, [%rd164];
	mul.wide.s32 	%rd165, %r186, 4;
	add.s64 	%rd166, %rd3, %rd165;
	add.s64 	%rd167, %rd7, %rd163;
	ld.global.u32 	%r187, [%rd167];
	mul.wide.s32 	%rd168, %r187, 4;
	add.s64 	%rd169, %rd5, %rd168;
	ld.global.u32 	%r188, [%rd166];
	ld.global.u32 	%r189, [%rd169];
	sub.s32 	%r190, %r188, %r189;
	add.s64 	%rd170, %rd8, %rd163;
	st.global.u32 	[%rd170], %r190;
$L__BB15_41:
	add.s32 	%r23, %r20, 384;
	setp.ge.s32 	%p27, %r23, %r2;
	@%p27 bra 	$L__BB15_43;
	mul.wide.s32 	%rd171, %r23, 4;
	add.s64 	%rd172, %rd6, %rd171;
	ld.global.u32 	%r191, [%rd172];
	mul.wide.s32 	%rd173, %r191, 4;
	add.s64 	%rd174, %rd3, %rd173;
	add.s64 	%rd175, %rd7, %rd171;
	ld.global.u32 	%r192, [%rd175];
	mul.wide.s32 	%rd176, %r192, 4;
	add.s64 	%rd177, %rd5, %rd176;
	ld.global.u32 	%r193, [%rd174];
	ld.global.u32 	%r194, [%rd177];
	sub.s32 	%r195, %r193, %r194;
	add.s64 	%rd178, %rd8, %rd171;
	st.global.u32 	[%rd178], %r195;
$L__BB15_43:
	add.s32 	%r217, %r217, 4;
$L__BB15_44:
	setp.eq.s32 	%p28, %r19, 0;
	@%p28 bra 	$L__BB15_54;
	setp.eq.s32 	%p29, %r19, 1;
	@%p29 bra 	$L__BB15_51;
	shl.b32 	%r196, %r217, 7;
	add.s32 	%r26, %r196, %r8;
	setp.ge.s32 	%p30, %r26, %r2;
	@%p30 bra 	$L__BB15_48;
	mul.wide.s32 	%rd179, %r26, 4;
	add.s64 	%rd180, %rd6, %rd179;
	ld.global.u32 	%r197, [%rd180];
	mul.wide.s32 	%rd181, %r197, 4;
	add.s64 	%rd182, %rd3, %rd181;
	add.s64 	%rd183, %rd7, %rd179;
	ld.global.u32 	%r198, [%rd183];
	mul.wide.s32 	%rd184, %r198, 4;
	add.s64 	%rd185, %rd5, %rd184;
	ld.global.u32 	%r199, [%rd182];
	ld.global.u32 	%r200, [%rd185];
	sub.s32 	%r201, %r199, %r200;
	add.s64 	%rd186, %rd8, %rd179;
	st.global.u32 	[%rd186], %r201;
$L__BB15_48:
	add.s32 	%r27, %r26, 128;
	setp.ge.s32 	%p31, %r27, %r2;
	@%p31 bra 	$L__BB15_50;
	mul.wide.s32 	%rd187, %r27, 4;
	add.s64 	%rd188, %rd6, %rd187;
	ld.global.u32 	%r202, [%rd188];
	mul.wide.s32 	%rd189, %r202, 4;
	add.s64 	%rd190, %rd3, %rd189;
	add.s64 	%rd191, %rd7, %rd187;
	ld.global.u32 	%r203, [%rd191];
	mul.wide.s32 	%rd192, %r203, 4;
	add.s64 	%rd193, %rd5, %rd192;
	ld.global.u32 	%r204, [%rd190];
	ld.global.u32 	%r205, [%rd193];
	sub.s32 	%r206, %r204, %r205;
	add.s64 	%rd194, %rd8, %rd187;
	st.global.u32 	[%rd194], %r206;
$L__BB15_50:
	add.s32 	%r217, %r217, 2;
$L__BB15_51:
	and.b32  	%r207, %r37, 1;
	setp.eq.b32 	%p32, %r207, 1;
	not.pred 	%p33, %p32;
	@%p33 bra 	$L__BB15_54;
	shl.b32 	%r208, %r217, 7;
	add.s32 	%r30, %r208, %r8;
	setp.ge.s32 	%p34, %r30, %r2;
	@%p34 bra 	$L__BB15_54;
	mul.wide.s32 	%rd195, %r30, 4;
	add.s64 	%rd196, %rd6, %rd195;
	ld.global.u32 	%r209, [%rd196];
	mul.wide.s32 	%rd197, %r209, 4;
	add.s64 	%rd198, %rd3, %rd197;
	add.s64 	%rd199, %rd7, %rd195;
	ld.global.u32 	%r210, [%rd199];
	mul.wide.s32 	%rd200, %r210, 4;
	add.s64 	%rd201, %rd5, %rd200;
	ld.global.u32 	%r211, [%rd198];
	ld.global.u32 	%r212, [%rd201];
	sub.s32 	%r213, %r211, %r212;
	add.s64 	%rd202, %rd8, %rd195;
	st.global.u32 	[%rd202], %r213;
$L__BB15_54:
	ret;

}
	// .globl	_ZN3cub18CUB_300001_SM_10006detail9transform16transform_kernelINS2_10policy_hubILb0EN4cuda3std3__45tupleIJN6thrust24THRUST_300001_SM_1000_NS20permutation_iteratorINSA_10device_ptrIiEESD_EESE_EEEE10policy1000ElNS7_5minusIiEESD_JSE_SE_EEEvT0_iT1_T2_DpNS2_10kernel_argIT3_EE
.visible .entry _ZN3cub18CUB_300001_SM_10006detail9transform16transform_kernelINS2_10policy_hubILb0EN4cuda3std3__45tupleIJN6thrust24THRUST_300001_SM_1000_NS20permutation_iteratorINSA_10device_ptrIiEESD_EESE_EEEE10policy1000ElNS7_5minusIiEESD_JSE_SE_EEEvT0_iT1_T2_DpNS2_10kernel_argIT3_EE(
	.param .u64 _ZN3cub18CUB_300001_SM_10006detail9transform16transform_kernelINS2_10policy_hubILb0EN4cuda3std3__45tupleIJN6thrust24THRUST_300001_SM_1000_NS20permutation_iteratorINSA_10device_ptrIiEESD_EESE_EEEE10policy1000ElNS7_5minusIiEESD_JSE_SE_EEEvT0_iT1_T2_DpNS2_10kernel_argIT3_EE_param_0,
	.param .u32 _ZN3cub18CUB_300001_SM_10006detail9transform16transform_kernelINS2_10policy_hubILb0EN4cuda3std3__45tupleIJN6thrust24THRUST_300001_SM_1000_NS20permutation_iteratorINSA_10device_ptrIiEESD_EESE_EEEE10policy1000ElNS7_5minusIiEESD_JSE_SE_EEEvT0_iT1_T2_DpNS2_10kernel_argIT3_EE_param_1,
	.param .align 1 .b8 _ZN3cub18CUB_300001_SM_10006detail9transform16transform_kernelINS2_10policy_hubILb0EN4cuda3std3__45tupleIJN6thrust24THRUST_300001_SM_1000_NS20permutation_iteratorINSA_10device_ptrIiEESD_EESE_EEEE10policy1000ElNS7_5minusIiEESD_JSE_SE_EEEvT0_iT1_T2_DpNS2_10kernel_argIT3_EE_param_2[1],
	.param .align 8 .b8 _ZN3cub18CUB_300001_SM_10006detail9transform16transform_kernelINS2_10policy_hubILb0EN4cuda3std3__45tupleIJN6thrust24THRUST_300001_SM_1000_NS20permutation_iteratorINSA_10device_ptrIiEESD_EESE_EEEE10policy1000ElNS7_5minusIiEESD_JSE_SE_EEEvT0_iT1_T2_DpNS2_10kernel_argIT3_EE_param_3[8],
	.param .align 8 .b8 _ZN3cub18CUB_300001_SM_10006detail9transform16transform_kernelINS2_10policy_hubILb0EN4cuda3std3__45tupleIJN6thrust24THRUST_300001_SM_1000_NS20permutation_iteratorINSA_10device_ptrIiEESD_EESE_EEEE10policy1000ElNS7_5minusIiEESD_JSE_SE_EEEvT0_iT1_T2_DpNS2_10kernel_argIT3_EE_param_4[16],
	.param .align 8 .b8 _ZN3cub18CUB_300001_SM_10006detail9transform16transform_kernelINS2_10policy_hubILb0EN4cuda3std3__45tupleIJN6thrust24THRUST_300001_SM_1000_NS20permutation_iteratorINSA_10device_ptrIiEESD_EESE_EEEE10policy1000ElNS7_5minusIiEESD_JSE_SE_EEEvT0_iT1_T2_DpNS2_10kernel_argIT3_EE_param_5[16]
)
.maxntid 128
{
	.reg .pred 	%p<35>;
	.reg .b32 	%r<220>;
	.reg .b64 	%rd<210>;

	ld.param.u64 	%rd23, [_ZN3cub18CUB_300001_SM_10006detail9transform16transform_kernelINS2_10policy_hubILb0EN4cuda3std3__45tupleIJN6thrust24THRUST_300001_SM_1000_NS20permutation_iteratorINSA_10device_ptrIiEESD_EESE_EEEE10policy1000ElNS7_5minusIiEESD_JSE_SE_EEEvT0_iT1_T2_DpNS2_10kernel_argIT3_EE_param_0];
	ld.param.u64 	%rd24, [_ZN3cub18CUB_300001_SM_10006detail9transform16transform_kernelINS2_10policy_hubILb0EN4cuda3std3__45tupleIJN6thrust24THRUST_300001_SM_1000_NS20permutation_iteratorINSA_10device_ptrIiEESD_EESE_EEEE10policy1000ElNS7_5minusIiEESD_JSE_SE_EEEvT0_iT1_T2_DpNS2_10kernel_argIT3_EE_param_5+8];
	ld.param.u64 	%rd25, [_ZN3cub18CUB_300001_SM_10006detail9transform16transform_kernelINS2_10policy_hubILb0EN4cuda3std3__45tupleIJN6thrust24THRUST_300001_SM_1000_NS20permutation_iteratorINSA_10device_ptrIiEESD_EESE_EEEE10policy1000ElNS7_5minusIiEESD_JSE_SE_EEEvT0_iT1_T2_DpNS2_10kernel_argIT3_EE_param_5];
	ld.param.u64 	%rd22, [_ZN3cub18CUB_300001_SM_10006detail9transform16transform_kernelINS2_10policy_hubILb0EN4cuda3std3__45tupleIJN6thrust24THRUST_300001_SM_1000_NS20permutation_iteratorINSA_10device_ptrIiEESD_EESE_EEEE10policy1000ElNS7_5minusIiEESD_JSE_SE_EEEvT0_iT1_T2_DpNS2_10kernel_argIT3_EE_param_4+8];
	ld.param.u64 	%rd21, [_ZN3cub18CUB_300001_SM_10006detail9transform16transform_kernelINS2_10policy_hubILb0EN4cuda3std3__45tupleIJN6thrust24THRUST_300001_SM_1000_NS20permutation_iteratorINSA_10device_ptrIiEESD_EESE_EEEE10policy1000ElNS7_5minusIiEESD_JSE_SE_EEEvT0_iT1_T2_DpNS2_10kernel_argIT3_EE_param_4];
	ld.param.u64 	%rd26, [_ZN3cub18CUB_300001_SM_10006detail9transform16transform_kernelINS2_10policy_hubILb0EN4cuda3std3__45tupleIJN6thrust24THRUST_300001_SM_1000_NS20permutation_iteratorINSA_10device_ptrIiEESD_EESE_EEEE10policy1000ElNS7_5minusIiEESD_JSE_SE_EEEvT0_iT1_T2_DpNS2_10kernel_argIT3_EE_param_3];
	ld.param.u32 	%r36, [_ZN3cub18CUB_300001_SM_10006detail9transform16transform_kernelINS2_10policy_hubILb0EN4cuda3std3__45tupleIJN6thrust24THRUST_300001_SM_1000_NS20permutation_iteratorINSA_10device_ptrIiEESD_EESE_EEEE10policy1000ElNS7_5minusIiEESD_JSE_SE_EEEvT0_iT1_T2_DpNS2_10kernel_argIT3_EE_param_1];
	cvta.to.global.u64 	%rd1, %rd26;
	cvta.to.global.u64 	%rd2, %rd21;
	cvta.to.global.u64 	%rd3, %rd22;
	cvta.to.global.u64 	%rd4, %rd25;
	cvta.to.global.u64 	%rd5, %rd24;
	shl.b32 	%r37, %r36, 7;
	mov.u32 	%r38, %ctaid.x;
	cvt.u64.u32 	%rd27, %r38;
	cvt.s64.s32 	%rd28, %r37;
	mul.lo.s64 	%rd6, %rd28, %rd27;
	sub.s64 	%rd29, %rd23, %rd6;
	min.s64 	%rd30, %rd29, %rd28;
	cvt.u32.u64 	%r1, %rd30;
	shl.b64 	%rd209, %rd6, 2;
	add.s64 	%rd7, %rd2, %rd209;
	add.s64 	%rd8, %rd4, %rd209;
	add.s64 	%rd9, %rd1, %rd209;
	setp.eq.s32 	%p1, %r37, %r1;
	@%p1 bra 	$L__BB16_42;
	setp.lt.s32 	%p2, %r36, 1;
	@%p2 bra 	$L__BB16_54;
	mov.u32 	%r2, %tid.x;
	and.b32  	%r3, %r36, 7;
	setp.lt.u32 	%p3, %r36, 8;
	mov.b32 	%r217, 0;
	@%p3 bra 	$L__BB16_21;
	and.b32  	%r217, %r36, 2147483640;
	mov.b32 	%r213, 0;
$L__BB16_4:
	.pragma "nounroll";
	shl.b32 	%r41, %r213, 7;
	add.s32 	%r15, %r41, %r2;
	setp.ge.s32 	%p4, %r15, %r1;
	@%p4 bra 	$L__BB16_6;
	mul.wide.u32 	%rd32, %r15, 4;
	add.s64 	%rd33, %rd7, %rd32;
	ld.global.u32 	%r42, [%rd33];
	mul.wide.s32 	%rd34, %r42, 4;
	add.s64 	%rd35, %rd3, %rd34;
	add.s64 	%rd36, %rd8, %rd32;
	ld.global.u32 	%r43, [%rd36];
	mul.wide.s32 	%rd37, %r43, 4;
	add.s64 	%rd38, %rd5, %rd37;
	ld.global.u32 	%r44, [%rd35];
	ld.global.u32 	%r45, [%rd38];
	sub.s32 	%r46, %r44, %r45;
	add.s64 	%rd39, %rd9, %rd32;
	st.global.u32 	[%rd39], %r46;
$L__BB16_6:
	add.s32 	%r47, %r15, 128;
	setp.ge.s32 	%p5, %r47, %r1;
	mul.wide.s32 	%rd40, %r47, 4;
	add.s64 	%rd18, %rd7, %rd40;
	add.s64 	%rd19, %rd8, %rd40;
	add.s64 	%rd20, %rd9, %rd40;
	@%p5 bra 	$L__BB16_8;
	ld.global.u32 	%r48, [%rd18];
	mul.wide.s32 	%rd41, %r48, 4;
	add.s64 	%rd42, %rd3, %rd41;
	ld.global.u32 	%r49, [%rd19];
	mul.wide.s32 	%rd43, %r49, 4;
	add.s64 	%rd44, %rd5, %rd43;
	ld.global.u32 	%r50, [%rd42];
	ld.global.u32 	%r51, [%rd44];
	sub.s32 	%r52, %r50, %r51;
	st.global.u32 	[%rd20], %r52;
$L__BB16_8:
	add.s32 	%r53, %r15, 256;
	setp.ge.s32 	%p6, %r53, %r1;
	@%p6 bra 	$L__BB16_10;
	ld.global.u32 	%r54, [%rd18+512];
	mul.wide.s32 	%rd45, %r54, 4;
	add.s64 	%rd46, %rd3, %rd45;
	ld.global.u32 	%r55, [%rd19+512];
	mul.wide.s32 	%rd47, %r55, 4;
	add.s64 	%rd48, %rd5, %rd47;
	ld.global.u32 	%r56, [%rd46];
	ld.global.u32 	%r57, [%rd48];
	sub.s32 	%r58, %r56, %r57;
	st.global.u32 	[%rd20+512], %r58;
$L__BB16_10:
	add.s32 	%r59, %r15, 384;
	setp.ge.s32 	%p7, %r59, %r1;
	@%p7 bra 	$L__BB16_12;
	ld.global.u32 	%r60, [%rd18+1024];
	mul.wide.s32 	%rd49, %r60, 4;
	add.s64 	%rd50, %rd3, %rd49;
	ld.global.u32 	%r61, [%rd19+1024];
	mul.wide.s32 	%rd51, %r61, 4;
	add.s64 	%rd52, %rd5, %rd51;
	ld.global.u32 	%r62, [%rd50];
	ld.global.u32 	%r63, [%rd52];
	sub.s32 	%r64, %r62, %r63;
	st.global.u32 	[%rd20+1024], %r64;
$L__BB16_12:
	add.s32 	%r65, %r15, 512;
	setp.ge.s32 	%p8, %r65, %r1;
	@%p8 bra 	$L__BB16_14;
	ld.global.u32 	%r66, [%rd18+1536];
	mul.wide.s32 	%rd53, %r66, 4;
	add.s64 	%rd54, %rd3, %rd53;
	ld.global.u32 	%r67, [%rd19+1536];
	mul.wide.s32 	%rd55, %r67, 4;
	add.s64 	%rd56, %rd5, %rd55;
	ld.global.u32 	%r68, [%rd54];
	ld.global.u32 	%r69, [%rd56];
	sub.s32 	%r70, %r68, %r69;
	st.global.u32 	[%rd20+1536], %r70;
$L__BB16_14:
	add.s32 	%r71, %r15, 640;
	setp.ge.s32 	%p9, %r71, %r1;
	@%p9 bra 	$L__BB16_16;
	ld.global.u32 	%r72, [%rd18+2048];
	mul.wide.s32 	%rd57, %r72, 4;
	add.s64 	%rd58, %rd3, %rd57;
	ld.global.u32 	%r73, [%rd19+2048];
	mul.wide.s32 	%rd59, %r73, 4;
	add.s64 	%rd60, %rd5, %rd59;
	ld.global.u32 	%r74, [%rd58];
	ld.global.u32 	%r75, [%rd60];
	sub.s32 	%r76, %r74, %r75;
	st.global.u32 	[%rd20+2048], %r76;
$L__BB16_16:
	add.s32 	%r77, %r15, 768;
	setp.ge.s32 	%p10, %r77, %r1;
	@%p10 bra 	$L__BB16_18;
	ld.global.u32 	%r78, [%rd18+2560];
	mul.wide.s32 	%rd61, %r78, 4;
	add.s64 	%rd62, %rd3, %rd61;
	ld.global.u32 	%r79, [%rd19+2560];
	mul.wide.s32 	%rd63, %r79, 4;
	add.s64 	%rd64, %rd5, %rd63;
	ld.global.u32 	%r80, [%rd62];
	ld.global.u32 	%r81, [%rd64];
	sub.s32 	%r82, %r80, %r81;
	st.global.u32 	[%rd20+2560], %r82;
$L__BB16_18:
	add.s32 	%r83, %r15, 896;
	setp.ge.s32 	%p11, %r83, %r1;
	@%p11 bra 	$L__BB16_20;
	ld.global.u32 	%r84, [%rd18+3072];
	mul.wide.s32 	%rd65, %r84, 4;
	add.s64 	%rd66, %rd3, %rd65;
	ld.global.u32 	%r85, [%rd19+3072];
	mul.wide.s32 	%rd67, %r85, 4;
	add.s64 	%rd68, %rd5, %rd67;
	ld.global.u32 	%r86, [%rd66];
	ld.global.u32 	%r87, [%rd68];
	sub.s32 	%r88, %r86, %r87;
	st.global.u32 	[%rd20+3072], %r88;
$L__BB16_20:
	add.s32 	%r213, %r213, 8;
	setp.eq.s32 	%p12, %r213, %r217;
	@%p12 bra 	$L__BB16_21;
	bra.uni 	$L__BB16_4;
$L__BB16_21:
	setp.eq.s32 	%p13, %r3, 0;
	@%p13 bra 	$L__BB16_54;
	and.b32  	%r24, %r36, 3;
	setp.lt.u32 	%p14, %r3, 4;
	@%p14 bra 	$L__BB16_32;
	shl.b32 	%r89, %r217, 7;
	add.s32 	%r25, %r89, %r2;
	setp.ge.s32 	%p15, %r25, %r1;
	@%p15 bra 	$L__BB16_25;
	mul.wide.s32 	%rd69, %r25, 4;
	add.s64 	%rd70, %rd7, %rd69;
	ld.global.u32 	%r90, [%rd70];
	mul.wide.s32 	%rd71, %r90, 4;
	add.s64 	%rd72, %rd3, %rd71;
	add.s64 	%rd73, %rd8, %rd69;
	ld.global.u32 	%r91, [%rd73];
	mul.wide.s32 	%rd74, %r91, 4;
	add.s64 	%rd75, %rd5, %rd74;
	ld.global.u32 	%r92, [%rd72];
	ld.global.u32 	%r93, [%rd75];
	sub.s32 	%r94, %r92, %r93;
	add.s64 	%rd76, %rd9, %rd69;
	st.global.u32 	[%rd76], %r94;
$L__BB16_25:
	add.s32 	%r26, %r25, 128;
	setp.ge.s32 	%p16, %r26, %r1;
	@%p16 bra 	$L__BB16_27;
	mul.wide.s32 	%rd77, %r26, 4;
	add.s64 	%rd78, %rd7, %rd77;
	ld.global.u32 	%r95, [%rd78];
	mul.wide.s32 	%rd79, %r95, 4;
	add.s64 	%rd80, %rd3, %rd79;
	add.s64 	%rd81, %rd8, %rd77;
	ld.global.u32 	%r96, [%rd81];
	mul.wide.s32 	%rd82, %r96, 4;
	add.s64 	%rd83, %rd5, %rd82;
	ld.global.u32 	%r97, [%rd80];
	ld.global.u32 	%r98, [%rd83];
	sub.s32 	%r99, %r97, %r98;
	add.s64 	%rd84, %rd9, %rd77;
	st.global.u32 	[%rd84], %r99;
$L__BB16_27:
	add.s32 	%r27, %r25, 256;
	setp.ge.s32 	%p17, %r27, %r1;
	@%p17 bra 	$L__BB16_29;
	mul.wide.s32 	%rd85, %r27, 4;
	add.s64 	%rd86, %rd7, %rd85;
	ld.global.u32 	%r100, [%rd86];
	mul.wide.s32 	%rd87, %r100, 4;
	add.s64 	%rd88, %rd3, %rd87;
	add.s64 	%rd89, %rd8, %rd85;
	ld.global.u32 	%r101, [%rd89];
	mul.wide.s32 	%rd90, %r101, 4;
	add.s64 	%rd91, %rd5, %rd90;
	ld.global.u32 	%r102, [%rd88];
	ld.global.u32 	%r103, [%rd91];
	sub.s32 	%r104, %r102, %r103;
	add.s64 	%rd92, %rd9, %rd85;
	st.global.u32 	[%rd92], %r104;
$L__BB16_29:
	add.s32 	%r28, %r25, 384;
	setp.ge.s32 	%p18, %r28, %r1;
	@%p18 bra 	$L__BB16_31;
	mul.wide.s32 	%rd93, %r28, 4;
	add.s64 	%rd94, %rd7, %rd93;
	ld.global.u32 	%r105, [%rd94];
	mul.wide.s32 	%rd95, %r105, 4;
	add.s64 	%rd96, %rd3, %rd95;
	add.s64 	%rd97, %rd8, %rd93;
	ld.global.u32 	%r106, [%rd97];
	mul.wide.s32 	%rd98, %r106, 4;
	add.s64 	%rd99, %rd5, %rd98;
	ld.global.u32 	%r107, [%rd96];
	ld.global.u32 	%r108, [%rd99];
	sub.s32 	%r109, %r107, %r108;
	add.s64 	%rd100, %rd9, %rd93;
	st.global.u32 	[%rd100], %r109;
$L__BB16_31:
	add.s32 	%r217, %r217, 4;
$L__BB16_32:
	setp.eq.s32 	%p19, %r24, 0;
	@%p19 bra 	$L__BB16_54;
	setp.eq.s32 	%p20, %r24, 1;
	@%p20 bra 	$L__BB16_39;
	shl.b32 	%r110, %r217, 7;
	add.s32 	%r31, %r110, %r2;
	setp.ge.s32 	%p21, %r31, %r1;
	@%p21 bra 	$L__BB16_36;
	mul.wide.s32 	%rd101, %r31, 4;
	add.s64 	%rd102, %rd7, %rd101;
	ld.global.u32 	%r111, [%rd102];
	mul.wide.s32 	%rd103, %r111, 4;
	add.s64 	%rd104, %rd3, %rd103;
	add.s64 	%rd105, %rd8, %rd101;
	ld.global.u32 	%r112, [%rd105];
	mul.wide.s32 	%rd106, %r112, 4;
	add.s64 	%rd107, %rd5, %rd106;
	ld.global.u32 	%r113, [%rd104];
	ld.global.u32 	%r114, [%rd107];
	sub.s32 	%r115, %r113, %r114;
	add.s64 	%rd108, %rd9, %rd101;
	st.global.u32 	[%rd108], %r115;
$L__BB16_36:
	add.s32 	%r32, %r31, 128;
	setp.ge.s32 	%p22, %r32, %r1;
	@%p22 bra 	$L__BB16_38;
	mul.wide.s32 	%rd109, %r32, 4;
	add.s64 	%rd110, %rd7, %rd109;
	ld.global.u32 	%r116, [%rd110];
	mul.wide.s32 	%rd111, %r116, 4;
	add.s64 	%rd112, %rd3, %rd111;
	add.s64 	%rd113, %rd8, %rd109;
	ld.global.u32 	%r117, [%rd113];
	mul.wide.s32 	%rd114, %r117, 4;
	add.s64 	%rd115, %rd5, %rd114;
	ld.global.u32 	%r118, [%rd112];
	ld.global.u32 	%r119, [%rd115];
	sub.s32 	%r120, %r118, %r119;
	add.s64 	%rd116, %rd9, %rd109;
	st.global.u32 	[%rd116], %r120;
$L__BB16_38:
	add.s32 	%r217, %r217, 2;
$L__BB16_39:
	and.b32  	%r121, %r36, 1;
	setp.eq.b32 	%p23, %r121, 1;
	not.pred 	%p24, %p23;
	@%p24 bra 	$L__BB16_54;
	shl.b32 	%r122, %r217, 7;
	add.s32 	%r35, %r122, %r2;
	setp.ge.s32 	%p25, %r35, %r1;
	@%p25 bra 	$L__BB16_54;
	mul.wide.s32 	%rd117, %r35, 4;
	add.s64 	%rd118, %rd7, %rd117;
	ld.global.u32 	%r123, [%rd118];
	mul.wide.s32 	%rd119, %r123, 4;
	add.s64 	%rd120, %rd3, %rd119;
	add.s64 	%rd121, %rd8, %rd117;
	ld.global.u32 	%r124, [%rd121];
	mul.wide.s32 	%rd122, %r124, 4;
	add.s64 	%rd123, %rd5, %rd122;
	ld.global.u32 	%r125, [%rd120];
	ld.global.u32 	%r126, [%rd123];
	sub.s32 	%r127, %r125, %r126;
	add.s64 	%rd124, %rd9, %rd117;
	st.global.u32 	[%rd124], %r127;
	bra.uni 	$L__BB16_54;
$L__BB16_42:
	setp.lt.s32 	%p26, %r36, 1;
	@%p26 bra 	$L__BB16_54;
	mov.u32 	%r5, %tid.x;
	and.b32  	%r6, %r36, 7;
	setp.lt.u32 	%p27, %r36, 8;
	mov.b32 	%r215, 0;
	@%p27 bra 	$L__BB16_46;
	and.b32  	%r215, %r36, 2147483640;
	neg.s32 	%r212, %r215;
	mul.wide.u32 	%rd125, %r5, 4;
	add.s64 	%rd10, %rd1, %rd125;
	add.s64 	%rd12, %rd4, %rd125;
	add.s64 	%rd126, %rd209, 1536;
	add.s64 	%rd13, %rd2, %rd126;
	add.s32 	%r211, %r5, 128;
	add.s64 	%rd14, %rd4, %rd126;
	add.s64 	%rd15, %rd1, %rd126;
$L__BB16_45:
	.pragma "nounroll";
	mul.wide.s32 	%rd127, %r211, 4;
	add.s64 	%rd128, %rd13, %rd127;
	add.s64 	%rd129, %rd14, %rd127;
	add.s64 	%rd130, %rd15, %rd127;
	cvta.to.global.u64 	%rd131, %rd21;
	mul.wide.u32 	%rd132, %r5, 4;
	add.s64 	%rd133, %rd131, %rd132;
	add.s64 	%rd134, %rd133, %rd209;
	ld.global.u32 	%r129, [%rd134];
	mul.wide.s32 	%rd135, %r129, 4;
	add.s64 	%rd136, %rd3, %rd135;
	add.s64 	%rd137, %rd12, %rd209;
	ld.global.u32 	%r130, [%rd137];
	mul.wide.s32 	%rd138, %r130, 4;
	add.s64 	%rd139, %rd5, %rd138;
	ld.global.u32 	%r131, [%rd136];
	ld.global.u32 	%r132, [%rd139];
	sub.s32 	%r133, %r131, %r132;
	add.s64 	%rd140, %rd10, %rd209;
	st.global.u32 	[%rd140], %r133;
	ld.global.u32 	%r134, [%rd128+-1536];
	mul.wide.s32 	%rd141, %r134, 4;
	add.s64 	%rd142, %rd3, %rd141;
	ld.global.u32 	%r135, [%rd129+-1536];
	mul.wide.s32 	%rd143, %r135, 4;
	add.s64 	%rd144, %rd5, %rd143;
	ld.global.u32 	%r136, [%rd142];
	ld.global.u32 	%r137, [%rd144];
	sub.s32 	%r138, %r136, %r137;
	st.global.u32 	[%rd130+-1536], %r138;
	ld.global.u32 	%r139, [%rd128+-1024];
	mul.wide.s32 	%rd145, %r139, 4;
	add.s64 	%rd146, %rd3, %rd145;
	ld.global.u32 	%r140, [%rd129+-1024];
	mul.wide.s32 	%rd147, %r140, 4;
	add.s64 	%rd148, %rd5, %rd147;
	ld.global.u32 	%r141, [%rd146];
	ld.global.u32 	%r142, [%rd148];
	sub.s32 	%r143, %r141, %r142;
	st.global.u32 	[%rd130+-1024], %r143;
	ld.global.u32 	%r144, [%rd128+-512];
	mul.wide.s32 	%rd149, %r144, 4;
	add.s64 	%rd150, %rd3, %rd149;
	ld.global.u32 	%r145, [%rd129+-512];
	mul.wide.s32 	%rd151, %r145, 4;
	add.s64 	%rd152, %rd5, %rd151;
	ld.global.u32 	%r146, [%rd150];
	ld.global.u32 	%r147, [%rd152];
	sub.s32 	%r148, %r146, %r147;
	st.global.u32 	[%rd130+-512], %r148;
	ld.global.u32 	%r149, [%rd128];
	mul.wide.s32 	%rd153, %r149, 4;
	add.s64 	%rd154, %rd3, %rd153;
	ld.global.u32 	%r150, [%rd129];
	mul.wide.s32 	%rd155, %r150, 4;
	add.s64 	%rd156, %rd5, %rd155;
	ld.global.u32 	%r151, [%rd154];
	ld.global.u32 	%r152, [%rd156];
	sub.s32 	%r153, %r151, %r152;
	st.global.u32 	[%rd130], %r153;
	ld.global.u32 	%r154, [%rd128+512];
	mul.wide.s32 	%rd157, %r154, 4;
	add.s64 	%rd158, %rd3, %rd157;
	ld.global.u32 	%r155, [%rd129+512];
	mul.wide.s32 	%rd159, %r155, 4;
	add.s64 	%rd160, %rd5, %rd159;
	ld.global.u32 	%r156, [%rd158];
	ld.global.u32 	%r157, [%rd160];
	sub.s32 	%r158, %r156, %r157;
	st.global.u32 	[%rd130+512], %r158;
	ld.global.u32 	%r159, [%rd128+1024];
	mul.wide.s32 	%rd161, %r159, 4;
	add.s64 	%rd162, %rd3, %rd161;
	ld.global.u32 	%r160, [%rd129+1024];
	mul.wide.s32 	%rd163, %r160, 4;
	add.s64 	%rd164, %rd5, %rd163;
	ld.global.u32 	%r161, [%rd162];
	ld.global.u32 	%r162, [%rd164];
	sub.s32 	%r163, %r161, %r162;
	st.global.u32 	[%rd130+1024], %r163;
	ld.global.u32 	%r164, [%rd128+1536];
	mul.wide.s32 	%rd165, %r164, 4;
	add.s64 	%rd166, %rd3, %rd165;
	ld.global.u32 	%r165, [%rd129+1536];
	mul.wide.s32 	%rd167, %r165, 4;
	add.s64 	%rd168, %rd5, %rd167;
	ld.global.u32 	%r166, [%rd166];
	ld.global.u32 	%r167, [%rd168];
	sub.s32 	%r168, %r166, %r167;
	st.global.u32 	[%rd130+1536], %r168;
	add.s32 	%r212, %r212, 8;
	add.s64 	%rd209, %rd209, 4096;
	add.s32 	%r211, %r211, 1024;
	setp.eq.s32 	%p28, %r212, 0;
	@%p28 bra 	$L__BB16_46;
	bra.uni 	$L__BB16_45;
$L__BB16_46:
	setp.eq.s32 	%p29, %r6, 0;
	@%p29 bra 	$L__BB16_54;
	and.b32  	%r18, %r36, 3;
	setp.lt.u32 	%p30, %r6, 4;
	@%p30 bra 	$L__BB16_49;
	shl.b32 	%r169, %r215, 7;
	add.s32 	%r170, %r169, %r5;
	mul.wide.s32 	%rd169, %r170, 4;
	add.s64 	%rd170, %rd7, %rd169;
	ld.global.u32 	%r171, [%rd170];
	mul.wide.s32 	%rd171, %r171, 4;
	add.s64 	%rd172, %rd3, %rd171;
	add.s64 	%rd173, %rd8, %rd169;
	ld.global.u32 	%r172, [%rd173];
	mul.wide.s32 	%rd174, %r172, 4;
	add.s64 	%rd175, %rd5, %rd174;
	ld.global.u32 	%r173, [%rd172];
	ld.global.u32 	%r174, [%rd175];
	sub.s32 	%r175, %r173, %r174;
	add.s64 	%rd176, %rd9, %rd169;
	st.global.u32 	[%rd176], %r175;
	ld.global.u32 	%r176, [%rd170+512];
	mul.wide.s32 	%rd177, %r176, 4;
	add.s64 	%rd178, %rd3, %rd177;
	ld.global.u32 	%r177, [%rd173+512];
	mul.wide.s32 	%rd179, %r177, 4;
	add.s64 	%rd180, %rd5, %rd179;
	ld.global.u32 	%r178, [%rd178];
	ld.global.u32 	%r179, [%rd180];
	sub.s32 	%r180, %r178, %r179;
	st.global.u32 	[%rd176+512], %r180;
	ld.global.u32 	%r181, [%rd170+1024];
	mul.wide.s32 	%rd181, %r181, 4;
	add.s64 	%rd182, %rd3, %rd181;
	ld.global.u32 	%r182, [%rd173+1024];
	mul.wide.s32 	%rd183, %r182, 4;
	add.s64 	%rd184, %rd5, %rd183;
	ld.global.u32 	%r183, [%rd182];
	ld.global.u32 	%r184, [%rd184];
	sub.s32 	%r185, %r183, %r184;
	st.global.u32 	[%rd176+1024], %r185;
	ld.global.u32 	%r186, [%rd170+1536];
	mul.wide.s32 	%rd185, %r186, 4;
	add.s64 	%rd186, %rd3, %rd185;
	ld.global.u32 	%r187, [%rd173+1536];
	mul.wide.s32 	%rd187, %r187, 4;
	add.s64 	%rd188, %rd5, %rd187;
	ld.global.u32 	%r188, [%rd186];
	ld.global.u32 	%r189, [%rd188];
	sub.s32 	%r190, %r188, %r189;
	st.global.u32 	[%rd176+1536], %r190;
	add.s32 	%r215, %r215, 4;
$L__BB16_49:
	setp.eq.s32 	%p31, %r18, 0;
	@%p31 bra 	$L__BB16_54;
	setp.eq.s32 	%p32, %r18, 1;
	@%p32 bra 	$L__BB16_52;
	shl.b32 	%r191, %r215, 7;
	add.s32 	%r192, %r191, %r5;
	mul.wide.s32 	%rd189, %r192, 4;
	add.s64 	%rd190, %rd7, %rd189;
	ld.global.u32 	%r193, [%rd190];
	mul.wide.s32 	%rd191, %r193, 4;
	add.s64 	%rd192, %rd3, %rd191;
	add.s64 	%rd193, %rd8, %rd189;
	ld.global.u32 	%r194, [%rd193];
	mul.wide.s32 	%rd194, %r194, 4;
	add.s64 	%rd195, %rd5, %rd194;
	ld.global.u32 	%r195, [%rd192];
	ld.global.u32 	%r196, [%rd195];
	sub.s32 	%r197, %r195, %r196;
	add.s64 	%rd196, %rd9, %rd189;
	st.global.u32 	[%rd196], %r197;
	ld.global.u32 	%r198, [%rd190+512];
	mul.wide.s32 	%rd197, %r198, 4;
	add.s64 	%rd198, %rd3, %rd197;
	ld.global.u32 	%r199, [%rd193+512];
	mul.wide.s32 	%rd199, %r199, 4;
	add.s64 	%rd200, %rd5, %rd199;
	ld.global.u32 	%r200, [%rd198];
	ld.global.u32 	%r201, [%rd200];
	sub.s32 	%r202, %r200, %r201;
	st.global.u32 	[%rd196+512], %r202;
	add.s32 	%r215, %r215, 2;
$L__BB16_52:
	and.b32  	%r203, %r36, 1;
	setp.eq.b32 	%p33, %r203, 1;
	not.pred 	%p34, %p33;
	@%p34 bra 	$L__BB16_54;
	shl.b32 	%r204, %r215, 7;
	add.s32 	%r205, %r204, %r5;
	mul.wide.s32 	%rd201, %r205, 4;
	add.s64 	%rd202, %rd7, %rd201;
	ld.global.u32 	%r206, [%rd202];
	mul.wide.s32 	%rd203, %r206, 4;
	add.s64 	%rd204, %rd3, %rd203;
	add.s64 	%rd205, %rd8, %rd201;
	ld.global.u32 	%r207, [%rd205];
	mul.wide.s32 	%rd206, %r207, 4;
	add.s64 	%rd207, %rd5, %rd206;
	ld.global.u32 	%r208, [%rd204];
	ld.global.u32 	%r209, [%rd207];
	sub.s32 	%r210, %r208, %r209;
	add.s64 	%rd208, %rd9, %rd201;
	st.global.u32 	[%rd208], %r210;
$L__BB16_54:
	ret;

}
	// .globl	_ZN3cub18CUB_300001_SM_10006detail6reduce28DeviceReduceSingleTileKernelINS2_10policy_hubIljN4cuda3std3__44plusIlEEE10Policy1000EN6thrust24THRUST_300001_SM_1000_NS18transform_iteratorI9is_activeNSD_10device_ptrIiEEllEEPljS9_llNS7_10__identityEEEvT0_T1_T2_T3_T4_T6_
.visible .entry _ZN3cub18CUB_300001_SM_10006detail6reduce28DeviceReduceSingleTileKernelINS2_10policy_hubIljN4cuda3std3__44plusIlEEE10Policy1000EN6thrust24THRUST_300001_SM_1000_NS18transform_iteratorI9is_activeNSD_10device_ptrIiEEllEEPljS9_llNS7_10__identityEEEvT0_T1_T2_T3_T4_T6_(
	.param .align 8 .b8 _ZN3cub18CUB_300001_SM_10006detail6reduce28DeviceReduceSingleTileKernelINS2_10policy_hubIljN4cuda3std3__44plusIlEEE10Policy1000EN6thrust24THRUST_300001_SM_1000_NS18transform_iteratorI9is_activeNSD_10device_ptrIiEEllEEPljS9_llNS7_10__identityEEEvT0_T1_T2_T3_T4_T6__param_0[16],
	.param .u64 .ptr .align 1 _ZN3cub18CUB_300001_SM_10006detail6reduce28DeviceReduceSingleTileKernelINS2_10policy_hubIljN4cuda3std3__44plusIlEEE10Policy1000EN6thrust24THRUST_300001_SM_1000_NS18transform_iteratorI9is_activeNSD_10device_ptrIiEEllEEPljS9_llNS7_10__identityEEEvT0_T1_T2_T3_T4_T6__param_1,
	.param .u32 _ZN3cub18CUB_300001_SM_10006detail6reduce28DeviceReduceSingleTileKernelINS2_10policy_hubIljN4cuda3std3__44plusIlEEE10Policy1000EN6thrust24THRUST_300001_SM_1000_NS18transform_iteratorI9is_activeNSD_10device_ptrIiEEllEEPljS9_llNS7_10__identityEEEvT0_T1_T2_T3_T4_T6__param_2,
	.param .align 1 .b8 _ZN3cub18CUB_300001_SM_10006detail6reduce28DeviceReduceSingleTileKernelINS2_10policy_hubIljN4cuda3std3__44plusIlEEE10Policy1000EN6thrust24THRUST_300001_SM_1000_NS18transform_iteratorI9is_activeNSD_10device_ptrIiEEllEEPljS9_llNS7_10__identityEEEvT0_T1_T2_T3_T4_T6__param_3[1],
	.param .u64 _ZN3cub18CUB_300001_SM_10006detail6reduce28DeviceReduceSingleTileKernelINS2_10policy_hubIljN4cuda3std3__44plusIlEEE10Policy1000EN6thrust24THRUST_300001_SM_1000_NS18transform_iteratorI9is_activeNSD_10device_ptrIiEEllEEPljS9_llNS7_10__identityEEEvT0_T1_T2_T3_T4_T6__param_4,
	.param .align 1 .b8 _ZN3cub18CUB_300001_SM_10006detail6reduce28DeviceReduceSingleTileKernelINS2_10policy_hubIljN4cuda3std3__44plusIlEEE10Policy1000EN6thrust24THRUST_300001_SM_1000_NS18transform_iteratorI9is_activeNSD_10device_ptrIiEEllEEPljS9_llNS7_10__identityEEEvT0_T1_T2_T3_T4_T6__param_5[1]
)
.maxntid 512
.minnctapersm 1
{
	.reg .pred 	%p<140>;
	.reg .b16 	%rs<9>;
	.reg .b32 	%r<368>;
	.reg .b64 	%rd<431>;
	// demoted variable
	.shared .align 8 .b8 _ZZN3cub18CUB_300001_SM_10006detail6reduce28DeviceReduceSingleTileKernelINS2_10policy_hubIljN4cuda3std3__44plusIlEEE10Policy1000EN6thrust24THRUST_300001_SM_1000_NS18transform_iteratorI9is_activeNSD_10device_ptrIiEEllEEPljS9_llNS7_10__identityEEEvT0_T1_T2_T3_T4_T6_E12temp_storage[152];
	ld.param.u64 	%rd49, [_ZN3cub18CUB_300001_SM_10006detail6reduce28DeviceReduceSingleTileKernelINS2_10policy_hubIljN4cuda3std3__44plusIlEEE10Policy1000EN6thrust24THRUST_300001_SM_1000_NS18transform_iteratorI9is_activeNSD_10device_ptrIiEEllEEPljS9_llNS7_10__identityEEEvT0_T1_T2_T3_T4_T6__param_0];
	ld.param.u64 	%rd51, [_ZN3cub18CUB_300001_SM_10006detail6reduce28DeviceReduceSingleTileKernelINS2_10policy_hubIljN4cuda3std3__44plusIlEEE10Policy1000EN6thrust24THRUST_300001_SM_1000_NS18transform_iteratorI9is_activeNSD_10device_ptrIiEEllEEPljS9_llNS7_10__identityEEEvT0_T1_T2_T3_T4_T6__param_1];
	ld.param.u32 	%r51, [_ZN3cub18CUB_300001_SM_10006detail6reduce28DeviceReduceSingleTileKernelINS2_10policy_hubIljN4cuda3std3__44plusIlEEE10Policy1000EN6thrust24THRUST_300001_SM_1000_NS18transform_iteratorI9is_activeNSD_10device_ptrIiEEllEEPljS9_llNS7_10__identityEEEvT0_T1_T2_T3_T4_T6__param_2];
	ld.param.u64 	%rd50, [_ZN3cub18CUB_300001_SM_10006detail6reduce28DeviceReduceSingleTileKernelINS2_10policy_hubIljN4cuda3std3__44plusIlEEE10Policy1000EN6thrust24THRUST_300001_SM_1000_NS18transform_iteratorI9is_activeNSD_10device_ptrIiEEllEEPljS9_llNS7_10__identityEEEvT0_T1_T2_T3_T4_T6__param_4];
	cvta.to.global.u64 	%rd1, %rd51;
	setp.ne.s32 	%p1, %r51, 0;
	@%p1 bra 	$L__BB17_3;
	mov.u32 	%r350, %tid.x;
	setp.ne.s32 	%p139, %r350, 0;
	@%p139 bra 	$L__BB17_52;
	st.global.u64 	[%rd1], %rd50;
	bra.uni 	$L__BB17_52;
$L__BB17_3:
	cvta.to.global.u64 	%rd2, %rd49;
	setp.gt.u32 	%p2, %r51, 3583;
	@%p2 bra 	$L__BB17_28;
	mov.u32 	%r1, %tid.x;
	setp.ge.u32 	%p67, %r1, %r51;
	mov.b64 	%rd418, 0;
	mov.u32 	%r354, %r1;
	@%p67 bra 	$L__BB17_6;
	mul.wide.u32 	%rd239, %r1, 4;
	add.s64 	%rd240, %rd2, %rd239;
	ld.global.u32 	%r197, [%rd240];
	setp.eq.s32 	%p68, %r197, -1;
	selp.u64 	%rd418, 1, 0, %p68;
	add.s32 	%r354, %r1, 512;
$L__BB17_6:
	setp.ge.u32 	%p69, %r354, %r51;
	@%p69 bra 	$L__BB17_19;
	not.b32 	%r198, %r354;
	add.s32 	%r199, %r51, %r198;
	shr.u32 	%r200, %r199, 9;
	add.s32 	%r4, %r200, 1;
	and.b32  	%r5, %r4, 15;
	setp.lt.u32 	%p70, %r199, 7680;
	@%p70 bra 	$L__BB17_10;
	and.b32  	%r201, %r4, 16777200;
	neg.s32 	%r352, %r201;
	mul.wide.u32 	%rd242, %r354, 4;
	add.s64 	%rd243, %rd242, %rd2;
	add.s64 	%rd408, %rd243, 16384;
$L__BB17_9:
	.pragma "nounroll";
	ld.global.u32 	%r202, [%rd408+-16384];
	setp.eq.s32 	%p71, %r202, -1;
	selp.u64 	%rd244, 1, 0, %p71;
	add.s64 	%rd245, %rd418, %rd244;
	ld.global.u32 	%r203, [%rd408+-14336];
	setp.eq.s32 	%p72, %r203, -1;
	selp.u64 	%rd246, 1, 0, %p72;
	add.s64 	%rd247, %rd245, %rd246;
	ld.global.u32 	%r204, [%rd408+-12288];
	setp.eq.s32 	%p73, %r204, -1;
	selp.u64 	%rd248, 1, 0, %p73;
	add.s64 	%rd249, %rd247, %rd248;
	ld.global.u32 	%r205, [%rd408+-10240];
	setp.eq.s32 	%p74, %r205, -1;
	selp.u64 	%rd250, 1, 0, %p74;
	add.s64 	%rd251, %rd249, %rd250;
	ld.global.u32 	%r206, [%rd408+-8192];
	setp.eq.s32 	%p75, %r206, -1;
	selp.u64 	%rd252, 1, 0, %p75;
	add.s64 	%rd253, %rd251, %rd252;
	ld.global.u32 	%r207, [%rd408+-6144];
	setp.eq.s32 	%p76, %r207, -1;
	selp.u64 	%rd254, 1, 0, %p76;
	add.s64 	%rd255, %rd253, %rd254;
	ld.global.u32 	%r208, [%rd408+-4096];
	setp.eq.s32 	%p77, %r208, -1;
	selp.u64 	%rd256, 1, 0, %p77;
	add.s64 	%rd257, %rd255, %rd256;
	ld.global.u32 	%r209, [%rd408+-2048];
	setp.eq.s32 	%p78, %r209, -1;
	selp.u64 	%rd258, 1, 0, %p78;
	add.s64 	%rd259, %rd257, %rd258;
	ld.global.u32 	%r210, [%rd408];
	setp.eq.s32 	%p79, %r210, -1;
	selp.u64 	%rd260, 1, 0, %p79;
	add.s64 	%rd261, %rd259, %rd260;
	ld.global.u32 	%r211, [%rd408+2048];
	setp.eq.s32 	%p80, %r211, -1;
	selp.u64 	%rd262, 1, 0, %p80;
	add.s64 	%rd263, %rd261, %rd262;
	ld.global.u32 	%r212, [%rd408+4096];
	setp.eq.s32 	%p81, %r212, -1;
	selp.u64 	%rd264, 1, 0, %p81;
	add.s64 	%rd265, %rd263, %rd264;
	ld.global.u32 	%r213, [%rd408+6144];
	setp.eq.s32 	%p82, %r213, -1;
	selp.u64 	%rd266, 1, 0, %p82;
	add.s64 	%rd267, %rd265, %rd266;
	ld.global.u32 	%r214, [%rd408+8192];
	setp.eq.s32 	%p83, %r214, -1;
	selp.u64 	%rd268, 1, 0, %p83;
	add.s64 	%rd269, %rd267, %rd268;
	ld.global.u32 	%r215, [%rd408+10240];
	setp.eq.s32 	%p84, %r215, -1;
	selp.u64 	%rd270, 1, 0, %p84;
	add.s64 	%rd271, %rd269, %rd270;
	ld.global.u32 	%r216, [%rd408+12288];
	setp.eq.s32 	%p85, %r216, -1;
	selp.u64 	%rd272, 1, 0, %p85;
	add.s64 	%rd273, %rd271, %rd272;
	ld.global.u32 	%r217, [%rd408+14336];
	setp.eq.s32 	%p86, %r217, -1;
	selp.u64 	%rd274, 1, 0, %p86;
	add.s64 	%rd418, %rd273, %rd274;
	add.s32 	%r354, %r354, 8192;
	add.s32 	%r352, %r352, 16;
	add.s64 	%rd408, %rd408, 32768;
	setp.ne.s32 	%p87, %r352, 0;
	@%p87 bra 	$L__BB17_9;
$L__BB17_10:
	setp.eq.s32 	%p88, %r5, 0;
	@%p88 bra 	$L__BB17_19;
	and.b32  	%r12, %r4, 7;
	setp.lt.u32 	%p89, %r5, 8;
	@%p89 bra 	$L__BB17_13;
	mul.wide.u32 	%rd276, %r354, 4;
	add.s64 	%rd277, %rd2, %rd276;
	ld.global.u32 	%r218, [%rd277];
	setp.eq.s32 	%p90, %r218, -1;
	selp.u64 	%rd278, 1, 0, %p90;
	add.s64 	%rd279, %rd418, %rd278;
	ld.global.u32 	%r219, [%rd277+2048];
	setp.eq.s32 	%p91, %r219, -1;
	selp.u64 	%rd280, 1, 0, %p91;
	add.s64 	%rd281, %rd279, %rd280;
	ld.global.u32 	%r220, [%rd277+4096];
	setp.eq.s32 	%p92, %r220, -1;
	selp.u64 	%rd282, 1, 0, %p92;
	add.s64 	%rd283, %rd281, %rd282;
	ld.global.u32 	%r221, [%rd277+6144];
	setp.eq.s32 	%p93, %r221, -1;
	selp.u64 	%rd284, 1, 0, %p93;
	add.s64 	%rd285, %rd283, %rd284;
	ld.global.u32 	%r222, [%rd277+8192];
	setp.eq.s32 	%p94, %r222, -1;
	selp.u64 	%rd286, 1, 0, %p94;
	add.s64 	%rd287, %rd285, %rd286;
	ld.global.u32 	%r223, [%rd277+10240];
	setp.eq.s32 	%p95, %r223, -1;
	selp.u64 	%rd288, 1, 0, %p95;
	add.s64 	%rd289, %rd287, %rd288;
	ld.global.u32 	%r224, [%rd277+12288];
	setp.eq.s32 	%p96, %r224, -1;
	selp.u64 	%rd290, 1, 0, %p96;
	add.s64 	%rd291, %rd289, %rd290;
	ld.global.u32 	%r225, [%rd277+14336];
	setp.eq.s32 	%p97, %r225, -1;
	selp.u64 	%rd292, 1, 0, %p97;
	add.s64 	%rd418, %rd291, %rd292;
	add.s32 	%r354, %r354, 4096;
$L__BB17_13:
	setp.eq.s32 	%p98, %r12, 0;
	@%p98 bra 	$L__BB17_19;
	and.b32  	%r15, %r4, 3;
	setp.lt.u32 	%p99, %r12, 4;
	@%p99 bra 	$L__BB17_16;
	mul.wide.u32 	%rd294, %r354, 4;
	add.s64 	%rd295, %rd2, %rd294;
	ld.global.u32 	%r226, [%rd295];
	setp.eq.s32 	%p100, %r226, -1;
	selp.u64 	%rd296, 1, 0, %p100;
	add.s64 	%rd297, %rd418, %rd296;
	ld.global.u32 	%r227, [%rd295+2048];
	setp.eq.s32 	%p101, %r227, -1;
	selp.u64 	%rd298, 1, 0, %p101;
	add.s64 	%rd299, %rd297, %rd298;
	ld.global.u32 	%r228, [%rd295+4096];
	setp.eq.s32 	%p102, %r228, -1;
	selp.u64 	%rd300, 1, 0, %p102;
	add.s64 	%rd301, %rd299, %rd300;
	ld.global.u32 	%r229, [%rd295+6144];
	setp.eq.s32 	%p103, %r229, -1;
	selp.u64 	%rd302, 1, 0, %p103;
	add.s64 	%rd418, %rd301, %rd302;
	add.s32 	%r354, %r354, 2048;
$L__BB17_16:
	setp.eq.s32 	%p104, %r15, 0;
	@%p104 bra 	$L__BB17_19;
	mul.wide.u32 	%rd303, %r354, 4;
	add.s64 	%rd416, %rd2, %rd303;
	neg.s32 	%r357, %r15;
$L__BB17_18:
	.pragma "nounroll";
	ld.global.u32 	%r230, [%rd416];
	setp.eq.s32 	%p105, %r230, -1;
	selp.u64 	%rd304, 1, 0, %p105;
	add.s64 	%rd418, %rd418, %rd304;
	add.s64 	%rd416, %rd416, 2048;
	add.s32 	%r357, %r357, 1;
	setp.ne.s32 	%p106, %r357, 0;
	@%p106 bra 	$L__BB17_18;
$L__BB17_19:
	setp.lt.u32 	%p107, %r51, 512;
	@%p107 bra 	$L__BB17_24;
	// begin inline asm
	mov.u32 %r294, %laneid;
	// end inline asm
	mov.b64 	{%r296, %r301}, %rd418;
	mov.b32 	%r302, 1;
	mov.b32 	%r343, 31;
	mov.b32 	%r344, -1;
	// begin inline asm
	shfl.sync.down.b32 %r295, %r296, %r302, %r343, %r344;
	// end inline asm
	// begin inline asm
	shfl.sync.down.b32 %r300, %r301, %r302, %r343, %r344;
	// end inline asm
	mov.b64 	%rd363, {%r295, %r300};
	setp.gt.s32 	%p131, %r294, 30;
	selp.b64 	%rd364, 0, %rd363, %p131;
	add.s64 	%rd365, %rd364, %rd418;
	mov.b64 	{%r306, %r311}, %rd365;
	mov.b32 	%r312, 2;
	// begin inline asm
	shfl.sync.down.b32 %r305, %r306, %r312, %r343, %r344;
	// end inline asm
	// begin inline asm
	shfl.sync.down.b32 %r310, %r311, %r312, %r343, %r344;
	// end inline asm
	mov.b64 	%rd366, {%r305, %r310};
	setp.gt.s32 	%p132, %r294, 29;
	selp.b64 	%rd367, 0, %rd366, %p132;
	add.s64 	%rd368, %rd367, %rd365;
	mov.b64 	{%r316, %r321}, %rd368;
	mov.b32 	%r322, 4;
	// begin inline asm
	shfl.sync.down.b32 %r315, %r316, %r322, %r343, %r344;
	// end inline asm
	// begin inline asm
	shfl.sync.down.b32 %r320, %r321, %r322, %r343, %r344;
	// end inline asm
	mov.b64 	%rd369, {%r315, %r320};
	setp.gt.s32 	%p133, %r294, 27;
	selp.b64 	%rd370, 0, %rd369, %p133;
	add.s64 	%rd371, %rd370, %rd368;
	mov.b64 	{%r326, %r331}, %rd371;
	mov.b32 	%r332, 8;
	// begin inline asm
	shfl.sync.down.b32 %r325, %r326, %r332, %r343, %r344;
	// end inline asm
	// begin inline asm
	shfl.sync.down.b32 %r330, %r331, %r332, %r343, %r344;
	// end inline asm
	mov.b64 	%rd372, {%r325, %r330};
	setp.gt.s32 	%p134, %r294, 23;
	selp.b64 	%rd373, 0, %rd372, %p134;
	add.s64 	%rd374, %rd373, %rd371;
	mov.b64 	{%r336, %r341}, %rd374;
	mov.b32 	%r342, 16;
	// begin inline asm
	shfl.sync.down.b32 %r335, %r336, %r342, %r343, %r344;
	// end inline asm
	// begin inline asm
	shfl.sync.down.b32 %r340, %r341, %r342, %r343, %r344;
	// end inline asm
	mov.b64 	%rd375, {%r335, %r340};
	setp.gt.s32 	%p135, %r294, 15;
	selp.b64 	%rd376, 0, %rd375, %p135;
	add.s64 	%rd430, %rd376, %rd374;
	setp.ne.s32 	%p136, %r294, 0;
	@%p136 bra 	$L__BB17_22;
	shr.u32 	%r345, %r1, 2;
	and.b32  	%r346, %r345, 248;
	mov.u32 	%r347, _ZZN3cub18CUB_300001_SM_10006detail6reduce28DeviceReduceSingleTileKernelINS2_10policy_hubIljN4cuda3std3__44plusIlEEE10Policy1000EN6thrust24THRUST_300001_SM_1000_NS18transform_iteratorI9is_activeNSD_10device_ptrIiEEllEEPljS9_llNS7_10__identityEEEvT0_T1_T2_T3_T4_T6_E12temp_storage;
	add.s32 	%r348, %r347, %r346;
	st.shared.u64 	[%r348+16], %rd430;
$L__BB17_22:
	bar.sync 	0;
	setp.ne.s32 	%p137, %r1, 0;
	@%p137 bra 	$L__BB17_50;
	ld.shared.u64 	%rd377, [_ZZN3cub18CUB_300001_SM_10006detail6reduce28DeviceReduceSingleTileKernelINS2_10policy_hubIljN4cuda3std3__44plusIlEEE10Policy1000EN6thrust24THRUST_300001_SM_1000_NS18transform_iteratorI9is_activeNSD_10device_ptrIiEEllEEPljS9_llNS7_10__identityEEEvT0_T1_T2_T3_T4_T6_E12temp_storage+24];
	add.s64 	%rd378, %rd377, %rd430;
	ld.shared.u64 	%rd379, [_ZZN3cub18CUB_300001_SM_10006detail6reduce28DeviceReduceSingleTileKernelINS2_10policy_hubIljN4cuda3std3__44plusIlEEE10Policy1000EN6thrust24THRUST_300001_SM_1000_NS18transform_iteratorI9is_activeNSD_10device_ptrIiEEllEEPljS9_llNS7_10__identityEEEvT0_T1_T2_T3_T4_T6_E12temp_storage+32];
	add.s64 	%rd380, %rd378, %rd379;
	ld.shared.u64 	%rd381, [_ZZN3cub18CUB_300001_SM_10006detail6reduce28DeviceReduceSingleTileKernelINS2_10policy_hubIljN4cuda3std3__44plusIlEEE10Policy1000EN6thrust24THRUST_300001_SM_1000_NS18transform_iteratorI9is_activeNSD_10device_ptrIiEEllEEPljS9_llNS7_10__identityEEEvT0_T1_T2_T3_T4_T6_E12temp_storage+40];
	add.s64 	%rd382, %rd380, %rd381;
	ld.shared.u64 	%rd383, [_ZZN3cub18CUB_300001_SM_10006detail6reduce28DeviceReduceSingleTileKernelINS2_10policy_hubIljN4cuda3std3__44plusIlEEE10Policy1000EN6thrust24THRUST_300001_SM_1000_NS18transform_iteratorI9is_activeNSD_10device_ptrIiEEllEEPljS9_llNS7_10__identityEEEvT0_T1_T2_T3_T4_T6_E12temp_storage+48];
	add.s64 	%rd384, %rd382, %rd383;
	ld.shared.u64 	%rd385, [_ZZN3cub18CUB_300001_SM_10006detail6reduce28DeviceReduceSingleTileKernelINS2_10policy_hubIljN4cuda3std3__44plusIlEEE10Policy1000EN6thrust24THRUST_300001_SM_1000_NS18transform_iteratorI9is_activeNSD_10device_ptrIiEEllEEPljS9_llNS7_10__identityEEEvT0_T1_T2_T3_T4_T6_E12temp_storage+56];
	add.s64 	%rd386, %rd384, %rd385;
	ld.shared.u64 	%rd387, [_ZZN3cub18CUB_300001_SM_10006detail6reduce28DeviceReduceSingleTileKernelINS2_10policy_hubIljN4cuda3std3__44plusIlEEE10Policy1000EN6thrust24THRUST_300001_SM_1000_NS18transform_iteratorI9is_activeNSD_10device_ptrIiEEllEEPljS9_llNS7_10__identityEEEvT0_T1_T2_T3_T4_T6_E12temp_storage+64];
	add.s64 	%rd388, %rd386, %rd387;
	ld.shared.u64 	%rd389, [_ZZN3cub18CUB_300001_SM_10006detail6reduce28DeviceReduceSingleTileKernelINS2_10policy_hubIljN4cuda3std3__44plusIlEEE10Policy1000EN6thrust24THRUST_300001_SM_1000_NS18transform_iteratorI9is_activeNSD_10device_ptrIiEEllEEPljS9_llNS7_10__identityEEEvT0_T1_T2_T3_T4_T6_E12temp_storage+72];
	add.s64 	%rd390, %rd388, %rd389;
	ld.shared.u64 	%rd391, [_ZZN3cub18CUB_300001_SM_10006detail6reduce28DeviceReduceSingleTileKernelINS2_10policy_hubIljN4cuda3std3__44plusIlEEE10Policy1000EN6thrust24THRUST_300001_SM_1000_NS18transform_iteratorI9is_activeNSD_10device_ptrIiEEllEEPljS9_llNS7_10__identityEEEvT0_T1_T2_T3_T4_T6_E12temp_storage+80];
	add.s64 	%rd392, %rd390, %rd391;
	ld.shared.u64 	%rd393, [_ZZN3cub18CUB_300001_SM_10006detail6reduce28DeviceReduceSingleTileKernelINS2_10policy_hubIljN4cuda3std3__44plusIlEEE10Policy1000EN6thrust24THRUST_300001_SM_1000_NS18transform_iteratorI9is_activeNSD_10device_ptrIiEEllEEPljS9_llNS7_10__identityEEEvT0_T1_T2_T3_T4_T6_E12temp_storage+88];
	add.s64 	%rd394, %rd392, %rd393;
	ld.shared.u64 	%rd395, [_ZZN3cub18CUB_300001_SM_10006detail6reduce28DeviceReduceSingleTileKernelINS2_10policy_hubIljN4cuda3std3__44plusIlEEE10Policy1000EN6thrust24THRUST_300001_SM_1000_NS18transform_iteratorI9is_activeNSD_10device_ptrIiEEllEEPljS9_llNS7_10__identityEEEvT0_T1_T2_T3_T4_T6_E12temp_storage+96];
	add.s64 	%rd396, %rd394, %rd395;
	ld.shared.u64 	%rd397, [_ZZN3cub18CUB_300001_SM_10006detail6reduce28DeviceReduceSingleTileKernelINS2_10policy_hubIljN4cuda3std3__44plusIlEEE10Policy1000EN6thrust24THRUST_300001_SM_1000_NS18transform_iteratorI9is_activeNSD_10device_ptrIiEEllEEPljS9_llNS7_10__identityEEEvT0_T1_T2_T3_T4_T6_E12temp_storage+104];
	add.s64 	%rd398, %rd396, %rd397;
	ld.shared.u64 	%rd399, [_ZZN3cub18CUB_300001_SM_10006detail6reduce28DeviceReduceSingleTileKernelINS2_10policy_hubIljN4cuda3std3__44plusIlEEE10Policy1000EN6thrust24THRUST_300001_SM_1000_NS18transform_iteratorI9is_activeNSD_10device_ptrIiEEllEEPljS9_llNS7_10__identityEEEvT0_T1_T2_T3_T4_T6_E12temp_storage+112];
	add.s64 	%rd400, %rd398, %rd399;
	ld.shared.u64 	%rd401, [_ZZN3cub18CUB_300001_SM_10006detail6reduce28DeviceReduceSingleTileKernelINS2_10policy_hubIljN4cuda3std3__44plusIlEEE10Policy1000EN6thrust24THRUST_300001_SM_1000_NS18transform_iteratorI9is_activeNSD_10device_ptrIiEEllEEPljS9_llNS7_10__identityEEEvT0_T1_T2_T3_T4_T6_E12temp_storage+120];
	add.s64 	%rd402, %rd400, %rd401;
	ld.shared.u64 	%rd403, [_ZZN3cub18CUB_300001_SM_10006detail6reduce28DeviceReduceSingleTileKernelINS2_10policy_hubIljN4cuda3std3__44plusIlEEE10Policy1000EN6thrust24THRUST_300001_SM_1000_NS18transform_iteratorI9is_activeNSD_10device_ptrIiEEllEEPljS9_llNS7_10__identityEEEvT0_T1_T2_T3_T4_T6_E12temp_storage+128];
	add.s64 	%rd404, %rd402, %rd403;
	ld.shared.u64 	%rd405, [_ZZN3cub18CUB_300001_SM_10006detail6reduce28DeviceReduceSingleTileKernelINS2_10policy_hubIljN4cuda3std3__44plusIlEEE10Policy1000EN6thrust24THRUST_300001_SM_1000_NS18transform_iteratorI9is_activeNSD_10device_ptrIiEEllEEPljS9_llNS7_10__identityEEEvT0_T1_T2_T3_T4_T6_E12temp_storage+136];
	add.s64 	%rd430, %rd404, %rd405;
	bra.uni 	$L__BB17_50;
$L__BB17_24:
	// begin inline asm
	mov.u32 %r231, %laneid;
	// end inline asm
	and.b32  	%r282, %r1, 992;
	add.s32 	%r283, %r282, 32;
	setp.gt.u32 	%p108, %r283, %r51;
	not.b32 	%r284, %r282;
	add.s32 	%r285, %r51, %r284;
	selp.b32 	%r280, %r285, 31, %p108;
	mov.b64 	{%r233, %r238}, %rd418;
	mov.b32 	%r239, 1;
	mov.b32 	%r281, -1;
	// begin inline asm
	shfl.sync.down.b32 %r232, %r233, %r239, %r280, %r281;
	// end inline asm
	// begin inline asm
	shfl.sync.down.b32 %r237, %r238, %r239, %r280, %r281;
	// end inline asm
	mov.b64 	%rd305, {%r232, %r237};
	setp.lt.s32 	%p109, %r231, %r280;
	selp.b64 	%rd306, %rd305, 0, %p109;
	add.s64 	%rd307, %rd306, %rd418;
	mov.b64 	{%r243, %r248}, %rd307;
	mov.b32 	%r249, 2;
	// begin inline asm
	shfl.sync.down.b32 %r242, %r243, %r249, %r280, %r281;
	// end inline asm
	// begin inline asm
	shfl.sync.down.b32 %r247, %r248, %r249, %r280, %r281;
	// end inline asm
	mov.b64 	%rd308, {%r242, %r247};
	add.s32 	%r286, %r231, 2;
	setp.gt.s32 	%p110, %r286, %r280;
	selp.b64 	%rd309, 0, %rd308, %p110;
	add.s64 	%rd310, %rd309, %rd307;
	mov.b64 	{%r253, %r258}, %rd310;
	mov.b32 	%r259, 4;
	// begin inline asm
	shfl.sync.down.b32 %r252, %r253, %r259, %r280, %r281;
	// end inline asm
	// begin inline asm
	shfl.sync.down.b32 %r257, %r258, %r259, %r280, %r281;
	// end inline asm
	mov.b64 	%rd311, {%r252, %r257};
	add.s32 	%r287, %r231, 4;
	setp.gt.s32 	%p111, %r287, %r280;
	selp.b64 	%rd312, 0, %rd311, %p111;
	add.s64 	%rd313, %rd312, %rd310;
	mov.b64 	{%r263, %r268}, %rd313;
	mov.b32 	%r269, 8;
	// begin inline asm
	shfl.sync.down.b32 %r262, %r263, %r269, %r280, %r281;
	// end inline asm
	// begin inline asm
	shfl.sync.down.b32 %r267, %r268, %r269, %r280, %r281;
	// end inline asm
	mov.b64 	%rd314, {%r262, %r267};
	add.s32 	%r288, %r231, 8;
	setp.gt.s32 	%p112, %r288, %r280;
	selp.b64 	%rd315, 0, %rd314, %p112;
	add.s64 	%rd316, %rd315, %rd313;
	mov.b64 	{%r273, %r278}, %rd316;
	mov.b32 	%r279, 16;
	// begin inline asm
	shfl.sync.down.b32 %r272, %r273, %r279, %r280, %r281;
	// end inline asm
	// begin inline asm
	shfl.sync.down.b32 %r277, %r278, %r279, %r280, %r281;
	// end inline asm
	mov.b64 	%rd317, {%r272, %r277};
	add.s32 	%r289, %r231, 16;
	setp.gt.s32 	%p113, %r289, %r280;
	selp.b64 	%rd318, 0, %rd317, %p113;
	add.s64 	%rd430, %rd318, %rd316;
	setp.ne.s32 	%p114, %r231, 0;
	@%p114 bra 	$L__BB17_26;
	shr.u32 	%r290, %r1, 2;
	and.b32  	%r291, %r290, 248;
	mov.u32 	%r292, _ZZN3cub18CUB_300001_SM_10006detail6reduce28DeviceReduceSingleTileKernelINS2_10policy_hubIljN4cuda3std3__44plusIlEEE10Policy1000EN6thrust24THRUST_300001_SM_1000_NS18transform_iteratorI9is_activeNSD_10device_ptrIiEEllEEPljS9_llNS7_10__identityEEEvT0_T1_T2_T3_T4_T6_E12temp_storage;
	add.s32 	%r293, %r292, %r291;
	st.shared.u64 	[%r293+16], %rd430;
$L__BB17_26:
	bar.sync 	0;
	setp.ne.s32 	%p115, %r1, 0;
	@%p115 bra 	$L__BB17_50;
	setp.gt.u32 	%p116, %r51, 32;
	ld.shared.u64 	%rd319, [_ZZN3cub18CUB_300001_SM_10006detail6reduce28DeviceReduceSingleTileKernelINS2_10policy_hubIljN4cuda3std3__44plusIlEEE10Policy1000EN6thrust24THRUST_300001_SM_1000_NS18transform_iteratorI9is_activeNSD_10device_ptrIiEEllEEPljS9_llNS7_10__identityEEEvT0_T1_T2_T3_T4_T6_E12temp_storage+24];
	selp.b64 	%rd320, %rd319, 0, %p116;
	add.s64 	%rd321, %rd320, %rd430;
	setp.gt.u32 	%p117, %r51, 64;
	ld.shared.u64 	%rd322, [_ZZN3cub18CUB_300001_SM_10006detail6reduce28DeviceReduceSingleTileKernelINS2_10policy_hubIljN4cuda3std3__44plusIlEEE10Policy1000EN6thrust24THRUST_300001_SM_1000_NS18transform_iteratorI9is_activeNSD_10device_ptrIiEEllEEPljS9_llNS7_10__identityEEEvT0_T1_T2_T3_T4_T6_E12temp_storage+32];
	selp.b64 	%rd323, %rd322, 0, %p117;
	add.s64 	%rd324, %rd321, %rd323;
	setp.gt.u32 	%p118, %r51, 96;
	ld.shared.u64 	%rd325, [_ZZN3cub18CUB_300001_SM_10006detail6reduce28DeviceReduceSingleTileKernelINS2_10policy_hubIljN4cuda3std3__44plusIlEEE10Policy1000EN6thrust24THRUST_300001_SM_1000_NS18transform_iteratorI9is_activeNSD_10device_ptrIiEEllEEPljS9_llNS7_10__identityEEEvT0_T1_T2_T3_T4_T6_E12temp_storage+40];
	selp.b64 	%rd326, %rd325, 0, %p118;
	add.s64 	%rd327, %rd324, %rd326;
	setp.gt.u32 	%p119, %r51, 128;
	ld.shared.u64 	%rd328, [_ZZN3cub18CUB_300001_SM_10006detail6reduce28DeviceReduceSingleTileKernelINS2_10policy_hubIljN4cuda3std3__44plusIlEEE10Policy1000EN6thrust24THRUST_300001_SM_1000_NS18transform_iteratorI9is_activeNSD_10device_ptrIiEEllEEPljS9_llNS7_10__identityEEEvT0_T1_T2_T3_T4_T6_E12temp_storage+48];
	selp.b64 	%rd329, %rd328, 0, %p119;
	add.s64 	%rd330, %rd327, %rd329;
	setp.gt.u32 	%p120, %r51, 160;
	ld.shared.u64 	%rd331, [_ZZN3cub18CUB_300001_SM_10006detail6reduce28DeviceReduceSingleTileKernelINS2_10policy_hubIljN4cuda3std3__44plusIlEEE10Policy1000EN6thrust24THRUST_300001_SM_1000_NS18transform_iteratorI9is_activeNSD_10device_ptrIiEEllEEPljS9_llNS7_10__identityEEEvT0_T1_T2_T3_T4_T6_E12temp_storage+56];
	selp.b64 	%rd332, %rd331, 0, %p120;
	add.s64 	%rd333, %rd330, %rd332;
	setp.gt.u32 	%p121, %r51, 192;
	ld.shared.u64 	%rd334, [_ZZN3cub18CUB_300001_SM_10006detail6reduce28DeviceReduceSingleTileKernelINS2_10policy_hubIljN4cuda3std3__44plusIlEEE10Policy1000EN6thrust24THRUST_300001_SM_1000_NS18transform_iteratorI9is_activeNSD_10device_ptrIiEEllEEPljS9_llNS7_10__identityEEEvT0_T1_T2_T3_T4_T6_E12temp_storage+64];
	selp.b64 	%rd335, %rd334, 0, %p121;
	add.s64 	%rd336, %rd333, %rd335;
	setp.gt.u32 	%p122, %r51, 224;
	ld.shared.u64 	%rd337, [_ZZN3cub18CUB_300001_SM_10006detail6reduce28DeviceReduceSingleTileKernelINS2_10policy_hubIljN4cuda3std3__44plusIlEEE10Policy1000EN6thrust24THRUST_300001_SM_1000_NS18transform_iteratorI9is_activeNSD_10device_ptrIiEEllEEPljS9_llNS7_10__identityEEEvT0_T1_T2_T3_T4_T6_E12temp_storage+72];
	selp.b64 	%rd338, %rd337, 0, %p122;
	add.s64 	%rd339, %rd336, %rd338;
	setp.gt.u32 	%p123, %r51, 256;
	ld.shared.u64 	%rd340, [_ZZN3cub18CUB_300001_SM_10006detail6reduce28DeviceReduceSingleTileKernelINS2_10policy_hubIljN4cuda3std3__44plusIlEEE10Policy1000EN6thrust24THRUST_300001_SM_1000_NS18transform_iteratorI9is_activeNSD_10device_ptrIiEEllEEPljS9_llNS7_10__identityEEEvT0_T1_T2_T3_T4_T6_E12temp_storage+80];
	selp.b64 	%rd341, %rd340, 0, %p123;
	add.s64 	%rd342, %rd339, %rd341;
	setp.gt.u32 	%p124, %r51, 288;
	ld.shared.u64 	%rd343, [_ZZN3cub18CUB_300001_SM_10006detail6reduce28DeviceReduceSingleTileKernelINS2_10policy_hubIljN4cuda3std3__44plusIlEEE10Policy1000EN6thrust24THRUST_300001_SM_1000_NS18transform_iteratorI9is_activeNSD_10device_ptrIiEEllEEPljS9_llNS7_10__identityEEEvT0_T1_T2_T3_T4_T6_E12temp_storage+88];
	selp.b64 	%rd344, %rd343, 0, %p124;
	add.s64 	%rd345, %rd342, %rd344;
	setp.gt.u32 	%p125, %r51, 320;
	ld.shared.u64 	%rd346, [_ZZN3cub18CUB_300001_SM_10006detail6reduce28DeviceReduceSingleTileKernelINS2_10policy_hubIljN4cuda3std3__44plusIlEEE10Policy1000EN6thrust24THRUST_300001_SM_1000_NS18transform_iteratorI9is_activeNSD_10device_ptrIiEEllEEPljS9_llNS7_10__identityEEEvT0_T1_T2_T3_T4_T6_E12temp_storage+96];
	selp.b64 	%rd347, %rd346, 0, %p125;
	add.s64 	%rd348, %rd345, %rd347;
	setp.gt.u32 	%p126, %r51, 352;
	ld.shared.u64 	%rd349, [_ZZN3cub18CUB_300001_SM_10006detail6reduce28DeviceReduceSingleTileKernelINS2_10policy_hubIljN4cuda3std3__44plusIlEEE10Policy1000EN6thrust24THRUST_300001_SM_1000_NS18transform_iteratorI9is_activeNSD_10device_ptrIiEEllEEPljS9_llNS7_10__identityEEEvT0_T1_T2_T3_T4_T6_E12temp_storage+104];
	selp.b64 	%rd350, %rd349, 0, %p126;
	add.s64 	%rd351, %rd348, %rd350;
	setp.gt.u32 	%p127, %r51, 384;
	ld.shared.u64 	%rd352, [_ZZN3cub18CUB_300001_SM_10006detail6reduce28DeviceReduceSingleTileKernelINS2_10policy_hubIljN4cuda3std3__44plusIlEEE10Policy1000EN6thrust24THRUST_300001_SM_1000_NS18transform_iteratorI9is_activeNSD_10device_ptrIiEEllEEPljS9_llNS7_10__identityEEEvT0_T1_T2_T3_T4_T6_E12temp_storage+112];
	selp.b64 	%rd353, %rd352, 0, %p127;
	add.s64 	%rd354, %rd351, %rd353;
	setp.gt.u32 	%p128, %r51, 416;
	ld.shared.u64 	%rd355, [_ZZN3cub18CUB_300001_SM_10006detail6reduce28DeviceReduceSingleTileKernelINS2_10policy_hubIljN4cuda3std3__44plusIlEEE10Policy1000EN6thrust24THRUST_300001_SM_1000_NS18transform_iteratorI9is_activeNSD_10device_ptrIiEEllEEPljS9_llNS7_10__identityEEEvT0_T1_T2_T3_T4_T6_E12temp_storage+120];
	selp.b64 	%rd356, %rd355, 0, %p128;
	add.s64 	%rd357, %rd354, %rd356;
	setp.gt.u32 	%p129, %r51, 448;
	ld.shared.u64 	%rd358, [_ZZN3cub18CUB_300001_SM_10006detail6reduce28DeviceReduceSingleTileKernelINS2_10policy_hubIljN4cuda3std3__44plusIlEEE10Policy1000EN6thrust24THRUST_300001_SM_1000_NS18transform_iteratorI9is_activeNSD_10device_ptrIiEEllEEPljS9_llNS7_10__identityEEEvT0_T1_T2_T3_T4_T6_E12temp_storage+128];
	selp.b64 	%rd359, %rd358, 0, %p129;
	add.s64 	%rd360, %rd357, %rd359;
	setp.gt.u32 	%p130, %r51, 480;
	ld.shared.u64 	%rd361, [_ZZN3cub18CUB_300001_SM_10006detail6reduce28DeviceReduceSingleTileKernelINS2_10policy_hubIljN4cuda3std3__44plusIlEEE10Policy1000EN6thrust24THRUST_300001_SM_1000_NS18transform_iteratorI9is_activeNSD_10device_ptrIiEEllEEPljS9_llNS7_10__identityEEEvT0_T1_T2_T3_T4_T6_E12temp_storage+136];
	selp.b64 	%rd362, %rd361, 0, %p130;
	add.s64 	%rd430, %rd360, %rd362;
	bra.uni 	$L__BB17_50;
$L__BB17_28:
	mov.u32 	%r21, %tid.x;
	mul.wide.u32 	%rd52, %r21, 4;
	add.s64 	%rd28, %rd2, %rd52;
	ld.global.u32 	%r63, [%rd28];
	setp.eq.s32 	%p3, %r63, -1;
	selp.u64 	%rd53, 1, 0, %p3;
	ld.global.u32 	%r64, [%rd28+2048];
	setp.eq.s32 	%p4, %r64, -1;
	selp.u64 	%rd54, 1, 0, %p4;
	ld.global.u32 	%r65, [%rd28+4096];
	setp.eq.s32 	%p5, %r65, -1;
	selp.u64 	%rd55, 1, 0, %p5;
	ld.global.u32 	%r66, [%rd28+6144];
	setp.eq.s32 	%p6, %r66, -1;
	selp.u64 	%rd56, 1, 0, %p6;
	ld.global.u32 	%r67, [%rd28+8192];
	setp.eq.s32 	%p7, %r67, -1;
	selp.u64 	%rd57, 1, 0, %p7;
	ld.global.u32 	%r68, [%rd28+10240];
	setp.eq.s32 	%p8, %r68, -1;
	selp.u64 	%rd58, 1, 0, %p8;
	ld.global.u32 	%r69, [%rd28+12288];
	setp.eq.s32 	%p9, %r69, -1;
	selp.u64 	%rd59, 1, 0, %p9;
	add.s64 	%rd60, %rd54, %rd53;
	add.s64 	%rd61, %rd60, %rd55;
	add.s64 	%rd62, %rd61, %rd56;
	add.s64 	%rd63, %rd62, %rd57;
	add.s64 	%rd64, %rd63, %rd58;
	add.s64 	%rd429, %rd64, %rd59;
	add.s32 	%r22, %r51, -3584;
	setp.lt.u32 	%p10, %r22, 3584;
	mov.b32 	%r359, 3584;
	@%p10 bra 	$L__BB17_32;
	mov.b32 	%r359, 3584;
$L__BB17_30:
	mul.wide.u32 	%rd65, %r359, 4;
	add.s64 	%rd66, %rd28, %rd65;
	ld.global.u32 	%r71, [%rd66];
	setp.eq.s32 	%p11, %r71, -1;
	selp.u64 	%rd67, 1, 0, %p11;
	ld.global.u32 	%r72, [%rd66+2048];
	setp.eq.s32 	%p12, %r72, -1;
	selp.u64 	%rd68, 1, 0, %p12;
	ld.global.u32 	%r73, [%rd66+4096];
	setp.eq.s32 	%p13, %r73, -1;
	selp.u64 	%rd69, 1, 0, %p13;
	ld.global.u32 	%r74, [%rd66+6144];
	setp.eq.s32 	%p14, %r74, -1;
	selp.u64 	%rd70, 1, 0, %p14;
	ld.global.u32 	%r75, [%rd66+8192];
	setp.eq.s32 	%p15, %r75, -1;
	selp.u64 	%rd71, 1, 0, %p15;
	ld.global.u32 	%r76, [%rd66+10240];
	setp.eq.s32 	%p16, %r76, -1;
	selp.u64 	%rd72, 1, 0, %p16;
	ld.global.u32 	%r77, [%rd66+12288];
	setp.eq.s32 	%p17, %r77, -1;
	selp.u64 	%rd73, 1, 0, %p17;
	add.s64 	%rd74, %rd429, %rd67;
	add.s64 	%rd75, %rd74, %rd68;
	add.s64 	%rd76, %rd75, %rd69;
	add.s64 	%rd77, %rd76, %rd70;
	add.s64 	%rd78, %rd77, %rd71;
	add.s64 	%rd79, %rd78, %rd72;
	add.s64 	%rd429, %rd79, %rd73;
	sub.s32 	%r78, %r51, %r359;
	setp.lt.u32 	%p18, %r78, 3584;
	@%p18 bra 	$L__BB17_46;
	add.s32 	%r359, %r359, 3584;
	setp.le.u32 	%p19, %r359, %r22;
	@%p19 bra 	$L__BB17_30;
$L__BB17_32:
	setp.le.u32 	%p20, %r51, %r359;
	sub.s32 	%r79, %r51, %r359;
	setp.ge.s32 	%p21, %r21, %r79;
	or.pred  	%p22, %p20, %p21;
	@%p22 bra 	$L__BB17_46;
	not.b32 	%r81, %r21;
	add.s32 	%r82, %r51, %r81;
	sub.s32 	%r83, %r82, %r359;
	shr.u32 	%r84, %r83, 9;
	add.s32 	%r26, %r84, 1;
	and.b32  	%r27, %r26, 15;
	setp.lt.u32 	%p23, %r83, 7680;
	mov.u32 	%r364, %r21;
	@%p23 bra 	$L__BB17_37;
	or.b32  	%r362, %r21, 4096;
	add.s32 	%r361, %r21, %r359;
	and.b32  	%r85, %r26, 16777200;
	neg.s32 	%r360, %r85;
$L__BB17_35:
	.pragma "nounroll";
	mul.wide.u32 	%rd81, %r361, 4;
	add.s64 	%rd82, %rd2, %rd81;
	ld.global.u32 	%r86, [%rd82];
	setp.eq.s32 	%p24, %r86, -1;
	selp.u64 	%rd83, 1, 0, %p24;
	add.s64 	%rd84, %rd429, %rd83;
	add.s32 	%r87, %r361, 512;
	mul.wide.u32 	%rd85, %r87, 4;
	add.s64 	%rd86, %rd2, %rd85;
	ld.global.u32 	%r88, [%rd86];
	setp.eq.s32 	%p25, %r88, -1;
	selp.u64 	%rd87, 1, 0, %p25;
	add.s64 	%rd88, %rd84, %rd87;
	add.s32 	%r89, %r361, 1024;
	mul.wide.u32 	%rd89, %r89, 4;
	add.s64 	%rd90, %rd2, %rd89;
	ld.global.u32 	%r90, [%rd90];
	setp.eq.s32 	%p26, %r90, -1;
	selp.u64 	%rd91, 1, 0, %p26;
	add.s64 	%rd92, %rd88, %rd91;
	add.s32 	%r91, %r361, 1536;
	mul.wide.u32 	%rd93, %r91, 4;
	add.s64 	%rd94, %rd2, %rd93;
	ld.global.u32 	%r92, [%rd94];
	setp.eq.s32 	%p27, %r92, -1;
	selp.u64 	%rd95, 1, 0, %p27;
	add.s64 	%rd96, %rd92, %rd95;
	add.s32 	%r93, %r361, 2048;
	mul.wide.u32 	%rd97, %r93, 4;
	add.s64 	%rd98, %rd2, %rd97;
	ld.global.u32 	%r94, [%rd98];
	setp.eq.s32 	%p28, %r94, -1;
	selp.u64 	%rd99, 1, 0, %p28;
	add.s64 	%rd100, %rd96, %rd99;
	add.s32 	%r95, %r361, 2560;
	mul.wide.u32 	%rd101, %r95, 4;
	add.s64 	%rd102, %rd2, %rd101;
	ld.global.u32 	%r96, [%rd102];
	setp.eq.s32 	%p29, %r96, -1;
	selp.u64 	%rd103, 1, 0, %p29;
	add.s64 	%rd104, %rd100, %rd103;
	add.s32 	%r97, %r361, 3072;
	mul.wide.u32 	%rd105, %r97, 4;
	add.s64 	%rd106, %rd2, %rd105;
	ld.global.u32 	%r98, [%rd106];
	setp.eq.s32 	%p30, %r98, -1;
	selp.u64 	%rd107, 1, 0, %p30;
	add.s64 	%rd108, %rd104, %rd107;
	add.s32 	%r99, %r361, 3584;
	mul.wide.u32 	%rd109, %r99, 4;
	add.s64 	%rd110, %rd2, %rd109;
	ld.global.u32 	%r100, [%rd110];
	setp.eq.s32 	%p31, %r100, -1;
	selp.u64 	%rd111, 1, 0, %p31;
	add.s64 	%rd112, %rd108, %rd111;
	add.s32 	%r101, %r361, 4096;
	mul.wide.u32 	%rd113, %r101, 4;
	add.s64 	%rd114, %rd2, %rd113;
	ld.global.u32 	%r102, [%rd114];
	setp.eq.s32 	%p32, %r102, -1;
	selp.u64 	%rd115, 1, 0, %p32;
	add.s64 	%rd116, %rd112, %rd115;
	add.s32 	%r103, %r361, 4608;
	mul.wide.u32 	%rd117, %r103, 4;
	add.s64 	%rd118, %rd2, %rd117;
	ld.global.u32 	%r104, [%rd118];
	setp.eq.s32 	%p33, %r104, -1;
	selp.u64 	%rd119, 1, 0, %p33;
	add.s64 	%rd120, %rd116, %rd119;
	add.s32 	%r105, %r361, 5120;
	mul.wide.u32 	%rd121, %r105, 4;
	add.s64 	%rd122, %rd2, %rd121;
	ld.global.u32 	%r106, [%rd122];
	setp.eq.s32 	%p34, %r106, -1;
	selp.u64 	%rd123, 1, 0, %p34;
	add.s64 	%rd124, %rd120, %rd123;
	add.s32 	%r107, %r361, 5632;
	mul.wide.u32 	%rd125, %r107, 4;
	add.s64 	%rd126, %rd2, %rd125;
	ld.global.u32 	%r108, [%rd126];
	setp.eq.s32 	%p35, %r108, -1;
	selp.u64 	%rd127, 1, 0, %p35;
	add.s64 	%rd128, %rd124, %rd127;
	add.s32 	%r109, %r361, 6144;
	mul.wide.u32 	%rd129, %r109, 4;
	add.s64 	%rd130, %rd2, %rd129;
	ld.global.u32 	%r110, [%rd130];
	setp.eq.s32 	%p36, %r110, -1;
	selp.u64 	%rd131, 1, 0, %p36;
	add.s64 	%rd132, %rd128, %rd131;
	add.s32 	%r111, %r361, 6656;
	mul.wide.u32 	%rd133, %r111, 4;
	add.s64 	%rd134, %rd2, %rd133;
	ld.global.u32 	%r112, [%rd134];
	setp.eq.s32 	%p37, %r112, -1;
	selp.u64 	%rd135, 1, 0, %p37;
	add.s64 	%rd136, %rd132, %rd135;
	add.s32 	%r113, %r361, 7168;
	mul.wide.u32 	%rd137, %r113, 4;
	add.s64 	%rd138, %rd2, %rd137;
	ld.global.u32 	%r114, [%rd138];
	setp.eq.s32 	%p38, %r114, -1;
	selp.u64 	%rd139, 1, 0, %p38;
	add.s64 	%rd140, %rd136, %rd139;
	add.s32 	%r115, %r361, 7680;
	mul.wide.u32 	%rd141, %r115, 4;
	add.s64 	%rd142, %rd2, %rd141;
	ld.global.u32 	%r116, [%rd142];
	setp.eq.s32 	%p39, %r116, -1;
	selp.u64 	%rd143, 1, 0, %p39;
	add.s64 	%rd429, %rd140, %rd143;
	add.s32 	%r362, %r362, 8192;
	add.s32 	%r361, %r361, 8192;
	add.s32 	%r360, %r360, 16;
	setp.ne.s32 	%p40, %r360, 0;
	@%p40 bra 	$L__BB17_35;
	add.s32 	%r364, %r362, -4096;
$L__BB17_37:
	setp.eq.s32 	%p41, %r27, 0;
	@%p41 bra 	$L__BB17_46;
	and.b32  	%r39, %r26, 7;
	setp.lt.u32 	%p42, %r27, 8;
	@%p42 bra 	$L__BB17_40;
	add.s32 	%r117, %r364, %r359;
	mul.wide.u32 	%rd145, %r117, 4;
	add.s64 	%rd146, %rd2, %rd145;
	ld.global.u32 	%r118, [%rd146];
	setp.eq.s32 	%p43, %r118, -1;
	selp.u64 	%rd147, 1, 0, %p43;
	add.s64 	%rd148, %rd429, %rd147;
	add.s32 	%r119, %r117, 512;
	mul.wide.u32 	%rd149, %r119, 4;
	add.s64 	%rd150, %rd2, %rd149;
	ld.global.u32 	%r120, [%rd150];
	setp.eq.s32 	%p44, %r120, -1;
	selp.u64 	%rd151, 1, 0, %p44;
	add.s64 	%rd152, %rd148, %rd151;
	add.s32 	%r121, %r117, 1024;
	mul.wide.u32 	%rd153, %r121, 4;
	add.s64 	%rd154, %rd2, %rd153;
	ld.global.u32 	%r122, [%rd154];
	setp.eq.s32 	%p45, %r122, -1;
	selp.u64 	%rd155, 1, 0, %p45;
	add.s64 	%rd156, %rd152, %rd155;
	add.s32 	%r123, %r117, 1536;
	mul.wide.u32 	%rd157, %r123, 4;
	add.s64 	%rd158, %rd2, %rd157;
	ld.global.u32 	%r124, [%rd158];
	setp.eq.s32 	%p46, %r124, -1;
	selp.u64 	%rd159, 1, 0, %p46;
	add.s64 	%rd160, %rd156, %rd159;
	add.s32 	%r125, %r117, 2048;
	mul.wide.u32 	%rd161, %r125, 4;
	add.s64 	%rd162, %rd2, %rd161;
	ld.global.u32 	%r126, [%rd162];
	setp.eq.s32 	%p47, %r126, -1;
	selp.u64 	%rd163, 1, 0, %p47;
	add.s64 	%rd164, %rd160, %rd163;
	add.s32 	%r127, %r117, 2560;
	mul.wide.u32 	%rd165, %r127, 4;
	add.s64 	%rd166, %rd2, %rd165;
	ld.global.u32 	%r128, [%rd166];
	setp.eq.s32 	%p48, %r128, -1;
	selp.u64 	%rd167, 1, 0, %p48;
	add.s64 	%rd168, %rd164, %rd167;
	add.s32 	%r129, %r117, 3072;
	mul.wide.u32 	%rd169, %r129, 4;
	add.s64 	%rd170, %rd2, %rd169;
	ld.global.u32 	%r130, [%rd170];
	setp.eq.s32 	%p49, %r130, -1;
	selp.u64 	%rd171, 1, 0, %p49;
	add.s64 	%rd172, %rd168, %rd171;
	add.s32 	%r131, %r117, 3584;
	mul.wide.u32 	%rd173, %r131, 4;
	add.s64 	%rd174, %rd2, %rd173;
	ld.global.u32 	%r132, [%rd174];
	setp.eq.s32 	%p50, %r132, -1;
	selp.u64 	%rd175, 1, 0, %p50;
	add.s64 	%rd429, %rd172, %rd175;
	add.s32 	%r364, %r364, 4096;
$L__BB17_40:
	setp.eq.s32 	%p51, %r39, 0;
	@%p51 bra 	$L__BB17_46;
	and.b32  	%r42, %r26, 3;
	setp.lt.u32 	%p52, %r39, 4;
	@%p52 bra 	$L__BB17_43;
	add.s32 	%r133, %r364, %r359;
	mul.wide.u32 	%rd177, %r133, 4;
	add.s64 	%rd178, %rd2, %rd177;
	ld.global.u32 	%r134, [%rd178];
	setp.eq.s32 	%p53, %r134, -1;
	selp.u64 	%rd179, 1, 0, %p53;
	add.s64 	%rd180, %rd429, %rd179;
	add.s32 	%r135, %r133, 512;
	mul.wide.u32 	%rd181, %r135, 4;
	add.s64 	%rd182, %rd2, %rd181;
	ld.global.u32 	%r136, [%rd182];
	setp.eq.s32 	%p54, %r136, -1;
	selp.u64 	%rd183, 1, 0, %p54;
	add.s64 	%rd184, %rd180, %rd183;
	add.s32 	%r137, %r133, 1024;
	mul.wide.u32 	%rd185, %r137, 4;
	add.s64 	%rd186, %rd2, %rd185;
	ld.global.u32 	%r138, [%rd186];
	setp.eq.s32 	%p55, %r138, -1;
	selp.u64 	%rd187, 1, 0, %p55;
	add.s64 	%rd188, %rd184, %rd187;
	add.s32 	%r139, %r133, 1536;
	mul.wide.u32 	%rd189, %r139, 4;
	add.s64 	%rd190, %rd2, %rd189;
	ld.global.u32 	%r140, [%rd190];
	setp.eq.s32 	%p56, %r140, -1;
	selp.u64 	%rd191, 1, 0, %p56;
	add.s64 	%rd429, %rd188, %rd191;
	add.s32 	%r364, %r364, 2048;
$L__BB17_43:
	setp.eq.s32 	%p57, %r42, 0;
	@%p57 bra 	$L__BB17_46;
	add.s32 	%r367, %r364, %r359;
	neg.s32 	%r366, %r42;
$L__BB17_45:
	.pragma "nounroll";
	mul.wide.u32 	%rd192, %r367, 4;
	add.s64 	%rd193, %rd2, %rd192;
	ld.global.u32 	%r141, [%rd193];
	setp.eq.s32 	%p58, %r141, -1;
	selp.u64 	%rd194, 1, 0, %p58;
	add.s64 	%rd429, %rd429, %rd194;
	add.s32 	%r367, %r367, 512;
	add.s32 	%r366, %r366, 1;
	setp.ne.s32 	%p59, %r366, 0;
	@%p59 bra 	$L__BB17_45;
$L__BB17_46:
	// begin inline asm
	mov.u32 %r142, %laneid;
	// end inline asm
	mov.b64 	{%r144, %r149}, %rd429;
	mov.b32 	%r150, 1;
	mov.b32 	%r191, 31;
	mov.b32 	%r192, -1;
	// begin inline asm
	shfl.sync.down.b32 %r143, %r144, %r150, %r191, %r192;
	// end inline asm
	// begin inline asm
	shfl.sync.down.b32 %r148, %r149, %r150, %r191, %r192;
	// end inline asm
	mov.b64 	%rd195, {%r143, %r148};
	setp.gt.s32 	%p60, %r142, 30;
	selp.b64 	%rd196, 0, %rd195, %p60;
	add.s64 	%rd197, %rd196, %rd429;
	mov.b64 	{%r154, %r159}, %rd197;
	mov.b32 	%r160, 2;
	// begin inline asm
	shfl.sync.down.b32 %r153, %r154, %r160, %r191, %r192;
	// end inline asm
	// begin inline asm
	shfl.sync.down.b32 %r158, %r159, %r160, %r191, %r192;
	// end inline asm
	mov.b64 	%rd198, {%r153, %r158};
	setp.gt.s32 	%p61, %r142, 29;
	selp.b64 	%rd199, 0, %rd198, %p61;
	add.s64 	%rd200, %rd199, %rd197;
	mov.b64 	{%r164, %r169}, %rd200;
	mov.b32 	%r170, 4;
	// begin inline asm
	shfl.sync.down.b32 %r163, %r164, %r170, %r191, %r192;
	// end inline asm
	// begin inline asm
	shfl.sync.down.b32 %r168, %r169, %r170, %r191, %r192;
	// end inline asm
	mov.b64 	%rd201, {%r163, %r168};
	setp.gt.s32 	%p62, %r142, 27;
	selp.b64 	%rd202, 0, %rd201, %p62;
	add.s64 	%rd203, %rd202, %rd200;
	mov.b64 	{%r174, %r179}, %rd203;
	mov.b32 	%r180, 8;
	// begin inline asm
	shfl.sync.down.b32 %r173, %r174, %r180, %r191, %r192;
	// end inline asm
	// begin inline asm
	shfl.sync.down.b32 %r178, %r179, %r180, %r191, %r192;
	// end inline asm
	mov.b64 	%rd204, {%r173, %r178};
	setp.gt.s32 	%p63, %r142, 23;
	selp.b64 	%rd205, 0, %rd204, %p63;
	add.s64 	%rd206, %rd205, %rd203;
	mov.b64 	{%r184, %r189}, %rd206;
	mov.b32 	%r190, 16;
	// begin inline asm
	shfl.sync.down.b32 %r183, %r184, %r190, %r191, %r192;
	// end inline asm
	// begin inline asm
	shfl.sync.down.b32 %r188, %r189, %r190, %r191, %r192;
	// end inline asm
	mov.b64 	%rd207, {%r183, %r188};
	setp.gt.s32 	%p64, %r142, 15;
	selp.b64 	%rd208, 0, %rd207, %p64;
	add.s64 	%rd430, %rd208, %rd206;
	setp.ne.s32 	%p65, %r142, 0;
	@%p65 bra 	$L__BB17_48;
	shr.u32 	%r193, %r21, 2;
	and.b32  	%r194, %r193, 248;
	mov.u32 	%r195, _ZZN3cub18CUB_300001_SM_10006detail6reduce28DeviceReduceSingleTileKernelINS2_10policy_hubIljN4cuda3std3__44plusIlEEE10Policy1000EN6thrust24THRUST_300001_SM_1000_NS18transform_iteratorI9is_activeNSD_10device_ptrIiEEllEEPljS9_llNS7_10__identityEEEvT0_T1_T2_T3_T4_T6_E12temp_storage;
	add.s32 	%r196, %r195, %r194;
	st.shared.u64 	[%r196+16], %rd430;
$L__BB17_48:
	bar.sync 	0;
	setp.ne.s32 	%p66, %r21, 0;
	@%p66 bra 	$L__BB17_50;
	ld.shared.u64 	%rd209, [_ZZN3cub18CUB_300001_SM_10006detail6reduce28DeviceReduceSingleTileKernelINS2_10policy_hubIljN4cuda3std3__44plusIlEEE10Policy1000EN6thrust24THRUST_300001_SM_1000_NS18transform_iteratorI9is_activeNSD_10device_ptrIiEEllEEPljS9_llNS7_10__identityEEEvT0_T1_T2_T3_T4_T6_E12temp_storage+24];
	add.s64 	%rd210, %rd209, %rd430;
	ld.shared.u64 	%rd211, [_ZZN3cub18CUB_300001_SM_10006detail6reduce28DeviceReduceSingleTileKernelINS2_10policy_hubIljN4cuda3std3__44plusIlEEE10Policy1000EN6thrust24THRUST_300001_SM_1000_NS18transform_iteratorI9is_activeNSD_10device_ptrIiEEllEEPljS9_llNS7_10__identityEEEvT0_T1_T2_T3_T4_T6_E12temp_storage+32];
	add.s64 	%rd212, %rd210, %rd211;
	ld.shared.u64 	%rd213, [_ZZN3cub18CUB_300001_SM_10006detail6reduce28DeviceReduceSingleTileKernelINS2_10policy_hubIljN4cuda3std3__44plusIlEEE10Policy1000EN6thrust24THRUST_300001_SM_1000_NS18transform_iteratorI9is_activeNSD_10device_ptrIiEEllEEPljS9_llNS7_10__identityEEEvT0_T1_T2_T3_T4_T6_E12temp_storage+40];
	add.s64 	%rd214, %rd212, %rd213;
	ld.shared.u64 	%rd215, [_ZZN3cub18CUB_300001_SM_10006detail6reduce28DeviceReduceSingleTileKernelINS2_10policy_hubIljN4cuda3std3__44plusIlEEE10Policy1000EN6thrust24THRUST_300001_SM_1000_NS18transform_iteratorI9is_activeNSD_10device_ptrIiEEllEEPljS9_llNS7_10__identityEEEvT0_T1_T2_T3_T4_T6_E12temp_storage+48];
	add.s64 	%rd216, %rd214, %rd215;
	ld.shared.u64 	%rd217, [_ZZN3cub18CUB_300001_SM_10006detail6reduce28DeviceReduceSingleTileKernelINS2_10policy_hubIljN4cuda3std3__44plusIlEEE10Policy1000EN6thrust24THRUST_300001_SM_1000_NS18transform_iteratorI9is_activeNSD_10device_ptrIiEEllEEPljS9_llNS7_10__identityEEEvT0_T1_T2_T3_T4_T6_E12temp_storage+56];
	add.s64 	%rd218, %rd216, %rd217;
	ld.shared.u64 	%rd219, [_ZZN3cub18CUB_300001_SM_10006detail6reduce28DeviceReduceSingleTileKernelINS2_10policy_hubIljN4cuda3std3__44plusIlEEE10Policy1000EN6thrust24THRUST_300001_SM_1000_NS18transform_iteratorI9is_activeNSD_10device_ptrIiEEllEEPljS9_llNS7_10__identityEEEvT0_T1_T2_T3_T4_T6_E12temp_storage+64];
	add.s64 	%rd220, %rd218, %rd219;
	ld.shared.u64 	%rd221, [_ZZN3cub18CUB_300001_SM_10006detail6reduce28DeviceReduceSingleTileKernelINS2_10policy_hubIljN4cuda3std3__44plusIlEEE10Policy1000EN6thrust24THRUST_300001_SM_1000_NS18transform_iteratorI9is_activeNSD_10device_ptrIiEEllEEPljS9_llNS7_10__identityEEEvT0_T1_T2_T3_T4_T6_E12temp_storage+72];
	add.s64 	%rd222, %rd220, %rd221;
	ld.shared.u64 	%rd223, [_ZZN3cub18CUB_300001_SM_10006detail6reduce28DeviceReduceSingleTileKernelINS2_10policy_hubIljN4cuda3std3__44plusIlEEE10Policy1000EN6thrust24THRUST_300001_SM_1000_NS18transform_iteratorI9is_activeNSD_10device_ptrIiEEllEEPljS9_llNS7_10__identityEEEvT0_T1_T2_T3_T4_T6_E12temp_storage+80];
	add.s64 	%rd224, %rd222, %rd223;
	ld.shared.u64 	%rd225, [_ZZN3cub18CUB_300001_SM_10006detail6reduce28DeviceReduceSingleTileKernelINS2_10policy_hubIljN4cuda3std3__44plusIlEEE10Policy1000EN6thrust24THRUST_300001_SM_1000_NS18transform_iteratorI9is_activeNSD_10device_ptrIiEEllEEPljS9_llNS7_10__identityEEEvT0_T1_T2_T3_T4_T6_E12temp_storage+88];
	add.s64 	%rd226, %rd224, %rd225;
	ld.shared.u64 	%rd227, [_ZZN3cub18CUB_300001_SM_10006detail6reduce28DeviceReduceSingleTileKernelINS2_10policy_hubIljN4cuda3std3__44plusIlEEE10Policy1000EN6thrust24THRUST_300001_SM_1000_NS18transform_iteratorI9is_activeNSD_10device_ptrIiEEllEEPljS9_llNS7_10__identityEEEvT0_T1_T2_T3_T4_T6_E12temp_storage+96];
	add.s64 	%rd228, %rd226, %rd227;
	ld.shared.u64 	%rd229, [_ZZN3cub18CUB_300001_SM_10006detail6reduce28DeviceReduceSingleTileKernelINS2_10policy_hubIljN4cuda3std3__44plusIlEEE10Policy1000EN6thrust24THRUST_300001_SM_1000_NS18transform_iteratorI9is_activeNSD_10device_ptrIiEEllEEPljS9_llNS7_10__identityEEEvT0_T1_T2_T3_T4_T6_E12temp_storage+104];
	add.s64 	%rd230, %rd228, %rd229;
	ld.shared.u64 	%rd231, [_ZZN3cub18CUB_300001_SM_10006detail6reduce28DeviceReduceSingleTileKernelINS2_10policy_hubIljN4cuda3std3__44plusIlEEE10Policy1000EN6thrust24THRUST_300001_SM_1000_NS18transform_iteratorI9is_activeNSD_10device_ptrIiEEllEEPljS9_llNS7_10__identityEEEvT0_T1_T2_T3_T4_T6_E12temp_storage+112];
	add.s64 	%rd232, %rd230, %rd231;
	ld.shared.u64 	%rd233, [_ZZN3cub18CUB_300001_SM_10006detail6reduce28DeviceReduceSingleTileKernelINS2_10policy_hubIljN4cuda3std3__44plusIlEEE10Policy1000EN6thrust24THRUST_300001_SM_1000_NS18transform_iteratorI9is_activeNSD_10device_ptrIiEEllEEPljS9_llNS7_10__identityEEEvT0_T1_T2_T3_T4_T6_E12temp_storage+120];
	add.s64 	%rd234, %rd232, %rd233;
	ld.shared.u64 	%rd235, [_ZZN3cub18CUB_300001_SM_10006detail6reduce28DeviceReduceSingleTileKernelINS2_10policy_hubIljN4cuda3std3__44plusIlEEE10Policy1000EN6thrust24THRUST_300001_SM_1000_NS18transform_iteratorI9is_activeNSD_10device_ptrIiEEllEEPljS9_llNS7_10__identityEEEvT0_T1_T2_T3_T4_T6_E12temp_storage+128];
	add.s64 	%rd236, %rd234, %rd235;
	ld.shared.u64 	%rd237, [_ZZN3cub18CUB_300001_SM_10006detail6reduce28DeviceReduceSingleTileKernelINS2_10policy_hubIljN4cuda3std3__44plusIlEEE10Policy1000EN6thrust24THRUST_300001_SM_1000_NS18transform_iteratorI9is_activeNSD_10device_ptrIiEEllEEPljS9_llNS7_10__identityEEEvT0_T1_T2_T3_T4_T6_E12temp_storage+136];
	add.s64 	%rd430, %rd236, %rd237;
$L__BB17_50:
	mov.u32 	%r349, %tid.x;
	setp.ne.s32 	%p138, %r349, 0;
	@%p138 bra 	$L__BB17_52;
	add.s64 	%rd406, %rd430, %rd50;
	st.global.u64 	[%rd1], %rd406;
$L__BB17_52:
	ret;

}
	// .globl	_ZN3cub18CUB_300001_SM_10006detail6reduce18DeviceReduceKernelINS2_10policy_hubIljN4cuda3std3__44plusIlEEE10Policy1000EN6thrust24THRUST_300001_SM_1000_NS18transform_iteratorI9is_activeNSD_10device_ptrIiEEllEEjS9_lNS7_10__identityEEEvT0_PT3_T1_NS0_13GridEvenShareISN_EET2_T4_
.visible .entry _ZN3cub18CUB_300001_SM_10006detail6reduce18DeviceReduceKernelINS2_10policy_hubIljN4cuda3std3__44plusIlEEE10Policy1000EN6thrust24THRUST_300001_SM_1000_NS18transform_iteratorI9is_activeNSD_10device_ptrIiEEllEEjS9_lNS7_10__identityEEEvT0_PT3_T1_NS0_13GridEvenShareISN_EET2_T4_(
	.param .align 8 .b8 _ZN3cub18CUB_300001_SM_10006detail6reduce18DeviceReduceKernelINS2_10policy_hubIljN4cuda3std3__44plusIlEEE10Policy1000EN6thrust24THRUST_300001_SM_1000_NS18transform_iteratorI9is_activeNSD_10device_ptrIiEEllEEjS9_lNS7_10__identityEEEvT0_PT3_T1_NS0_13GridEvenShareISN_EET2_T4__param_0[16],
	.param .u64 .ptr .align 1 _ZN3cub18CUB_300001_SM_10006detail6reduce18DeviceReduceKernelINS2_10policy_hubIljN4cuda3std3__44plusIlEEE10Policy1000EN6thrust24THRUST_300001_SM_1000_NS18transform_iteratorI9is_activeNSD_10device_ptrIiEEllEEjS9_lNS7_10__identityEEEvT0_PT3_T1_NS0_13GridEvenShareISN_EET2_T4__param_1,
	.param .u32 _ZN3cub18CUB_300001_SM_10006detail6reduce18DeviceReduceKernelINS2_10policy_hubIljN4cuda3std3__44plusIlEEE10Policy1000EN6thrust24THRUST_300001_SM_1000_NS18transform_iteratorI9is_activeNSD_10device_ptrIiEEllEEjS9_lNS7_10__identityEEEvT0_PT3_T1_NS0_13GridEvenShareISN_EET2_T4__param_2,
	.param .align 4 .b8 _ZN3cub18CUB_300001_SM_10006detail6reduce18DeviceReduceKernelINS2_10policy_hubIljN4cuda3std3__44plusIlEEE10Policy1000EN6thrust24THRUST_300001_SM_1000_NS18transform_iteratorI9is_activeNSD_10device_ptrIiEEllEEjS9_lNS7_10__identityEEEvT0_PT3_T1_NS0_13GridEvenShareISN_EET2_T4__param_3[40],
	.param .align 1 .b8 _ZN3cub18CUB_300001_SM_10006detail6reduce18DeviceReduceKernelINS2_10policy_hubIljN4cuda3std3__44plusIlEEE10Policy1000EN6thrust24THRUST_300001_SM_1000_NS18transform_iteratorI9is_activeNSD_10device_ptrIiEEllEEjS9_lNS7_10__identityEEEvT0_PT3_T1_NS0_13GridEvenShareISN_EET2_T4__param_4[1],
	.param .align 1 .b8 _ZN3cub18CUB_300001_SM_10006detail6reduce18DeviceReduceKernelINS2_10policy_hubIljN4cuda3std3__44plusIlEEE10Policy1000EN6thrust24THRUST_300001_SM_1000_NS18transform_iteratorI9is_activeNSD_10device_ptrIiEEllEEjS9_lNS7_10__identityEEEvT0_PT3_T1_NS0_13GridEvenShareISN_EET2_T4__param_5[1]
)
.maxntid 512
{
	.reg .pred 	%p<138>;
	.reg .b16 	%rs<4>;
	.reg .b32 	%r<423>;
	.reg .b64 	%rd<476>;
	// demoted variable
	.shared .align 8 .b8 _ZZN3cub18CUB_300001_SM_10006detail6reduce18DeviceReduceKernelINS2_10policy_hubIljN4cuda3std3__44plusIlEEE10Policy1000EN6thrust24THRUST_300001_SM_1000_NS18transform_iteratorI9is_activeNSD_10device_ptrIiEEllEEjS9_lNS7_10__identityEEEvT0_PT3_T1_NS0_13GridEvenShareISN_EET2_T4_E12temp_storage[152];
	ld.param.u32 	%r1, [_ZN3cub18CUB_300001_SM_10006detail6reduce18DeviceReduceKernelINS2_10policy_hubIljN4cuda3std3__44plusIlEEE10Policy1000EN6thrust24THRUST_300001_SM_1000_NS18transform_iteratorI9is_activeNSD_10device_ptrIiEEllEEjS9_lNS7_10__identityEEEvT0_PT3_T1_NS0_13GridEvenShareISN_EET2_T4__param_3+20];
	ld.param.u32 	%r2, [_ZN3cub18CUB_300001_SM_10006detail6reduce18DeviceReduceKernelINS2_10policy_hubIljN4cuda3std3__44plusIlEEE10Policy1000EN6thrust24THRUST_300001_SM_1000_NS18transform_iteratorI9is_activeNSD_10device_ptrIiEEllEEjS9_lNS7_10__identityEEEvT0_PT3_T1_NS0_13GridEvenShareISN_EET2_T4__param_3+24];
	ld.param.u64 	%rd41, [_ZN3cub18CUB_300001_SM_10006detail6reduce18DeviceReduceKernelINS2_10policy_hubIljN4cuda3std3__44plusIlEEE10Policy1000EN6thrust24THRUST_300001_SM_1000_NS18transform_iteratorI9is_activeNSD_10device_ptrIiEEllEEjS9_lNS7_10__identityEEEvT0_PT3_T1_NS0_13GridEvenShareISN_EET2_T4__param_0];
	cvta.to.global.u64 	%rd1, %rd41;
	mov.u32 	%r3, %ctaid.x;
	mul.lo.s32 	%r4, %r2, 3584;
	mul.lo.s32 	%r414, %r3, 3584;
	sub.s32 	%r6, %r1, %r414;
	setp.gt.u32 	%p1, %r6, 3583;
	@%p1 bra 	$L__BB18_26;
	mov.u32 	%r7, %tid.x;
	setp.ge.u32 	%p66, %r7, %r6;
	mov.b64 	%rd464, 0;
	mov.u32 	%r405, %r7;
	@%p66 bra 	$L__BB18_3;
	add.s32 	%r219, %r414, %r7;
	mul.wide.u32 	%rd233, %r219, 4;
	add.s64 	%rd234, %rd1, %rd233;
	ld.global.u32 	%r220, [%rd234];
	setp.eq.s32 	%p67, %r220, -1;
	selp.u64 	%rd464, 1, 0, %p67;
	add.s32 	%r405, %r7, 512;
$L__BB18_3:
	setp.ge.u32 	%p68, %r405, %r6;
	@%p68 bra 	$L__BB18_17;
	not.b32 	%r221, %r405;
	add.s32 	%r222, %r1, %r221;
	sub.s32 	%r223, %r222, %r414;
	shr.u32 	%r224, %r223, 9;
	add.s32 	%r10, %r224, 1;
	and.b32  	%r11, %r10, 15;
	setp.lt.u32 	%p69, %r223, 7680;
	@%p69 bra 	$L__BB18_8;
	or.b32  	%r404, %r405, 4096;
	add.s32 	%r403, %r405, %r414;
	and.b32  	%r225, %r10, 16777200;
	neg.s32 	%r402, %r225;
$L__BB18_6:
	.pragma "nounroll";
	mul.wide.u32 	%rd236, %r403, 4;
	add.s64 	%rd237, %rd1, %rd236;
	ld.global.u32 	%r226, [%rd237];
	setp.eq.s32 	%p70, %r226, -1;
	selp.u64 	%rd238, 1, 0, %p70;
	add.s64 	%rd239, %rd464, %rd238;
	add.s32 	%r227, %r403, 512;
	mul.wide.u32 	%rd240, %r227, 4;
	add.s64 	%rd241, %rd1, %rd240;
	ld.global.u32 	%r228, [%rd241];
	setp.eq.s32 	%p71, %r228, -1;
	selp.u64 	%rd242, 1, 0, %p71;
	add.s64 	%rd243, %rd239, %rd242;
	add.s32 	%r229, %r403, 1024;
	mul.wide.u32 	%rd244, %r229, 4;
	add.s64 	%rd245, %rd1, %rd244;
	ld.global.u32 	%r230, [%rd245];
	setp.eq.s32 	%p72, %r230, -1;
	selp.u64 	%rd246, 1, 0, %p72;
	add.s64 	%rd247, %rd243, %rd246;
	add.s32 	%r231, %r403, 1536;
	mul.wide.u32 	%rd248, %r231, 4;
	add.s64 	%rd249, %rd1, %rd248;
	ld.global.u32 	%r232, [%rd249];
	setp.eq.s32 	%p73, %r232, -1;
	selp.u64 	%rd250, 1, 0, %p73;
	add.s64 	%rd251, %rd247, %rd250;
	add.s32 	%r233, %r403, 2048;
	mul.wide.u32 	%rd252, %r233, 4;
	add.s64 	%rd253, %rd1, %rd252;
	ld.global.u32 	%r234, [%rd253];
	setp.eq.s32 	%p74, %r234, -1;
	selp.u64 	%rd254, 1, 0, %p74;
	add.s64 	%rd255, %rd251, %rd254;
	add.s32 	%r235, %r403, 2560;
	mul.wide.u32 	%rd256, %r235, 4;
	add.s64 	%rd257, %rd1, %rd256;
	ld.global.u32 	%r236, [%rd257];
	setp.eq.s32 	%p75, %r236, -1;
	selp.u64 	%rd258, 1, 0, %p75;
	add.s64 	%rd259, %rd255, %rd258;
	add.s32 	%r237, %r403, 3072;
	mul.wide.u32 	%rd260, %r237, 4;
	add.s64 	%rd261, %rd1, %rd260;
	ld.global.u32 	%r238, [%rd261];
	setp.eq.s32 	%p76, %r238, -1;
	selp.u64 	%rd262, 1, 0, %p76;
	add.s64 	%rd263, %rd259, %rd262;
	add.s32 	%r239, %r403, 3584;
	mul.wide.u32 	%rd264, %r239, 4;
	add.s64 	%rd265, %rd1, %rd264;
	ld.global.u32 	%r240, [%rd265];
	setp.eq.s32 	%p77, %r240, -1;
	selp.u64 	%rd266, 1, 0, %p77;
	add.s64 	%rd267, %rd263, %rd266;
	add.s32 	%r241, %r403, 4096;
	mul.wide.u32 	%rd268, %r241, 4;
	add.s64 	%rd269, %rd1, %rd268;
	ld.global.u32 	%r242, [%rd269];
	setp.eq.s32 	%p78, %r242, -1;
	selp.u64 	%rd270, 1, 0, %p78;
	add.s64 	%rd271, %rd267, %rd270;
	add.s32 	%r243, %r403, 4608;
	mul.wide.u32 	%rd272, %r243, 4;
	add.s64 	%rd273, %rd1, %rd272;
	ld.global.u32 	%r244, [%rd273];
	setp.eq.s32 	%p79, %r244, -1;
	selp.u64 	%rd274, 1, 0, %p79;
	add.s64 	%rd275, %rd271, %rd274;
	add.s32 	%r245, %r403, 5120;
	mul.wide.u32 	%rd276, %r245, 4;
	add.s64 	%rd277, %rd1, %rd276;
	ld.global.u32 	%r246, [%rd277];
	setp.eq.s32 	%p80, %r246, -1;
	selp.u64 	%rd278, 1, 0, %p80;
	add.s64 	%rd279, %rd275, %rd278;
	add.s32 	%r247, %r403, 5632;
	mul.wide.u32 	%rd280, %r247, 4;
	add.s64 	%rd281, %rd1, %rd280;
	ld.global.u32 	%r248, [%rd281];
	setp.eq.s32 	%p81, %r248, -1;
	selp.u64 	%rd282, 1, 0, %p81;
	add.s64 	%rd283, %rd279, %rd282;
	add.s32 	%r249, %r403, 6144;
	mul.wide.u32 	%rd284, %r249, 4;
	add.s64 	%rd285, %rd1, %rd284;
	ld.global.u32 	%r250, [%rd285];
	setp.eq.s32 	%p82, %r250, -1;
	selp.u64 	%rd286, 1, 0, %p82;
	add.s64 	%rd287, %rd283, %rd286;
	add.s32 	%r251, %r403, 6656;
	mul.wide.u32 	%rd288, %r251, 4;
	add.s64 	%rd289, %rd1, %rd288;
	ld.global.u32 	%r252, [%rd289];
	setp.eq.s32 	%p83, %r252, -1;
	selp.u64 	%rd290, 1, 0, %p83;
	add.s64 	%rd291, %rd287, %rd290;
	add.s32 	%r253, %r403, 7168;
	mul.wide.u32 	%rd292, %r253, 4;
	add.s64 	%rd293, %rd1, %rd292;
	ld.global.u32 	%r254, [%rd293];
	setp.eq.s32 	%p84, %r254, -1;
	selp.u64 	%rd294, 1, 0, %p84;
	add.s64 	%rd295, %rd291, %rd294;
	add.s32 	%r255, %r403, 7680;
	mul.wide.u32 	%rd296, %r255, 4;
	add.s64 	%rd297, %rd1, %rd296;
	ld.global.u32 	%r256, [%rd297];
	setp.eq.s32 	%p85, %r256, -1;
	selp.u64 	%rd298, 1, 0, %p85;
	add.s64 	%rd464, %rd295, %rd298;
	add.s32 	%r404, %r404, 8192;
	add.s32 	%r403, %r403, 8192;
	add.s32 	%r402, %r402, 16;
	setp.ne.s32 	%p86, %r402, 0;
	@%p86 bra 	$L__BB18_6;
	add.s32 	%r405, %r404, -4096;
$L__BB18_8:
	setp.eq.s32 	%p87, %r11, 0;
	@%p87 bra 	$L__BB18_17;
	and.b32  	%r23, %r10, 7;
	setp.lt.u32 	%p88, %r11, 8;
	@%p88 bra 	$L__BB18_11;
	add.s32 	%r257, %r405, %r414;
	mul.wide.u32 	%rd300, %r257, 4;
	add.s64 	%rd301, %rd1, %rd300;
	ld.global.u32 	%r258, [%rd301];
	setp.eq.s32 	%p89, %r258, -1;
	selp.u64 	%rd302, 1, 0, %p89;
	add.s64 	%rd303, %rd464, %rd302;
	add.s32 	%r259, %r257, 512;
	mul.wide.u32 	%rd304, %r259, 4;
	add.s64 	%rd305, %rd1, %rd304;
	ld.global.u32 	%r260, [%rd305];
	setp.eq.s32 	%p90, %r260, -1;
	selp.u64 	%rd306, 1, 0, %p90;
	add.s64 	%rd307, %rd303, %rd306;
	add.s32 	%r261, %r257, 1024;
	mul.wide.u32 	%rd308, %r261, 4;
	add.s64 	%rd309, %rd1, %rd308;
	ld.global.u32 	%r262, [%rd309];
	setp.eq.s32 	%p91, %r262, -1;
	selp.u64 	%rd310, 1, 0, %p91;
	add.s64 	%rd311, %rd307, %rd310;
	add.s32 	%r263, %r257, 1536;
	mul.wide.u32 	%rd312, %r263, 4;
	add.s64 	%rd313, %rd1, %rd312;
	ld.global.u32 	%r264, [%rd313];
	setp.eq.s32 	%p92, %r264, -1;
	selp.u64 	%rd314, 1, 0, %p92;
	add.s64 	%rd315, %rd311, %rd314;
	add.s32 	%r265, %r257, 2048;
	mul.wide.u32 	%rd316, %r265, 4;
	add.s64 	%rd317, %rd1, %rd316;
	ld.global.u32 	%r266, [%rd317];
	setp.eq.s32 	%p93, %r266, -1;
	selp.u64 	%rd318, 1, 0, %p93;
	add.s64 	%rd319, %rd315, %rd318;
	add.s32 	%r267, %r257, 2560;
	mul.wide.u32 	%rd320, %r267, 4;
	add.s64 	%rd321, %rd1, %rd320;
	ld.global.u32 	%r268, [%rd321];
	setp.eq.s32 	%p94, %r268, -1;
	selp.u64 	%rd322, 1, 0, %p94;
	add.s64 	%rd323, %rd319, %rd322;
	add.s32 	%r269, %r257, 3072;
	mul.wide.u32 	%rd324, %r269, 4;
	add.s64 	%rd325, %rd1, %rd324;
	ld.global.u32 	%r270, [%rd325];
	setp.eq.s32 	%p95, %r270, -1;
	selp.u64 	%rd326, 1, 0, %p95;
	add.s64 	%rd327, %rd323, %rd326;
	add.s32 	%r271, %r257, 3584;
	mul.wide.u32 	%rd328, %r271, 4;
	add.s64 	%rd329, %rd1, %rd328;
	ld.global.u32 	%r272, [%rd329];
	setp.eq.s32 	%p96, %r272, -1;
	selp.u64 	%rd330, 1, 0, %p96;
	add.s64 	%rd464, %rd327, %rd330;
	add.s32 	%r405, %r405, 4096;
$L__BB18_11:
	setp.eq.s32 	%p97, %r23, 0;
	@%p97 bra 	$L__BB18_17;
	and.b32  	%r26, %r10, 3;
	setp.lt.u32 	%p98, %r23, 4;
	@%p98 bra 	$L__BB18_14;
	add.s32 	%r273, %r405, %r414;
	mul.wide.u32 	%rd332, %r273, 4;
	add.s64 	%rd333, %rd1, %rd332;
	ld.global.u32 	%r274, [%rd333];
	setp.eq.s32 	%p99, %r274, -1;
	selp.u64 	%rd334, 1, 0, %p99;
	add.s64 	%rd335, %rd464, %rd334;
	add.s32 	%r275, %r273, 512;
	mul.wide.u32 	%rd336, %r275, 4;
	add.s64 	%rd337, %rd1, %rd336;
	ld.global.u32 	%r276, [%rd337];
	setp.eq.s32 	%p100, %r276, -1;
	selp.u64 	%rd338, 1, 0, %p100;
	add.s64 	%rd339, %rd335, %rd338;
	add.s32 	%r277, %r273, 1024;
	mul.wide.u32 	%rd340, %r277, 4;
	add.s64 	%rd341, %rd1, %rd340;
	ld.global.u32 	%r278, [%rd341];
	setp.eq.s32 	%p101, %r278, -1;
	selp.u64 	%rd342, 1, 0, %p101;
	add.s64 	%rd343, %rd339, %rd342;
	add.s32 	%r279, %r273, 1536;
	mul.wide.u32 	%rd344, %r279, 4;
	add.s64 	%rd345, %rd1, %rd344;
	ld.global.u32 	%r280, [%rd345];
	setp.eq.s32 	%p102, %r280, -1;
	selp.u64 	%rd346, 1, 0, %p102;
	add.s64 	%rd464, %rd343, %rd346;
	add.s32 	%r405, %r405, 2048;
$L__BB18_14:
	setp.eq.s32 	%p103, %r26, 0;
	@%p103 bra 	$L__BB18_17;
	add.s32 	%r409, %r405, %r414;
	neg.s32 	%r408, %r26;
$L__BB18_16:
	.pragma "nounroll";
	mul.wide.u32 	%rd347, %r409, 4;
	add.s64 	%rd348, %rd1, %rd347;
	ld.global.u32 	%r281, [%rd348];
	setp.eq.s32 	%p104, %r281, -1;
	selp.u64 	%rd349, 1, 0, %p104;
	add.s64 	%rd464, %rd464, %rd349;
	add.s32 	%r409, %r409, 512;
	add.s32 	%r408, %r408, 1;
	setp.ne.s32 	%p105, %r408, 0;
	@%p105 bra 	$L__BB18_16;
$L__BB18_17:
	setp.lt.u32 	%p106, %r6, 512;
	@%p106 bra 	$L__BB18_22;
	// begin inline asm
	mov.u32 %r345, %laneid;
	// end inline asm
	mov.b64 	{%r347, %r352}, %rd464;
	mov.b32 	%r353, 1;
	mov.b32 	%r394, 31;
	mov.b32 	%r395, -1;
	// begin inline asm
	shfl.sync.down.b32 %r346, %r347, %r353, %r394, %r395;
	// end inline asm
	// begin inline asm
	shfl.sync.down.b32 %r351, %r352, %r353, %r394, %r395;
	// end inline asm
	mov.b64 	%rd408, {%r346, %r351};
	setp.gt.s32 	%p130, %r345, 30;
	selp.b64 	%rd409, 0, %rd408, %p130;
	add.s64 	%rd410, %rd409, %rd464;
	mov.b64 	{%r357, %r362}, %rd410;
	mov.b32 	%r363, 2;
	// begin inline asm
	shfl.sync.down.b32 %r356, %r357, %r363, %r394, %r395;
	// end inline asm
	// begin inline asm
	shfl.sync.down.b32 %r361, %r362, %r363, %r394, %r395;
	// end inline asm
	mov.b64 	%rd411, {%r356, %r361};
	setp.gt.s32 	%p131, %r345, 29;
	selp.b64 	%rd412, 0, %rd411, %p131;
	add.s64 	%rd413, %rd412, %rd410;
	mov.b64 	{%r367, %r372}, %rd413;
	mov.b32 	%r373, 4;
	// begin inline asm
	shfl.sync.down.b32 %r366, %r367, %r373, %r394, %r395;
	// end inline asm
	// begin inline asm
	shfl.sync.down.b32 %r371, %r372, %r373, %r394, %r395;
	// end inline asm
	mov.b64 	%rd414, {%r366, %r371};
	setp.gt.s32 	%p132, %r345, 27;
	selp.b64 	%rd415, 0, %rd414, %p132;
	add.s64 	%rd416, %rd415, %rd413;
	mov.b64 	{%r377, %r382}, %rd416;
	mov.b32 	%r383, 8;
	// begin inline asm
	shfl.sync.down.b32 %r376, %r377, %r383, %r394, %r395;
	// end inline asm
	// begin inline asm
	shfl.sync.down.b32 %r381, %r382, %r383, %r394, %r395;
	// end inline asm
	mov.b64 	%rd417, {%r376, %r381};
	setp.gt.s32 	%p133, %r345, 23;
	selp.b64 	%rd418, 0, %rd417, %p133;
	add.s64 	%rd419, %rd418, %rd416;
	mov.b64 	{%r387, %r392}, %rd419;
	mov.b32 	%r393, 16;
	// begin inline asm
	shfl.sync.down.b32 %r386, %r387, %r393, %r394, %r395;
	// end inline asm
	// begin inline asm
	shfl.sync.down.b32 %r391, %r392, %r393, %r394, %r395;
	// end inline asm
	mov.b64 	%rd420, {%r386, %r391};
	setp.gt.s32 	%p134, %r345, 15;
	selp.b64 	%rd421, 0, %rd420, %p134;
	add.s64 	%rd475, %rd421, %rd419;
	setp.ne.s32 	%p135, %r345, 0;
	@%p135 bra 	$L__BB18_20;
	shr.u32 	%r396, %r7, 2;
	and.b32  	%r397, %r396, 248;
	mov.u32 	%r398, _ZZN3cub18CUB_300001_SM_10006detail6reduce18DeviceReduceKernelINS2_10policy_hubIljN4cuda3std3__44plusIlEEE10Policy1000EN6thrust24THRUST_300001_SM_1000_NS18transform_iteratorI9is_activeNSD_10device_ptrIiEEllEEjS9_lNS7_10__identityEEEvT0_PT3_T1_NS0_13GridEvenShareISN_EET2_T4_E12temp_storage;
	add.s32 	%r399, %r398, %r397;
	st.shared.u64 	[%r399+16], %rd475;
$L__BB18_20:
	bar.sync 	0;
	setp.ne.s32 	%p136, %r7, 0;
	@%p136 bra 	$L__BB18_48;
	ld.shared.u64 	%rd422, [_ZZN3cub18CUB_300001_SM_10006detail6reduce18DeviceReduceKernelINS2_10policy_hubIljN4cuda3std3__44plusIlEEE10Policy1000EN6thrust24THRUST_300001_SM_1000_NS18transform_iteratorI9is_activeNSD_10device_ptrIiEEllEEjS9_lNS7_10__identityEEEvT0_PT3_T1_NS0_13GridEvenShareISN_EET2_T4_E12temp_storage+24];
	add.s64 	%rd423, %rd422, %rd475;
	ld.shared.u64 	%rd424, [_ZZN3cub18CUB_300001_SM_10006detail6reduce18DeviceReduceKernelINS2_10policy_hubIljN4cuda3std3__44plusIlEEE10Policy1000EN6thrust24THRUST_300001_SM_1000_NS18transform_iteratorI9is_activeNSD_10device_ptrIiEEllEEjS9_lNS7_10__identityEEEvT0_PT3_T1_NS0_13GridEvenShareISN_EET2_T4_E12temp_storage+32];
	add.s64 	%rd425, %rd423, %rd424;
	ld.shared.u64 	%rd426, [_ZZN3cub18CUB_300001_SM_10006detail6reduce18DeviceReduceKernelINS2_10policy_hubIljN4cuda3std3__44plusIlEEE10Policy1000EN6thrust24THRUST_300001_SM_1000_NS18transform_iteratorI9is_activeNSD_10device_ptrIiEEllEEjS9_lNS7_10__identityEEEvT0_PT3_T1_NS0_13GridEvenShareISN_EET2_T4_E12temp_storage+40];
	add.s64 	%rd427, %rd425, %rd426;
	ld.shared.u64 	%rd428, [_ZZN3cub18CUB_300001_SM_10006detail6reduce18DeviceReduceKernelINS2_10policy_hubIljN4cuda3std3__44plusIlEEE10Policy1000EN6thrust24THRUST_300001_SM_1000_NS18transform_iteratorI9is_activeNSD_10device_ptrIiEEllEEjS9_lNS7_10__identityEEEvT0_PT3_T1_NS0_13GridEvenShareISN_EET2_T4_E12temp_storage+48];
	add.s64 	%rd429, %rd427, %rd428;
	ld.shared.u64 	%rd430, [_ZZN3cub18CUB_300001_SM_10006detail6reduce18DeviceReduceKernelINS2_10policy_hubIljN4cuda3std3__44plusIlEEE10Policy1000EN6thrust24THRUST_300001_SM_1000_NS18transform_iteratorI9is_activeNSD_10device_ptrIiEEllEEjS9_lNS7_10__identityEEEvT0_PT3_T1_NS0_13GridEvenShareISN_EET2_T4_E12temp_storage+56];
	add.s64 	%rd431, %rd429, %rd430;
	ld.shared.u64 	%rd432, [_ZZN3cub18CUB_300001_SM_10006detail6reduce18DeviceReduceKernelINS2_10policy_hubIljN4cuda3std3__44plusIlEEE10Policy1000EN6thrust24THRUST_300001_SM_1000_NS18transform_iteratorI9is_activeNSD_10device_ptrIiEEllEEjS9_lNS7_10__identityEEEvT0_PT3_T1_NS0_13GridEvenShareISN_EET2_T4_E12temp_storage+64];
	add.s64 	%rd433, %rd431, %rd432;
	ld.shared.u64 	%rd434, [_ZZN3cub18CUB_300001_SM_10006detail6reduce18DeviceReduceKernelINS2_10policy_hubIljN4cuda3std3__44plusIlEEE10Policy1000EN6thrust24THRUST_300001_SM_1000_NS18transform_iteratorI9is_activeNSD_10device_ptrIiEEllEEjS9_lNS7_10__identityEEEvT0_PT3_T1_NS0_13GridEvenShareISN_EET2_T4_E12temp_storage+72];
	add.s64 	%rd435, %rd433, %rd434;
	ld.shared.u64 	%rd436, [_ZZN3cub18CUB_300001_SM_10006detail6reduce18DeviceReduceKernelINS2_10policy_hubIljN4cuda3std3__44plusIlEEE10Policy1000EN6thrust24THRUST_300001_SM_1000_NS18transform_iteratorI9is_activeNSD_10device_ptrIiEEllEEjS9_lNS7_10__identityEEEvT0_PT3_T1_NS0_13GridEvenShareISN_EET2_T4_E12temp_storage+80];
	add.s64 	%rd437, %rd435, %rd436;
	ld.shared.u64 	%rd438, [_ZZN3cub18CUB_300001_SM_10006detail6reduce18DeviceReduceKernelINS2_10policy_hubIljN4cuda3std3__44plusIlEEE10Policy1000EN6thrust24THRUST_300001_SM_1000_NS18transform_iteratorI9is_activeNSD_10device_ptrIiEEllEEjS9_lNS7_10__identityEEEvT0_PT3_T1_NS0_13GridEvenShareISN_EET2_T4_E12temp_storage+88];
	add.s64 	%rd439, %rd437, %rd438;
	ld.shared.u64 	%rd440, [_ZZN3cub18CUB_300001_SM_10006detail6reduce18DeviceReduceKernelINS2_10policy_hubIljN4cuda3std3__44plusIlEEE10Policy1000EN6thrust24THRUST_300001_SM_1000_NS18transform_iteratorI9is_activeNSD_10device_ptrIiEEllEEjS9_lNS7_10__identityEEEvT0_PT3_T1_NS0_13GridEvenShareISN_EET2_T4_E12temp_storage+96];
	add.s64 	%rd441, %rd439, %rd440;
	ld.shared.u64 	%rd442, [_ZZN3cub18CUB_300001_SM_10006detail6reduce18DeviceReduceKernelINS2_10policy_hubIljN4cuda3std3__44plusIlEEE10Policy1000EN6thrust24THRUST_300001_SM_1000_NS18transform_iteratorI9is_activeNSD_10device_ptrIiEEllEEjS9_lNS7_10__identityEEEvT0_PT3_T1_NS0_13GridEvenShareISN_EET2_T4_E12temp_storage+104];
	add.s64 	%rd443, %rd441, %rd442;
	ld.shared.u64 	%rd444, [_ZZN3cub18CUB_300001_SM_10006detail6reduce18DeviceReduceKernelINS2_10policy_hubIljN4cuda3std3__44plusIlEEE10Policy1000EN6thrust24THRUST_300001_SM_1000_NS18transform_iteratorI9is_activeNSD_10device_ptrIiEEllEEjS9_lNS7_10__identityEEEvT0_PT3_T1_NS0_13GridEvenShareISN_EET2_T4_E12temp_storage+112];
	add.s64 	%rd445, %rd443, %rd444;
	ld.shared.u64 	%rd446, [_ZZN3cub18CUB_300001_SM_10006detail6reduce18DeviceReduceKernelINS2_10policy_hubIljN4cuda3std3__44plusIlEEE10Policy1000EN6thrust24THRUST_300001_SM_1000_NS18transform_iteratorI9is_activeNSD_10device_ptrIiEEllEEjS9_lNS7_10__identityEEEvT0_PT3_T1_NS0_13GridEvenShareISN_EET2_T4_E12temp_storage+120];
	add.s64 	%rd447, %rd445, %rd446;
	ld.shared.u64 	%rd448, [_ZZN3cub18CUB_300001_SM_10006detail6reduce18DeviceReduceKernelINS2_10policy_hubIljN4cuda3std3__44plusIlEEE10Policy1000EN6thrust24THRUST_300001_SM_1000_NS18transform_iteratorI9is_activeNSD_10device_ptrIiEEllEEjS9_lNS7_10__identityEEEvT0_PT3_T1_NS0_13GridEvenShareISN_EET2_T4_E12temp_storage+128];
	add.s64 	%rd449, %rd447, %rd448;
	ld.shared.u64 	%rd450, [_ZZN3cub18CUB_300001_SM_10006detail6reduce18DeviceReduceKernelINS2_10policy_hubIljN4cuda3std3__44plusIlEEE10Policy1000EN6thrust24THRUST_300001_SM_1000_NS18transform_iteratorI9is_activeNSD_10device_ptrIiEEllEEjS9_lNS7_10__identityEEEvT0_PT3_T1_NS0_13GridEvenShareISN_EET2_T4_E12temp_storage+136];
	add.s64 	%rd475, %rd449, %rd450;
	bra.uni 	$L__BB18_48;
$L__BB18_22:
	// begin inline asm
	mov.u32 %r282, %laneid;
	// end inline asm
	and.b32  	%r333, %r7, 992;
	add.s32 	%r334, %r333, 32;
	setp.gt.u32 	%p107, %r334, %r6;
	not.b32 	%r335, %r333;
	add.s32 	%r336, %r6, %r335;
	selp.b32 	%r331, %r336, 31, %p107;
	mov.b64 	{%r284, %r289}, %rd464;
	mov.b32 	%r290, 1;
	mov.b32 	%r332, -1;
	// begin inline asm
	shfl.sync.down.b32 %r283, %r284, %r290, %r331, %r332;
	// end inline asm
	// begin inline asm
	shfl.sync.down.b32 %r288, %r289, %r290, %r331, %r332;
	// end inline asm
	mov.b64 	%rd350, {%r283, %r288};
	setp.lt.s32 	%p108, %r282, %r331;
	selp.b64 	%rd351, %rd350, 0, %p108;
	add.s64 	%rd352, %rd351, %rd464;
	mov.b64 	{%r294, %r299}, %rd352;
	mov.b32 	%r300, 2;
	// begin inline asm
	shfl.sync.down.b32 %r293, %r294, %r300, %r331, %r332;
	// end inline asm
	// begin inline asm
	shfl.sync.down.b32 %r298, %r299, %r300, %r331, %r332;
	// end inline asm
	mov.b64 	%rd353, {%r293, %r298};
	add.s32 	%r337, %r282, 2;
	setp.gt.s32 	%p109, %r337, %r331;
	selp.b64 	%rd354, 0, %rd353, %p109;
	add.s64 	%rd355, %rd354, %rd352;
	mov.b64 	{%r304, %r309}, %rd355;
	mov.b32 	%r310, 4;
	// begin inline asm
	shfl.sync.down.b32 %r303, %r304, %r310, %r331, %r332;
	// end inline asm
	// begin inline asm
	shfl.sync.down.b32 %r308, %r309, %r310, %r331, %r332;
	// end inline asm
	mov.b64 	%rd356, {%r303, %r308};
	add.s32 	%r338, %r282, 4;
	setp.gt.s32 	%p110, %r338, %r331;
	selp.b64 	%rd357, 0, %rd356, %p110;
	add.s64 	%rd358, %rd357, %rd355;
	mov.b64 	{%r314, %r319}, %rd358;
	mov.b32 	%r320, 8;
	// begin inline asm
	shfl.sync.down.b32 %r313, %r314, %r320, %r331, %r332;
	// end inline asm
	// begin inline asm
	shfl.sync.down.b32 %r318, %r319, %r320, %r331, %r332;
	// end inline asm
	mov.b64 	%rd359, {%r313, %r318};
	add.s32 	%r339, %r282, 8;
	setp.gt.s32 	%p111, %r339, %r331;
	selp.b64 	%rd360, 0, %rd359, %p111;
	add.s64 	%rd361, %rd360, %rd358;
	mov.b64 	{%r324, %r329}, %rd361;
	mov.b32 	%r330, 16;
	// begin inline asm
	shfl.sync.down.b32 %r323, %r324, %r330, %r331, %r332;
	// end inline asm
	// begin inline asm
	shfl.sync.down.b32 %r328, %r329, %r330, %r331, %r332;
	// end inline asm
	mov.b64 	%rd362, {%r323, %r328};
	add.s32 	%r340, %r282, 16;
	setp.gt.s32 	%p112, %r340, %r331;
	selp.b64 	%rd363, 0, %rd362, %p112;
	add.s64 	%rd475, %rd363, %rd361;
	setp.ne.s32 	%p113, %r282, 0;
	@%p113 bra 	$L__BB18_24;
	shr.u32 	%r341, %r7, 2;
	and.b32  	%r342, %r341, 248;
	mov.u32 	%r343, _ZZN3cub18CUB_300001_SM_10006detail6reduce18DeviceReduceKernelINS2_10policy_hubIljN4cuda3std3__44plusIlEEE10Policy1000EN6thrust24THRUST_300001_SM_1000_NS18transform_iteratorI9is_activeNSD_10device_ptrIiEEllEEjS9_lNS7_10__identityEEEvT0_PT3_T1_NS0_13GridEvenShareISN_EET2_T4_E12temp_storage;
	add.s32 	%r344, %r343, %r342;
	st.shared.u64 	[%r344+16], %rd475;
$L__BB18_24:
	bar.sync 	0;
	setp.ne.s32 	%p114, %r7, 0;
	@%p114 bra 	$L__BB18_48;
	setp.gt.u32 	%p115, %r6, 32;
	ld.shared.u64 	%rd364, [_ZZN3cub18CUB_300001_SM_10006detail6reduce18DeviceReduceKernelINS2_10policy_hubIljN4cuda3std3__44plusIlEEE10Policy1000EN6thrust24THRUST_300001_SM_1000_NS18transform_iteratorI9is_activeNSD_10device_ptrIiEEllEEjS9_lNS7_10__identityEEEvT0_PT3_T1_NS0_13GridEvenShareISN_EET2_T4_E12temp_storage+24];
	selp.b64 	%rd365, %rd364, 0, %p115;
	add.s64 	%rd366, %rd365, %rd475;
	setp.gt.u32 	%p116, %r6, 64;
	ld.shared.u64 	%rd367, [_ZZN3cub18CUB_300001_SM_10006detail6reduce18DeviceReduceKernelINS2_10policy_hubIljN4cuda3std3__44plusIlEEE10Policy1000EN6thrust24THRUST_300001_SM_1000_NS18transform_iteratorI9is_activeNSD_10device_ptrIiEEllEEjS9_lNS7_10__identityEEEvT0_PT3_T1_NS0_13GridEvenShareISN_EET2_T4_E12temp_storage+32];
	selp.b64 	%rd368, %rd367, 0, %p116;
	add.s64 	%rd369, %rd366, %rd368;
	setp.gt.u32 	%p117, %r6, 96;
	ld.shared.u64 	%rd370, [_ZZN3cub18CUB_300001_SM_10006detail6reduce18DeviceReduceKernelINS2_10policy_hubIljN4cuda3std3__44plusIlEEE10Policy1000EN6thrust24THRUST_300001_SM_1000_NS18transform_iteratorI9is_activeNSD_10device_ptrIiEEllEEjS9_lNS7_10__identityEEEvT0_PT3_T1_NS0_13GridEvenShareISN_EET2_T4_E12temp_storage+40];
	selp.b64 	%rd371, %rd370, 0, %p117;
	add.s64 	%rd372, %rd369, %rd371;
	setp.gt.u32 	%p118, %r6, 128;
	ld.shared.u64 	%rd373, [_ZZN3cub18CUB_300001_SM_10006detail6reduce18DeviceReduceKernelINS2_10policy_hubIljN4cuda3std3__44plusIlEEE10Policy1000EN6thrust24THRUST_300001_SM_1000_NS18transform_iteratorI9is_activeNSD_10device_ptrIiEEllEEjS9_lNS7_10__identityEEEvT0_PT3_T1_NS0_13GridEvenShareISN_EET2_T4_E12temp_storage+48];
	selp.b64 	%rd374, %rd373, 0, %p118;
	add.s64 	%rd375, %rd372, %rd374;
	setp.gt.u32 	%p119, %r6, 160;
	ld.shared.u64 	%rd376, [_ZZN3cub18CUB_300001_SM_10006detail6reduce18DeviceReduceKernelINS2_10policy_hubIljN4cuda3std3__44plusIlEEE10Policy1000EN6thrust24THRUST_300001_SM_1000_NS18transform_iteratorI9is_activeNSD_10device_ptrIiEEllEEjS9_lNS7_10__identityEEEvT0_PT3_T1_NS0_13GridEvenShareISN_EET2_T4_E12temp_storage+56];
	selp.b64 	%rd377, %rd376, 0, %p119;
	add.s64 	%rd378, %rd375, %rd377;
	setp.gt.u32 	%p120, %r6, 192;
	ld.shared.u64 	%rd379, [_ZZN3cub18CUB_300001_SM_10006detail6reduce18DeviceReduceKernelINS2_10policy_hubIljN4cuda3std3__44plusIlEEE10Policy1000EN6thrust24THRUST_300001_SM_1000_NS18transform_iteratorI9is_activeNSD_10device_ptrIiEEllEEjS9_lNS7_10__identityEEEvT0_PT3_T1_NS0_13GridEvenShareISN_EET2_T4_E12temp_storage+64];
	selp.b64 	%rd380, %rd379, 0, %p120;
	add.s64 	%rd381, %rd378, %rd380;
	setp.gt.u32 	%p121, %r6, 224;
	ld.shared.u64 	%rd382, [_ZZN3cub18CUB_300001_SM_10006detail6reduce18DeviceReduceKernelINS2_10policy_hubIljN4cuda3std3__44plusIlEEE10Policy1000EN6thrust24THRUST_300001_SM_1000_NS18transform_iteratorI9is_activeNSD_10device_ptrIiEEllEEjS9_lNS7_10__identityEEEvT0_PT3_T1_NS0_13GridEvenShareISN_EET2_T4_E12temp_storage+72];
	selp.b64 	%rd383, %rd382, 0, %p121;
	add.s64 	%rd384, %rd381, %rd383;
	setp.gt.u32 	%p122, %r6, 256;
	ld.shared.u64 	%rd385, [_ZZN3cub18CUB_300001_SM_10006detail6reduce18DeviceReduceKernelINS2_10policy_hubIljN4cuda3std3__44plusIlEEE10Policy1000EN6thrust24THRUST_300001_SM_1000_NS18transform_iteratorI9is_activeNSD_10device_ptrIiEEllEEjS9_lNS7_10__identityEEEvT0_PT3_T1_NS0_13GridEvenShareISN_EET2_T4_E12temp_storage+80];
	selp.b64 	%rd386, %rd385, 0, %p122;
	add.s64 	%rd387, %rd384, %rd386;
	setp.gt.u32 	%p123, %r6, 288;
	ld.shared.u64 	%rd388, [_ZZN3cub18CUB_300001_SM_10006detail6reduce18DeviceReduceKernelINS2_10policy_hubIljN4cuda3std3__44plusIlEEE10Policy1000EN6thrust24THRUST_300001_SM_1000_NS18transform_iteratorI9is_activeNSD_10device_ptrIiEEllEEjS9_lNS7_10__identityEEEvT0_PT3_T1_NS0_13GridEvenShareISN_EET2_T4_E12temp_storage+88];
	selp.b64 	%rd389, %rd388, 0, %p123;
	add.s64 	%rd390, %rd387, %rd389;
	setp.gt.u32 	%p124, %r6, 320;
	ld.shared.u64 	%rd391, [_ZZN3cub18CUB_300001_SM_10006detail6reduce18DeviceReduceKernelINS2_10policy_hubIljN4cuda3std3__44plusIlEEE10Policy1000EN6thrust24THRUST_300001_SM_1000_NS18transform_iteratorI9is_activeNSD_10device_ptrIiEEllEEjS9_lNS7_10__identityEEEvT0_PT3_T1_NS0_13GridEvenShareISN_EET2_T4_E12temp_storage+96];
	selp.b64 	%rd392, %rd391, 0, %p124;
	add.s64 	%rd393, %rd390, %rd392;
	setp.gt.u32 	%p125, %r6, 352;
	ld.shared.u64 	%rd394, [_ZZN3cub18CUB_300001_SM_10006detail6reduce18DeviceReduceKernelINS2_10policy_hubIljN4cuda3std3__44plusIlEEE10Policy1000EN6thrust24THRUST_300001_SM_1000_NS18transform_iteratorI9is_activeNSD_10device_ptrIiEEllEEjS9_lNS7_10__identityEEEvT0_PT3_T1_NS0_13GridEvenShareISN_EET2_T4_E12temp_storage+104];
	selp.b64 	%rd395, %rd394, 0, %p125;
	add.s64 	%rd396, %rd393, %rd395;
	setp.gt.u32 	%p126, %r6, 384;
	ld.shared.u64 	%rd397, [_ZZN3cub18CUB_300001_SM_10006detail6reduce18DeviceReduceKernelINS2_10policy_hubIljN4cuda3std3__44plusIlEEE10Policy1000EN6thrust24THRUST_300001_SM_1000_NS18transform_iteratorI9is_activeNSD_10device_ptrIiEEllEEjS9_lNS7_10__identityEEEvT0_PT3_T1_NS0_13GridEvenShareISN_EET2_T4_E12temp_storage+112];
	selp.b64 	%rd398, %rd397, 0, %p126;
	add.s64 	%rd399, %rd396, %rd398;
	setp.gt.u32 	%p127, %r6, 416;
	ld.shared.u64 	%rd400, [_ZZN3cub18CUB_300001_SM_10006detail6reduce18DeviceReduceKernelINS2_10policy_hubIljN4cuda3std3__44plusIlEEE10Policy1000EN6thrust24THRUST_300001_SM_1000_NS18transform_iteratorI9is_activeNSD_10device_ptrIiEEllEEjS9_lNS7_10__identityEEEvT0_PT3_T1_NS0_13GridEvenShareISN_EET2_T4_E12temp_storage+120];
	selp.b64 	%rd401, %rd400, 0, %p127;
	add.s64 	%rd402, %rd399, %rd401;
	setp.gt.u32 	%p128, %r6, 448;
	ld.shared.u64 	%rd403, [_ZZN3cub18CUB_300001_SM_10006detail6reduce18DeviceReduceKernelINS2_10policy_hubIljN4cuda3std3__44plusIlEEE10Policy1000EN6thrust24THRUST_300001_SM_1000_NS18transform_iteratorI9is_activeNSD_10device_ptrIiEEllEEjS9_lNS7_10__identityEEEvT0_PT3_T1_NS0_13GridEvenShareISN_EET2_T4_E12temp_storage+128];
	selp.b64 	%rd404, %rd403, 0, %p128;
	add.s64 	%rd405, %rd402, %rd404;
	setp.gt.u32 	%p129, %r6, 480;
	ld.shared.u64 	%rd406, [_ZZN3cub18CUB_300001_SM_10006detail6reduce18DeviceReduceKernelINS2_10policy_hubIljN4cuda3std3__44plusIlEEE10Policy1000EN6thrust24THRUST_300001_SM_1000_NS18transform_iteratorI9is_activeNSD_10device_ptrIiEEllEEjS9_lNS7_10__identityEEEvT0_PT3_T1_NS0_13GridEvenShareISN_EET2_T4_E12temp_storage+136];
	selp.b64 	%rd407, %rd406, 0, %p129;
	add.s64 	%rd475, %rd405, %rd407;
	bra.uni 	$L__BB18_48;
$L__BB18_26:
	mov.u32 	%r35, %tid.x;
	add.s32 	%r72, %r414, %r35;
	mul.wide.u32 	%rd42, %r72, 4;
	add.s64 	%rd43, %rd1, %rd42;
	ld.global.u32 	%r73, [%rd43];
	setp.eq.s32 	%p2, %r73, -1;
	selp.u64 	%rd44, 1, 0, %p2;
	ld.global.u32 	%r74, [%rd43+2048];
	setp.eq.s32 	%p3, %r74, -1;
	selp.u64 	%rd45, 1, 0, %p3;
	ld.global.u32 	%r75, [%rd43+4096];
	setp.eq.s32 	%p4, %r75, -1;
	selp.u64 	%rd46, 1, 0, %p4;
	ld.global.u32 	%r76, [%rd43+6144];
	setp.eq.s32 	%p5, %r76, -1;
	selp.u64 	%rd47, 1, 0, %p5;
	ld.global.u32 	%r77, [%rd43+8192];
	setp.eq.s32 	%p6, %r77, -1;
	selp.u64 	%rd48, 1, 0, %p6;
	ld.global.u32 	%r78, [%rd43+10240];
	setp.eq.s32 	%p7, %r78, -1;
	selp.u64 	%rd49, 1, 0, %p7;
	ld.global.u32 	%r79, [%rd43+12288];
	setp.eq.s32 	%p8, %r79, -1;
	selp.u64 	%rd50, 1, 0, %p8;
	add.s64 	%rd51, %rd45, %rd44;
	add.s64 	%rd52, %rd51, %rd46;
	add.s64 	%rd53, %rd52, %rd47;
	add.s64 	%rd54, %rd53, %rd48;
	add.s64 	%rd55, %rd54, %rd49;
	add.s64 	%rd474, %rd55, %rd50;
	setp.lt.u32 	%p9, %r6, %r4;
	@%p9 bra 	$L__BB18_44;
	add.s32 	%r36, %r4, %r414;
	not.b32 	%r81, %r35;
	add.s32 	%r82, %r81, %r1;
	sub.s32 	%r83, %r82, %r4;
	sub.s32 	%r411, %r83, %r414;
	add.s32 	%r84, %r36, %r35;
	add.s32 	%r410, %r84, 4096;
	mov.b32 	%r413, 0;
	cvt.u64.u32 	%rd57, %r35;
	mov.u32 	%r412, %r36;
$L__BB18_28:
	add.s32 	%r414, %r414, %r4;
	add.s32 	%r85, %r1, -3584;
	setp.gt.u32 	%p10, %r414, %r85;
	@%p10 bra 	$L__BB18_30;
	cvt.u64.u32 	%rd56, %r414;
	add.s64 	%rd58, %rd57, %rd56;
	shl.b64 	%rd59, %rd58, 2;
	add.s64 	%rd60, %rd1, %rd59;
	ld.global.u32 	%r86, [%rd60];
	setp.eq.s32 	%p11, %r86, -1;
	selp.u64 	%rd61, 1, 0, %p11;
	ld.global.u32 	%r87, [%rd60+2048];
	setp.eq.s32 	%p12, %r87, -1;
	selp.u64 	%rd62, 1, 0, %p12;
	ld.global.u32 	%r88, [%rd60+4096];
	setp.eq.s32 	%p13, %r88, -1;
	selp.u64 	%rd63, 1, 0, %p13;
	ld.global.u32 	%r89, [%rd60+6144];
	setp.eq.s32 	%p14, %r89, -1;
	selp.u64 	%rd64, 1, 0, %p14;
	ld.global.u32 	%r90, [%rd60+8192];
	setp.eq.s32 	%p15, %r90, -1;
	selp.u64 	%rd65, 1, 0, %p15;
	ld.global.u32 	%r91, [%rd60+10240];
	setp.eq.s32 	%p16, %r91, -1;
	selp.u64 	%rd66, 1, 0, %p16;
	ld.global.u32 	%r92, [%rd60+12288];
	setp.eq.s32 	%p17, %r92, -1;
	selp.u64 	%rd67, 1, 0, %p17;
	add.s64 	%rd68, %rd474, %rd61;
	add.s64 	%rd69, %rd68, %rd62;
	add.s64 	%rd70, %rd69, %rd63;
	add.s64 	%rd71, %rd70, %rd64;
	add.s64 	%rd72, %rd71, %rd65;
	add.s64 	%rd73, %rd72, %rd66;
	add.s64 	%rd474, %rd73, %rd67;
	sub.s32 	%r93, %r1, %r414;
	setp.lt.u32 	%p18, %r93, %r4;
	add.s32 	%r413, %r413, 1;
	add.s32 	%r412, %r412, %r4;
	sub.s32 	%r411, %r411, %r4;
	add.s32 	%r410, %r410, %r4;
	@%p18 bra 	$L__BB18_44;
	bra.uni 	$L__BB18_28;
$L__BB18_30:
	setp.le.u32 	%p19, %r1, %r414;
	sub.s32 	%r94, %r1, %r414;
	setp.ge.s32 	%p20, %r35, %r94;
	or.pred  	%p21, %p19, %p20;
	@%p21 bra 	$L__BB18_44;
	not.b32 	%r96, %r35;
	add.s32 	%r97, %r1, %r96;
	sub.s32 	%r98, %r97, %r36;
	mul.lo.s32 	%r99, %r2, %r413;
	mad.lo.s32 	%r100, %r99, -3584, %r98;
	shr.u32 	%r101, %r100, 9;
	add.s32 	%r49, %r101, 1;
	and.b32  	%r50, %r49, 15;
	setp.lt.u32 	%p22, %r100, 7680;
	mov.u32 	%r419, %r35;
	@%p22 bra 	$L__BB18_35;
	or.b32  	%r417, %r35, 4096;
	shr.u32 	%r102, %r411, 9;
	add.s32 	%r103, %r102, 1;
	and.b32  	%r104, %r103, 16777200;
	neg.s32 	%r415, %r104;
$L__BB18_33:
	.pragma "nounroll";
	add.s32 	%r105, %r410, -4096;
	mul.wide.u32 	%rd75, %r105, 4;
	add.s64 	%rd76, %rd1, %rd75;
	ld.global.u32 	%r106, [%rd76];
	setp.eq.s32 	%p23, %r106, -1;
	selp.u64 	%rd77, 1, 0, %p23;
	add.s64 	%rd78, %rd474, %rd77;
	add.s32 	%r107, %r410, -3584;
	mul.wide.u32 	%rd79, %r107, 4;
	add.s64 	%rd80, %rd1, %rd79;
	ld.global.u32 	%r108, [%rd80];
	setp.eq.s32 	%p24, %r108, -1;
	selp.u64 	%rd81, 1, 0, %p24;
	add.s64 	%rd82, %rd78, %rd81;
	add.s32 	%r109, %r410, -3072;
	mul.wide.u32 	%rd83, %r109, 4;
	add.s64 	%rd84, %rd1, %rd83;
	ld.global.u32 	%r110, [%rd84];
	setp.eq.s32 	%p25, %r110, -1;
	selp.u64 	%rd85, 1, 0, %p25;
	add.s64 	%rd86, %rd82, %rd85;
	add.s32 	%r111, %r410, -2560;
	mul.wide.u32 	%rd87, %r111, 4;
	add.s64 	%rd88, %rd1, %rd87;
	ld.global.u32 	%r112, [%rd88];
	setp.eq.s32 	%p26, %r112, -1;
	selp.u64 	%rd89, 1, 0, %p26;
	add.s64 	%rd90, %rd86, %rd89;
	add.s32 	%r113, %r410, -2048;
	mul.wide.u32 	%rd91, %r113, 4;
	add.s64 	%rd92, %rd1, %rd91;
	ld.global.u32 	%r114, [%rd92];
	setp.eq.s32 	%p27, %r114, -1;
	selp.u64 	%rd93, 1, 0, %p27;
	add.s64 	%rd94, %rd90, %rd93;
	add.s32 	%r115, %r410, -1536;
	mul.wide.u32 	%rd95, %r115, 4;
	add.s64 	%rd96, %rd1, %rd95;
	ld.global.u32 	%r116, [%rd96];
	setp.eq.s32 	%p28, %r116, -1;
	selp.u64 	%rd97, 1, 0, %p28;
	add.s64 	%rd98, %rd94, %rd97;
	add.s32 	%r117, %r410, -1024;
	mul.wide.u32 	%rd99, %r117, 4;
	add.s64 	%rd100, %rd1, %rd99;
	ld.global.u32 	%r118, [%rd100];
	setp.eq.s32 	%p29, %r118, -1;
	selp.u64 	%rd101, 1, 0, %p29;
	add.s64 	%rd102, %rd98, %rd101;
	add.s32 	%r119, %r410, 3584;
	add.s32 	%r120, %r410, -512;
	mul.wide.u32 	%rd103, %r120, 4;
	add.s64 	%rd104, %rd1, %rd103;
	ld.global.u32 	%r121, [%rd104];
	setp.eq.s32 	%p30, %r121, -1;
	selp.u64 	%rd105, 1, 0, %p30;
	add.s64 	%rd106, %rd102, %rd105;
	mul.wide.u32 	%rd107, %r410, 4;
	add.s64 	%rd108, %rd1, %rd107;
	ld.global.u32 	%r122, [%rd108];
	setp.eq.s32 	%p31, %r122, -1;
	selp.u64 	%rd109, 1, 0, %p31;
	add.s64 	%rd110, %rd106, %rd109;
	add.s32 	%r123, %r410, 512;
	mul.wide.u32 	%rd111, %r123, 4;
	add.s64 	%rd112, %rd1, %rd111;
	ld.global.u32 	%r124, [%rd112];
	setp.eq.s32 	%p32, %r124, -1;
	selp.u64 	%rd113, 1, 0, %p32;
	add.s64 	%rd114, %rd110, %rd113;
	add.s32 	%r125, %r410, 1024;
	mul.wide.u32 	%rd115, %r125, 4;
	add.s64 	%rd116, %rd1, %rd115;
	ld.global.u32 	%r126, [%rd116];
	setp.eq.s32 	%p33, %r126, -1;
	selp.u64 	%rd117, 1, 0, %p33;
	add.s64 	%rd118, %rd114, %rd117;
	add.s32 	%r127, %r410, 1536;
	mul.wide.u32 	%rd119, %r127, 4;
	add.s64 	%rd120, %rd1, %rd119;
	ld.global.u32 	%r128, [%rd120];
	setp.eq.s32 	%p34, %r128, -1;
	selp.u64 	%rd121, 1, 0, %p34;
	add.s64 	%rd122, %rd118, %rd121;
	add.s32 	%r129, %r410, 2048;
	mul.wide.u32 	%rd123, %r129, 4;
	add.s64 	%rd124, %rd1, %rd123;
	ld.global.u32 	%r130, [%rd124];
	setp.eq.s32 	%p35, %r130, -1;
	selp.u64 	%rd125, 1, 0, %p35;
	add.s64 	%rd126, %rd122, %rd125;
	add.s32 	%r131, %r410, 2560;
	mul.wide.u32 	%rd127, %r131, 4;
	add.s64 	%rd128, %rd1, %rd127;
	ld.global.u32 	%r132, [%rd128];
	setp.eq.s32 	%p36, %r132, -1;
	selp.u64 	%rd129, 1, 0, %p36;
	add.s64 	%rd130, %rd126, %rd129;
	add.s32 	%r133, %r410, 3072;
	mul.wide.u32 	%rd131, %r133, 4;
	add.s64 	%rd132, %rd1, %rd131;
	ld.global.u32 	%r134, [%rd132];
	setp.eq.s32 	%p37, %r134, -1;
	selp.u64 	%rd133, 1, 0, %p37;
	add.s64 	%rd134, %rd130, %rd133;
	mul.wide.u32 	%rd135, %r119, 4;
	add.s64 	%rd136, %rd1, %rd135;
	ld.global.u32 	%r135, [%rd136];
	setp.eq.s32 	%p38, %r135, -1;
	selp.u64 	%rd137, 1, 0, %p38;
	add.s64 	%rd474, %rd134, %rd137;
	add.s32 	%r417, %r417, 8192;
	add.s32 	%r410, %r410, 8192;
	add.s32 	%r415, %r415, 16;
	setp.ne.s32 	%p39, %r415, 0;
	@%p39 bra 	$L__BB18_33;
	add.s32 	%r419, %r417, -4096;
$L__BB18_35:
	setp.eq.s32 	%p40, %r50, 0;
	@%p40 bra 	$L__BB18_44;
	and.b32  	%r61, %r49, 7;
	setp.lt.u32 	%p41, %r50, 8;
	@%p41 bra 	$L__BB18_38;
	add.s32 	%r136, %r419, %r414;
	mul.wide.u32 	%rd139, %r136, 4;
	add.s64 	%rd140, %rd1, %rd139;
	ld.global.u32 	%r137, [%rd140];
	setp.eq.s32 	%p42, %r137, -1;
	selp.u64 	%rd141, 1, 0, %p42;
	add.s64 	%rd142, %rd474, %rd141;
	add.s32 	%r138, %r136, 512;
	mul.wide.u32 	%rd143, %r138, 4;
	add.s64 	%rd144, %rd1, %rd143;
	ld.global.u32 	%r139, [%rd144];
	setp.eq.s32 	%p43, %r139, -1;
	selp.u64 	%rd145, 1, 0, %p43;
	add.s64 	%rd146, %rd142, %rd145;
	add.s32 	%r140, %r136, 1024;
	mul.wide.u32 	%rd147, %r140, 4;
	add.s64 	%rd148, %rd1, %rd147;
	ld.global.u32 	%r141, [%rd148];
	setp.eq.s32 	%p44, %r141, -1;
	selp.u64 	%rd149, 1, 0, %p44;
	add.s64 	%rd150, %rd146, %rd149;
	add.s32 	%r142, %r136, 1536;
	mul.wide.u32 	%rd151, %r142, 4;
	add.s64 	%rd152, %rd1, %rd151;
	ld.global.u32 	%r143, [%rd152];
	setp.eq.s32 	%p45, %r143, -1;
	selp.u64 	%rd153, 1, 0, %p45;
	add.s64 	%rd154, %rd150, %rd153;
	add.s32 	%r144, %r136, 2048;
	mul.wide.u32 	%rd155, %r144, 4;
	add.s64 	%rd156, %rd1, %rd155;
	ld.global.u32 	%r145, [%rd156];
	setp.eq.s32 	%p46, %r145, -1;
	selp.u64 	%rd157, 1, 0, %p46;
	add.s64 	%rd158, %rd154, %rd157;
	add.s32 	%r146, %r136, 2560;
	mul.wide.u32 	%rd159, %r146, 4;
	add.s64 	%rd160, %rd1, %rd159;
	ld.global.u32 	%r147, [%rd160];
	setp.eq.s32 	%p47, %r147, -1;
	selp.u64 	%rd161, 1, 0, %p47;
	add.s64 	%rd162, %rd158, %rd161;
	add.s32 	%r148, %r136, 3072;
	mul.wide.u32 	%rd163, %r148, 4;
	add.s64 	%rd164, %rd1, %rd163;
	ld.global.u32 	%r149, [%rd164];
	setp.eq.s32 	%p48, %r149, -1;
	selp.u64 	%rd165, 1, 0, %p48;
	add.s64 	%rd166, %rd162, %rd165;
	add.s32 	%r150, %r136, 3584;
	mul.wide.u32 	%rd167, %r150, 4;
	add.s64 	%rd168, %rd1, %rd167;
	ld.global.u32 	%r151, [%rd168];
	setp.eq.s32 	%p49, %r151, -1;
	selp.u64 	%rd169, 1, 0, %p49;
	add.s64 	%rd474, %rd166, %rd169;
	add.s32 	%r419, %r419, 4096;
$L__BB18_38:
	setp.eq.s32 	%p50, %r61, 0;
	@%p50 bra 	$L__BB18_44;
	setp.lt.u32 	%p51, %r61, 4;
	@%p51 bra 	$L__BB18_41;
	add.s32 	%r152, %r419, %r414;
	mul.wide.u32 	%rd171, %r152, 4;
	add.s64 	%rd172, %rd1, %rd171;
	ld.global.u32 	%r153, [%rd172];
	setp.eq.s32 	%p52, %r153, -1;
	selp.u64 	%rd173, 1, 0, %p52;
	add.s64 	%rd174, %rd474, %rd173;
	add.s32 	%r154, %r152, 512;
	mul.wide.u32 	%rd175, %r154, 4;
	add.s64 	%rd176, %rd1, %rd175;
	ld.global.u32 	%r155, [%rd176];
	setp.eq.s32 	%p53, %r155, -1;
	selp.u64 	%rd177, 1, 0, %p53;
	add.s64 	%rd178, %rd174, %rd177;
	add.s32 	%r156, %r152, 1024;
	mul.wide.u32 	%rd179, %r156, 4;
	add.s64 	%rd180, %rd1, %rd179;
	ld.global.u32 	%r157, [%rd180];
	setp.eq.s32 	%p54, %r157, -1;
	selp.u64 	%rd181, 1, 0, %p54;
	add.s64 	%rd182, %rd178, %rd181;
	add.s32 	%r158, %r152, 1536;
	mul.wide.u32 	%rd183, %r158, 4;
	add.s64 	%rd184, %rd1, %rd183;
	ld.global.u32 	%r159, [%rd184];
	setp.eq.s32 	%p55, %r159, -1;
	selp.u64 	%rd185, 1, 0, %p55;
	add.s64 	%rd474, %rd182, %rd185;
	add.s32 	%r419, %r419, 2048;
$L__BB18_41:
	and.b32  	%r160, %r49, 3;
	setp.eq.s32 	%p56, %r160, 0;
	@%p56 bra 	$L__BB18_44;
	add.s32 	%r422, %r419, %r412;
	cvt.u16.u32 	%rs1, %r411;
	shr.u16 	%rs2, %rs1, 9;
	add.s16 	%rs3, %rs2, 1;
	cvt.u32.u16 	%r161, %rs3;
	and.b32  	%r162, %r161, 3;
	neg.s32 	%r421, %r162;
$L__BB18_43:
	.pragma "nounroll";
	mul.wide.u32 	%rd186, %r422, 4;
	add.s64 	%rd187, %rd1, %rd186;
	ld.global.u32 	%r163, [%rd187];
	setp.eq.s32 	%p57, %r163, -1;
	selp.u64 	%rd188, 1, 0, %p57;
	add.s64 	%rd474, %rd474, %rd188;
	add.s32 	%r422, %r422, 512;
	add.s32 	%r421, %r421, 1;
	setp.ne.s32 	%p58, %r421, 0;
	@%p58 bra 	$L__BB18_43;
$L__BB18_44:
	// begin inline asm
	mov.u32 %r164, %laneid;
	// end inline asm
	mov.b64 	{%r166, %r171}, %rd474;
	mov.b32 	%r172, 1;
	mov.b32 	%r213, 31;
	mov.b32 	%r214, -1;
	// begin inline asm
	shfl.sync.down.b32 %r165, %r166, %r172, %r213, %r214;
	// end inline asm
	// begin inline asm
	shfl.sync.down.b32 %r170, %r171, %r172, %r213, %r214;
	// end inline asm
	mov.b64 	%rd189, {%r165, %r170};
	setp.gt.s32 	%p59, %r164, 30;
	selp.b64 	%rd190, 0, %rd189, %p59;
	add.s64 	%rd191, %rd190, %rd474;
	mov.b64 	{%r176, %r181}, %rd191;
	mov.b32 	%r182, 2;
	// begin inline asm
	shfl.sync.down.b32 %r175, %r176, %r182, %r213, %r214;
	// end inline asm
	// begin inline asm
	shfl.sync.down.b32 %r180, %r181, %r182, %r213, %r214;
	// end inline asm
	mov.b64 	%rd192, {%r175, %r180};
	setp.gt.s32 	%p60, %r164, 29;
	selp.b64 	%rd193, 0, %rd192, %p60;
	add.s64 	%rd194, %rd193, %rd191;
	mov.b64 	{%r186, %r191}, %rd194;
	mov.b32 	%r192, 4;
	// begin inline asm
	shfl.sync.down.b32 %r185, %r186, %r192, %r213, %r214;
	// end inline asm
	// begin inline asm
	shfl.sync.down.b32 %r190, %r191, %r192, %r213, %r214;
	// end inline asm
	mov.b64 	%rd195, {%r185, %r190};
	setp.gt.s32 	%p61, %r164, 27;
	selp.b64 	%rd196, 0, %rd195, %p61;
	add.s64 	%rd197, %rd196, %rd194;
	mov.b64 	{%r196, %r201}, %rd197;
	mov.b32 	%r202, 8;
	// begin inline asm
	shfl.sync.down.b32 %r195, %r196, %r202, %r213, %r214;
	// end inline asm
	// begin inline asm
	shfl.sync.down.b32 %r200, %r201, %r202, %r213, %r214;
	// end inline asm
	mov.b64 	%rd198, {%r195, %r200};
	setp.gt.s32 	%p62, %r164, 23;
	selp.b64 	%rd199, 0, %rd198, %p62;
	add.s64 	%rd200, %rd199, %rd197;
	mov.b64 	{%r206, %r211}, %rd200;
	mov.b32 	%r212, 16;
	// begin inline asm
	shfl.sync.down.b32 %r205, %r206, %r212, %r213, %r214;
	// end inline asm
	// begin inline asm
	shfl.sync.down.b32 %r210, %r211, %r212, %r213, %r214;
	// end inline asm
	mov.b64 	%rd201, {%r205, %r210};
	setp.gt.s32 	%p63, %r164, 15;
	selp.b64 	%rd202, 0, %rd201, %p63;
	add.s64 	%rd475, %rd202, %rd200;
	setp.ne.s32 	%p64, %r164, 0;
	@%p64 bra 	$L__BB18_46;
	shr.u32 	%r215, %r35, 2;
	and.b32  	%r216, %r215, 248;
	mov.u32 	%r217, _ZZN3cub18CUB_300001_SM_10006detail6reduce18DeviceReduceKernelINS2_10policy_hubIljN4cuda3std3__44plusIlEEE10Policy1000EN6thrust24THRUST_300001_SM_1000_NS18transform_iteratorI9is_activeNSD_10device_ptrIiEEllEEjS9_lNS7_10__identityEEEvT0_PT3_T1_NS0_13GridEvenShareISN_EET2_T4_E12temp_storage;
	add.s32 	%r218, %r217, %r216;
	st.shared.u64 	[%r218+16], %rd475;
$L__BB18_46:
	bar.sync 	0;
	setp.ne.s32 	%p65, %r35, 0;
	@%p65 bra 	$L__BB18_48;
	ld.shared.u64 	%rd203, [_ZZN3cub18CUB_300001_SM_10006detail6reduce18DeviceReduceKernelINS2_10policy_hubIljN4cuda3std3__44plusIlEEE10Policy1000EN6thrust24THRUST_300001_SM_1000_NS18transform_iteratorI9is_activeNSD_10device_ptrIiEEllEEjS9_lNS7_10__identityEEEvT0_PT3_T1_NS0_13GridEvenShareISN_EET2_T4_E12temp_storage+24];
	add.s64 	%rd204, %rd203, %rd475;
	ld.shared.u64 	%rd205, [_ZZN3cub18CUB_300001_SM_10006detail6reduce18DeviceReduceKernelINS2_10policy_hubIljN4cuda3std3__44plusIlEEE10Policy1000EN6thrust24THRUST_300001_SM_1000_NS18transform_iteratorI9is_activeNSD_10device_ptrIiEEllEEjS9_lNS7_10__identityEEEvT0_PT3_T1_NS0_13GridEvenShareISN_EET2_T4_E12temp_storage+32];
	add.s64 	%rd206, %rd204, %rd205;
	ld.shared.u64 	%rd207, [_ZZN3cub18CUB_300001_SM_10006detail6reduce18DeviceReduceKernelINS2_10policy_hubIljN4cuda3std3__44plusIlEEE10Policy1000EN6thrust24THRUST_300001_SM_1000_NS18transform_iteratorI9is_activeNSD_10device_ptrIiEEllEEjS9_lNS7_10__identityEEEvT0_PT3_T1_NS0_13GridEvenShareISN_EET2_T4_E12temp_storage+40];
	add.s64 	%rd208, %rd206, %rd207;
	ld.shared.u64 	%rd209, [_ZZN3cub18CUB_300001_SM_10006detail6reduce18DeviceReduceKernelINS2_10policy_hubIljN4cuda3std3__44plusIlEEE10Policy1000EN6thrust24THRUST_300001_SM_1000_NS18transform_iteratorI9is_activeNSD_10device_ptrIiEEllEEjS9_lNS7_10__identityEEEvT0_PT3_T1_NS0_13GridEvenShareISN_EET2_T4_E12temp_storage+48];
	add.s64 	%rd210, %rd208, %rd209;
	ld.shared.u64 	%rd211, [_ZZN3cub18CUB_300001_SM_10006detail6reduce18DeviceReduceKernelINS2_10policy_hubIljN4cuda3std3__44plusIlEEE10Policy1000EN6thrust24THRUST_300001_SM_1000_NS18transform_iteratorI9is_activeNSD_10device_ptrIiEEllEEjS9_lNS7_10__identityEEEvT0_PT3_T1_NS0_13GridEvenShareISN_EET2_T4_E12temp_storage+56];
	add.s64 	%rd212, %rd210, %rd211;
	ld.shared.u64 	%rd213, [_ZZN3cub18CUB_300001_SM_10006detail6reduce18DeviceReduceKernelINS2_10policy_hubIljN4cuda3std3__44plusIlEEE10Policy1000EN6thrust24THRUST_300001_SM_1000_NS18transform_iteratorI9is_activeNSD_10device_ptrIiEEllEEjS9_lNS7_10__identityEEEvT0_PT3_T1_NS0_13GridEvenShareISN_EET2_T4_E12temp_storage+64];
	add.s64 	%rd214, %rd212, %rd213;
	ld.shared.u64 	%rd215, [_ZZN3cub18CUB_300001_SM_10006detail6reduce18DeviceReduceKernelINS2_10policy_hubIljN4cuda3std3__44plusIlEEE10Policy1000EN6thrust24THRUST_300001_SM_1000_NS18transform_iteratorI9is_activeNSD_10device_ptrIiEEllEEjS9_lNS7_10__identityEEEvT0_PT3_T1_NS0_13GridEvenShareISN_EET2_T4_E12temp_storage+72];
	add.s64 	%rd216, %rd214, %rd215;
	ld.shared.u64 	%rd217, [_ZZN3cub18CUB_300001_SM_10006detail6reduce18DeviceReduceKernelINS2_10policy_hubIljN4cuda3std3__44plusIlEEE10Policy1000EN6thrust24THRUST_300001_SM_1000_NS18transform_iteratorI9is_activeNSD_10device_ptrIiEEllEEjS9_lNS7_10__identityEEEvT0_PT3_T1_NS0_13GridEvenShareISN_EET2_T4_E12temp_storage+80];
	add.s64 	%rd218, %rd216, %rd217;
	ld.shared.u64 	%rd219, [_ZZN3cub18CUB_300001_SM_10006detail6reduce18DeviceReduceKernelINS2_10policy_hubIljN4cuda3std3__44plusIlEEE10Policy1000EN6thrust24THRUST_300001_SM_1000_NS18transform_iteratorI9is_activeNSD_10device_ptrIiEEllEEjS9_lNS7_10__identityEEEvT0_PT3_T1_NS0_13GridEvenShareISN_EET2_T4_E12temp_storage+88];
	add.s64 	%rd220, %rd218, %rd219;
	ld.shared.u64 	%rd221, [_ZZN3cub18CUB_300001_SM_10006detail6reduce18DeviceReduceKernelINS2_10policy_hubIljN4cuda3std3__44plusIlEEE10Policy1000EN6thrust24THRUST_300001_SM_1000_NS18transform_iteratorI9is_activeNSD_10device_ptrIiEEllEEjS9_lNS7_10__identityEEEvT0_PT3_T1_NS0_13GridEvenShareISN_EET2_T4_E12temp_storage+96];
	add.s64 	%rd222, %rd220, %rd221;
	ld.shared.u64 	%rd223, [_ZZN3cub18CUB_300001_SM_10006detail6reduce18DeviceReduceKernelINS2_10policy_hubIljN4cuda3std3__44plusIlEEE10Policy1000EN6thrust24THRUST_300001_SM_1000_NS18transform_iteratorI9is_activeNSD_10device_ptrIiEEllEEjS9_lNS7_10__identityEEEvT0_PT3_T1_NS0_13GridEvenShareISN_EET2_T4_E12temp_storage+104];
	add.s64 	%rd224, %rd222, %rd223;
	ld.shared.u64 	%rd225, [_ZZN3cub18CUB_300001_SM_10006detail6reduce18DeviceReduceKernelINS2_10policy_hubIljN4cuda3std3__44plusIlEEE10Policy1000EN6thrust24THRUST_300001_SM_1000_NS18transform_iteratorI9is_activeNSD_10device_ptrIiEEllEEjS9_lNS7_10__identityEEEvT0_PT3_T1_NS0_13GridEvenShareISN_EET2_T4_E12temp_storage+112];
	add.s64 	%rd226, %rd224, %rd225;
	ld.shared.u64 	%rd227, [_ZZN3cub18CUB_300001_SM_10006detail6reduce18DeviceReduceKernelINS2_10policy_hubIljN4cuda3std3__44plusIlEEE10Policy1000EN6thrust24THRUST_300001_SM_1000_NS18transform_iteratorI9is_activeNSD_10device_ptrIiEEllEEjS9_lNS7_10__identityEEEvT0_PT3_T1_NS0_13GridEvenShareISN_EET2_T4_E12temp_storage+120];
	add.s64 	%rd228, %rd226, %rd227;
	ld.shared.u64 	%rd229, [_ZZN3cub18CUB_300001_SM_10006detail6reduce18DeviceReduceKernelINS2_10policy_hubIljN4cuda3std3__44plusIlEEE10Policy1000EN6thrust24THRUST_300001_SM_1000_NS18transform_iteratorI9is_activeNSD_10device_ptrIiEEllEEjS9_lNS7_10__identityEEEvT0_PT3_T1_NS0_13GridEvenShareISN_EET2_T4_E12temp_storage+128];
	add.s64 	%rd230, %rd228, %rd229;
	ld.shared.u64 	%rd231, [_ZZN3cub18CUB_300001_SM_10006detail6reduce18DeviceReduceKernelINS2_10policy_hubIljN4cuda3std3__44plusIlEEE10Policy1000EN6thrust24THRUST_300001_SM_1000_NS18transform_iteratorI9is_activeNSD_10device_ptrIiEEllEEjS9_lNS7_10__identityEEEvT0_PT3_T1_NS0_13GridEvenShareISN_EET2_T4_E12temp_storage+136];
	add.s64 	%rd475, %rd230, %rd231;
$L__BB18_48:
	mov.u32 	%r400, %tid.x;
	setp.ne.s32 	%p137, %r400, 0;
	@%p137 bra 	$L__BB18_50;
	ld.param.u64 	%rd454, [_ZN3cub18CUB_300001_SM_10006detail6reduce18DeviceReduceKernelINS2_10policy_hubIljN4cuda3std3__44plusIlEEE10Policy1000EN6thrust24THRUST_300001_SM_1000_NS18transform_iteratorI9is_activeNSD_10device_ptrIiEEllEEjS9_lNS7_10__identityEEEvT0_PT3_T1_NS0_13GridEvenShareISN_EET2_T4__param_1];
	cvta.to.global.u64 	%rd451, %rd454;
	mul.wide.u32 	%rd452, %r3, 8;
	add.s64 	%rd453, %rd451, %rd452;
	st.global.u64 	[%rd453], %rd475;
$L__BB18_50:
	ret;

}
	// .globl	_ZN3cub18CUB_300001_SM_10006detail6reduce28DeviceReduceSingleTileKernelINS2_10policy_hubIljN4cuda3std3__44plusIlEEE10Policy1000EPlSC_iS9_llNS7_10__identityEEEvT0_T1_T2_T3_T4_T6_
.visible .entry _ZN3cub18CUB_300001_SM_10006detail6reduce28DeviceReduceSingleTileKernelINS2_10policy_hubIljN4cuda3std3__44plusIlEEE10Policy1000EPlSC_iS9_llNS7_10__identityEEEvT0_T1_T2_T3_T4_T6_(
	.param .u64 .ptr .align 1 _ZN3cub18CUB_300001_SM_10006detail6reduce28DeviceReduceSingleTileKernelINS2_10policy_hubIljN4cuda3std3__44plusIlEEE10Policy1000EPlSC_iS9_llNS7_10__identityEEEvT0_T1_T2_T3_T4_T6__param_0,
	.param .u64 .ptr .align 1 _ZN3cub18CUB_300001_SM_10006detail6reduce28DeviceReduceSingleTileKernelINS2_10policy_hubIljN4cuda3std3__44plusIlEEE10Policy1000EPlSC_iS9_llNS7_10__identityEEEvT0_T1_T2_T3_T4_T6__param_1,
	.param .u32 _ZN3cub18CUB_300001_SM_10006detail6reduce28DeviceReduceSingleTileKernelINS2_10policy_hubIljN4cuda3std3__44plusIlEEE10Policy1000EPlSC_iS9_llNS7_10__identityEEEvT0_T1_T2_T3_T4_T6__param_2,
	.param .align 1 .b8 _ZN3cub18CUB_300001_SM_10006detail6reduce28DeviceReduceSingleTileKernelINS2_10policy_hubIljN4cuda3std3__44plusIlEEE10Policy1000EPlSC_iS9_llNS7_10__identityEEEvT0_T1_T2_T3_T4_T6__param_3[1],
	.param .u64 _ZN3cub18CUB_300001_SM_10006detail6reduce28DeviceReduceSingleTileKernelINS2_10policy_hubIljN4cuda3std3__44plusIlEEE10Policy1000EPlSC_iS9_llNS7_10__identityEEEvT0_T1_T2_T3_T4_T6__param_4,
	.param .align 1 .b8 _ZN3cub18CUB_300001_SM_10006detail6reduce28DeviceReduceSingleTileKernelINS2_10policy_hubIljN4cuda3std3__44plusIlEEE10Policy1000EPlSC_iS9_llNS7_10__identityEEEvT0_T1_T2_T3_T4_T6__param_5[1]
)
.maxntid 512
.minnctapersm 1
{
	.reg .pred 	%p<58>;
	.reg .b32 	%r<238>;
	.reg .b64 	%rd<281>;
	// demoted variable
	.shared .align 8 .b8 _ZZN3cub18CUB_300001_SM_10006detail6reduce28DeviceReduceSingleTileKernelINS2_10policy_hubIljN4cuda3std3__44plusIlEEE10Policy1000EPlSC_iS9_llNS7_10__identityEEEvT0_T1_T2_T3_T4_T6_E12temp_storage[152];
	ld.param.u64 	%rd35, [_ZN3cub18CUB_300001_SM_10006detail6reduce28DeviceReduceSingleTileKernelINS2_10policy_hubIljN4cuda3std3__44plusIlEEE10Policy1000EPlSC_iS9_llNS7_10__identityEEEvT0_T1_T2_T3_T4_T6__param_0];
	ld.param.u64 	%rd37, [_ZN3cub18CUB_300001_SM_10006detail6reduce28DeviceReduceSingleTileKernelINS2_10policy_hubIljN4cuda3std3__44plusIlEEE10Policy1000EPlSC_iS9_llNS7_10__identityEEEvT0_T1_T2_T3_T4_T6__param_1];
	ld.param.u32 	%r34, [_ZN3cub18CUB_300001_SM_10006detail6reduce28DeviceReduceSingleTileKernelINS2_10policy_hubIljN4cuda3std3__44plusIlEEE10Policy1000EPlSC_iS9_llNS7_10__identityEEEvT0_T1_T2_T3_T4_T6__param_2];
	ld.param.u64 	%rd36, [_ZN3cub18CUB_300001_SM_10006detail6reduce28DeviceReduceSingleTileKernelINS2_10policy_hubIljN4cuda3std3__44plusIlEEE10Policy1000EPlSC_iS9_llNS7_10__identityEEEvT0_T1_T2_T3_T4_T6__param_4];
	cvta.to.global.u64 	%rd1, %rd37;
	setp.ne.s32 	%p1, %r34, 0;
	@%p1 bra 	$L__BB19_3;
	mov.u32 	%r224, %tid.x;
	setp.ne.s32 	%p57, %r224, 0;
	@%p57 bra 	$L__BB19_39;
	st.global.u64 	[%rd1], %rd36;
	bra.uni 	$L__BB19_39;
$L__BB19_3:
	setp.gt.s32 	%p2, %r34, 3583;
	@%p2 bra 	$L__BB19_21;
	mov.u32 	%r1, %tid.x;
	setp.ge.s32 	%p19, %r1, %r34;
	mov.b64 	%rd271, 0;
	mov.u32 	%r228, %r1;
	@%p19 bra 	$L__BB19_6;
	mul.wide.u32 	%rd146, %r1, 8;
	add.s64 	%rd145, %rd35, %rd146;
	// begin inline asm
	ld.global.nc.u64 %rd271, [%rd145];
	// end inline asm
	add.s32 	%r228, %r1, 512;
$L__BB19_6:
	setp.ge.s32 	%p20, %r228, %r34;
	@%p20 bra 	$L__BB19_12;
	not.b32 	%r100, %r228;
	add.s32 	%r4, %r34, %r100;
	and.b32  	%r101, %r4, 1536;
	setp.eq.s32 	%p21, %r101, 1536;
	@%p21 bra 	$L__BB19_10;
	mul.wide.u32 	%rd148, %r228, 8;
	add.s64 	%rd266, %rd35, %rd148;
	shr.u32 	%r102, %r4, 9;
	add.s32 	%r103, %r102, 1;
	and.b32  	%r104, %r103, 3;
	neg.s32 	%r226, %r104;
$L__BB19_9:
	.pragma "nounroll";
	// begin inline asm
	ld.global.nc.u64 %rd149, [%rd266];
	// end inline asm
	add.s64 	%rd271, %rd149, %rd271;
	add.s32 	%r228, %r228, 512;
	add.s64 	%rd266, %rd266, 4096;
	add.s32 	%r226, %r226, 1;
	setp.ne.s32 	%p22, %r226, 0;
	@%p22 bra 	$L__BB19_9;
$L__BB19_10:
	setp.lt.u32 	%p23, %r4, 1536;
	@%p23 bra 	$L__BB19_12;
$L__BB19_11:
	mul.wide.s32 	%rd159, %r228, 8;
	add.s64 	%rd152, %rd35, %rd159;
	// begin inline asm
	ld.global.nc.u64 %rd151, [%rd152];
	// end inline asm
	add.s64 	%rd160, %rd151, %rd271;
	add.s64 	%rd154, %rd152, 4096;
	// begin inline asm
	ld.global.nc.u64 %rd153, [%rd154];
	// end inline asm
	add.s64 	%rd161, %rd153, %rd160;
	add.s64 	%rd156, %rd152, 8192;
	// begin inline asm
	ld.global.nc.u64 %rd155, [%rd156];
	// end inline asm
	add.s64 	%rd162, %rd155, %rd161;
	add.s64 	%rd158, %rd152, 12288;
	// begin inline asm
	ld.global.nc.u64 %rd157, [%rd158];
	// end inline asm
	add.s64 	%rd271, %rd157, %rd162;
	add.s32 	%r228, %r228, 2048;
	setp.lt.s32 	%p24, %r228, %r34;
	@%p24 bra 	$L__BB19_11;
$L__BB19_12:
	setp.lt.s32 	%p25, %r34, 512;
	@%p25 bra 	$L__BB19_17;
	// begin inline asm
	mov.u32 %r168, %laneid;
	// end inline asm
	mov.b64 	{%r170, %r175}, %rd271;
	mov.b32 	%r176, 1;
	mov.b32 	%r217, 31;
	mov.b32 	%r218, -1;
	// begin inline asm
	shfl.sync.down.b32 %r169, %r170, %r176, %r217, %r218;
	// end inline asm
	// begin inline asm
	shfl.sync.down.b32 %r174, %r175, %r176, %r217, %r218;
	// end inline asm
	mov.b64 	%rd221, {%r169, %r174};
	setp.gt.s32 	%p49, %r168, 30;
	selp.b64 	%rd222, 0, %rd221, %p49;
	add.s64 	%rd223, %rd222, %rd271;
	mov.b64 	{%r180, %r185}, %rd223;
	mov.b32 	%r186, 2;
	// begin inline asm
	shfl.sync.down.b32 %r179, %r180, %r186, %r217, %r218;
	// end inline asm
	// begin inline asm
	shfl.sync.down.b32 %r184, %r185, %r186, %r217, %r218;
	// end inline asm
	mov.b64 	%rd224, {%r179, %r184};
	setp.gt.s32 	%p50, %r168, 29;
	selp.b64 	%rd225, 0, %rd224, %p50;
	add.s64 	%rd226, %rd225, %rd223;
	mov.b64 	{%r190, %r195}, %rd226;
	mov.b32 	%r196, 4;
	// begin inline asm
	shfl.sync.down.b32 %r189, %r190, %r196, %r217, %r218;
	// end inline asm
	// begin inline asm
	shfl.sync.down.b32 %r194, %r195, %r196, %r217, %r218;
	// end inline asm
	mov.b64 	%rd227, {%r189, %r194};
	setp.gt.s32 	%p51, %r168, 27;
	selp.b64 	%rd228, 0, %rd227, %p51;
	add.s64 	%rd229, %rd228, %rd226;
	mov.b64 	{%r200, %r205}, %rd229;
	mov.b32 	%r206, 8;
	// begin inline asm
	shfl.sync.down.b32 %r199, %r200, %r206, %r217, %r218;
	// end inline asm
	// begin inline asm
	shfl.sync.down.b32 %r204, %r205, %r206, %r217, %r218;
	// end inline asm
	mov.b64 	%rd230, {%r199, %r204};
	setp.gt.s32 	%p52, %r168, 23;
	selp.b64 	%rd231, 0, %rd230, %p52;
	add.s64 	%rd232, %rd231, %rd229;
	mov.b64 	{%r210, %r215}, %rd232;
	mov.b32 	%r216, 16;
	// begin inline asm
	shfl.sync.down.b32 %r209, %r210, %r216, %r217, %r218;
	// end inline asm
	// begin inline asm
	shfl.sync.down.b32 %r214, %r215, %r216, %r217, %r218;
	// end inline asm
	mov.b64 	%rd233, {%r209, %r214};
	setp.gt.s32 	%p53, %r168, 15;
	selp.b64 	%rd234, 0, %rd233, %p53;
	add.s64 	%rd280, %rd234, %rd232;
	setp.ne.s32 	%p54, %r168, 0;
	@%p54 bra 	$L__BB19_15;
	shr.u32 	%r219, %r1, 2;
	and.b32  	%r220, %r219, 248;
	mov.u32 	%r221, _ZZN3cub18CUB_300001_SM_10006detail6reduce28DeviceReduceSingleTileKernelINS2_10policy_hubIljN4cuda3std3__44plusIlEEE10Policy1000EPlSC_iS9_llNS7_10__identityEEEvT0_T1_T2_T3_T4_T6_E12temp_storage;
	add.s32 	%r222, %r221, %r220;
	st.shared.u64 	[%r222+16], %rd280;
$L__BB19_15:
	bar.sync 	0;
	setp.ne.s32 	%p55, %r1, 0;
	@%p55 bra 	$L__BB19_37;
	ld.shared.u64 	%rd235, [_ZZN3cub18CUB_300001_SM_10006detail6reduce28DeviceReduceSingleTileKernelINS2_10policy_hubIljN4cuda3std3__44plusIlEEE10Policy1000EPlSC_iS9_llNS7_10__identityEEEvT0_T1_T2_T3_T4_T6_E12temp_storage+24];
	add.s64 	%rd236, %rd235, %rd280;
	ld.shared.u64 	%rd237, [_ZZN3cub18CUB_300001_SM_10006detail6reduce28DeviceReduceSingleTileKernelINS2_10policy_hubIljN4cuda3std3__44plusIlEEE10Policy1000EPlSC_iS9_llNS7_10__identityEEEvT0_T1_T2_T3_T4_T6_E12temp_storage+32];
	add.s64 	%rd238, %rd236, %rd237;
	ld.shared.u64 	%rd239, [_ZZN3cub18CUB_300001_SM_10006detail6reduce28DeviceReduceSingleTileKernelINS2_10policy_hubIljN4cuda3std3__44plusIlEEE10Policy1000EPlSC_iS9_llNS7_10__identityEEEvT0_T1_T2_T3_T4_T6_E12temp_storage+40];
	add.s64 	%rd240, %rd238, %rd239;
	ld.shared.u64 	%rd241, [_ZZN3cub18CUB_300001_SM_10006detail6reduce28DeviceReduceSingleTileKernelINS2_10policy_hubIljN4cuda3std3__44plusIlEEE10Policy1000EPlSC_iS9_llNS7_10__identityEEEvT0_T1_T2_T3_T4_T6_E12temp_storage+48];
	add.s64 	%rd242, %rd240, %rd241;
	ld.shared.u64 	%rd243, [_ZZN3cub18CUB_300001_SM_10006detail6reduce28DeviceReduceSingleTileKernelINS2_10policy_hubIljN4cuda3std3__44plusIlEEE10Policy1000EPlSC_iS9_llNS7_10__identityEEEvT0_T1_T2_T3_T4_T6_E12temp_storage+56];
	add.s64 	%rd244, %rd242, %rd243;
	ld.shared.u64 	%rd245, [_ZZN3cub18CUB_300001_SM_10006detail6reduce28DeviceReduceSingleTileKernelINS2_10policy_hubIljN4cuda3std3__44plusIlEEE10Policy1000EPlSC_iS9_llNS7_10__identityEEEvT0_T1_T2_T3_T4_T6_E12temp_storage+64];
	add.s64 	%rd246, %rd244, %rd245;
	ld.shared.u64 	%rd247, [_ZZN3cub18CUB_300001_SM_10006detail6reduce28DeviceReduceSingleTileKernelINS2_10policy_hubIljN4cuda3std3__44plusIlEEE10Policy1000EPlSC_iS9_llNS7_10__identityEEEvT0_T1_T2_T3_T4_T6_E12temp_storage+72];
	add.s64 	%rd248, %rd246, %rd247;
	ld.shared.u64 	%rd249, [_ZZN3cub18CUB_300001_SM_10006detail6reduce28DeviceReduceSingleTileKernelINS2_10policy_hubIljN4cuda3std3__44plusIlEEE10Policy1000EPlSC_iS9_llNS7_10__identityEEEvT0_T1_T2_T3_T4_T6_E12temp_storage+80];
	add.s64 	%rd250, %rd248, %rd249;
	ld.shared.u64 	%rd251, [_ZZN3cub18CUB_300001_SM_10006detail6reduce28DeviceReduceSingleTileKernelINS2_10policy_hubIljN4cuda3std3__44plusIlEEE10Policy1000EPlSC_iS9_llNS7_10__identityEEEvT0_T1_T2_T3_T4_T6_E12temp_storage+88];
	add.s64 	%rd252, %rd250, %rd251;
	ld.shared.u64 	%rd253, [_ZZN3cub18CUB_300001_SM_10006detail6reduce28DeviceReduceSingleTileKernelINS2_10policy_hubIljN4cuda3std3__44plusIlEEE10Policy1000EPlSC_iS9_llNS7_10__identityEEEvT0_T1_T2_T3_T4_T6_E12temp_storage+96];
	add.s64 	%rd254, %rd252, %rd253;
	ld.shared.u64 	%rd255, [_ZZN3cub18CUB_300001_SM_10006detail6reduce28DeviceReduceSingleTileKernelINS2_10policy_hubIljN4cuda3std3__44plusIlEEE10Policy1000EPlSC_iS9_llNS7_10__identityEEEvT0_T1_T2_T3_T4_T6_E12temp_storage+104];
	add.s64 	%rd256, %rd254, %rd255;
	ld.shared.u64 	%rd257, [_ZZN3cub18CUB_300001_SM_10006detail6reduce28DeviceReduceSingleTileKernelINS2_10policy_hubIljN4cuda3std3__44plusIlEEE10Policy1000EPlSC_iS9_llNS7_10__identityEEEvT0_T1_T2_T3_T4_T6_E12temp_storage+112];
	add.s64 	%rd258, %rd256, %rd257;
	ld.shared.u64 	%rd259, [_ZZN3cub18CUB_300001_SM_10006detail6reduce28DeviceReduceSingleTileKernelINS2_10policy_hubIljN4cuda3std3__44plusIlEEE10Policy1000EPlSC_iS9_llNS7_10__identityEEEvT0_T1_T2_T3_T4_T6_E12temp_storage+120];
	add.s64 	%rd260, %rd258, %rd259;
	ld.shared.u64 	%rd261, [_ZZN3cub18CUB_300001_SM_10006detail6reduce28DeviceReduceSingleTileKernelINS2_10policy_hubIljN4cuda3std3__44plusIlEEE10Policy1000EPlSC_iS9_llNS7_10__identityEEEvT0_T1_T2_T3_T4_T6_E12temp_storage+128];
	add.s64 	%rd262, %rd260, %rd261;
	ld.shared.u64 	%rd263, [_ZZN3cub18CUB_300001_SM_10006detail6reduce28DeviceReduceSingleTileKernelINS2_10policy_hubIljN4cuda3std3__44plusIlEEE10Policy1000EPlSC_iS9_llNS7_10__identityEEEvT0_T1_T2_T3_T4_T6_E12temp_storage+136];
	add.s64 	%rd280, %rd262, %rd263;
	bra.uni 	$L__BB19_37;
$L__BB19_17:
	// begin inline asm
	mov.u32 %r105, %laneid;
	// end inline asm
	and.b32  	%r156, %r1, 992;
	add.s32 	%r157, %r156, 32;
	setp.gt.s32 	%p26, %r157, %r34;
	not.b32 	%r158, %r156;
	add.s32 	%r159, %r34, %r158;
	selp.b32 	%r154, %r159, 31, %p26;
	mov.b64 	{%r107, %r112}, %rd271;
	mov.b32 	%r113, 1;
	mov.b32 	%r155, -1;
	// begin inline asm
	shfl.sync.down.b32 %r106, %r107, %r113, %r154, %r155;
	// end inline asm
	// begin inline asm
	shfl.sync.down.b32 %r111, %r112, %r113, %r154, %r155;
	// end inline asm
	mov.b64 	%rd163, {%r106, %r111};
	setp.lt.s32 	%p27, %r105, %r154;
	selp.b64 	%rd164, %rd163, 0, %p27;
	add.s64 	%rd165, %rd164, %rd271;
	mov.b64 	{%r117, %r122}, %rd165;
	mov.b32 	%r123, 2;
	// begin inline asm
	shfl.sync.down.b32 %r116, %r117, %r123, %r154, %r155;
	// end inline asm
	// begin inline asm
	shfl.sync.down.b32 %r121, %r122, %r123, %r154, %r155;
	// end inline asm
	mov.b64 	%rd166, {%r116, %r121};
	add.s32 	%r160, %r105, 2;
	setp.gt.s32 	%p28, %r160, %r154;
	selp.b64 	%rd167, 0, %rd166, %p28;
	add.s64 	%rd168, %rd167, %rd165;
	mov.b64 	{%r127, %r132}, %rd168;
	mov.b32 	%r133, 4;
	// begin inline asm
	shfl.sync.down.b32 %r126, %r127, %r133, %r154, %r155;
	// end inline asm
	// begin inline asm
	shfl.sync.down.b32 %r131, %r132, %r133, %r154, %r155;
	// end inline asm
	mov.b64 	%rd169, {%r126, %r131};
	add.s32 	%r161, %r105, 4;
	setp.gt.s32 	%p29, %r161, %r154;
	selp.b64 	%rd170, 0, %rd169, %p29;
	add.s64 	%rd171, %rd170, %rd168;
	mov.b64 	{%r137, %r142}, %rd171;
	mov.b32 	%r143, 8;
	// begin inline asm
	shfl.sync.down.b32 %r136, %r137, %r143, %r154, %r155;
	// end inline asm
	// begin inline asm
	shfl.sync.down.b32 %r141, %r142, %r143, %r154, %r155;
	// end inline asm
	mov.b64 	%rd172, {%r136, %r141};
	add.s32 	%r162, %r105, 8;
	setp.gt.s32 	%p30, %r162, %r154;
	selp.b64 	%rd173, 0, %rd172, %p30;
	add.s64 	%rd174, %rd173, %rd171;
	mov.b64 	{%r147, %r152}, %rd174;
	mov.b32 	%r153, 16;
	// begin inline asm
	shfl.sync.down.b32 %r146, %r147, %r153, %r154, %r155;
	// end inline asm
	// begin inline asm
	shfl.sync.down.b32 %r151, %r152, %r153, %r154, %r155;
	// end inline asm
	mov.b64 	%rd175, {%r146, %r151};
	add.s32 	%r163, %r105, 16;
	setp.gt.s32 	%p31, %r163, %r154;
	selp.b64 	%rd176, 0, %rd175, %p31;
	add.s64 	%rd280, %rd176, %rd174;
	setp.ne.s32 	%p32, %r105, 0;
	@%p32 bra 	$L__BB19_19;
	shr.u32 	%r164, %r1, 2;
	and.b32  	%r165, %r164, 248;
	mov.u32 	%r166, _ZZN3cub18CUB_300001_SM_10006detail6reduce28DeviceReduceSingleTileKernelINS2_10policy_hubIljN4cuda3std3__44plusIlEEE10Policy1000EPlSC_iS9_llNS7_10__identityEEEvT0_T1_T2_T3_T4_T6_E12temp_storage;
	add.s32 	%r167, %r166, %r165;
	st.shared.u64 	[%r167+16], %rd280;
$L__BB19_19:
	bar.sync 	0;
	setp.ne.s32 	%p33, %r1, 0;
	@%p33 bra 	$L__BB19_37;
	setp.gt.s32 	%p34, %r34, 32;
	ld.shared.u64 	%rd177, [_ZZN3cub18CUB_300001_SM_10006detail6reduce28DeviceReduceSingleTileKernelINS2_10policy_hubIljN4cuda3std3__44plusIlEEE10Policy1000EPlSC_iS9_llNS7_10__identityEEEvT0_T1_T2_T3_T4_T6_E12temp_storage+24];
	selp.b64 	%rd178, %rd177, 0, %p34;
	add.s64 	%rd179, %rd178, %rd280;
	setp.gt.s32 	%p35, %r34, 64;
	ld.shared.u64 	%rd180, [_ZZN3cub18CUB_300001_SM_10006detail6reduce28DeviceReduceSingleTileKernelINS2_10policy_hubIljN4cuda3std3__44plusIlEEE10Policy1000EPlSC_iS9_llNS7_10__identityEEEvT0_T1_T2_T3_T4_T6_E12temp_storage+32];
	selp.b64 	%rd181, %rd180, 0, %p35;
	add.s64 	%rd182, %rd179, %rd181;
	setp.gt.s32 	%p36, %r34, 96;
	ld.shared.u64 	%rd183, [_ZZN3cub18CUB_300001_SM_10006detail6reduce28DeviceReduceSingleTileKernelINS2_10policy_hubIljN4cuda3std3__44plusIlEEE10Policy1000EPlSC_iS9_llNS7_10__identityEEEvT0_T1_T2_T3_T4_T6_E12temp_storage+40];
	selp.b64 	%rd184, %rd183, 0, %p36;
	add.s64 	%rd185, %rd182, %rd184;
	setp.gt.s32 	%p37, %r34, 128;
	ld.shared.u64 	%rd186, [_ZZN3cub18CUB_300001_SM_10006detail6reduce28DeviceReduceSingleTileKernelINS2_10policy_hubIljN4cuda3std3__44plusIlEEE10Policy1000EPlSC_iS9_llNS7_10__identityEEEvT0_T1_T2_T3_T4_T6_E12temp_storage+48];
	selp.b64 	%rd187, %rd186, 0, %p37;
	add.s64 	%rd188, %rd185, %rd187;
	setp.gt.s32 	%p38, %r34, 160;
	ld.shared.u64 	%rd189, [_ZZN3cub18CUB_300001_SM_10006detail6reduce28DeviceReduceSingleTileKernelINS2_10policy_hubIljN4cuda3std3__44plusIlEEE10Policy1000EPlSC_iS9_llNS7_10__identityEEEvT0_T1_T2_T3_T4_T6_E12temp_storage+56];
	selp.b64 	%rd190, %rd189, 0, %p38;
	add.s64 	%rd191, %rd188, %rd190;
	setp.gt.s32 	%p39, %r34, 192;
	ld.shared.u64 	%rd192, [_ZZN3cub18CUB_300001_SM_10006detail6reduce28DeviceReduceSingleTileKernelINS2_10policy_hubIljN4cuda3std3__44plusIlEEE10Policy1000EPlSC_iS9_llNS7_10__identityEEEvT0_T1_T2_T3_T4_T6_E12temp_storage+64];
	selp.b64 	%rd193, %rd192, 0, %p39;
	add.s64 	%rd194, %rd191, %rd193;
	setp.gt.s32 	%p40, %r34, 224;
	ld.shared.u64 	%rd195, [_ZZN3cub18CUB_300001_SM_10006detail6reduce28DeviceReduceSingleTileKernelINS2_10policy_hubIljN4cuda3std3__44plusIlEEE10Policy1000EPlSC_iS9_llNS7_10__identityEEEvT0_T1_T2_T3_T4_T6_E12temp_storage+72];
	selp.b64 	%rd196, %rd195, 0, %p40;
	add.s64 	%rd197, %rd194, %rd196;
	setp.gt.s32 	%p41, %r34, 256;
	ld.shared.u64 	%rd198, [_ZZN3cub18CUB_300001_SM_10006detail6reduce28DeviceReduceSingleTileKernelINS2_10policy_hubIljN4cuda3std3__44plusIlEEE10Policy1000EPlSC_iS9_llNS7_10__identityEEEvT0_T1_T2_T3_T4_T6_E12temp_storage+80];
	selp.b64 	%rd199, %rd198, 0, %p41;
	add.s64 	%rd200, %rd197, %rd199;
	setp.gt.s32 	%p42, %r34, 288;
	ld.shared.u64 	%rd201, [_ZZN3cub18CUB_300001_SM_10006detail6reduce28DeviceReduceSingleTileKernelINS2_10policy_hubIljN4cuda3std3__44plusIlEEE10Policy1000EPlSC_iS9_llNS7_10__identityEEEvT0_T1_T2_T3_T4_T6_E12temp_storage+88];
	selp.b64 	%rd202, %rd201, 0, %p42;
	add.s64 	%rd203, %rd200, %rd202;
	setp.gt.s32 	%p43, %r34, 320;
	ld.shared.u64 	%rd204, [_ZZN3cub18CUB_300001_SM_10006detail6reduce28DeviceReduceSingleTileKernelINS2_10policy_hubIljN4cuda3std3__44plusIlEEE10Policy1000EPlSC_iS9_llNS7_10__identityEEEvT0_T1_T2_T3_T4_T6_E12temp_storage+96];
	selp.b64 	%rd205, %rd204, 0, %p43;
	add.s64 	%rd206, %rd203, %rd205;
	setp.gt.s32 	%p44, %r34, 352;
	ld.shared.u64 	%rd207, [_ZZN3cub18CUB_300001_SM_10006detail6reduce28DeviceReduceSingleTileKernelINS2_10policy_hubIljN4cuda3std3__44plusIlEEE10Policy1000EPlSC_iS9_llNS7_10__identityEEEvT0_T1_T2_T3_T4_T6_E12temp_storage+104];
	selp.b64 	%rd208, %rd207, 0, %p44;
	add.s64 	%rd209, %rd206, %rd208;
	setp.gt.s32 	%p45, %r34, 384;
	ld.shared.u64 	%rd210, [_ZZN3cub18CUB_300001_SM_10006detail6reduce28DeviceReduceSingleTileKernelINS2_10policy_hubIljN4cuda3std3__44plusIlEEE10Policy1000EPlSC_iS9_llNS7_10__identityEEEvT0_T1_T2_T3_T4_T6_E12temp_storage+112];
	selp.b64 	%rd211, %rd210, 0, %p45;
	add.s64 	%rd212, %rd209, %rd211;
	setp.gt.s32 	%p46, %r34, 416;
	ld.shared.u64 	%rd213, [_ZZN3cub18CUB_300001_SM_10006detail6reduce28DeviceReduceSingleTileKernelINS2_10policy_hubIljN4cuda3std3__44plusIlEEE10Policy1000EPlSC_iS9_llNS7_10__identityEEEvT0_T1_T2_T3_T4_T6_E12temp_storage+120];
	selp.b64 	%rd214, %rd213, 0, %p46;
	add.s64 	%rd215, %rd212, %rd214;
	setp.gt.s32 	%p47, %r34, 448;
	ld.shared.u64 	%rd216, [_ZZN3cub18CUB_300001_SM_10006detail6reduce28DeviceReduceSingleTileKernelINS2_10policy_hubIljN4cuda3std3__44plusIlEEE10Policy1000EPlSC_iS9_llNS7_10__identityEEEvT0_T1_T2_T3_T4_T6_E12temp_storage+128];
	selp.b64 	%rd217, %rd216, 0, %p47;
	add.s64 	%rd218, %rd215, %rd217;
	setp.gt.s32 	%p48, %r34, 480;
	ld.shared.u64 	%rd219, [_ZZN3cub18CUB_300001_SM_10006detail6reduce28DeviceReduceSingleTileKernelINS2_10policy_hubIljN4cuda3std3__44plusIlEEE10Policy1000EPlSC_iS9_llNS7_10__identityEEEvT0_T1_T2_T3_T4_T6_E12temp_storage+136];
	selp.b64 	%rd220, %rd219, 0, %p48;
	add.s64 	%rd280, %rd218, %rd220;
	bra.uni 	$L__BB19_37;
$L__BB19_21:
	mov.u32 	%r13, %tid.x;
	mul.wide.u32 	%rd52, %r13, 8;
	add.s64 	%rd39, %rd35, %rd52;
	// begin inline asm
	ld.global.nc.u64 %rd38, [%rd39];
	// end inline asm
	add.s64 	%rd41, %rd39, 4096;
	// begin inline asm
	ld.global.nc.u64 %rd40, [%rd41];
	// end inline asm
	add.s64 	%rd43, %rd39, 8192;
	// begin inline asm
	ld.global.nc.u64 %rd42, [%rd43];
	// end inline asm
	add.s64 	%rd45, %rd39, 12288;
	// begin inline asm
	ld.global.nc.u64 %rd44, [%rd45];
	// end inline asm
	add.s64 	%rd47, %rd39, 16384;
	// begin inline asm
	ld.global.nc.u64 %rd46, [%rd47];
	// end inline asm
	add.s64 	%rd49, %rd39, 20480;
	// begin inline asm
	ld.global.nc.u64 %rd48, [%rd49];
	// end inline asm
	add.s64 	%rd51, %rd39, 24576;
	// begin inline asm
	ld.global.nc.u64 %rd50, [%rd51];
	// end inline asm
	add.s64 	%rd53, %rd40, %rd38;
	add.s64 	%rd54, %rd42, %rd53;
	add.s64 	%rd55, %rd44, %rd54;
	add.s64 	%rd56, %rd46, %rd55;
	add.s64 	%rd57, %rd48, %rd56;
	add.s64 	%rd279, %rd50, %rd57;
	setp.lt.u32 	%p3, %r34, 7168;
	mov.b32 	%r231, 3584;
	@%p3 bra 	$L__BB19_25;
	add.s32 	%r14, %r34, -3584;
	mov.b32 	%r231, 3584;
$L__BB19_23:
	add.s32 	%r37, %r231, %r13;
	mul.wide.u32 	%rd72, %r37, 8;
	add.s64 	%rd59, %rd35, %rd72;
	// begin inline asm
	ld.global.nc.u64 %rd58, [%rd59];
	// end inline asm
	add.s64 	%rd61, %rd59, 4096;
	// begin inline asm
	ld.global.nc.u64 %rd60, [%rd61];
	// end inline asm
	add.s64 	%rd63, %rd59, 8192;
	// begin inline asm
	ld.global.nc.u64 %rd62, [%rd63];
	// end inline asm
	add.s64 	%rd65, %rd59, 12288;
	// begin inline asm
	ld.global.nc.u64 %rd64, [%rd65];
	// end inline asm
	add.s64 	%rd67, %rd59, 16384;
	// begin inline asm
	ld.global.nc.u64 %rd66, [%rd67];
	// end inline asm
	add.s64 	%rd69, %rd59, 20480;
	// begin inline asm
	ld.global.nc.u64 %rd68, [%rd69];
	// end inline asm
	add.s64 	%rd71, %rd59, 24576;
	// begin inline asm
	ld.global.nc.u64 %rd70, [%rd71];
	// end inline asm
	add.s64 	%rd73, %rd58, %rd279;
	add.s64 	%rd74, %rd60, %rd73;
	add.s64 	%rd75, %rd62, %rd74;
	add.s64 	%rd76, %rd64, %rd75;
	add.s64 	%rd77, %rd66, %rd76;
	add.s64 	%rd78, %rd68, %rd77;
	add.s64 	%rd279, %rd70, %rd78;
	sub.s32 	%r38, %r34, %r231;
	setp.lt.s32 	%p4, %r38, 3584;
	@%p4 bra 	$L__BB19_33;
	add.s32 	%r231, %r231, 3584;
	setp.le.s32 	%p5, %r231, %r14;
	@%p5 bra 	$L__BB19_23;
$L__BB19_25:
	setp.le.s32 	%p6, %r34, %r231;
	@%p6 bra 	$L__BB19_33;
	sub.s32 	%r18, %r34, %r231;
	setp.ge.s32 	%p7, %r13, %r18;
	@%p7 bra 	$L__BB19_33;
	not.b32 	%r39, %r13;
	add.s32 	%r40, %r34, %r39;
	sub.s32 	%r19, %r40, %r231;
	and.b32  	%r41, %r19, 1536;
	setp.eq.s32 	%p8, %r41, 1536;
	mov.u32 	%r235, %r13;
	@%p8 bra 	$L__BB19_30;
	add.s32 	%r233, %r13, %r231;
	shr.u32 	%r42, %r19, 9;
	add.s32 	%r43, %r42, 1;
	and.b32  	%r44, %r43, 3;
	neg.s32 	%r232, %r44;
	mov.u32 	%r235, %r13;
$L__BB19_29:
	.pragma "nounroll";
	mul.wide.u32 	%rd82, %r233, 8;
	add.s64 	%rd81, %rd35, %rd82;
	// begin inline asm
	ld.global.nc.u64 %rd80, [%rd81];
	// end inline asm
	add.s64 	%rd279, %rd80, %rd279;
	add.s32 	%r235, %r235, 512;
	add.s32 	%r233, %r233, 512;
	add.s32 	%r232, %r232, 1;
	setp.ne.s32 	%p9, %r232, 0;
	@%p9 bra 	$L__BB19_29;
$L__BB19_30:
	setp.lt.u32 	%p10, %r19, 1536;
	@%p10 bra 	$L__BB19_33;
	cvt.u64.u32 	%rd83, %r235;
	cvt.u64.u32 	%rd84, %r231;
	add.s64 	%rd85, %rd83, %rd84;
	shl.b64 	%rd86, %rd85, 3;
	add.s64 	%rd87, %rd86, %rd35;
	add.s64 	%rd277, %rd87, 8192;
	add.s32 	%r236, %r235, %r231;
$L__BB19_32:
	mul.wide.u32 	%rd96, %r236, 8;
	add.s64 	%rd89, %rd35, %rd96;
	// begin inline asm
	ld.global.nc.u64 %rd88, [%rd89];
	// end inline asm
	add.s64 	%rd97, %rd88, %rd279;
	add.s64 	%rd91, %rd277, -4096;
	// begin inline asm
	ld.global.nc.u64 %rd90, [%rd91];
	// end inline asm
	add.s64 	%rd98, %rd90, %rd97;
	// begin inline asm
	ld.global.nc.u64 %rd92, [%rd277];
	// end inline asm
	add.s64 	%rd99, %rd92, %rd98;
	add.s64 	%rd95, %rd277, 4096;
	// begin inline asm
	ld.global.nc.u64 %rd94, [%rd95];
	// end inline asm
	add.s64 	%rd279, %rd94, %rd99;
	add.s32 	%r235, %r235, 2048;
	add.s64 	%rd277, %rd277, 16384;
	add.s32 	%r236, %r236, 2048;
	setp.lt.s32 	%p11, %r235, %r18;
	@%p11 bra 	$L__BB19_32;
$L__BB19_33:
	// begin inline asm
	mov.u32 %r45, %laneid;
	// end inline asm
	mov.b64 	{%r47, %r52}, %rd279;
	mov.b32 	%r53, 1;
	mov.b32 	%r94, 31;
	mov.b32 	%r95, -1;
	// begin inline asm
	shfl.sync.down.b32 %r46, %r47, %r53, %r94, %r95;
	// end inline asm
	// begin inline asm
	shfl.sync.down.b32 %r51, %r52, %r53, %r94, %r95;
	// end inline asm
	mov.b64 	%rd100, {%r46, %r51};
	setp.gt.s32 	%p12, %r45, 30;
	selp.b64 	%rd101, 0, %rd100, %p12;
	add.s64 	%rd102, %rd101, %rd279;
	mov.b64 	{%r57, %r62}, %rd102;
	mov.b32 	%r63, 2;
	// begin inline asm
	shfl.sync.down.b32 %r56, %r57, %r63, %r94, %r95;
	// end inline asm
	// begin inline asm
	shfl.sync.down.b32 %r61, %r62, %r63, %r94, %r95;
	// end inline asm
	mov.b64 	%rd103, {%r56, %r61};
	setp.gt.s32 	%p13, %r45, 29;
	selp.b64 	%rd104, 0, %rd103, %p13;
	add.s64 	%rd105, %rd104, %rd102;
	mov.b64 	{%r67, %r72}, %rd105;
	mov.b32 	%r73, 4;
	// begin inline asm
	shfl.sync.down.b32 %r66, %r67, %r73, %r94, %r95;
	// end inline asm
	// begin inline asm
	shfl.sync.down.b32 %r71, %r72, %r73, %r94, %r95;
	// end inline asm
	mov.b64 	%rd106, {%r66, %r71};
	setp.gt.s32 	%p14, %r45, 27;
	selp.b64 	%rd107, 0, %rd106, %p14;
	add.s64 	%rd108, %rd107, %rd105;
	mov.b64 	{%r77, %r82}, %rd108;
	mov.b32 	%r83, 8;
	// begin inline asm
	shfl.sync.down.b32 %r76, %r77, %r83, %r94, %r95;
	// end inline asm
	// begin inline asm
	shfl.sync.down.b32 %r81, %r82, %r83, %r94, %r95;
	// end inline asm
	mov.b64 	%rd109, {%r76, %r81};
	setp.gt.s32 	%p15, %r45, 23;
	selp.b64 	%rd110, 0, %rd109, %p15;
	add.s64 	%rd111, %rd110, %rd108;
	mov.b64 	{%r87, %r92}, %rd111;
	mov.b32 	%r93, 16;
	// begin inline asm
	shfl.sync.down.b32 %r86, %r87, %r93, %r94, %r95;
	// end inline asm
	// begin inline asm
	shfl.sync.down.b32 %r91, %r92, %r93, %r94, %r95;
	// end inline asm
	mov.b64 	%rd112, {%r86, %r91};
	setp.gt.s32 	%p16, %r45, 15;
	selp.b64 	%rd113, 0, %rd112, %p16;
	add.s64 	%rd280, %rd113, %rd111;
	setp.ne.s32 	%p17, %r45, 0;
	@%p17 bra 	$L__BB19_35;
	shr.u32 	%r96, %r13, 2;
	and.b32  	%r97, %r96, 248;
	mov.u32 	%r98, _ZZN3cub18CUB_300001_SM_10006detail6reduce28DeviceReduceSingleTileKernelINS2_10policy_hubIljN4cuda3std3__44plusIlEEE10Policy1000EPlSC_iS9_llNS7_10__identityEEEvT0_T1_T2_T3_T4_T6_E12temp_storage;
	add.s32 	%r99, %r98, %r97;
	st.shared.u64 	[%r99+16], %rd280;
$L__BB19_35:
	bar.sync 	0;
	setp.ne.s32 	%p18, %r13, 0;
	@%p18 bra 	$L__BB19_37;
	ld.shared.u64 	%rd114, [_ZZN3cub18CUB_300001_SM_10006detail6reduce28DeviceReduceSingleTileKernelINS2_10policy_hubIljN4cuda3std3__44plusIlEEE10Policy1000EPlSC_iS9_llNS7_10__identityEEEvT0_T1_T2_T3_T4_T6_E12temp_storage+24];
	add.s64 	%rd115, %rd114, %rd280;
	ld.shared.u64 	%rd116, [_ZZN3cub18CUB_300001_SM_10006detail6reduce28DeviceReduceSingleTileKernelINS2_10policy_hubIljN4cuda3std3__44plusIlEEE10Policy1000EPlSC_iS9_llNS7_10__identityEEEvT0_T1_T2_T3_T4_T6_E12temp_storage+32];
	add.s64 	%rd117, %rd115, %rd116;
	ld.shared.u64 	%rd118, [_ZZN3cub18CUB_300001_SM_10006detail6reduce28DeviceReduceSingleTileKernelINS2_10policy_hubIljN4cuda3std3__44plusIlEEE10Policy1000EPlSC_iS9_llNS7_10__identityEEEvT0_T1_T2_T3_T4_T6_E12temp_storage+40];
	add.s64 	%rd119, %rd117, %rd118;
	ld.shared.u64 	%rd120, [_ZZN3cub18CUB_300001_SM_10006detail6reduce28DeviceReduceSingleTileKernelINS2_10policy_hubIljN4cuda3std3__44plusIlEEE10Policy1000EPlSC_iS9_llNS7_10__identityEEEvT0_T1_T2_T3_T4_T6_E12temp_storage+48];
	add.s64 	%rd121, %rd119, %rd120;
	ld.shared.u64 	%rd122, [_ZZN3cub18CUB_300001_SM_10006detail6reduce28DeviceReduceSingleTileKernelINS2_10policy_hubIljN4cuda3std3__44plusIlEEE10Policy1000EPlSC_iS9_llNS7_10__identityEEEvT0_T1_T2_T3_T4_T6_E12temp_storage+56];
	add.s64 	%rd123, %rd121, %rd122;
	ld.shared.u64 	%rd124, [_ZZN3cub18CUB_300001_SM_10006detail6reduce28DeviceReduceSingleTileKernelINS2_10policy_hubIljN4cuda3std3__44plusIlEEE10Policy1000EPlSC_iS9_llNS7_10__identityEEEvT0_T1_T2_T3_T4_T6_E12temp_storage+64];
	add.s64 	%rd125, %rd123, %rd124;
	ld.shared.u64 	%rd126, [_ZZN3cub18CUB_300001_SM_10006detail6reduce28DeviceReduceSingleTileKernelINS2_10policy_hubIljN4cuda3std3__44plusIlEEE10Policy1000EPlSC_iS9_llNS7_10__identityEEEvT0_T1_T2_T3_T4_T6_E12temp_storage+72];
	add.s64 	%rd127, %rd125, %rd126;
	ld.shared.u64 	%rd128, [_ZZN3cub18CUB_300001_SM_10006detail6reduce28DeviceReduceSingleTileKernelINS2_10policy_hubIljN4cuda3std3__44plusIlEEE10Policy1000EPlSC_iS9_llNS7_10__identityEEEvT0_T1_T2_T3_T4_T6_E12temp_storage+80];
	add.s64 	%rd129, %rd127, %rd128;
	ld.shared.u64 	%rd130, [_ZZN3cub18CUB_300001_SM_10006detail6reduce28DeviceReduceSingleTileKernelINS2_10policy_hubIljN4cuda3std3__44plusIlEEE10Policy1000EPlSC_iS9_llNS7_10__identityEEEvT0_T1_T2_T3_T4_T6_E12temp_storage+88];
	add.s64 	%rd131, %rd129, %rd130;
	ld.shared.u64 	%rd132, [_ZZN3cub18CUB_300001_SM_10006detail6reduce28DeviceReduceSingleTileKernelINS2_10policy_hubIljN4cuda3std3__44plusIlEEE10Policy1000EPlSC_iS9_llNS7_10__identityEEEvT0_T1_T2_T3_T4_T6_E12temp_storage+96];
	add.s64 	%rd133, %rd131, %rd132;
	ld.shared.u64 	%rd134, [_ZZN3cub18CUB_300001_SM_10006detail6reduce28DeviceReduceSingleTileKernelINS2_10policy_hubIljN4cuda3std3__44plusIlEEE10Policy1000EPlSC_iS9_llNS7_10__identityEEEvT0_T1_T2_T3_T4_T6_E12temp_storage+104];
	add.s64 	%rd135, %rd133, %rd134;
	ld.shared.u64 	%rd136, [_ZZN3cub18CUB_300001_SM_10006detail6reduce28DeviceReduceSingleTileKernelINS2_10policy_hubIljN4cuda3std3__44plusIlEEE10Policy1000EPlSC_iS9_llNS7_10__identityEEEvT0_T1_T2_T3_T4_T6_E12temp_storage+112];
	add.s64 	%rd137, %rd135, %rd136;
	ld.shared.u64 	%rd138, [_ZZN3cub18CUB_300001_SM_10006detail6reduce28DeviceReduceSingleTileKernelINS2_10policy_hubIljN4cuda3std3__44plusIlEEE10Policy1000EPlSC_iS9_llNS7_10__identityEEEvT0_T1_T2_T3_T4_T6_E12temp_storage+120];
	add.s64 	%rd139, %rd137, %rd138;
	ld.shared.u64 	%rd140, [_ZZN3cub18CUB_300001_SM_10006detail6reduce28DeviceReduceSingleTileKernelINS2_10policy_hubIljN4cuda3std3__44plusIlEEE10Policy1000EPlSC_iS9_llNS7_10__identityEEEvT0_T1_T2_T3_T4_T6_E12temp_storage+128];
	add.s64 	%rd141, %rd139, %rd140;
	ld.shared.u64 	%rd142, [_ZZN3cub18CUB_300001_SM_10006detail6reduce28DeviceReduceSingleTileKernelINS2_10policy_hubIljN4cuda3std3__44plusIlEEE10Policy1000EPlSC_iS9_llNS7_10__identityEEEvT0_T1_T2_T3_T4_T6_E12temp_storage+136];
	add.s64 	%rd280, %rd141, %rd142;
$L__BB19_37:
	mov.u32 	%r223, %tid.x;
	setp.ne.s32 	%p56, %r223, 0;
	@%p56 bra 	$L__BB19_39;
	add.s64 	%rd264, %rd280, %rd36;
	st.global.u64 	[%rd1], %rd264;
$L__BB19_39:
	ret;

}
	// .globl	_ZN3cub18CUB_300001_SM_10006detail6reduce28DeviceReduceSingleTileKernelINS2_10policy_hubIlyN4cuda3std3__44plusIlEEE10Policy1000EN6thrust24THRUST_300001_SM_1000_NS18transform_iteratorI9is_activeNSD_10device_ptrIiEEllEEPlyS9_llNS7_10__identityEEEvT0_T1_T2_T3_T4_T6_
.visible .entry _ZN3cub18CUB_300001_SM_10006detail6reduce28DeviceReduceSingleTileKernelINS2_10policy_hubIlyN4cuda3std3__44plusIlEEE10Policy1000EN6thrust24THRUST_300001_SM_1000_NS18transform_iteratorI9is_activeNSD_10device_ptrIiEEllEEPlyS9_llNS7_10__identityEEEvT0_T1_T2_T3_T4_T6_(
	.param .align 8 .b8 _ZN3cub18CUB_300001_SM_10006detail6reduce28DeviceReduceSingleTileKernelINS2_10policy_hubIlyN4cuda3std3__44plusIlEEE10Policy1000EN6thrust24THRUST_300001_SM_1000_NS18transform_iteratorI9is_activeNSD_10device_ptrIiEEllEEPlyS9_llNS7_10__identityEEEvT0_T1_T2_T3_T4_T6__param_0[16],
	.param .u64 .ptr .align 1 _ZN3cub18CUB_300001_SM_10006detail6reduce28DeviceReduceSingleTileKernelINS2_10policy_hubIlyN4cuda3std3__44plusIlEEE10Policy1000EN6thrust24THRUST_300001_SM_1000_NS18transform_iteratorI9is_activeNSD_10device_ptrIiEEllEEPlyS9_llNS7_10__identityEEEvT0_T1_T2_T3_T4_T6__param_1,
	.param .u64 _ZN3cub18CUB_300001_SM_10006detail6reduce28DeviceReduceSingleTileKernelINS2_10policy_hubIlyN4cuda3std3__44plusIlEEE10Policy1000EN6thrust24THRUST_300001_SM_1000_NS18transform_iteratorI9is_activeNSD_10device_ptrIiEEllEEPlyS9_llNS7_10__identityEEEvT0_T1_T2_T3_T4_T6__param_2,
	.param .align 1 .b8 _ZN3cub18CUB_300001_SM_10006detail6reduce28DeviceReduceSingleTileKernelINS2_10policy_hubIlyN4cuda3std3__44plusIlEEE10Policy1000EN6thrust24THRUST_300001_SM_1000_NS18transform_iteratorI9is_activeNSD_10device_ptrIiEEllEEPlyS9_llNS7_10__identityEEEvT0_T1_T2_T3_T4_T6__param_3[1],
	.param .u64 _ZN3cub18CUB_300001_SM_10006detail6reduce28DeviceReduceSingleTileKernelINS2_10policy_hubIlyN4cuda3std3__44plusIlEEE10Policy1000EN6thrust24THRUST_300001_SM_1000_NS18transform_iteratorI9is_activeNSD_10device_ptrIiEEllEEPlyS9_llNS7_10__identityEEEvT0_T1_T2_T3_T4_T6__param_4,
	.param .align 1 .b8 _ZN3cub18CUB_300001_SM_10006detail6reduce28DeviceReduceSingleTileKernelINS2_10policy_hubIlyN4cuda3std3__44plusIlEEE10Policy1000EN6thrust24THRUST_300001_SM_1000_NS18transform_iteratorI9is_activeNSD_10device_ptrIiEEllEEPlyS9_llNS7_10__identityEEEvT0_T1_T2_T3_T4_T6__param_5[1]
)
.maxntid 512
.minnctapersm 1
{
	.reg .pred 	%p<140>;
	.reg .b16 	%rs<9>;
	.reg .b32 	%r<329>;
	.reg .b64 	%rd<403>;
	// demoted variable
	.shared .align 8 .b8 _ZZN3cub18CUB_300001_SM_10006detail6reduce28DeviceReduceSingleTileKernelINS2_10policy_hubIlyN4cuda3std3__44plusIlEEE10Policy1000EN6thrust24THRUST_300001_SM_1000_NS18transform_iteratorI9is_activeNSD_10device_ptrIiEEllEEPlyS9_llNS7_10__identityEEEvT0_T1_T2_T3_T4_T6_E12temp_storage[152];
	ld.param.u64 	%rd57, [_ZN3cub18CUB_300001_SM_10006detail6reduce28DeviceReduceSingleTileKernelINS2_10policy_hubIlyN4cuda3std3__44plusIlEEE10Policy1000EN6thrust24THRUST_300001_SM_1000_NS18transform_iteratorI9is_activeNSD_10device_ptrIiEEllEEPlyS9_llNS7_10__identityEEEvT0_T1_T2_T3_T4_T6__param_0];
	ld.param.u64 	%rd60, [_ZN3cub18CUB_300001_SM_10006detail6reduce28DeviceReduceSingleTileKernelINS2_10policy_hubIlyN4cuda3std3__44plusIlEEE10Policy1000EN6thrust24THRUST_300001_SM_1000_NS18transform_iteratorI9is_activeNSD_10device_ptrIiEEllEEPlyS9_llNS7_10__identityEEEvT0_T1_T2_T3_T4_T6__param_1];
	ld.param.u64 	%rd58, [_ZN3cub18CUB_300001_SM_10006detail6reduce28DeviceReduceSingleTileKernelINS2_10policy_hubIlyN4cuda3std3__44plusIlEEE10Policy1000EN6thrust24THRUST_300001_SM_1000_NS18transform_iteratorI9is_activeNSD_10device_ptrIiEEllEEPlyS9_llNS7_10__identityEEEvT0_T1_T2_T3_T4_T6__param_2];
	ld.param.u64 	%rd59, [_ZN3cub18CUB_300001_SM_10006detail6reduce28DeviceReduceSingleTileKernelINS2_10policy_hubIlyN4cuda3std3__44plusIlEEE10Policy1000EN6thrust24THRUST_300001_SM_1000_NS18transform_iteratorI9is_activeNSD_10device_ptrIiEEllEEPlyS9_llNS7_10__identityEEEvT0_T1_T2_T3_T4_T6__param_4];
	cvta.to.global.u64 	%rd1, %rd60;
	setp.ne.s64 	%p1, %rd58, 0;
	@%p1 bra 	$L__BB20_3;
	mov.u32 	%r314, %tid.x;
	setp.ne.s32 	%p139, %r314, 0;
	@%p139 bra 	$L__BB20_51;
	st.global.u64 	[%rd1], %rd59;
	bra.uni 	$L__BB20_51;
$L__BB20_3:
	cvta.to.global.u64 	%rd2, %rd57;
	setp.gt.u64 	%p2, %rd58, 3583;
	@%p2 bra 	$L__BB20_28;
	cvt.u32.u64 	%r1, %rd58;
	mov.u32 	%r2, %tid.x;
	setp.ge.u32 	%p67, %r2, %r1;
	mov.b64 	%rd386, 0;
	mov.u32 	%r318, %r2;
	@%p67 bra 	$L__BB20_6;
	mul.wide.u32 	%rd207, %r2, 4;
	add.s64 	%rd208, %rd2, %rd207;
	ld.global.u32 	%r161, [%rd208];
	setp.eq.s32 	%p68, %r161, -1;
	selp.u64 	%rd386, 1, 0, %p68;
	add.s32 	%r318, %r2, 512;
$L__BB20_6:
	setp.ge.u32 	%p69, %r318, %r1;
	@%p69 bra 	$L__BB20_19;
	not.b32 	%r162, %r318;
	add.s32 	%r163, %r162, %r1;
	shr.u32 	%r164, %r163, 9;
	add.s32 	%r5, %r164, 1;
	and.b32  	%r6, %r5, 15;
	setp.lt.u32 	%p70, %r163, 7680;
	@%p70 bra 	$L__BB20_10;
	and.b32  	%r165, %r5, 16777200;
	neg.s32 	%r316, %r165;
	mul.wide.u32 	%rd210, %r318, 4;
	add.s64 	%rd211, %rd210, %rd2;
	add.s64 	%rd377, %rd211, 16384;
$L__BB20_9:
	.pragma "nounroll";
	ld.global.u32 	%r166, [%rd377+-16384];
	setp.eq.s32 	%p71, %r166, -1;
	selp.u64 	%rd212, 1, 0, %p71;
	add.s64 	%rd213, %rd386, %rd212;
	ld.global.u32 	%r167, [%rd377+-14336];
	setp.eq.s32 	%p72, %r167, -1;
	selp.u64 	%rd214, 1, 0, %p72;
	add.s64 	%rd215, %rd213, %rd214;
	ld.global.u32 	%r168, [%rd377+-12288];
	setp.eq.s32 	%p73, %r168, -1;
	selp.u64 	%rd216, 1, 0, %p73;
	add.s64 	%rd217, %rd215, %rd216;
	ld.global.u32 	%r169, [%rd377+-10240];
	setp.eq.s32 	%p74, %r169, -1;
	selp.u64 	%rd218, 1, 0, %p74;
	add.s64 	%rd219, %rd217, %rd218;
	ld.global.u32 	%r170, [%rd377+-8192];
	setp.eq.s32 	%p75, %r170, -1;
	selp.u64 	%rd220, 1, 0, %p75;
	add.s64 	%rd221, %rd219, %rd220;
	ld.global.u32 	%r171, [%rd377+-6144];
	setp.eq.s32 	%p76, %r171, -1;
	selp.u64 	%rd222, 1, 0, %p76;
	add.s64 	%rd223, %rd221, %rd222;
	ld.global.u32 	%r172, [%rd377+-4096];
	setp.eq.s32 	%p77, %r172, -1;
	selp.u64 	%rd224, 1, 0, %p77;
	add.s64 	%rd225, %rd223, %rd224;
	ld.global.u32 	%r173, [%rd377+-2048];
	setp.eq.s32 	%p78, %r173, -1;
	selp.u64 	%rd226, 1, 0, %p78;
	add.s64 	%rd227, %rd225, %rd226;
	ld.global.u32 	%r174, [%rd377];
	setp.eq.s32 	%p79, %r174, -1;
	selp.u64 	%rd228, 1, 0, %p79;
	add.s64 	%rd229, %rd227, %rd228;
	ld.global.u32 	%r175, [%rd377+2048];
	setp.eq.s32 	%p80, %r175, -1;
	selp.u64 	%rd230, 1, 0, %p80;
	add.s64 	%rd231, %rd229, %rd230;
	ld.global.u32 	%r176, [%rd377+4096];
	setp.eq.s32 	%p81, %r176, -1;
	selp.u64 	%rd232, 1, 0, %p81;
	add.s64 	%rd233, %rd231, %rd232;
	ld.global.u32 	%r177, [%rd377+6144];
	setp.eq.s32 	%p82, %r177, -1;
	selp.u64 	%rd234, 1, 0, %p82;
	add.s64 	%rd235, %rd233, %rd234;
	ld.global.u32 	%r178, [%rd377+8192];
	setp.eq.s32 	%p83, %r178, -1;
	selp.u64 	%rd236, 1, 0, %p83;
	add.s64 	%rd237, %rd235, %rd236;
	ld.global.u32 	%r179, [%rd377+10240];
	setp.eq.s32 	%p84, %r179, -1;
	selp.u64 	%rd238, 1, 0, %p84;
	add.s64 	%rd239, %rd237, %rd238;
	ld.global.u32 	%r180, [%rd377+12288];
	setp.eq.s32 	%p85, %r180, -1;
	selp.u64 	%rd240, 1, 0, %p85;
	add.s64 	%rd241, %rd239, %rd240;
	ld.global.u32 	%r181, [%rd377+14336];
	setp.eq.s32 	%p86, %r181, -1;
	selp.u64 	%rd242, 1, 0, %p86;
	add.s64 	%rd386, %rd241, %rd242;
	add.s32 	%r318, %r318, 8192;
	add.s32 	%r316, %r316, 16;
	add.s64 	%rd377, %rd377, 32768;
	setp.ne.s32 	%p87, %r316, 0;
	@%p87 bra 	$L__BB20_9;
$L__BB20_10:
	setp.eq.s32 	%p88, %r6, 0;
	@%p88 bra 	$L__BB20_19;
	and.b32  	%r13, %r5, 7;
	setp.lt.u32 	%p89, %r6, 8;
	@%p89 bra 	$L__BB20_13;
	mul.wide.s32 	%rd244, %r318, 4;
	add.s64 	%rd245, %rd2, %rd244;
	ld.global.u32 	%r182, [%rd245];
	setp.eq.s32 	%p90, %r182, -1;
	selp.u64 	%rd246, 1, 0, %p90;
	add.s64 	%rd247, %rd386, %rd246;
	ld.global.u32 	%r183, [%rd245+2048];
	setp.eq.s32 	%p91, %r183, -1;
	selp.u64 	%rd248, 1, 0, %p91;
	add.s64 	%rd249, %rd247, %rd248;
	ld.global.u32 	%r184, [%rd245+4096];
	setp.eq.s32 	%p92, %r184, -1;
	selp.u64 	%rd250, 1, 0, %p92;
	add.s64 	%rd251, %rd249, %rd250;
	ld.global.u32 	%r185, [%rd245+6144];
	setp.eq.s32 	%p93, %r185, -1;
	selp.u64 	%rd252, 1, 0, %p93;
	add.s64 	%rd253, %rd251, %rd252;
	ld.global.u32 	%r186, [%rd245+8192];
	setp.eq.s32 	%p94, %r186, -1;
	selp.u64 	%rd254, 1, 0, %p94;
	add.s64 	%rd255, %rd253, %rd254;
	ld.global.u32 	%r187, [%rd245+10240];
	setp.eq.s32 	%p95, %r187, -1;
	selp.u64 	%rd256, 1, 0, %p95;
	add.s64 	%rd257, %rd255, %rd256;
	ld.global.u32 	%r188, [%rd245+12288];
	setp.eq.s32 	%p96, %r188, -1;
	selp.u64 	%rd258, 1, 0, %p96;
	add.s64 	%rd259, %rd257, %rd258;
	ld.global.u32 	%r189, [%rd245+14336];
	setp.eq.s32 	%p97, %r189, -1;
	selp.u64 	%rd260, 1, 0, %p97;
	add.s64 	%rd386, %rd259, %rd260;
	add.s32 	%r318, %r318, 4096;
$L__BB20_13:
	setp.eq.s32 	%p98, %r13, 0;
	@%p98 bra 	$L__BB20_19;
	and.b32  	%r16, %r5, 3;
	setp.lt.u32 	%p99, %r13, 4;
	@%p99 bra 	$L__BB20_16;
	mul.wide.s32 	%rd262, %r318, 4;
	add.s64 	%rd263, %rd2, %rd262;
	ld.global.u32 	%r190, [%rd263];
	setp.eq.s32 	%p100, %r190, -1;
	selp.u64 	%rd264, 1, 0, %p100;
	add.s64 	%rd265, %rd386, %rd264;
	ld.global.u32 	%r191, [%rd263+2048];
	setp.eq.s32 	%p101, %r191, -1;
	selp.u64 	%rd266, 1, 0, %p101;
	add.s64 	%rd267, %rd265, %rd266;
	ld.global.u32 	%r192, [%rd263+4096];
	setp.eq.s32 	%p102, %r192, -1;
	selp.u64 	%rd268, 1, 0, %p102;
	add.s64 	%rd269, %rd267, %rd268;
	ld.global.u32 	%r193, [%rd263+6144];
	setp.eq.s32 	%p103, %r193, -1;
	selp.u64 	%rd270, 1, 0, %p103;
	add.s64 	%rd386, %rd269, %rd270;
	add.s32 	%r318, %r318, 2048;
$L__BB20_16:
	setp.eq.s32 	%p104, %r16, 0;
	@%p104 bra 	$L__BB20_19;
	neg.s32 	%r321, %r16;
$L__BB20_18:
	.pragma "nounroll";
	mul.wide.s32 	%rd271, %r318, 4;
	add.s64 	%rd272, %rd2, %rd271;
	ld.global.u32 	%r194, [%rd272];
	setp.eq.s32 	%p105, %r194, -1;
	selp.u64 	%rd273, 1, 0, %p105;
	add.s64 	%rd386, %rd386, %rd273;
	add.s32 	%r318, %r318, 512;
	add.s32 	%r321, %r321, 1;
	setp.ne.s32 	%p106, %r321, 0;
	@%p106 bra 	$L__BB20_18;
$L__BB20_19:
	setp.lt.u64 	%p107, %rd58, 512;
	@%p107 bra 	$L__BB20_24;
	// begin inline asm
	mov.u32 %r258, %laneid;
	// end inline asm
	mov.b64 	{%r260, %r265}, %rd386;
	mov.b32 	%r266, 1;
	mov.b32 	%r307, 31;
	mov.b32 	%r308, -1;
	// begin inline asm
	shfl.sync.down.b32 %r259, %r260, %r266, %r307, %r308;
	// end inline asm
	// begin inline asm
	shfl.sync.down.b32 %r264, %r265, %r266, %r307, %r308;
	// end inline asm
	mov.b64 	%rd332, {%r259, %r264};
	setp.gt.s32 	%p131, %r258, 30;
	selp.b64 	%rd333, 0, %rd332, %p131;
	add.s64 	%rd334, %rd333, %rd386;
	mov.b64 	{%r270, %r275}, %rd334;
	mov.b32 	%r276, 2;
	// begin inline asm
	shfl.sync.down.b32 %r269, %r270, %r276, %r307, %r308;
	// end inline asm
	// begin inline asm
	shfl.sync.down.b32 %r274, %r275, %r276, %r307, %r308;
	// end inline asm
	mov.b64 	%rd335, {%r269, %r274};
	setp.gt.s32 	%p132, %r258, 29;
	selp.b64 	%rd336, 0, %rd335, %p132;
	add.s64 	%rd337, %rd336, %rd334;
	mov.b64 	{%r280, %r285}, %rd337;
	mov.b32 	%r286, 4;
	// begin inline asm
	shfl.sync.down.b32 %r279, %r280, %r286, %r307, %r308;
	// end inline asm
	// begin inline asm
	shfl.sync.down.b32 %r284, %r285, %r286, %r307, %r308;
	// end inline asm
	mov.b64 	%rd338, {%r279, %r284};
	setp.gt.s32 	%p133, %r258, 27;
	selp.b64 	%rd339, 0, %rd338, %p133;
	add.s64 	%rd340, %rd339, %rd337;
	mov.b64 	{%r290, %r295}, %rd340;
	mov.b32 	%r296, 8;
	// begin inline asm
	shfl.sync.down.b32 %r289, %r290, %r296, %r307, %r308;
	// end inline asm
	// begin inline asm
	shfl.sync.down.b32 %r294, %r295, %r296, %r307, %r308;
	// end inline asm
	mov.b64 	%rd341, {%r289, %r294};
	setp.gt.s32 	%p134, %r258, 23;
	selp.b64 	%rd342, 0, %rd341, %p134;
	add.s64 	%rd343, %rd342, %rd340;
	mov.b64 	{%r300, %r305}, %rd343;
	mov.b32 	%r306, 16;
	// begin inline asm
	shfl.sync.down.b32 %r299, %r300, %r306, %r307, %r308;
	// end inline asm
	// begin inline asm
	shfl.sync.down.b32 %r304, %r305, %r306, %r307, %r308;
	// end inline asm
	mov.b64 	%rd344, {%r299, %r304};
	setp.gt.s32 	%p135, %r258, 15;
	selp.b64 	%rd345, 0, %rd344, %p135;
	add.s64 	%rd402, %rd345, %rd343;
	setp.ne.s32 	%p136, %r258, 0;
	@%p136 bra 	$L__BB20_22;
	shr.u32 	%r309, %r2, 2;
	and.b32  	%r310, %r309, 248;
	mov.u32 	%r311, _ZZN3cub18CUB_300001_SM_10006detail6reduce28DeviceReduceSingleTileKernelINS2_10policy_hubIlyN4cuda3std3__44plusIlEEE10Policy1000EN6thrust24THRUST_300001_SM_1000_NS18transform_iteratorI9is_activeNSD_10device_ptrIiEEllEEPlyS9_llNS7_10__identityEEEvT0_T1_T2_T3_T4_T6_E12temp_storage;
	add.s32 	%r312, %r311, %r310;
	st.shared.u64 	[%r312+16], %rd402;
$L__BB20_22:
	bar.sync 	0;
	setp.ne.s32 	%p137, %r2, 0;
	@%p137 bra 	$L__BB20_49;
	ld.shared.u64 	%rd346, [_ZZN3cub18CUB_300001_SM_10006detail6reduce28DeviceReduceSingleTileKernelINS2_10policy_hubIlyN4cuda3std3__44plusIlEEE10Policy1000EN6thrust24THRUST_300001_SM_1000_NS18transform_iteratorI9is_activeNSD_10device_ptrIiEEllEEPlyS9_llNS7_10__identityEEEvT0_T1_T2_T3_T4_T6_E12temp_storage+24];
	add.s64 	%rd347, %rd346, %rd402;
	ld.shared.u64 	%rd348, [_ZZN3cub18CUB_300001_SM_10006detail6reduce28DeviceReduceSingleTileKernelINS2_10policy_hubIlyN4cuda3std3__44plusIlEEE10Policy1000EN6thrust24THRUST_300001_SM_1000_NS18transform_iteratorI9is_activeNSD_10device_ptrIiEEllEEPlyS9_llNS7_10__identityEEEvT0_T1_T2_T3_T4_T6_E12temp_storage+32];
	add.s64 	%rd349, %rd347, %rd348;
	ld.shared.u64 	%rd350, [_ZZN3cub18CUB_300001_SM_10006detail6reduce28DeviceReduceSingleTileKernelINS2_10policy_hubIlyN4cuda3std3__44plusIlEEE10Policy1000EN6thrust24THRUST_300001_SM_1000_NS18transform_iteratorI9is_activeNSD_10device_ptrIiEEllEEPlyS9_llNS7_10__identityEEEvT0_T1_T2_T3_T4_T6_E12temp_storage+40];
	add.s64 	%rd351, %rd349, %rd350;
	ld.shared.u64 	%rd352, [_ZZN3cub18CUB_300001_SM_10006detail6reduce28DeviceReduceSingleTileKernelINS2_10policy_hubIlyN4cuda3std3__44plusIlEEE10Policy1000EN6thrust24THRUST_300001_SM_1000_NS18transform_iteratorI9is_activeNSD_10device_ptrIiEEllEEPlyS9_llNS7_10__identityEEEvT0_T1_T2_T3_T4_T6_E12temp_storage+48];
	add.s64 	%rd353, %rd351, %rd352;
	ld.shared.u64 	%rd354, [_ZZN3cub18CUB_300001_SM_10006detail6reduce28DeviceReduceSingleTileKernelINS2_10policy_hubIlyN4cuda3std3__44plusIlEEE10Policy1000EN6thrust24THRUST_300001_SM_1000_NS18transform_iteratorI9is_activeNSD_10device_ptrIiEEllEEPlyS9_llNS7_10__identityEEEvT0_T1_T2_T3_T4_T6_E12temp_storage+56];
	add.s64 	%rd355, %rd353, %rd354;
	ld.shared.u64 	%rd356, [_ZZN3cub18CUB_300001_SM_10006detail6reduce28DeviceReduceSingleTileKernelINS2_10policy_hubIlyN4cuda3std3__44plusIlEEE10Policy1000EN6thrust24THRUST_300001_SM_1000_NS18transform_iteratorI9is_activeNSD_10device_ptrIiEEllEEPlyS9_llNS7_10__identityEEEvT0_T1_T2_T3_T4_T6_E12temp_storage+64];
	add.s64 	%rd357, %rd355, %rd356;
	ld.shared.u64 	%rd358, [_ZZN3cub18CUB_300001_SM_10006detail6reduce28DeviceReduceSingleTileKernelINS2_10policy_hubIlyN4cuda3std3__44plusIlEEE10Policy1000EN6thrust24THRUST_300001_SM_1000_NS18transform_iteratorI9is_activeNSD_10device_ptrIiEEllEEPlyS9_llNS7_10__identityEEEvT0_T1_T2_T3_T4_T6_E12temp_storage+72];
	add.s64 	%rd359, %rd357, %rd358;
	ld.shared.u64 	%rd360, [_ZZN3cub18CUB_300001_SM_10006detail6reduce28DeviceReduceSingleTileKernelINS2_10policy_hubIlyN4cuda3std3__44plusIlEEE10Policy1000EN6thrust24THRUST_300001_SM_1000_NS18transform_iteratorI9is_activeNSD_10device_ptrIiEEllEEPlyS9_llNS7_10__identityEEEvT0_T1_T2_T3_T4_T6_E12temp_storage+80];
	add.s64 	%rd361, %rd359, %rd360;
	ld.shared.u64 	%rd362, [_ZZN3cub18CUB_300001_SM_10006detail6reduce28DeviceReduceSingleTileKernelINS2_10policy_hubIlyN4cuda3std3__44plusIlEEE10Policy1000EN6thrust24THRUST_300001_SM_1000_NS18transform_iteratorI9is_activeNSD_10device_ptrIiEEllEEPlyS9_llNS7_10__identityEEEvT0_T1_T2_T3_T4_T6_E12temp_storage+88];
	add.s64 	%rd363, %rd361, %rd362;
	ld.shared.u64 	%rd364, [_ZZN3cub18CUB_300001_SM_10006detail6reduce28DeviceReduceSingleTileKernelINS2_10policy_hubIlyN4cuda3std3__44plusIlEEE10Policy1000EN6thrust24THRUST_300001_SM_1000_NS18transform_iteratorI9is_activeNSD_10device_ptrIiEEllEEPlyS9_llNS7_10__identityEEEvT0_T1_T2_T3_T4_T6_E12temp_storage+96];
	add.s64 	%rd365, %rd363, %rd364;
	ld.shared.u64 	%rd366, [_ZZN3cub18CUB_300001_SM_10006detail6reduce28DeviceReduceSingleTileKernelINS2_10policy_hubIlyN4cuda3std3__44plusIlEEE10Policy1000EN6thrust24THRUST_300001_SM_1000_NS18transform_iteratorI9is_activeNSD_10device_ptrIiEEllEEPlyS9_llNS7_10__identityEEEvT0_T1_T2_T3_T4_T6_E12temp_storage+104];
	add.s64 	%rd367, %rd365, %rd366;
	ld.shared.u64 	%rd368, [_ZZN3cub18CUB_300001_SM_10006detail6reduce28DeviceReduceSingleTileKernelINS2_10policy_hubIlyN4cuda3std3__44plusIlEEE10Policy1000EN6thrust24THRUST_300001_SM_1000_NS18transform_iteratorI9is_activeNSD_10device_ptrIiEEllEEPlyS9_llNS7_10__identityEEEvT0_T1_T2_T3_T4_T6_E12temp_storage+112];
	add.s64 	%rd369, %rd367, %rd368;
	ld.shared.u64 	%rd370, [_ZZN3cub18CUB_300001_SM_10006detail6reduce28DeviceReduceSingleTileKernelINS2_10policy_hubIlyN4cuda3std3__44plusIlEEE10Policy1000EN6thrust24THRUST_300001_SM_1000_NS18transform_iteratorI9is_activeNSD_10device_ptrIiEEllEEPlyS9_llNS7_10__identityEEEvT0_T1_T2_T3_T4_T6_E12temp_storage+120];
	add.s64 	%rd371, %rd369, %rd370;
	ld.shared.u64 	%rd372, [_ZZN3cub18CUB_300001_SM_10006detail6reduce28DeviceReduceSingleTileKernelINS2_10policy_hubIlyN4cuda3std3__44plusIlEEE10Policy1000EN6thrust24THRUST_300001_SM_1000_NS18transform_iteratorI9is_activeNSD_10device_ptrIiEEllEEPlyS9_llNS7_10__identityEEEvT0_T1_T2_T3_T4_T6_E12temp_storage+128];
	add.s64 	%rd373, %rd371, %rd372;
	ld.shared.u64 	%rd374, [_ZZN3cub18CUB_300001_SM_10006detail6reduce28DeviceReduceSingleTileKernelINS2_10policy_hubIlyN4cuda3std3__44plusIlEEE10Policy1000EN6thrust24THRUST_300001_SM_1000_NS18transform_iteratorI9is_activeNSD_10device_ptrIiEEllEEPlyS9_llNS7_10__identityEEEvT0_T1_T2_T3_T4_T6_E12temp_storage+136];
	add.s64 	%rd402, %rd373, %rd374;
	bra.uni 	$L__BB20_49;
$L__BB20_24:
	// begin inline asm
	mov.u32 %r195, %laneid;
	// end inline asm
	and.b32  	%r246, %r2, 992;
	add.s32 	%r247, %r246, 32;
	setp.gt.u32 	%p108, %r247, %r1;
	not.b32 	%r248, %r246;
	add.s32 	%r249, %r1, %r248;
	selp.b32 	%r244, %r249, 31, %p108;
	mov.b64 	{%r197, %r202}, %rd386;
	mov.b32 	%r203, 1;
	mov.b32 	%r245, -1;
	// begin inline asm
	shfl.sync.down.b32 %r196, %r197, %r203, %r244, %r245;
	// end inline asm
	// begin inline asm
	shfl.sync.down.b32 %r201, %r202, %r203, %r244, %r245;
	// end inline asm
	mov.b64 	%rd274, {%r196, %r201};
	setp.lt.s32 	%p109, %r195, %r244;
	selp.b64 	%rd275, %rd274, 0, %p109;
	add.s64 	%rd276, %rd275, %rd386;
	mov.b64 	{%r207, %r212}, %rd276;
	mov.b32 	%r213, 2;
	// begin inline asm
	shfl.sync.down.b32 %r206, %r207, %r213, %r244, %r245;
	// end inline asm
	// begin inline asm
	shfl.sync.down.b32 %r211, %r212, %r213, %r244, %r245;
	// end inline asm
	mov.b64 	%rd277, {%r206, %r211};
	add.s32 	%r250, %r195, 2;
	setp.gt.s32 	%p110, %r250, %r244;
	selp.b64 	%rd278, 0, %rd277, %p110;
	add.s64 	%rd279, %rd278, %rd276;
	mov.b64 	{%r217, %r222}, %rd279;
	mov.b32 	%r223, 4;
	// begin inline asm
	shfl.sync.down.b32 %r216, %r217, %r223, %r244, %r245;
	// end inline asm
	// begin inline asm
	shfl.sync.down.b32 %r221, %r222, %r223, %r244, %r245;
	// end inline asm
	mov.b64 	%rd280, {%r216, %r221};
	add.s32 	%r251, %r195, 4;
	setp.gt.s32 	%p111, %r251, %r244;
	selp.b64 	%rd281, 0, %rd280, %p111;
	add.s64 	%rd282, %rd281, %rd279;
	mov.b64 	{%r227, %r232}, %rd282;
	mov.b32 	%r233, 8;
	// begin inline asm
	shfl.sync.down.b32 %r226, %r227, %r233, %r244, %r245;
	// end inline asm
	// begin inline asm
	shfl.sync.down.b32 %r231, %r232, %r233, %r244, %r245;
	// end inline asm
	mov.b64 	%rd283, {%r226, %r231};
	add.s32 	%r252, %r195, 8;
	setp.gt.s32 	%p112, %r252, %r244;
	selp.b64 	%rd284, 0, %rd283, %p112;
	add.s64 	%rd285, %rd284, %rd282;
	mov.b64 	{%r237, %r242}, %rd285;
	mov.b32 	%r243, 16;
	// begin inline asm
	shfl.sync.down.b32 %r236, %r237, %r243, %r244, %r245;
	// end inline asm
	// begin inline asm
	shfl.sync.down.b32 %r241, %r242, %r243, %r244, %r245;
	// end inline asm
	mov.b64 	%rd286, {%r236, %r241};
	add.s32 	%r253, %r195, 16;
	setp.gt.s32 	%p113, %r253, %r244;
	selp.b64 	%rd287, 0, %rd286, %p113;
	add.s64 	%rd402, %rd287, %rd285;
	setp.ne.s32 	%p114, %r195, 0;
	@%p114 bra 	$L__BB20_26;
	shr.u32 	%r254, %r2, 2;
	and.b32  	%r255, %r254, 248;
	mov.u32 	%r256, _ZZN3cub18CUB_300001_SM_10006detail6reduce28DeviceReduceSingleTileKernelINS2_10policy_hubIlyN4cuda3std3__44plusIlEEE10Policy1000EN6thrust24THRUST_300001_SM_1000_NS18transform_iteratorI9is_activeNSD_10device_ptrIiEEllEEPlyS9_llNS7_10__identityEEEvT0_T1_T2_T3_T4_T6_E12temp_storage;
	add.s32 	%r257, %r256, %r255;
	st.shared.u64 	[%r257+16], %rd402;
$L__BB20_26:
	bar.sync 	0;
	setp.ne.s32 	%p115, %r2, 0;
	@%p115 bra 	$L__BB20_49;
	setp.gt.u64 	%p116, %rd58, 32;
	ld.shared.u64 	%rd288, [_ZZN3cub18CUB_300001_SM_10006detail6reduce28DeviceReduceSingleTileKernelINS2_10policy_hubIlyN4cuda3std3__44plusIlEEE10Policy1000EN6thrust24THRUST_300001_SM_1000_NS18transform_iteratorI9is_activeNSD_10device_ptrIiEEllEEPlyS9_llNS7_10__identityEEEvT0_T1_T2_T3_T4_T6_E12temp_storage+24];
	selp.b64 	%rd289, %rd288, 0, %p116;
	add.s64 	%rd290, %rd289, %rd402;
	setp.gt.u64 	%p117, %rd58, 64;
	ld.shared.u64 	%rd291, [_ZZN3cub18CUB_300001_SM_10006detail6reduce28DeviceReduceSingleTileKernelINS2_10policy_hubIlyN4cuda3std3__44plusIlEEE10Policy1000EN6thrust24THRUST_300001_SM_1000_NS18transform_iteratorI9is_activeNSD_10device_ptrIiEEllEEPlyS9_llNS7_10__identityEEEvT0_T1_T2_T3_T4_T6_E12temp_storage+32];
	selp.b64 	%rd292, %rd291, 0, %p117;
	add.s64 	%rd293, %rd290, %rd292;
	setp.gt.u64 	%p118, %rd58, 96;
	ld.shared.u64 	%rd294, [_ZZN3cub18CUB_300001_SM_10006detail6reduce28DeviceReduceSingleTileKernelINS2_10policy_hubIlyN4cuda3std3__44plusIlEEE10Policy1000EN6thrust24THRUST_300001_SM_1000_NS18transform_iteratorI9is_activeNSD_10device_ptrIiEEllEEPlyS9_llNS7_10__identityEEEvT0_T1_T2_T3_T4_T6_E12temp_storage+40];
	selp.b64 	%rd295, %rd294, 0, %p118;
	add.s64 	%rd296, %rd293, %rd295;
	setp.gt.u64 	%p119, %rd58, 128;
	ld.shared.u64 	%rd297, [_ZZN3cub18CUB_300001_SM_10006detail6reduce28DeviceReduceSingleTileKernelINS2_10policy_hubIlyN4cuda3std3__44plusIlEEE10Policy1000EN6thrust24THRUST_300001_SM_1000_NS18transform_iteratorI9is_activeNSD_10device_ptrIiEEllEEPlyS9_llNS7_10__identityEEEvT0_T1_T2_T3_T4_T6_E12temp_storage+48];
	selp.b64 	%rd298, %rd297, 0, %p119;
	add.s64 	%rd299, %rd296, %rd298;
	setp.gt.u64 	%p120, %rd58, 160;
	ld.shared.u64 	%rd300, [_ZZN3cub18CUB_300001_SM_10006detail6reduce28DeviceReduceSingleTileKernelINS2_10policy_hubIlyN4cuda3std3__44plusIlEEE10Policy1000EN6thrust24THRUST_300001_SM_1000_NS18transform_iteratorI9is_activeNSD_10device_ptrIiEEllEEPlyS9_llNS7_10__identityEEEvT0_T1_T2_T3_T4_T6_E12temp_storage+56];
	selp.b64 	%rd301, %rd300, 0, %p120;
	add.s64 	%rd302, %rd299, %rd301;
	setp.gt.u64 	%p121, %rd58, 192;
	ld.shared.u64 	%rd303, [_ZZN3cub18CUB_300001_SM_10006detail6reduce28DeviceReduceSingleTileKernelINS2_10policy_hubIlyN4cuda3std3__44plusIlEEE10Policy1000EN6thrust24THRUST_300001_SM_1000_NS18transform_iteratorI9is_activeNSD_10device_ptrIiEEllEEPlyS9_llNS7_10__identityEEEvT0_T1_T2_T3_T4_T6_E12temp_storage+64];
	selp.b64 	%rd304, %rd303, 0, %p121;
	add.s64 	%rd305, %rd302, %rd304;
	setp.gt.u64 	%p122, %rd58, 224;
	ld.shared.u64 	%rd306, [_ZZN3cub18CUB_300001_SM_10006detail6reduce28DeviceReduceSingleTileKernelINS2_10policy_hubIlyN4cuda3std3__44plusIlEEE10Policy1000EN6thrust24THRUST_300001_SM_1000_NS18transform_iteratorI9is_activeNSD_10device_ptrIiEEllEEPlyS9_llNS7_10__identityEEEvT0_T1_T2_T3_T4_T6_E12temp_storage+72];
	selp.b64 	%rd307, %rd306, 0, %p122;
	add.s64 	%rd308, %rd305, %rd307;
	setp.gt.u64 	%p123, %rd58, 256;
	ld.shared.u64 	%rd309, [_ZZN3cub18CUB_300001_SM_10006detail6reduce28DeviceReduceSingleTileKernelINS2_10policy_hubIlyN4cuda3std3__44plusIlEEE10Policy1000EN6thrust24THRUST_300001_SM_1000_NS18transform_iteratorI9is_activeNSD_10device_ptrIiEEllEEPlyS9_llNS7_10__identityEEEvT0_T1_T2_T3_T4_T6_E12temp_storage+80];
	selp.b64 	%rd310, %rd309, 0, %p123;
	add.s64 	%rd311, %rd308, %rd310;
	setp.gt.u64 	%p124, %rd58, 288;
	ld.shared.u64 	%rd312, [_ZZN3cub18CUB_300001_SM_10006detail6reduce28DeviceReduceSingleTileKernelINS2_10policy_hubIlyN4cuda3std3__44plusIlEEE10Policy1000EN6thrust24THRUST_300001_SM_1000_NS18transform_iteratorI9is_activeNSD_10device_ptrIiEEllEEPlyS9_llNS7_10__identityEEEvT0_T1_T2_T3_T4_T6_E12temp_storage+88];
	selp.b64 	%rd313, %rd312, 0, %p124;
	add.s64 	%rd314, %rd311, %rd313;
	setp.gt.u64 	%p125, %rd58, 320;
	ld.shared.u64 	%rd315, [_ZZN3cub18CUB_300001_SM_10006detail6reduce28DeviceReduceSingleTileKernelINS2_10policy_hubIlyN4cuda3std3__44plusIlEEE10Policy1000EN6thrust24THRUST_300001_SM_1000_NS18transform_iteratorI9is_activeNSD_10device_ptrIiEEllEEPlyS9_llNS7_10__identityEEEvT0_T1_T2_T3_T4_T6_E12temp_storage+96];
	selp.b64 	%rd316, %rd315, 0, %p125;
	add.s64 	%rd317, %rd314, %rd316;
	setp.gt.u64 	%p126, %rd58, 352;
	ld.shared.u64 	%rd318, [_ZZN3cub18CUB_300001_SM_10006detail6reduce28DeviceReduceSingleTileKernelINS2_10policy_hubIlyN4cuda3std3__44plusIlEEE10Policy1000EN6thrust24THRUST_300001_SM_1000_NS18transform_iteratorI9is_activeNSD_10device_ptrIiEEllEEPlyS9_llNS7_10__identityEEEvT0_T1_T2_T3_T4_T6_E12temp_storage+104];
	selp.b64 	%rd319, %rd318, 0, %p126;
	add.s64 	%rd320, %rd317, %rd319;
	setp.gt.u64 	%p127, %rd58, 384;
	ld.shared.u64 	%rd321, [_ZZN3cub18CUB_300001_SM_10006detail6reduce28DeviceReduceSingleTileKernelINS2_10policy_hubIlyN4cuda3std3__44plusIlEEE10Policy1000EN6thrust24THRUST_300001_SM_1000_NS18transform_iteratorI9is_activeNSD_10device_ptrIiEEllEEPlyS9_llNS7_10__identityEEEvT0_T1_T2_T3_T4_T6_E12temp_storage+112];
	selp.b64 	%rd322, %rd321, 0, %p127;
	add.s64 	%rd323, %rd320, %rd322;
	setp.gt.u64 	%p128, %rd58, 416;
	ld.shared.u64 	%rd324, [_ZZN3cub18CUB_300001_SM_10006detail6reduce28DeviceReduceSingleTileKernelINS2_10policy_hubIlyN4cuda3std3__44plusIlEEE10Policy1000EN6thrust24THRUST_300001_SM_1000_NS18transform_iteratorI9is_activeNSD_10device_ptrIiEEllEEPlyS9_llNS7_10__identityEEEvT0_T1_T2_T3_T4_T6_E12temp_storage+120];
	selp.b64 	%rd325, %rd324, 0, %p128;
	add.s64 	%rd326, %rd323, %rd325;
	setp.gt.u64 	%p129, %rd58, 448;
	ld.shared.u64 	%rd327, [_ZZN3cub18CUB_300001_SM_10006detail6reduce28DeviceReduceSingleTileKernelINS2_10policy_hubIlyN4cuda3std3__44plusIlEEE10Policy1000EN6thrust24THRUST_300001_SM_1000_NS18transform_iteratorI9is_activeNSD_10device_ptrIiEEllEEPlyS9_llNS7_10__identityEEEvT0_T1_T2_T3_T4_T6_E12temp_storage+128];
	selp.b64 	%rd328, %rd327, 0, %p129;
	add.s64 	%rd329, %rd326, %rd328;
	setp.gt.u64 	%p130, %rd58, 480;
	ld.shared.u64 	%rd330, [_ZZN3cub18CUB_300001_SM_10006detail6reduce28DeviceReduceSingleTileKernelINS2_10policy_hubIlyN4cuda3std3__44plusIlEEE10Policy1000EN6thrust24THRUST_300001_SM_1000_NS18transform_iteratorI9is_activeNSD_10device_ptrIiEEllEEPlyS9_llNS7_10__identityEEEvT0_T1_T2_T3_T4_T6_E12temp_storage+136];
	selp.b64 	%rd331, %rd330, 0, %p130;
	add.s64 	%rd402, %rd329, %rd331;
	bra.uni 	$L__BB20_49;
$L__BB20_28:
	mov.u32 	%r24, %tid.x;
	cvt.u64.u32 	%rd25, %r24;
	mul.wide.u32 	%rd62, %r24, 4;
	add.s64 	%rd26, %rd2, %rd62;
	ld.global.u32 	%r52, [%rd26];
	setp.eq.s32 	%p3, %r52, -1;
	selp.u64 	%rd63, 1, 0, %p3;
	ld.global.u32 	%r53, [%rd26+2048];
	setp.eq.s32 	%p4, %r53, -1;
	selp.u64 	%rd64, 1, 0, %p4;
	ld.global.u32 	%r54, [%rd26+4096];
	setp.eq.s32 	%p5, %r54, -1;
	selp.u64 	%rd65, 1, 0, %p5;
	ld.global.u32 	%r55, [%rd26+6144];
	setp.eq.s32 	%p6, %r55, -1;
	selp.u64 	%rd66, 1, 0, %p6;
	ld.global.u32 	%r56, [%rd26+8192];
	setp.eq.s32 	%p7, %r56, -1;
	selp.u64 	%rd67, 1, 0, %p7;
	ld.global.u32 	%r57, [%rd26+10240];
	setp.eq.s32 	%p8, %r57, -1;
	selp.u64 	%rd68, 1, 0, %p8;
	ld.global.u32 	%r58, [%rd26+12288];
	setp.eq.s32 	%p9, %r58, -1;
	selp.u64 	%rd69, 1, 0, %p9;
	add.s64 	%rd70, %rd64, %rd63;
	add.s64 	%rd71, %rd70, %rd65;
	add.s64 	%rd72, %rd71, %rd66;
	add.s64 	%rd73, %rd72, %rd67;
	add.s64 	%rd74, %rd73, %rd68;
	add.s64 	%rd401, %rd74, %rd69;
	add.s64 	%rd28, %rd58, -3584;
	setp.lt.u64 	%p10, %rd28, 3584;
	mov.b64 	%rd389, 3584;
	@%p10 bra 	$L__BB20_32;
	mov.b64 	%rd389, 3584;
$L__BB20_30:
	shl.b64 	%rd76, %rd389, 2;
	add.s64 	%rd77, %rd26, %rd76;
	ld.global.u32 	%r59, [%rd77];
	setp.eq.s32 	%p11, %r59, -1;
	selp.u64 	%rd78, 1, 0, %p11;
	ld.global.u32 	%r60, [%rd77+2048];
	setp.eq.s32 	%p12, %r60, -1;
	selp.u64 	%rd79, 1, 0, %p12;
	ld.global.u32 	%r61, [%rd77+4096];
	setp.eq.s32 	%p13, %r61, -1;
	selp.u64 	%rd80, 1, 0, %p13;
	ld.global.u32 	%r62, [%rd77+6144];
	setp.eq.s32 	%p14, %r62, -1;
	selp.u64 	%rd81, 1, 0, %p14;
	ld.global.u32 	%r63, [%rd77+8192];
	setp.eq.s32 	%p15, %r63, -1;
	selp.u64 	%rd82, 1, 0, %p15;
	ld.global.u32 	%r64, [%rd77+10240];
	setp.eq.s32 	%p16, %r64, -1;
	selp.u64 	%rd83, 1, 0, %p16;
	ld.global.u32 	%r65, [%rd77+12288];
	setp.eq.s32 	%p17, %r65, -1;
	selp.u64 	%rd84, 1, 0, %p17;
	add.s64 	%rd85, %rd401, %rd78;
	add.s64 	%rd86, %rd85, %rd79;
	add.s64 	%rd87, %rd86, %rd80;
	add.s64 	%rd88, %rd87, %rd81;
	add.s64 	%rd89, %rd88, %rd82;
	add.s64 	%rd90, %rd89, %rd83;
	add.s64 	%rd401, %rd90, %rd84;
	sub.s64 	%rd91, %rd58, %rd389;
	setp.lt.u64 	%p18, %rd91, 3584;
	@%p18 bra 	$L__BB20_45;
	add.s64 	%rd389, %rd389, 3584;
	setp.le.u64 	%p19, %rd389, %rd28;
	@%p19 bra 	$L__BB20_30;
$L__BB20_32:
	setp.le.u64 	%p20, %rd58, %rd389;
	cvt.u32.u64 	%r66, %rd389;
	cvt.u32.u64 	%r67, %rd58;
	sub.s32 	%r68, %r67, %r66;
	setp.ge.s32 	%p21, %r24, %r68;
	or.pred  	%p22, %p20, %p21;
	@%p22 bra 	$L__BB20_45;
	not.b32 	%r71, %r24;
	add.s32 	%r72, %r71, %r67;
	sub.s32 	%r74, %r72, %r66;
	shr.u32 	%r75, %r74, 9;
	add.s32 	%r25, %r75, 1;
	and.b32  	%r26, %r25, 15;
	setp.lt.u32 	%p23, %r74, 7680;
	mov.u32 	%r325, %r24;
	@%p23 bra 	$L__BB20_36;
	and.b32  	%r76, %r25, 16777200;
	neg.s32 	%r323, %r76;
	add.s64 	%rd93, %rd389, %rd25;
	shl.b64 	%rd94, %rd93, 2;
	add.s64 	%rd95, %rd94, %rd2;
	add.s64 	%rd391, %rd95, 16384;
	mov.u32 	%r325, %r24;
$L__BB20_35:
	.pragma "nounroll";
	ld.global.u32 	%r77, [%rd391+-16384];
	setp.eq.s32 	%p24, %r77, -1;
	selp.u64 	%rd96, 1, 0, %p24;
	add.s64 	%rd97, %rd401, %rd96;
	ld.global.u32 	%r78, [%rd391+-14336];
	setp.eq.s32 	%p25, %r78, -1;
	selp.u64 	%rd98, 1, 0, %p25;
	add.s64 	%rd99, %rd97, %rd98;
	ld.global.u32 	%r79, [%rd391+-12288];
	setp.eq.s32 	%p26, %r79, -1;
	selp.u64 	%rd100, 1, 0, %p26;
	add.s64 	%rd101, %rd99, %rd100;
	ld.global.u32 	%r80, [%rd391+-10240];
	setp.eq.s32 	%p27, %r80, -1;
	selp.u64 	%rd102, 1, 0, %p27;
	add.s64 	%rd103, %rd101, %rd102;
	ld.global.u32 	%r81, [%rd391+-8192];
	setp.eq.s32 	%p28, %r81, -1;
	selp.u64 	%rd104, 1, 0, %p28;
	add.s64 	%rd105, %rd103, %rd104;
	ld.global.u32 	%r82, [%rd391+-6144];
	setp.eq.s32 	%p29, %r82, -1;
	selp.u64 	%rd106, 1, 0, %p29;
	add.s64 	%rd107, %rd105, %rd106;
	ld.global.u32 	%r83, [%rd391+-4096];
	setp.eq.s32 	%p30, %r83, -1;
	selp.u64 	%rd108, 1, 0, %p30;
	add.s64 	%rd109, %rd107, %rd108;
	ld.global.u32 	%r84, [%rd391+-2048];
	setp.eq.s32 	%p31, %r84, -1;
	selp.u64 	%rd110, 1, 0, %p31;
	add.s64 	%rd111, %rd109, %rd110;
	ld.global.u32 	%r85, [%rd391];
	setp.eq.s32 	%p32, %r85, -1;
	selp.u64 	%rd112, 1, 0, %p32;
	add.s64 	%rd113, %rd111, %rd112;
	ld.global.u32 	%r86, [%rd391+2048];
	setp.eq.s32 	%p33, %r86, -1;
	selp.u64 	%rd114, 1, 0, %p33;
	add.s64 	%rd115, %rd113, %rd114;
	ld.global.u32 	%r87, [%rd391+4096];
	setp.eq.s32 	%p34, %r87, -1;
	selp.u64 	%rd116, 1, 0, %p34;
	add.s64 	%rd117, %rd115, %rd116;
	ld.global.u32 	%r88, [%rd391+6144];
	setp.eq.s32 	%p35, %r88, -1;
	selp.u64 	%rd118, 1, 0, %p35;
	add.s64 	%rd119, %rd117, %rd118;
	ld.global.u32 	%r89, [%rd391+8192];
	setp.eq.s32 	%p36, %r89, -1;
	selp.u64 	%rd120, 1, 0, %p36;
	add.s64 	%rd121, %rd119, %rd120;
	ld.global.u32 	%r90, [%rd391+10240];
	setp.eq.s32 	%p37, %r90, -1;
	selp.u64 	%rd122, 1, 0, %p37;
	add.s64 	%rd123, %rd121, %rd122;
	ld.global.u32 	%r91, [%rd391+12288];
	setp.eq.s32 	%p38, %r91, -1;
	selp.u64 	%rd124, 1, 0, %p38;
	add.s64 	%rd125, %rd123, %rd124;
	ld.global.u32 	%r92, [%rd391+14336];
	setp.eq.s32 	%p39, %r92, -1;
	selp.u64 	%rd126, 1, 0, %p39;
	add.s64 	%rd401, %rd125, %rd126;
	add.s32 	%r325, %r325, 8192;
	add.s32 	%r323, %r323, 16;
	add.s64 	%rd391, %rd391, 32768;
	setp.ne.s32 	%p40, %r323, 0;
	@%p40 bra 	$L__BB20_35;
$L__BB20_36:
	setp.eq.s32 	%p41, %r26, 0;
	@%p41 bra 	$L__BB20_45;
	and.b32  	%r33, %r25, 7;
	setp.lt.u32 	%p42, %r26, 8;
	@%p42 bra 	$L__BB20_39;
	cvt.u64.u32 	%rd128, %r325;
	add.s64 	%rd129, %rd389, %rd128;
	shl.b64 	%rd130, %rd129, 2;
	add.s64 	%rd131, %rd2, %rd130;
	ld.global.u32 	%r93, [%rd131];
	setp.eq.s32 	%p43, %r93, -1;
	selp.u64 	%rd132, 1, 0, %p43;
	add.s64 	%rd133, %rd401, %rd132;
	ld.global.u32 	%r94, [%rd131+2048];
	setp.eq.s32 	%p44, %r94, -1;
	selp.u64 	%rd134, 1, 0, %p44;
	add.s64 	%rd135, %rd133, %rd134;
	ld.global.u32 	%r95, [%rd131+4096];
	setp.eq.s32 	%p45, %r95, -1;
	selp.u64 	%rd136, 1, 0, %p45;
	add.s64 	%rd137, %rd135, %rd136;
	ld.global.u32 	%r96, [%rd131+6144];
	setp.eq.s32 	%p46, %r96, -1;
	selp.u64 	%rd138, 1, 0, %p46;
	add.s64 	%rd139, %rd137, %rd138;
	ld.global.u32 	%r97, [%rd131+8192];
	setp.eq.s32 	%p47, %r97, -1;
	selp.u64 	%rd140, 1, 0, %p47;
	add.s64 	%rd141, %rd139, %rd140;
	ld.global.u32 	%r98, [%rd131+10240];
	setp.eq.s32 	%p48, %r98, -1;
	selp.u64 	%rd142, 1, 0, %p48;
	add.s64 	%rd143, %rd141, %rd142;
	ld.global.u32 	%r99, [%rd131+12288];
	setp.eq.s32 	%p49, %r99, -1;
	selp.u64 	%rd144, 1, 0, %p49;
	add.s64 	%rd145, %rd143, %rd144;
	ld.global.u32 	%r100, [%rd131+14336];
	setp.eq.s32 	%p50, %r100, -1;
	selp.u64 	%rd146, 1, 0, %p50;
	add.s64 	%rd401, %rd145, %rd146;
	add.s32 	%r325, %r325, 4096;
$L__BB20_39:
	setp.eq.s32 	%p51, %r33, 0;
	@%p51 bra 	$L__BB20_45;
	and.b32  	%r36, %r25, 3;
	setp.lt.u32 	%p52, %r33, 4;
	@%p52 bra 	$L__BB20_42;
	cvt.u64.u32 	%rd148, %r325;
	add.s64 	%rd149, %rd389, %rd148;
	shl.b64 	%rd150, %rd149, 2;
	add.s64 	%rd151, %rd2, %rd150;
	ld.global.u32 	%r101, [%rd151];
	setp.eq.s32 	%p53, %r101, -1;
	selp.u64 	%rd152, 1, 0, %p53;
	add.s64 	%rd153, %rd401, %rd152;
	ld.global.u32 	%r102, [%rd151+2048];
	setp.eq.s32 	%p54, %r102, -1;
	selp.u64 	%rd154, 1, 0, %p54;
	add.s64 	%rd155, %rd153, %rd154;
	ld.global.u32 	%r103, [%rd151+4096];
	setp.eq.s32 	%p55, %r103, -1;
	selp.u64 	%rd156, 1, 0, %p55;
	add.s64 	%rd157, %rd155, %rd156;
	ld.global.u32 	%r104, [%rd151+6144];
	setp.eq.s32 	%p56, %r104, -1;
	selp.u64 	%rd158, 1, 0, %p56;
	add.s64 	%rd401, %rd157, %rd158;
	add.s32 	%r325, %r325, 2048;
$L__BB20_42:
	setp.eq.s32 	%p57, %r36, 0;
	@%p57 bra 	$L__BB20_45;
	cvt.u64.u32 	%rd159, %r325;
	add.s64 	%rd160, %rd389, %rd159;
	shl.b64 	%rd161, %rd160, 2;
	add.s64 	%rd399, %rd2, %rd161;
	neg.s32 	%r328, %r36;
$L__BB20_44:
	.pragma "nounroll";
	ld.global.u32 	%r105, [%rd399];
	setp.eq.s32 	%p58, %r105, -1;
	selp.u64 	%rd162, 1, 0, %p58;
	add.s64 	%rd401, %rd401, %rd162;
	add.s64 	%rd399, %rd399, 2048;
	add.s32 	%r328, %r328, 1;
	setp.ne.s32 	%p59, %r328, 0;
	@%p59 bra 	$L__BB20_44;
$L__BB20_45:
	// begin inline asm
	mov.u32 %r106, %laneid;
	// end inline asm
	mov.b64 	{%r108, %r113}, %rd401;
	mov.b32 	%r114, 1;
	mov.b32 	%r155, 31;
	mov.b32 	%r156, -1;
	// begin inline asm
	shfl.sync.down.b32 %r107, %r108, %r114, %r155, %r156;
	// end inline asm
	// begin inline asm
	shfl.sync.down.b32 %r112, %r113, %r114, %r155, %r156;
	// end inline asm
	mov.b64 	%rd163, {%r107, %r112};
	setp.gt.s32 	%p60, %r106, 30;
	selp.b64 	%rd164, 0, %rd163, %p60;
	add.s64 	%rd165, %rd164, %rd401;
	mov.b64 	{%r118, %r123}, %rd165;
	mov.b32 	%r124, 2;
	// begin inline asm
	shfl.sync.down.b32 %r117, %r118, %r124, %r155, %r156;
	// end inline asm
	// begin inline asm
	shfl.sync.down.b32 %r122, %r123, %r124, %r155, %r156;
	// end inline asm
	mov.b64 	%rd166, {%r117, %r122};
	setp.gt.s32 	%p61, %r106, 29;
	selp.b64 	%rd167, 0, %rd166, %p61;
	add.s64 	%rd168, %rd167, %rd165;
	mov.b64 	{%r128, %r133}, %rd168;
	mov.b32 	%r134, 4;
	// begin inline asm
	shfl.sync.down.b32 %r127, %r128, %r134, %r155, %r156;
	// end inline asm
	// begin inline asm
	shfl.sync.down.b32 %r132, %r133, %r134, %r155, %r156;
	// end inline asm
	mov.b64 	%rd169, {%r127, %r132};
	setp.gt.s32 	%p62, %r106, 27;
	selp.b64 	%rd170, 0, %rd169, %p62;
	add.s64 	%rd171, %rd170, %rd168;
	mov.b64 	{%r138, %r143}, %rd171;
	mov.b32 	%r144, 8;
	// begin inline asm
	shfl.sync.down.b32 %r137, %r138, %r144, %r155, %r156;
	// end inline asm
	// begin inline asm
	shfl.sync.down.b32 %r142, %r143, %r144, %r155, %r156;
	// end inline asm
	mov.b64 	%rd172, {%r137, %r142};
	setp.gt.s32 	%p63, %r106, 23;
	selp.b64 	%rd173, 0, %rd172, %p63;
	add.s64 	%rd174, %rd173, %rd171;
	mov.b64 	{%r148, %r153}, %rd174;
	mov.b32 	%r154, 16;
	// begin inline asm
	shfl.sync.down.b32 %r147, %r148, %r154, %r155, %r156;
	// end inline asm
	// begin inline asm
	shfl.sync.down.b32 %r152, %r153, %r154, %r155, %r156;
	// end inline asm
	mov.b64 	%rd175, {%r147, %r152};
	setp.gt.s32 	%p64, %r106, 15;
	selp.b64 	%rd176, 0, %rd175, %p64;
	add.s64 	%rd402, %rd176, %rd174;
	setp.ne.s32 	%p65, %r106, 0;
	@%p65 bra 	$L__BB20_47;
	shr.u32 	%r157, %r24, 2;
	and.b32  	%r158, %r157, 248;
	mov.u32 	%r159, _ZZN3cub18CUB_300001_SM_10006detail6reduce28DeviceReduceSingleTileKernelINS2_10policy_hubIlyN4cuda3std3__44plusIlEEE10Policy1000EN6thrust24THRUST_300001_SM_1000_NS18transform_iteratorI9is_activeNSD_10device_ptrIiEEllEEPlyS9_llNS7_10__identityEEEvT0_T1_T2_T3_T4_T6_E12temp_storage;
	add.s32 	%r160, %r159, %r158;
	st.shared.u64 	[%r160+16], %rd402;
$L__BB20_47:
	bar.sync 	0;
	setp.ne.s32 	%p66, %r24, 0;
	@%p66 bra 	$L__BB20_49;
	ld.shared.u64 	%rd177, [_ZZN3cub18CUB_300001_SM_10006detail6reduce28DeviceReduceSingleTileKernelINS2_10policy_hubIlyN4cuda3std3__44plusIlEEE10Policy1000EN6thrust24THRUST_300001_SM_1000_NS18transform_iteratorI9is_activeNSD_10device_ptrIiEEllEEPlyS9_llNS7_10__identityEEEvT0_T1_T2_T3_T4_T6_E12temp_storage+24];
	add.s64 	%rd178, %rd177, %rd402;
	ld.shared.u64 	%rd179, [_ZZN3cub18CUB_300001_SM_10006detail6reduce28DeviceReduceSingleTileKernelINS2_10policy_hubIlyN4cuda3std3__44plusIlEEE10Policy1000EN6thrust24THRUST_300001_SM_1000_NS18transform_iteratorI9is_activeNSD_10device_ptrIiEEllEEPlyS9_llNS7_10__identityEEEvT0_T1_T2_T3_T4_T6_E12temp_storage+32];
	add.s64 	%rd180, %rd178, %rd179;
	ld.shared.u64 	%rd181, [_ZZN3cub18CUB_300001_SM_10006detail6reduce28DeviceReduceSingleTileKernelINS2_10policy_hubIlyN4cuda3std3__44plusIlEEE10Policy1000EN6thrust24THRUST_300001_SM_1000_NS18transform_iteratorI9is_activeNSD_10device_ptrIiEEllEEPlyS9_llNS7_10__identityEEEvT0_T1_T2_T3_T4_T6_E12temp_storage+40];
	add.s64 	%rd182, %rd180, %rd181;
	ld.shared.u64 	%rd183, [_ZZN3cub18CUB_300001_SM_10006detail6reduce28DeviceReduceSingleTileKernelINS2_10policy_hubIlyN4cuda3std3__44plusIlEEE10Policy1000EN6thrust24THRUST_300001_SM_1000_NS18transform_iteratorI9is_activeNSD_10device_ptrIiEEllEEPlyS9_llNS7_10__identityEEEvT0_T1_T2_T3_T4_T6_E12temp_storage+48];
	add.s64 	%rd184, %rd182, %rd183;
	ld.shared.u64 	%rd185, [_ZZN3cub18CUB_300001_SM_10006detail6reduce28DeviceReduceSingleTileKernelINS2_10policy_hubIlyN4cuda3std3__44plusIlEEE10Policy1000EN6thrust24THRUST_300001_SM_1000_NS18transform_iteratorI9is_activeNSD_10device_ptrIiEEllEEPlyS9_llNS7_10__identityEEEvT0_T1_T2_T3_T4_T6_E12temp_storage+56];
	add.s64 	%rd186, %rd184, %rd185;
	ld.shared.u64 	%rd187, [_ZZN3cub18CUB_300001_SM_10006detail6reduce28DeviceReduceSingleTileKernelINS2_10policy_hubIlyN4cuda3std3__44plusIlEEE10Policy1000EN6thrust24THRUST_300001_SM_1000_NS18transform_iteratorI9is_activeNSD_10device_ptrIiEEllEEPlyS9_llNS7_10__identityEEEvT0_T1_T2_T3_T4_T6_E12temp_storage+64];
	add.s64 	%rd188, %rd186, %rd187;
	ld.shared.u64 	%rd189, [_ZZN3cub18CUB_300001_SM_10006detail6reduce28DeviceReduceSingleTileKernelINS2_10policy_hubIlyN4cuda3std3__44plusIlEEE10Policy1000EN6thrust24THRUST_300001_SM_1000_NS18transform_iteratorI9is_activeNSD_10device_ptrIiEEllEEPlyS9_llNS7_10__identityEEEvT0_T1_T2_T3_T4_T6_E12temp_storage+72];
	add.s64 	%rd190, %rd188, %rd189;
	ld.shared.u64 	%rd191, [_ZZN3cub18CUB_300001_SM_10006detail6reduce28DeviceReduceSingleTileKernelINS2_10policy_hubIlyN4cuda3std3__44plusIlEEE10Policy1000EN6thrust24THRUST_300001_SM_1000_NS18transform_iteratorI9is_activeNSD_10device_ptrIiEEllEEPlyS9_llNS7_10__identityEEEvT0_T1_T2_T3_T4_T6_E12temp_storage+80];
	add.s64 	%rd192, %rd190, %rd191;
	ld.shared.u64 	%rd193, [_ZZN3cub18CUB_300001_SM_10006detail6reduce28DeviceReduceSingleTileKernelINS2_10policy_hubIlyN4cuda3std3__44plusIlEEE10Policy1000EN6thrust24THRUST_300001_SM_1000_NS18transform_iteratorI9is_activeNSD_10device_ptrIiEEllEEPlyS9_llNS7_10__identityEEEvT0_T1_T2_T3_T4_T6_E12temp_storage+88];
	add.s64 	%rd194, %rd192, %rd193;
	ld.shared.u64 	%rd195, [_ZZN3cub18CUB_300001_SM_10006detail6reduce28DeviceReduceSingleTileKernelINS2_10policy_hubIlyN4cuda3std3__44plusIlEEE10Policy1000EN6thrust24THRUST_300001_SM_1000_NS18transform_iteratorI9is_activeNSD_10device_ptrIiEEllEEPlyS9_llNS7_10__identityEEEvT0_T1_T2_T3_T4_T6_E12temp_storage+96];
	add.s64 	%rd196, %rd194, %rd195;
	ld.shared.u64 	%rd197, [_ZZN3cub18CUB_300001_SM_10006detail6reduce28DeviceReduceSingleTileKernelINS2_10policy_hubIlyN4cuda3std3__44plusIlEEE10Policy1000EN6thrust24THRUST_300001_SM_1000_NS18transform_iteratorI9is_activeNSD_10device_ptrIiEEllEEPlyS9_llNS7_10__identityEEEvT0_T1_T2_T3_T4_T6_E12temp_storage+104];
	add.s64 	%rd198, %rd196, %rd197;
	ld.shared.u64 	%rd199, [_ZZN3cub18CUB_300001_SM_10006detail6reduce28DeviceReduceSingleTileKernelINS2_10policy_hubIlyN4cuda3std3__44plusIlEEE10Policy1000EN6thrust24THRUST_300001_SM_1000_NS18transform_iteratorI9is_activeNSD_10device_ptrIiEEllEEPlyS9_llNS7_10__identityEEEvT0_T1_T2_T3_T4_T6_E12temp_storage+112];
	add.s64 	%rd200, %rd198, %rd199;
	ld.shared.u64 	%rd201, [_ZZN3cub18CUB_300001_SM_10006detail6reduce28DeviceReduceSingleTileKernelINS2_10policy_hubIlyN4cuda3std3__44plusIlEEE10Policy1000EN6thrust24THRUST_300001_SM_1000_NS18transform_iteratorI9is_activeNSD_10device_ptrIiEEllEEPlyS9_llNS7_10__identityEEEvT0_T1_T2_T3_T4_T6_E12temp_storage+120];
	add.s64 	%rd202, %rd200, %rd201;
	ld.shared.u64 	%rd203, [_ZZN3cub18CUB_300001_SM_10006detail6reduce28DeviceReduceSingleTileKernelINS2_10policy_hubIlyN4cuda3std3__44plusIlEEE10Policy1000EN6thrust24THRUST_300001_SM_1000_NS18transform_iteratorI9is_activeNSD_10device_ptrIiEEllEEPlyS9_llNS7_10__identityEEEvT0_T1_T2_T3_T4_T6_E12temp_storage+128];
	add.s64 	%rd204, %rd202, %rd203;
	ld.shared.u64 	%rd205, [_ZZN3cub18CUB_300001_SM_10006detail6reduce28DeviceReduceSingleTileKernelINS2_10policy_hubIlyN4cuda3std3__44plusIlEEE10Policy1000EN6thrust24THRUST_300001_SM_1000_NS18transform_iteratorI9is_activeNSD_10device_ptrIiEEllEEPlyS9_llNS7_10__identityEEEvT0_T1_T2_T3_T4_T6_E12temp_storage+136];
	add.s64 	%rd402, %rd204, %rd205;
$L__BB20_49:
	mov.u32 	%r313, %tid.x;
	setp.ne.s32 	%p138, %r313, 0;
	@%p138 bra 	$L__BB20_51;
	add.s64 	%rd375, %rd402, %rd59;
	st.global.u64 	[%rd1], %rd375;
$L__BB20_51:
	ret;

}
	// .globl	_ZN3cub18CUB_300001_SM_10006detail6reduce18DeviceReduceKernelINS2_10policy_hubIlyN4cuda3std3__44plusIlEEE10Policy1000EN6thrust24THRUST_300001_SM_1000_NS18transform_iteratorI9is_activeNSD_10device_ptrIiEEllEEyS9_lNS7_10__identityEEEvT0_PT3_T1_NS0_13GridEvenShareISN_EET2_T4_
.visible .entry _ZN3cub18CUB_300001_SM_10006detail6reduce18DeviceReduceKernelINS2_10policy_hubIlyN4cuda3std3__44plusIlEEE10Policy1000EN6thrust24THRUST_300001_SM_1000_NS18transform_iteratorI9is_activeNSD_10device_ptrIiEEllEEyS9_lNS7_10__identityEEEvT0_PT3_T1_NS0_13GridEvenShareISN_EET2_T4_(
	.param .align 8 .b8 _ZN3cub18CUB_300001_SM_10006detail6reduce18DeviceReduceKernelINS2_10policy_hubIlyN4cuda3std3__44plusIlEEE10Policy1000EN6thrust24THRUST_300001_SM_1000_NS18transform_iteratorI9is_activeNSD_10device_ptrIiEEllEEyS9_lNS7_10__identityEEEvT0_PT3_T1_NS0_13GridEvenShareISN_EET2_T4__param_0[16],
	.param .u64 .ptr .align 1 _ZN3cub18CUB_300001_SM_10006detail6reduce18DeviceReduceKernelINS2_10policy_hubIlyN4cuda3std3__44plusIlEEE10Policy1000EN6thrust24THRUST_300001_SM_1000_NS18transform_iteratorI9is_activeNSD_10device_ptrIiEEllEEyS9_lNS7_10__identityEEEvT0_PT3_T1_NS0_13GridEvenShareISN_EET2_T4__param_1,
	.param .u64 _ZN3cub18CUB_300001_SM_10006detail6reduce18DeviceReduceKernelINS2_10policy_hubIlyN4cuda3std3__44plusIlEEE10Policy1000EN6thrust24THRUST_300001_SM_1000_NS18transform_iteratorI9is_activeNSD_10device_ptrIiEEllEEyS9_lNS7_10__identityEEEvT0_PT3_T1_NS0_13GridEvenShareISN_EET2_T4__param_2,
	.param .align 8 .b8 _ZN3cub18CUB_300001_SM_10006detail6reduce18DeviceReduceKernelINS2_10policy_hubIlyN4cuda3std3__44plusIlEEE10Policy1000EN6thrust24THRUST_300001_SM_1000_NS18transform_iteratorI9is_activeNSD_10device_ptrIiEEllEEyS9_lNS7_10__identityEEEvT0_PT3_T1_NS0_13GridEvenShareISN_EET2_T4__param_3[72],
	.param .align 1 .b8 _ZN3cub18CUB_300001_SM_10006detail6reduce18DeviceReduceKernelINS2_10policy_hubIlyN4cuda3std3__44plusIlEEE10Policy1000EN6thrust24THRUST_300001_SM_1000_NS18transform_iteratorI9is_activeNSD_10device_ptrIiEEllEEyS9_lNS7_10__identityEEEvT0_PT3_T1_NS0_13GridEvenShareISN_EET2_T4__param_4[1],
	.param .align 1 .b8 _ZN3cub18CUB_300001_SM_10006detail6reduce18DeviceReduceKernelINS2_10policy_hubIlyN4cuda3std3__44plusIlEEE10Policy1000EN6thrust24THRUST_300001_SM_1000_NS18transform_iteratorI9is_activeNSD_10device_ptrIiEEllEEyS9_lNS7_10__identityEEEvT0_PT3_T1_NS0_13GridEvenShareISN_EET2_T4__param_5[1]
)
.maxntid 512
{
	.reg .pred 	%p<138>;
	.reg .b16 	%rs<4>;
	.reg .b32 	%r<353>;
	.reg .b64 	%rd<420>;
	// demoted variable
	.shared .align 8 .b8 _ZZN3cub18CUB_300001_SM_10006detail6reduce18DeviceReduceKernelINS2_10policy_hubIlyN4cuda3std3__44plusIlEEE10Policy1000EN6thrust24THRUST_300001_SM_1000_NS18transform_iteratorI9is_activeNSD_10device_ptrIiEEllEEyS9_lNS7_10__identityEEEvT0_PT3_T1_NS0_13GridEvenShareISN_EET2_T4_E12temp_storage[152];
	ld.param.u64 	%rd1, [_ZN3cub18CUB_300001_SM_10006detail6reduce18DeviceReduceKernelINS2_10policy_hubIlyN4cuda3std3__44plusIlEEE10Policy1000EN6thrust24THRUST_300001_SM_1000_NS18transform_iteratorI9is_activeNSD_10device_ptrIiEEllEEyS9_lNS7_10__identityEEEvT0_PT3_T1_NS0_13GridEvenShareISN_EET2_T4__param_3+32];
	ld.param.u32 	%r1, [_ZN3cub18CUB_300001_SM_10006detail6reduce18DeviceReduceKernelINS2_10policy_hubIlyN4cuda3std3__44plusIlEEE10Policy1000EN6thrust24THRUST_300001_SM_1000_NS18transform_iteratorI9is_activeNSD_10device_ptrIiEEllEEyS9_lNS7_10__identityEEEvT0_PT3_T1_NS0_13GridEvenShareISN_EET2_T4__param_3+40];
	ld.param.u64 	%rd64, [_ZN3cub18CUB_300001_SM_10006detail6reduce18DeviceReduceKernelINS2_10policy_hubIlyN4cuda3std3__44plusIlEEE10Policy1000EN6thrust24THRUST_300001_SM_1000_NS18transform_iteratorI9is_activeNSD_10device_ptrIiEEllEEyS9_lNS7_10__identityEEEvT0_PT3_T1_NS0_13GridEvenShareISN_EET2_T4__param_0];
	cvta.to.global.u64 	%rd2, %rd64;
	mov.u32 	%r2, %ctaid.x;
	mul.lo.s32 	%r50, %r1, 3584;
	cvt.s64.s32 	%rd3, %r50;
	mul.lo.s32 	%r51, %r2, 3584;
	cvt.u64.u32 	%rd4, %r51;
	sub.s64 	%rd5, %rd1, %rd4;
	setp.gt.u64 	%p1, %rd5, 3583;
	@%p1 bra 	$L__BB21_25;
	cvt.u32.u64 	%r179, %rd4;
	cvt.u32.u64 	%r3, %rd1;
	sub.s32 	%r4, %r3, %r179;
	mov.u32 	%r5, %tid.x;
	setp.ge.s32 	%p66, %r5, %r4;
	mov.b64 	%rd403, 0;
	mov.u32 	%r340, %r5;
	@%p66 bra 	$L__BB21_3;
	add.s32 	%r181, %r179, %r5;
	mul.wide.u32 	%rd214, %r181, 4;
	add.s64 	%rd215, %rd2, %rd214;
	ld.global.u32 	%r182, [%rd215];
	setp.eq.s32 	%p67, %r182, -1;
	selp.u64 	%rd403, 1, 0, %p67;
	add.s32 	%r340, %r5, 512;
$L__BB21_3:
	setp.ge.s32 	%p68, %r340, %r4;
	@%p68 bra 	$L__BB21_16;
	not.b32 	%r184, %r340;
	add.s32 	%r185, %r184, %r3;
	sub.s32 	%r186, %r185, %r179;
	shr.u32 	%r187, %r186, 9;
	add.s32 	%r8, %r187, 1;
	and.b32  	%r9, %r8, 15;
	setp.lt.u32 	%p69, %r186, 7680;
	@%p69 bra 	$L__BB21_7;
	and.b32  	%r188, %r8, 16777200;
	neg.s32 	%r338, %r188;
	mul.wide.u32 	%rd217, %r2, 14336;
	mul.wide.u32 	%rd218, %r340, 4;
	add.s64 	%rd219, %rd217, %rd218;
	add.s64 	%rd220, %rd219, %rd2;
	add.s64 	%rd394, %rd220, 16384;
$L__BB21_6:
	.pragma "nounroll";
	ld.global.u32 	%r189, [%rd394+-16384];
	setp.eq.s32 	%p70, %r189, -1;
	selp.u64 	%rd221, 1, 0, %p70;
	add.s64 	%rd222, %rd403, %rd221;
	ld.global.u32 	%r190, [%rd394+-14336];
	setp.eq.s32 	%p71, %r190, -1;
	selp.u64 	%rd223, 1, 0, %p71;
	add.s64 	%rd224, %rd222, %rd223;
	ld.global.u32 	%r191, [%rd394+-12288];
	setp.eq.s32 	%p72, %r191, -1;
	selp.u64 	%rd225, 1, 0, %p72;
	add.s64 	%rd226, %rd224, %rd225;
	ld.global.u32 	%r192, [%rd394+-10240];
	setp.eq.s32 	%p73, %r192, -1;
	selp.u64 	%rd227, 1, 0, %p73;
	add.s64 	%rd228, %rd226, %rd227;
	ld.global.u32 	%r193, [%rd394+-8192];
	setp.eq.s32 	%p74, %r193, -1;
	selp.u64 	%rd229, 1, 0, %p74;
	add.s64 	%rd230, %rd228, %rd229;
	ld.global.u32 	%r194, [%rd394+-6144];
	setp.eq.s32 	%p75, %r194, -1;
	selp.u64 	%rd231, 1, 0, %p75;
	add.s64 	%rd232, %rd230, %rd231;
	ld.global.u32 	%r195, [%rd394+-4096];
	setp.eq.s32 	%p76, %r195, -1;
	selp.u64 	%rd233, 1, 0, %p76;
	add.s64 	%rd234, %rd232, %rd233;
	ld.global.u32 	%r196, [%rd394+-2048];
	setp.eq.s32 	%p77, %r196, -1;
	selp.u64 	%rd235, 1, 0, %p77;
	add.s64 	%rd236, %rd234, %rd235;
	ld.global.u32 	%r197, [%rd394];
	setp.eq.s32 	%p78, %r197, -1;
	selp.u64 	%rd237, 1, 0, %p78;
	add.s64 	%rd238, %rd236, %rd237;
	ld.global.u32 	%r198, [%rd394+2048];
	setp.eq.s32 	%p79, %r198, -1;
	selp.u64 	%rd239, 1, 0, %p79;
	add.s64 	%rd240, %rd238, %rd239;
	ld.global.u32 	%r199, [%rd394+4096];
	setp.eq.s32 	%p80, %r199, -1;
	selp.u64 	%rd241, 1, 0, %p80;
	add.s64 	%rd242, %rd240, %rd241;
	ld.global.u32 	%r200, [%rd394+6144];
	setp.eq.s32 	%p81, %r200, -1;
	selp.u64 	%rd243, 1, 0, %p81;
	add.s64 	%rd244, %rd242, %rd243;
	ld.global.u32 	%r201, [%rd394+8192];
	setp.eq.s32 	%p82, %r201, -1;
	selp.u64 	%rd245, 1, 0, %p82;
	add.s64 	%rd246, %rd244, %rd245;
	ld.global.u32 	%r202, [%rd394+10240];
	setp.eq.s32 	%p83, %r202, -1;
	selp.u64 	%rd247, 1, 0, %p83;
	add.s64 	%rd248, %rd246, %rd247;
	ld.global.u32 	%r203, [%rd394+12288];
	setp.eq.s32 	%p84, %r203, -1;
	selp.u64 	%rd249, 1, 0, %p84;
	add.s64 	%rd250, %rd248, %rd249;
	ld.global.u32 	%r204, [%rd394+14336];
	setp.eq.s32 	%p85, %r204, -1;
	selp.u64 	%rd251, 1, 0, %p85;
	add.s64 	%rd403, %rd250, %rd251;
	add.s32 	%r340, %r340, 8192;
	add.s32 	%r338, %r338, 16;
	add.s64 	%rd394, %rd394, 32768;
	setp.ne.s32 	%p86, %r338, 0;
	@%p86 bra 	$L__BB21_6;
$L__BB21_7:
	setp.eq.s32 	%p87, %r9, 0;
	@%p87 bra 	$L__BB21_16;
	and.b32  	%r16, %r8, 7;
	setp.lt.u32 	%p88, %r9, 8;
	@%p88 bra 	$L__BB21_10;
	cvt.s64.s32 	%rd253, %r340;
	add.s64 	%rd254, %rd253, %rd4;
	shl.b64 	%rd255, %rd254, 2;
	add.s64 	%rd256, %rd2, %rd255;
	ld.global.u32 	%r205, [%rd256];
	setp.eq.s32 	%p89, %r205, -1;
	selp.u64 	%rd257, 1, 0, %p89;
	add.s64 	%rd258, %rd403, %rd257;
	ld.global.u32 	%r206, [%rd256+2048];
	setp.eq.s32 	%p90, %r206, -1;
	selp.u64 	%rd259, 1, 0, %p90;
	add.s64 	%rd260, %rd258, %rd259;
	ld.global.u32 	%r207, [%rd256+4096];
	setp.eq.s32 	%p91, %r207, -1;
	selp.u64 	%rd261, 1, 0, %p91;
	add.s64 	%rd262, %rd260, %rd261;
	ld.global.u32 	%r208, [%rd256+6144];
	setp.eq.s32 	%p92, %r208, -1;
	selp.u64 	%rd263, 1, 0, %p92;
	add.s64 	%rd264, %rd262, %rd263;
	ld.global.u32 	%r209, [%rd256+8192];
	setp.eq.s32 	%p93, %r209, -1;
	selp.u64 	%rd265, 1, 0, %p93;
	add.s64 	%rd266, %rd264, %rd265;
	ld.global.u32 	%r210, [%rd256+10240];
	setp.eq.s32 	%p94, %r210, -1;
	selp.u64 	%rd267, 1, 0, %p94;
	add.s64 	%rd268, %rd266, %rd267;
	ld.global.u32 	%r211, [%rd256+12288];
	setp.eq.s32 	%p95, %r211, -1;
	selp.u64 	%rd269, 1, 0, %p95;
	add.s64 	%rd270, %rd268, %rd269;
	ld.global.u32 	%r212, [%rd256+14336];
	setp.eq.s32 	%p96, %r212, -1;
	selp.u64 	%rd271, 1, 0, %p96;
	add.s64 	%rd403, %rd270, %rd271;
	add.s32 	%r340, %r340, 4096;
$L__BB21_10:
	setp.eq.s32 	%p97, %r16, 0;
	@%p97 bra 	$L__BB21_16;
	and.b32  	%r19, %r8, 3;
	setp.lt.u32 	%p98, %r16, 4;
	@%p98 bra 	$L__BB21_13;
	cvt.s64.s32 	%rd273, %r340;
	add.s64 	%rd274, %rd273, %rd4;
	shl.b64 	%rd275, %rd274, 2;
	add.s64 	%rd276, %rd2, %rd275;
	ld.global.u32 	%r213, [%rd276];
	setp.eq.s32 	%p99, %r213, -1;
	selp.u64 	%rd277, 1, 0, %p99;
	add.s64 	%rd278, %rd403, %rd277;
	ld.global.u32 	%r214, [%rd276+2048];
	setp.eq.s32 	%p100, %r214, -1;
	selp.u64 	%rd279, 1, 0, %p100;
	add.s64 	%rd280, %rd278, %rd279;
	ld.global.u32 	%r215, [%rd276+4096];
	setp.eq.s32 	%p101, %r215, -1;
	selp.u64 	%rd281, 1, 0, %p101;
	add.s64 	%rd282, %rd280, %rd281;
	ld.global.u32 	%r216, [%rd276+6144];
	setp.eq.s32 	%p102, %r216, -1;
	selp.u64 	%rd283, 1, 0, %p102;
	add.s64 	%rd403, %rd282, %rd283;
	add.s32 	%r340, %r340, 2048;
$L__BB21_13:
	setp.eq.s32 	%p103, %r19, 0;
	@%p103 bra 	$L__BB21_16;
	mul.wide.u32 	%rd284, %r2, 14336;
	add.s64 	%rd21, %rd2, %rd284;
	neg.s32 	%r343, %r19;
$L__BB21_15:
	.pragma "nounroll";
	mul.wide.s32 	%rd285, %r340, 4;
	add.s64 	%rd286, %rd21, %rd285;
	ld.global.u32 	%r217, [%rd286];
	setp.eq.s32 	%p104, %r217, -1;
	selp.u64 	%rd287, 1, 0, %p104;
	add.s64 	%rd403, %rd403, %rd287;
	add.s32 	%r340, %r340, 512;
	add.s32 	%r343, %r343, 1;
	setp.ne.s32 	%p105, %r343, 0;
	@%p105 bra 	$L__BB21_15;
$L__BB21_16:
	setp.lt.s32 	%p106, %r4, 512;
	@%p106 bra 	$L__BB21_21;
	// begin inline asm
	mov.u32 %r281, %laneid;
	// end inline asm
	mov.b64 	{%r283, %r288}, %rd403;
	mov.b32 	%r289, 1;
	mov.b32 	%r330, 31;
	mov.b32 	%r331, -1;
	// begin inline asm
	shfl.sync.down.b32 %r282, %r283, %r289, %r330, %r331;
	// end inline asm
	// begin inline asm
	shfl.sync.down.b32 %r287, %r288, %r289, %r330, %r331;
	// end inline asm
	mov.b64 	%rd346, {%r282, %r287};
	setp.gt.s32 	%p130, %r281, 30;
	selp.b64 	%rd347, 0, %rd346, %p130;
	add.s64 	%rd348, %rd347, %rd403;
	mov.b64 	{%r293, %r298}, %rd348;
	mov.b32 	%r299, 2;
	// begin inline asm
	shfl.sync.down.b32 %r292, %r293, %r299, %r330, %r331;
	// end inline asm
	// begin inline asm
	shfl.sync.down.b32 %r297, %r298, %r299, %r330, %r331;
	// end inline asm
	mov.b64 	%rd349, {%r292, %r297};
	setp.gt.s32 	%p131, %r281, 29;
	selp.b64 	%rd350, 0, %rd349, %p131;
	add.s64 	%rd351, %rd350, %rd348;
	mov.b64 	{%r303, %r308}, %rd351;
	mov.b32 	%r309, 4;
	// begin inline asm
	shfl.sync.down.b32 %r302, %r303, %r309, %r330, %r331;
	// end inline asm
	// begin inline asm
	shfl.sync.down.b32 %r307, %r308, %r309, %r330, %r331;
	// end inline asm
	mov.b64 	%rd352, {%r302, %r307};
	setp.gt.s32 	%p132, %r281, 27;
	selp.b64 	%rd353, 0, %rd352, %p132;
	add.s64 	%rd354, %rd353, %rd351;
	mov.b64 	{%r313, %r318}, %rd354;
	mov.b32 	%r319, 8;
	// begin inline asm
	shfl.sync.down.b32 %r312, %r313, %r319, %r330, %r331;
	// end inline asm
	// begin inline asm
	shfl.sync.down.b32 %r317, %r318, %r319, %r330, %r331;
	// end inline asm
	mov.b64 	%rd355, {%r312, %r317};
	setp.gt.s32 	%p133, %r281, 23;
	selp.b64 	%rd356, 0, %rd355, %p133;
	add.s64 	%rd357, %rd356, %rd354;
	mov.b64 	{%r323, %r328}, %rd357;
	mov.b32 	%r329, 16;
	// begin inline asm
	shfl.sync.down.b32 %r322, %r323, %r329, %r330, %r331;
	// end inline asm
	// begin inline asm
	shfl.sync.down.b32 %r327, %r328, %r329, %r330, %r331;
	// end inline asm
	mov.b64 	%rd358, {%r322, %r327};
	setp.gt.s32 	%p134, %r281, 15;
	selp.b64 	%rd359, 0, %rd358, %p134;
	add.s64 	%rd419, %rd359, %rd357;
	setp.ne.s32 	%p135, %r281, 0;
	@%p135 bra 	$L__BB21_19;
	shr.u32 	%r332, %r5, 2;
	and.b32  	%r333, %r332, 248;
	mov.u32 	%r334, _ZZN3cub18CUB_300001_SM_10006detail6reduce18DeviceReduceKernelINS2_10policy_hubIlyN4cuda3std3__44plusIlEEE10Policy1000EN6thrust24THRUST_300001_SM_1000_NS18transform_iteratorI9is_activeNSD_10device_ptrIiEEllEEyS9_lNS7_10__identityEEEvT0_PT3_T1_NS0_13GridEvenShareISN_EET2_T4_E12temp_storage;
	add.s32 	%r335, %r334, %r333;
	st.shared.u64 	[%r335+16], %rd419;
$L__BB21_19:
	bar.sync 	0;
	setp.ne.s32 	%p136, %r5, 0;
	@%p136 bra 	$L__BB21_46;
	ld.shared.u64 	%rd360, [_ZZN3cub18CUB_300001_SM_10006detail6reduce18DeviceReduceKernelINS2_10policy_hubIlyN4cuda3std3__44plusIlEEE10Policy1000EN6thrust24THRUST_300001_SM_1000_NS18transform_iteratorI9is_activeNSD_10device_ptrIiEEllEEyS9_lNS7_10__identityEEEvT0_PT3_T1_NS0_13GridEvenShareISN_EET2_T4_E12temp_storage+24];
	add.s64 	%rd361, %rd360, %rd419;
	ld.shared.u64 	%rd362, [_ZZN3cub18CUB_300001_SM_10006detail6reduce18DeviceReduceKernelINS2_10policy_hubIlyN4cuda3std3__44plusIlEEE10Policy1000EN6thrust24THRUST_300001_SM_1000_NS18transform_iteratorI9is_activeNSD_10device_ptrIiEEllEEyS9_lNS7_10__identityEEEvT0_PT3_T1_NS0_13GridEvenShareISN_EET2_T4_E12temp_storage+32];
	add.s64 	%rd363, %rd361, %rd362;
	ld.shared.u64 	%rd364, [_ZZN3cub18CUB_300001_SM_10006detail6reduce18DeviceReduceKernelINS2_10policy_hubIlyN4cuda3std3__44plusIlEEE10Policy1000EN6thrust24THRUST_300001_SM_1000_NS18transform_iteratorI9is_activeNSD_10device_ptrIiEEllEEyS9_lNS7_10__identityEEEvT0_PT3_T1_NS0_13GridEvenShareISN_EET2_T4_E12temp_storage+40];
	add.s64 	%rd365, %rd363, %rd364;
	ld.shared.u64 	%rd366, [_ZZN3cub18CUB_300001_SM_10006detail6reduce18DeviceReduceKernelINS2_10policy_hubIlyN4cuda3std3__44plusIlEEE10Policy1000EN6thrust24THRUST_300001_SM_1000_NS18transform_iteratorI9is_activeNSD_10device_ptrIiEEllEEyS9_lNS7_10__identityEEEvT0_PT3_T1_NS0_13GridEvenShareISN_EET2_T4_E12temp_storage+48];
	add.s64 	%rd367, %rd365, %rd366;
	ld.shared.u64 	%rd368, [_ZZN3cub18CUB_300001_SM_10006detail6reduce18DeviceReduceKernelINS2_10policy_hubIlyN4cuda3std3__44plusIlEEE10Policy1000EN6thrust24THRUST_300001_SM_1000_NS18transform_iteratorI9is_activeNSD_10device_ptrIiEEllEEyS9_lNS7_10__identityEEEvT0_PT3_T1_NS0_13GridEvenShareISN_EET2_T4_E12temp_storage+56];
	add.s64 	%rd369, %rd367, %rd368;
	ld.shared.u64 	%rd370, [_ZZN3cub18CUB_300001_SM_10006detail6reduce18DeviceReduceKernelINS2_10policy_hubIlyN4cuda3std3__44plusIlEEE10Policy1000EN6thrust24THRUST_300001_SM_1000_NS18transform_iteratorI9is_activeNSD_10device_ptrIiEEllEEyS9_lNS7_10__identityEEEvT0_PT3_T1_NS0_13GridEvenShareISN_EET2_T4_E12temp_storage+64];
	add.s64 	%rd371, %rd369, %rd370;
	ld.shared.u64 	%rd372, [_ZZN3cub18CUB_300001_SM_10006detail6reduce18DeviceReduceKernelINS2_10policy_hubIlyN4cuda3std3__44plusIlEEE10Policy1000EN6thrust24THRUST_300001_SM_1000_NS18transform_iteratorI9is_activeNSD_10device_ptrIiEEllEEyS9_lNS7_10__identityEEEvT0_PT3_T1_NS0_13GridEvenShareISN_EET2_T4_E12temp_storage+72];
	add.s64 	%rd373, %rd371, %rd372;
	ld.shared.u64 	%rd374, [_ZZN3cub18CUB_300001_SM_10006detail6reduce18DeviceReduceKernelINS2_10policy_hubIlyN4cuda3std3__44plusIlEEE10Policy1000EN6thrust24THRUST_300001_SM_1000_NS18transform_iteratorI9is_activeNSD_10device_ptrIiEEllEEyS9_lNS7_10__identityEEEvT0_PT3_T1_NS0_13GridEvenShareISN_EET2_T4_E12temp_storage+80];
	add.s64 	%rd375, %rd373, %rd374;
	ld.shared.u64 	%rd376, [_ZZN3cub18CUB_300001_SM_10006detail6reduce18DeviceReduceKernelINS2_10policy_hubIlyN4cuda3std3__44plusIlEEE10Policy1000EN6thrust24THRUST_300001_SM_1000_NS18transform_iteratorI9is_activeNSD_10device_ptrIiEEllEEyS9_lNS7_10__identityEEEvT0_PT3_T1_NS0_13GridEvenShareISN_EET2_T4_E12temp_storage+88];
	add.s64 	%rd377, %rd375, %rd376;
	ld.shared.u64 	%rd378, [_ZZN3cub18CUB_300001_SM_10006detail6reduce18DeviceReduceKernelINS2_10policy_hubIlyN4cuda3std3__44plusIlEEE10Policy1000EN6thrust24THRUST_300001_SM_1000_NS18transform_iteratorI9is_activeNSD_10device_ptrIiEEllEEyS9_lNS7_10__identityEEEvT0_PT3_T1_NS0_13GridEvenShareISN_EET2_T4_E12temp_storage+96];
	add.s64 	%rd379, %rd377, %rd378;
	ld.shared.u64 	%rd380, [_ZZN3cub18CUB_300001_SM_10006detail6reduce18DeviceReduceKernelINS2_10policy_hubIlyN4cuda3std3__44plusIlEEE10Policy1000EN6thrust24THRUST_300001_SM_1000_NS18transform_iteratorI9is_activeNSD_10device_ptrIiEEllEEyS9_lNS7_10__identityEEEvT0_PT3_T1_NS0_13GridEvenShareISN_EET2_T4_E12temp_storage+104];
	add.s64 	%rd381, %rd379, %rd380;
	ld.shared.u64 	%rd382, [_ZZN3cub18CUB_300001_SM_10006detail6reduce18DeviceReduceKernelINS2_10policy_hubIlyN4cuda3std3__44plusIlEEE10Policy1000EN6thrust24THRUST_300001_SM_1000_NS18transform_iteratorI9is_activeNSD_10device_ptrIiEEllEEyS9_lNS7_10__identityEEEvT0_PT3_T1_NS0_13GridEvenShareISN_EET2_T4_E12temp_storage+112];
	add.s64 	%rd383, %rd381, %rd382;
	ld.shared.u64 	%rd384, [_ZZN3cub18CUB_300001_SM_10006detail6reduce18DeviceReduceKernelINS2_10policy_hubIlyN4cuda3std3__44plusIlEEE10Policy1000EN6thrust24THRUST_300001_SM_1000_NS18transform_iteratorI9is_activeNSD_10device_ptrIiEEllEEyS9_lNS7_10__identityEEEvT0_PT3_T1_NS0_13GridEvenShareISN_EET2_T4_E12temp_storage+120];
	add.s64 	%rd385, %rd383, %rd384;
	ld.shared.u64 	%rd386, [_ZZN3cub18CUB_300001_SM_10006detail6reduce18DeviceReduceKernelINS2_10policy_hubIlyN4cuda3std3__44plusIlEEE10Policy1000EN6thrust24THRUST_300001_SM_1000_NS18transform_iteratorI9is_activeNSD_10device_ptrIiEEllEEyS9_lNS7_10__identityEEEvT0_PT3_T1_NS0_13GridEvenShareISN_EET2_T4_E12temp_storage+128];
	add.s64 	%rd387, %rd385, %rd386;
	ld.shared.u64 	%rd388, [_ZZN3cub18CUB_300001_SM_10006detail6reduce18DeviceReduceKernelINS2_10policy_hubIlyN4cuda3std3__44plusIlEEE10Policy1000EN6thrust24THRUST_300001_SM_1000_NS18transform_iteratorI9is_activeNSD_10device_ptrIiEEllEEyS9_lNS7_10__identityEEEvT0_PT3_T1_NS0_13GridEvenShareISN_EET2_T4_E12temp_storage+136];
	add.s64 	%rd419, %rd387, %rd388;
	bra.uni 	$L__BB21_46;
$L__BB21_21:
	// begin inline asm
	mov.u32 %r218, %laneid;
	// end inline asm
	and.b32  	%r269, %r5, 992;
	add.s32 	%r270, %r269, 32;
	setp.gt.s32 	%p107, %r270, %r4;
	not.b32 	%r271, %r269;
	add.s32 	%r272, %r4, %r271;
	selp.b32 	%r267, %r272, 31, %p107;
	mov.b64 	{%r220, %r225}, %rd403;
	mov.b32 	%r226, 1;
	mov.b32 	%r268, -1;
	// begin inline asm
	shfl.sync.down.b32 %r219, %r220, %r226, %r267, %r268;
	// end inline asm
	// begin inline asm
	shfl.sync.down.b32 %r224, %r225, %r226, %r267, %r268;
	// end inline asm
	mov.b64 	%rd288, {%r219, %r224};
	setp.lt.s32 	%p108, %r218, %r267;
	selp.b64 	%rd289, %rd288, 0, %p108;
	add.s64 	%rd290, %rd289, %rd403;
	mov.b64 	{%r230, %r235}, %rd290;
	mov.b32 	%r236, 2;
	// begin inline asm
	shfl.sync.down.b32 %r229, %r230, %r236, %r267, %r268;
	// end inline asm
	// begin inline asm
	shfl.sync.down.b32 %r234, %r235, %r236, %r267, %r268;
	// end inline asm
	mov.b64 	%rd291, {%r229, %r234};
	add.s32 	%r273, %r218, 2;
	setp.gt.s32 	%p109, %r273, %r267;
	selp.b64 	%rd292, 0, %rd291, %p109;
	add.s64 	%rd293, %rd292, %rd290;
	mov.b64 	{%r240, %r245}, %rd293;
	mov.b32 	%r246, 4;
	// begin inline asm
	shfl.sync.down.b32 %r239, %r240, %r246, %r267, %r268;
	// end inline asm
	// begin inline asm
	shfl.sync.down.b32 %r244, %r245, %r246, %r267, %r268;
	// end inline asm
	mov.b64 	%rd294, {%r239, %r244};
	add.s32 	%r274, %r218, 4;
	setp.gt.s32 	%p110, %r274, %r267;
	selp.b64 	%rd295, 0, %rd294, %p110;
	add.s64 	%rd296, %rd295, %rd293;
	mov.b64 	{%r250, %r255}, %rd296;
	mov.b32 	%r256, 8;
	// begin inline asm
	shfl.sync.down.b32 %r249, %r250, %r256, %r267, %r268;
	// end inline asm
	// begin inline asm
	shfl.sync.down.b32 %r254, %r255, %r256, %r267, %r268;
	// end inline asm
	mov.b64 	%rd297, {%r249, %r254};
	add.s32 	%r275, %r218, 8;
	setp.gt.s32 	%p111, %r275, %r267;
	selp.b64 	%rd298, 0, %rd297, %p111;
	add.s64 	%rd299, %rd298, %rd296;
	mov.b64 	{%r260, %r265}, %rd299;
	mov.b32 	%r266, 16;
	// begin inline asm
	shfl.sync.down.b32 %r259, %r260, %r266, %r267, %r268;
	// end inline asm
	// begin inline asm
	shfl.sync.down.b32 %r264, %r265, %r266, %r267, %r268;
	// end inline asm
	mov.b64 	%rd300, {%r259, %r264};
	add.s32 	%r276, %r218, 16;
	setp.gt.s32 	%p112, %r276, %r267;
	selp.b64 	%rd301, 0, %rd300, %p112;
	add.s64 	%rd419, %rd301, %rd299;
	setp.ne.s32 	%p113, %r218, 0;
	@%p113 bra 	$L__BB21_23;
	shr.u32 	%r277, %r5, 2;
	and.b32  	%r278, %r277, 248;
	mov.u32 	%r279, _ZZN3cub18CUB_300001_SM_10006detail6reduce18DeviceReduceKernelINS2_10policy_hubIlyN4cuda3std3__44plusIlEEE10Policy1000EN6thrust24THRUST_300001_SM_1000_NS18transform_iteratorI9is_activeNSD_10device_ptrIiEEllEEyS9_lNS7_10__identityEEEvT0_PT3_T1_NS0_13GridEvenShareISN_EET2_T4_E12temp_storage;
	add.s32 	%r280, %r279, %r278;
	st.shared.u64 	[%r280+16], %rd419;
$L__BB21_23:
	bar.sync 	0;
	setp.ne.s32 	%p114, %r5, 0;
	@%p114 bra 	$L__BB21_46;
	setp.gt.s32 	%p115, %r4, 32;
	ld.shared.u64 	%rd302, [_ZZN3cub18CUB_300001_SM_10006detail6reduce18DeviceReduceKernelINS2_10policy_hubIlyN4cuda3std3__44plusIlEEE10Policy1000EN6thrust24THRUST_300001_SM_1000_NS18transform_iteratorI9is_activeNSD_10device_ptrIiEEllEEyS9_lNS7_10__identityEEEvT0_PT3_T1_NS0_13GridEvenShareISN_EET2_T4_E12temp_storage+24];
	selp.b64 	%rd303, %rd302, 0, %p115;
	add.s64 	%rd304, %rd303, %rd419;
	setp.gt.s32 	%p116, %r4, 64;
	ld.shared.u64 	%rd305, [_ZZN3cub18CUB_300001_SM_10006detail6reduce18DeviceReduceKernelINS2_10policy_hubIlyN4cuda3std3__44plusIlEEE10Policy1000EN6thrust24THRUST_300001_SM_1000_NS18transform_iteratorI9is_activeNSD_10device_ptrIiEEllEEyS9_lNS7_10__identityEEEvT0_PT3_T1_NS0_13GridEvenShareISN_EET2_T4_E12temp_storage+32];
	selp.b64 	%rd306, %rd305, 0, %p116;
	add.s64 	%rd307, %rd304, %rd306;
	setp.gt.s32 	%p117, %r4, 96;
	ld.shared.u64 	%rd308, [_ZZN3cub18CUB_300001_SM_10006detail6reduce18DeviceReduceKernelINS2_10policy_hubIlyN4cuda3std3__44plusIlEEE10Policy1000EN6thrust24THRUST_300001_SM_1000_NS18transform_iteratorI9is_activeNSD_10device_ptrIiEEllEEyS9_lNS7_10__identityEEEvT0_PT3_T1_NS0_13GridEvenShareISN_EET2_T4_E12temp_storage+40];
	selp.b64 	%rd309, %rd308, 0, %p117;
	add.s64 	%rd310, %rd307, %rd309;
	setp.gt.s32 	%p118, %r4, 128;
	ld.shared.u64 	%rd311, [_ZZN3cub18CUB_300001_SM_10006detail6reduce18DeviceReduceKernelINS2_10policy_hubIlyN4cuda3std3__44plusIlEEE10Policy1000EN6thrust24THRUST_300001_SM_1000_NS18transform_iteratorI9is_activeNSD_10device_ptrIiEEllEEyS9_lNS7_10__identityEEEvT0_PT3_T1_NS0_13GridEvenShareISN_EET2_T4_E12temp_storage+48];
	selp.b64 	%rd312, %rd311, 0, %p118;
	add.s64 	%rd313, %rd310, %rd312;
	setp.gt.s32 	%p119, %r4, 160;
	ld.shared.u64 	%rd314, [_ZZN3cub18CUB_300001_SM_10006detail6reduce18DeviceReduceKernelINS2_10policy_hubIlyN4cuda3std3__44plusIlEEE10Policy1000EN6thrust24THRUST_300001_SM_1000_NS18transform_iteratorI9is_activeNSD_10device_ptrIiEEllEEyS9_lNS7_10__identityEEEvT0_PT3_T1_NS0_13GridEvenShareISN_EET2_T4_E12temp_storage+56];
	selp.b64 	%rd315, %rd314, 0, %p119;
	add.s64 	%rd316, %rd313, %rd315;
	setp.gt.s32 	%p120, %r4, 192;
	ld.shared.u64 	%rd317, [_ZZN3cub18CUB_300001_SM_10006detail6reduce18DeviceReduceKernelINS2_10policy_hubIlyN4cuda3std3__44plusIlEEE10Policy1000EN6thrust24THRUST_300001_SM_1000_NS18transform_iteratorI9is_activeNSD_10device_ptrIiEEllEEyS9_lNS7_10__identityEEEvT0_PT3_T1_NS0_13GridEvenShareISN_EET2_T4_E12temp_storage+64];
	selp.b64 	%rd318, %rd317, 0, %p120;
	add.s64 	%rd319, %rd316, %rd318;
	setp.gt.s32 	%p121, %r4, 224;
	ld.shared.u64 	%rd320, [_ZZN3cub18CUB_300001_SM_10006detail6reduce18DeviceReduceKernelINS2_10policy_hubIlyN4cuda3std3__44plusIlEEE10Policy1000EN6thrust24THRUST_300001_SM_1000_NS18transform_iteratorI9is_activeNSD_10device_ptrIiEEllEEyS9_lNS7_10__identityEEEvT0_PT3_T1_NS0_13GridEvenShareISN_EET2_T4_E12temp_storage+72];
	selp.b64 	%rd321, %rd320, 0, %p121;
	add.s64 	%rd322, %rd319, %rd321;
	setp.gt.s32 	%p122, %r4, 256;
	ld.shared.u64 	%rd323, [_ZZN3cub18CUB_300001_SM_10006detail6reduce18DeviceReduceKernelINS2_10policy_hubIlyN4cuda3std3__44plusIlEEE10Policy1000EN6thrust24THRUST_300001_SM_1000_NS18transform_iteratorI9is_activeNSD_10device_ptrIiEEllEEyS9_lNS7_10__identityEEEvT0_PT3_T1_NS0_13GridEvenShareISN_EET2_T4_E12temp_storage+80];
	selp.b64 	%rd324, %rd323, 0, %p122;
	add.s64 	%rd325, %rd322, %rd324;
	setp.gt.s32 	%p123, %r4, 288;
	ld.shared.u64 	%rd326, [_ZZN3cub18CUB_300001_SM_10006detail6reduce18DeviceReduceKernelINS2_10policy_hubIlyN4cuda3std3__44plusIlEEE10Policy1000EN6thrust24THRUST_300001_SM_1000_NS18transform_iteratorI9is_activeNSD_10device_ptrIiEEllEEyS9_lNS7_10__identityEEEvT0_PT3_T1_NS0_13GridEvenShareISN_EET2_T4_E12temp_storage+88];
	selp.b64 	%rd327, %rd326, 0, %p123;
	add.s64 	%rd328, %rd325, %rd327;
	setp.gt.s32 	%p124, %r4, 320;
	ld.shared.u64 	%rd329, [_ZZN3cub18CUB_300001_SM_10006detail6reduce18DeviceReduceKernelINS2_10policy_hubIlyN4cuda3std3__44plusIlEEE10Policy1000EN6thrust24THRUST_300001_SM_1000_NS18transform_iteratorI9is_activeNSD_10device_ptrIiEEllEEyS9_lNS7_10__identityEEEvT0_PT3_T1_NS0_13GridEvenShareISN_EET2_T4_E12temp_storage+96];
	selp.b64 	%rd330, %rd329, 0, %p124;
	add.s64 	%rd331, %rd328, %rd330;
	setp.gt.s32 	%p125, %r4, 352;
	ld.shared.u64 	%rd332, [_ZZN3cub18CUB_300001_SM_10006detail6reduce18DeviceReduceKernelINS2_10policy_hubIlyN4cuda3std3__44plusIlEEE10Policy1000EN6thrust24THRUST_300001_SM_1000_NS18transform_iteratorI9is_activeNSD_10device_ptrIiEEllEEyS9_lNS7_10__identityEEEvT0_PT3_T1_NS0_13GridEvenShareISN_EET2_T4_E12temp_storage+104];
	selp.b64 	%rd333, %rd332, 0, %p125;
	add.s64 	%rd334, %rd331, %rd333;
	setp.gt.s32 	%p126, %r4, 384;
	ld.shared.u64 	%rd335, [_ZZN3cub18CUB_300001_SM_10006detail6reduce18DeviceReduceKernelINS2_10policy_hubIlyN4cuda3std3__44plusIlEEE10Policy1000EN6thrust24THRUST_300001_SM_1000_NS18transform_iteratorI9is_activeNSD_10device_ptrIiEEllEEyS9_lNS7_10__identityEEEvT0_PT3_T1_NS0_13GridEvenShareISN_EET2_T4_E12temp_storage+112];
	selp.b64 	%rd336, %rd335, 0, %p126;
	add.s64 	%rd337, %rd334, %rd336;
	setp.gt.s32 	%p127, %r4, 416;
	ld.shared.u64 	%rd338, [_ZZN3cub18CUB_300001_SM_10006detail6reduce18DeviceReduceKernelINS2_10policy_hubIlyN4cuda3std3__44plusIlEEE10Policy1000EN6thrust24THRUST_300001_SM_1000_NS18transform_iteratorI9is_activeNSD_10device_ptrIiEEllEEyS9_lNS7_10__identityEEEvT0_PT3_T1_NS0_13GridEvenShareISN_EET2_T4_E12temp_storage+120];
	selp.b64 	%rd339, %rd338, 0, %p127;
	add.s64 	%rd340, %rd337, %rd339;
	setp.gt.s32 	%p128, %r4, 448;
	ld.shared.u64 	%rd341, [_ZZN3cub18CUB_300001_SM_10006detail6reduce18DeviceReduceKernelINS2_10policy_hubIlyN4cuda3std3__44plusIlEEE10Policy1000EN6thrust24THRUST_300001_SM_1000_NS18transform_iteratorI9is_activeNSD_10device_ptrIiEEllEEyS9_lNS7_10__identityEEEvT0_PT3_T1_NS0_13GridEvenShareISN_EET2_T4_E12temp_storage+128];
	selp.b64 	%rd342, %rd341, 0, %p128;
	add.s64 	%rd343, %rd340, %rd342;
	setp.gt.s32 	%p129, %r4, 480;
	ld.shared.u64 	%rd344, [_ZZN3cub18CUB_300001_SM_10006detail6reduce18DeviceReduceKernelINS2_10policy_hubIlyN4cuda3std3__44plusIlEEE10Policy1000EN6thrust24THRUST_300001_SM_1000_NS18transform_iteratorI9is_activeNSD_10device_ptrIiEEllEEyS9_lNS7_10__identityEEEvT0_PT3_T1_NS0_13GridEvenShareISN_EET2_T4_E12temp_storage+136];
	selp.b64 	%rd345, %rd344, 0, %p129;
	add.s64 	%rd419, %rd343, %rd345;
	bra.uni 	$L__BB21_46;
$L__BB21_25:
	cvt.u32.u64 	%r52, %rd4;
	mov.u32 	%r27, %tid.x;
	add.s32 	%r53, %r52, %r27;
	mul.wide.u32 	%rd65, %r53, 4;
	add.s64 	%rd66, %rd2, %rd65;
	ld.global.u32 	%r54, [%rd66];
	setp.eq.s32 	%p2, %r54, -1;
	selp.u64 	%rd67, 1, 0, %p2;
	ld.global.u32 	%r55, [%rd66+2048];
	setp.eq.s32 	%p3, %r55, -1;
	selp.u64 	%rd68, 1, 0, %p3;
	ld.global.u32 	%r56, [%rd66+4096];
	setp.eq.s32 	%p4, %r56, -1;
	selp.u64 	%rd69, 1, 0, %p4;
	ld.global.u32 	%r57, [%rd66+6144];
	setp.eq.s32 	%p5, %r57, -1;
	selp.u64 	%rd70, 1, 0, %p5;
	ld.global.u32 	%r58, [%rd66+8192];
	setp.eq.s32 	%p6, %r58, -1;
	selp.u64 	%rd71, 1, 0, %p6;
	ld.global.u32 	%r59, [%rd66+10240];
	setp.eq.s32 	%p7, %r59, -1;
	selp.u64 	%rd72, 1, 0, %p7;
	ld.global.u32 	%r60, [%rd66+12288];
	setp.eq.s32 	%p8, %r60, -1;
	selp.u64 	%rd73, 1, 0, %p8;
	add.s64 	%rd74, %rd68, %rd67;
	add.s64 	%rd75, %rd74, %rd69;
	add.s64 	%rd76, %rd75, %rd70;
	add.s64 	%rd77, %rd76, %rd71;
	add.s64 	%rd78, %rd77, %rd72;
	add.s64 	%rd418, %rd78, %rd73;
	setp.lt.u64 	%p9, %rd5, %rd3;
	@%p9 bra 	$L__BB21_42;
	cvt.u32.u64 	%r62, %rd3;
	cvt.u64.u32 	%rd30, %r27;
	add.s64 	%rd405, %rd4, %rd3;
	cvt.u32.u64 	%r28, %rd1;
	not.b32 	%r64, %r27;
	add.s32 	%r65, %r64, %r28;
	sub.s32 	%r66, %r65, %r62;
	sub.s32 	%r345, %r66, %r52;
	add.s64 	%rd79, %rd405, %rd30;
	shl.b64 	%rd80, %rd79, 2;
	add.s64 	%rd81, %rd80, %rd2;
	add.s64 	%rd404, %rd81, 16384;
	mov.b32 	%r346, 0;
	mov.u64 	%rd406, %rd4;
$L__BB21_27:
	cvt.s64.s32 	%rd37, %r50;
	add.s64 	%rd406, %rd406, %rd37;
	add.s64 	%rd82, %rd1, -3584;
	setp.gt.u64 	%p10, %rd406, %rd82;
	@%p10 bra 	$L__BB21_29;
	mul.lo.s32 	%r68, %r1, 3584;
	cvt.s64.s32 	%rd83, %r68;
	add.s64 	%rd84, %rd406, %rd30;
	shl.b64 	%rd85, %rd84, 2;
	add.s64 	%rd86, %rd2, %rd85;
	ld.global.u32 	%r69, [%rd86];
	setp.eq.s32 	%p11, %r69, -1;
	selp.u64 	%rd87, 1, 0, %p11;
	ld.global.u32 	%r70, [%rd86+2048];
	setp.eq.s32 	%p12, %r70, -1;
	selp.u64 	%rd88, 1, 0, %p12;
	ld.global.u32 	%r71, [%rd86+4096];
	setp.eq.s32 	%p13, %r71, -1;
	selp.u64 	%rd89, 1, 0, %p13;
	ld.global.u32 	%r72, [%rd86+6144];
	setp.eq.s32 	%p14, %r72, -1;
	selp.u64 	%rd90, 1, 0, %p14;
	ld.global.u32 	%r73, [%rd86+8192];
	setp.eq.s32 	%p15, %r73, -1;
	selp.u64 	%rd91, 1, 0, %p15;
	ld.global.u32 	%r74, [%rd86+10240];
	setp.eq.s32 	%p16, %r74, -1;
	selp.u64 	%rd92, 1, 0, %p16;
	ld.global.u32 	%r75, [%rd86+12288];
	setp.eq.s32 	%p17, %r75, -1;
	selp.u64 	%rd93, 1, 0, %p17;
	add.s64 	%rd94, %rd418, %rd87;
	add.s64 	%rd95, %rd94, %rd88;
	add.s64 	%rd96, %rd95, %rd89;
	add.s64 	%rd97, %rd96, %rd90;
	add.s64 	%rd98, %rd97, %rd91;
	add.s64 	%rd99, %rd98, %rd92;
	add.s64 	%rd418, %rd99, %rd93;
	sub.s64 	%rd100, %rd1, %rd406;
	setp.lt.u64 	%p18, %rd100, %rd83;
	add.s32 	%r346, %r346, 1;
	add.s64 	%rd405, %rd405, %rd83;
	sub.s32 	%r345, %r345, %r68;
	mul.wide.s32 	%rd101, %r68, 4;
	add.s64 	%rd404, %rd404, %rd101;
	@%p18 bra 	$L__BB21_42;
	bra.uni 	$L__BB21_27;
$L__BB21_29:
	setp.le.u64 	%p19, %rd1, %rd406;
	cvt.u32.u64 	%r76, %rd406;
	cvt.u32.u64 	%r77, %rd1;
	sub.s32 	%r78, %r77, %r76;
	setp.ge.s32 	%p20, %r27, %r78;
	or.pred  	%p21, %p19, %p20;
	@%p21 bra 	$L__BB21_42;
	cvt.u32.u64 	%r80, %rd37;
	cvt.u32.u64 	%r81, %rd4;
	not.b32 	%r82, %r27;
	add.s32 	%r83, %r82, %r28;
	add.s32 	%r84, %r80, %r81;
	sub.s32 	%r85, %r83, %r84;
	mul.lo.s32 	%r86, %r1, %r346;
	mad.lo.s32 	%r87, %r86, -3584, %r85;
	shr.u32 	%r88, %r87, 9;
	add.s32 	%r34, %r88, 1;
	and.b32  	%r35, %r34, 15;
	setp.lt.u32 	%p22, %r87, 7680;
	mov.u32 	%r349, %r27;
	@%p22 bra 	$L__BB21_33;
	shr.u32 	%r89, %r345, 9;
	add.s32 	%r90, %r89, 1;
	and.b32  	%r91, %r90, 16777200;
	neg.s32 	%r347, %r91;
	mov.u32 	%r349, %r27;
$L__BB21_32:
	.pragma "nounroll";
	ld.global.u32 	%r92, [%rd404+-16384];
	setp.eq.s32 	%p23, %r92, -1;
	selp.u64 	%rd103, 1, 0, %p23;
	add.s64 	%rd104, %rd418, %rd103;
	ld.global.u32 	%r93, [%rd404+-14336];
	setp.eq.s32 	%p24, %r93, -1;
	selp.u64 	%rd105, 1, 0, %p24;
	add.s64 	%rd106, %rd104, %rd105;
	ld.global.u32 	%r94, [%rd404+-12288];
	setp.eq.s32 	%p25, %r94, -1;
	selp.u64 	%rd107, 1, 0, %p25;
	add.s64 	%rd108, %rd106, %rd107;
	ld.global.u32 	%r95, [%rd404+-10240];
	setp.eq.s32 	%p26, %r95, -1;
	selp.u64 	%rd109, 1, 0, %p26;
	add.s64 	%rd110, %rd108, %rd109;
	ld.global.u32 	%r96, [%rd404+-8192];
	setp.eq.s32 	%p27, %r96, -1;
	selp.u64 	%rd111, 1, 0, %p27;
	add.s64 	%rd112, %rd110, %rd111;
	ld.global.u32 	%r97, [%rd404+-6144];
	setp.eq.s32 	%p28, %r97, -1;
	selp.u64 	%rd113, 1, 0, %p28;
	add.s64 	%rd114, %rd112, %rd113;
	ld.global.u32 	%r98, [%rd404+-4096];
	setp.eq.s32 	%p29, %r98, -1;
	selp.u64 	%rd115, 1, 0, %p29;
	add.s64 	%rd116, %rd114, %rd115;
	ld.global.u32 	%r99, [%rd404+-2048];
	setp.eq.s32 	%p30, %r99, -1;
	selp.u64 	%rd117, 1, 0, %p30;
	add.s64 	%rd118, %rd116, %rd117;
	ld.global.u32 	%r100, [%rd404];
	setp.eq.s32 	%p31, %r100, -1;
	selp.u64 	%rd119, 1, 0, %p31;
	add.s64 	%rd120, %rd118, %rd119;
	ld.global.u32 	%r101, [%rd404+2048];
	setp.eq.s32 	%p32, %r101, -1;
	selp.u64 	%rd121, 1, 0, %p32;
	add.s64 	%rd122, %rd120, %rd121;
	ld.global.u32 	%r102, [%rd404+4096];
	setp.eq.s32 	%p33, %r102, -1;
	selp.u64 	%rd123, 1, 0, %p33;
	add.s64 	%rd124, %rd122, %rd123;
	ld.global.u32 	%r103, [%rd404+6144];
	setp.eq.s32 	%p34, %r103, -1;
	selp.u64 	%rd125, 1, 0, %p34;
	add.s64 	%rd126, %rd124, %rd125;
	ld.global.u32 	%r104, [%rd404+8192];
	setp.eq.s32 	%p35, %r104, -1;
	selp.u64 	%rd127, 1, 0, %p35;
	add.s64 	%rd128, %rd126, %rd127;
	ld.global.u32 	%r105, [%rd404+10240];
	setp.eq.s32 	%p36, %r105, -1;
	selp.u64 	%rd129, 1, 0, %p36;
	add.s64 	%rd130, %rd128, %rd129;
	ld.global.u32 	%r106, [%rd404+12288];
	setp.eq.s32 	%p37, %r106, -1;
	selp.u64 	%rd131, 1, 0, %p37;
	add.s64 	%rd132, %rd130, %rd131;
	ld.global.u32 	%r107, [%rd404+14336];
	setp.eq.s32 	%p38, %r107, -1;
	selp.u64 	%rd133, 1, 0, %p38;
	add.s64 	%rd418, %rd132, %rd133;
	add.s32 	%r349, %r349, 8192;
	add.s32 	%r347, %r347, 16;
	add.s64 	%rd404, %rd404, 32768;
	setp.ne.s32 	%p39, %r347, 0;
	@%p39 bra 	$L__BB21_32;
$L__BB21_33:
	setp.eq.s32 	%p40, %r35, 0;
	@%p40 bra 	$L__BB21_42;
	and.b32  	%r42, %r34, 7;
	setp.lt.u32 	%p41, %r35, 8;
	@%p41 bra 	$L__BB21_36;
	cvt.u64.u32 	%rd135, %r349;
	add.s64 	%rd136, %rd406, %rd135;
	shl.b64 	%rd137, %rd136, 2;
	add.s64 	%rd138, %rd2, %rd137;
	ld.global.u32 	%r108, [%rd138];
	setp.eq.s32 	%p42, %r108, -1;
	selp.u64 	%rd139, 1, 0, %p42;
	add.s64 	%rd140, %rd418, %rd139;
	ld.global.u32 	%r109, [%rd138+2048];
	setp.eq.s32 	%p43, %r109, -1;
	selp.u64 	%rd141, 1, 0, %p43;
	add.s64 	%rd142, %rd140, %rd141;
	ld.global.u32 	%r110, [%rd138+4096];
	setp.eq.s32 	%p44, %r110, -1;
	selp.u64 	%rd143, 1, 0, %p44;
	add.s64 	%rd144, %rd142, %rd143;
	ld.global.u32 	%r111, [%rd138+6144];
	setp.eq.s32 	%p45, %r111, -1;
	selp.u64 	%rd145, 1, 0, %p45;
	add.s64 	%rd146, %rd144, %rd145;
	ld.global.u32 	%r112, [%rd138+8192];
	setp.eq.s32 	%p46, %r112, -1;
	selp.u64 	%rd147, 1, 0, %p46;
	add.s64 	%rd148, %rd146, %rd147;
	ld.global.u32 	%r113, [%rd138+10240];
	setp.eq.s32 	%p47, %r113, -1;
	selp.u64 	%rd149, 1, 0, %p47;
	add.s64 	%rd150, %rd148, %rd149;
	ld.global.u32 	%r114, [%rd138+12288];
	setp.eq.s32 	%p48, %r114, -1;
	selp.u64 	%rd151, 1, 0, %p48;
	add.s64 	%rd152, %rd150, %rd151;
	ld.global.u32 	%r115, [%rd138+14336];
	setp.eq.s32 	%p49, %r115, -1;
	selp.u64 	%rd153, 1, 0, %p49;
	add.s64 	%rd418, %rd152, %rd153;
	add.s32 	%r349, %r349, 4096;
$L__BB21_36:
	setp.eq.s32 	%p50, %r42, 0;
	@%p50 bra 	$L__BB21_42;
	setp.lt.u32 	%p51, %r42, 4;
	@%p51 bra 	$L__BB21_39;
	cvt.u64.u32 	%rd155, %r349;
	add.s64 	%rd156, %rd406, %rd155;
	shl.b64 	%rd157, %rd156, 2;
	add.s64 	%rd158, %rd2, %rd157;
	ld.global.u32 	%r116, [%rd158];
	setp.eq.s32 	%p52, %r116, -1;
	selp.u64 	%rd159, 1, 0, %p52;
	add.s64 	%rd160, %rd418, %rd159;
	ld.global.u32 	%r117, [%rd158+2048];
	setp.eq.s32 	%p53, %r117, -1;
	selp.u64 	%rd161, 1, 0, %p53;
	add.s64 	%rd162, %rd160, %rd161;
	ld.global.u32 	%r118, [%rd158+4096];
	setp.eq.s32 	%p54, %r118, -1;
	selp.u64 	%rd163, 1, 0, %p54;
	add.s64 	%rd164, %rd162, %rd163;
	ld.global.u32 	%r119, [%rd158+6144];
	setp.eq.s32 	%p55, %r119, -1;
	selp.u64 	%rd165, 1, 0, %p55;
	add.s64 	%rd418, %rd164, %rd165;
	add.s32 	%r349, %r349, 2048;
$L__BB21_39:
	and.b32  	%r120, %r34, 3;
	setp.eq.s32 	%p56, %r120, 0;
	@%p56 bra 	$L__BB21_42;
	cvt.u64.u32 	%rd166, %r349;
	add.s64 	%rd167, %rd166, %rd405;
	shl.b64 	%rd168, %rd167, 2;
	add.s64 	%rd416, %rd2, %rd168;
	cvt.u16.u32 	%rs1, %r345;
	shr.u16 	%rs2, %rs1, 9;
	add.s16 	%rs3, %rs2, 1;
	cvt.u32.u16 	%r121, %rs3;
	and.b32  	%r122, %r121, 3;
	neg.s32 	%r352, %r122;
$L__BB21_41:
	.pragma "nounroll";
	ld.global.u32 	%r123, [%rd416];
	setp.eq.s32 	%p57, %r123, -1;
	selp.u64 	%rd169, 1, 0, %p57;
	add.s64 	%rd418, %rd418, %rd169;
	add.s64 	%rd416, %rd416, 2048;
	add.s32 	%r352, %r352, 1;
	setp.ne.s32 	%p58, %r352, 0;
	@%p58 bra 	$L__BB21_41;
$L__BB21_42:
	// begin inline asm
	mov.u32 %r124, %laneid;
	// end inline asm
	mov.b64 	{%r126, %r131}, %rd418;
	mov.b32 	%r132, 1;
	mov.b32 	%r173, 31;
	mov.b32 	%r174, -1;
	// begin inline asm
	shfl.sync.down.b32 %r125, %r126, %r132, %r173, %r174;
	// end inline asm
	// begin inline asm
	shfl.sync.down.b32 %r130, %r131, %r132, %r173, %r174;
	// end inline asm
	mov.b64 	%rd170, {%r125, %r130};
	setp.gt.s32 	%p59, %r124, 30;
	selp.b64 	%rd171, 0, %rd170, %p59;
	add.s64 	%rd172, %rd171, %rd418;
	mov.b64 	{%r136, %r141}, %rd172;
	mov.b32 	%r142, 2;
	// begin inline asm
	shfl.sync.down.b32 %r135, %r136, %r142, %r173, %r174;
	// end inline asm
	// begin inline asm
	shfl.sync.down.b32 %r140, %r141, %r142, %r173, %r174;
	// end inline asm
	mov.b64 	%rd173, {%r135, %r140};
	setp.gt.s32 	%p60, %r124, 29;
	selp.b64 	%rd174, 0, %rd173, %p60;
	add.s64 	%rd175, %rd174, %rd172;
	mov.b64 	{%r146, %r151}, %rd175;
	mov.b32 	%r152, 4;
	// begin inline asm
	shfl.sync.down.b32 %r145, %r146, %r152, %r173, %r174;
	// end inline asm
	// begin inline asm
	shfl.sync.down.b32 %r150, %r151, %r152, %r173, %r174;
	// end inline asm
	mov.b64 	%rd176, {%r145, %r150};
	setp.gt.s32 	%p61, %r124, 27;
	selp.b64 	%rd177, 0, %rd176, %p61;
	add.s64 	%rd178, %rd177, %rd175;
	mov.b64 	{%r156, %r161}, %rd178;
	mov.b32 	%r162, 8;
	// begin inline asm
	shfl.sync.down.b32 %r155, %r156, %r162, %r173, %r174;
	// end inline asm
	// begin inline asm
	shfl.sync.down.b32 %r160, %r161, %r162, %r173, %r174;
	// end inline asm
	mov.b64 	%rd179, {%r155, %r160};
	setp.gt.s32 	%p62, %r124, 23;
	selp.b64 	%rd180, 0, %rd179, %p62;
	add.s64 	%rd181, %rd180, %rd178;
	mov.b64 	{%r166, %r171}, %rd181;
	mov.b32 	%r172, 16;
	// begin inline asm
	shfl.sync.down.b32 %r165, %r166, %r172, %r173, %r174;
	// end inline asm
	// begin inline asm
	shfl.sync.down.b32 %r170, %r171, %r172, %r173, %r174;
	// end inline asm
	mov.b64 	%rd182, {%r165, %r170};
	setp.gt.s32 	%p63, %r124, 15;
	selp.b64 	%rd183, 0, %rd182, %p63;
	add.s64 	%rd419, %rd183, %rd181;
	setp.ne.s32 	%p64, %r124, 0;
	@%p64 bra 	$L__BB21_44;
	shr.u32 	%r175, %r27, 2;
	and.b32  	%r176, %r175, 248;
	mov.u32 	%r177, _ZZN3cub18CUB_300001_SM_10006detail6reduce18DeviceReduceKernelINS2_10policy_hubIlyN4cuda3std3__44plusIlEEE10Policy1000EN6thrust24THRUST_300001_SM_1000_NS18transform_iteratorI9is_activeNSD_10device_ptrIiEEllEEyS9_lNS7_10__identityEEEvT0_PT3_T1_NS0_13GridEvenShareISN_EET2_T4_E12temp_storage;
	add.s32 	%r178, %r177, %r176;
	st.shared.u64 	[%r178+16], %rd419;
$L__BB21_44:
	bar.sync 	0;
	setp.ne.s32 	%p65, %r27, 0;
	@%p65 bra 	$L__BB21_46;
	ld.shared.u64 	%rd184, [_ZZN3cub18CUB_300001_SM_10006detail6reduce18DeviceReduceKernelINS2_10policy_hubIlyN4cuda3std3__44plusIlEEE10Policy1000EN6thrust24THRUST_300001_SM_1000_NS18transform_iteratorI9is_activeNSD_10device_ptrIiEEllEEyS9_lNS7_10__identityEEEvT0_PT3_T1_NS0_13GridEvenShareISN_EET2_T4_E12temp_storage+24];
	add.s64 	%rd185, %rd184, %rd419;
	ld.shared.u64 	%rd186, [_ZZN3cub18CUB_300001_SM_10006detail6reduce18DeviceReduceKernelINS2_10policy_hubIlyN4cuda3std3__44plusIlEEE10Policy1000EN6thrust24THRUST_300001_SM_1000_NS18transform_iteratorI9is_activeNSD_10device_ptrIiEEllEEyS9_lNS7_10__identityEEEvT0_PT3_T1_NS0_13GridEvenShareISN_EET2_T4_E12temp_storage+32];
	add.s64 	%rd187, %rd185, %rd186;
	ld.shared.u64 	%rd188, [_ZZN3cub18CUB_300001_SM_10006detail6reduce18DeviceReduceKernelINS2_10policy_hubIlyN4cuda3std3__44plusIlEEE10Policy1000EN6thrust24THRUST_300001_SM_1000_NS18transform_iteratorI9is_activeNSD_10device_ptrIiEEllEEyS9_lNS7_10__identityEEEvT0_PT3_T1_NS0_13GridEvenShareISN_EET2_T4_E12temp_storage+40];
	add.s64 	%rd189, %rd187, %rd188;
	ld.shared.u64 	%rd190, [_ZZN3cub18CUB_300001_SM_10006detail6reduce18DeviceReduceKernelINS2_10policy_hubIlyN4cuda3std3__44plusIlEEE10Policy1000EN6thrust24THRUST_300001_SM_1000_NS18transform_iteratorI9is_activeNSD_10device_ptrIiEEllEEyS9_lNS7_10__identityEEEvT0_PT3_T1_NS0_13GridEvenShareISN_EET2_T4_E12temp_storage+48];
	add.s64 	%rd191, %rd189, %rd190;
	ld.shared.u64 	%rd192, [_ZZN3cub18CUB_300001_SM_10006detail6reduce18DeviceReduceKernelINS2_10policy_hubIlyN4cuda3std3__44plusIlEEE10Policy1000EN6thrust24THRUST_300001_SM_1000_NS18transform_iteratorI9is_activeNSD_10device_ptrIiEEllEEyS9_lNS7_10__identityEEEvT0_PT3_T1_NS0_13GridEvenShareISN_EET2_T4_E12temp_storage+56];
	add.s64 	%rd193, %rd191, %rd192;
	ld.shared.u64 	%rd194, [_ZZN3cub18CUB_300001_SM_10006detail6reduce18DeviceReduceKernelINS2_10policy_hubIlyN4cuda3std3__44plusIlEEE10Policy1000EN6thrust24THRUST_300001_SM_1000_NS18transform_iteratorI9is_activeNSD_10device_ptrIiEEllEEyS9_lNS7_10__identityEEEvT0_PT3_T1_NS0_13GridEvenShareISN_EET2_T4_E12temp_storage+64];
	add.s64 	%rd195, %rd193, %rd194;
	ld.shared.u64 	%rd196, [_ZZN3cub18CUB_300001_SM_10006detail6reduce18DeviceReduceKernelINS2_10policy_hubIlyN4cuda3std3__44plusIlEEE10Policy1000EN6thrust24THRUST_300001_SM_1000_NS18transform_iteratorI9is_activeNSD_10device_ptrIiEEllEEyS9_lNS7_10__identityEEEvT0_PT3_T1_NS0_13GridEvenShareISN_EET2_T4_E12temp_storage+72];
	add.s64 	%rd197, %rd195, %rd196;
	ld.shared.u64 	%rd198, [_ZZN3cub18CUB_300001_SM_10006detail6reduce18DeviceReduceKernelINS2_10policy_hubIlyN4cuda3std3__44plusIlEEE10Policy1000EN6thrust24THRUST_300001_SM_1000_NS18transform_iteratorI9is_activeNSD_10device_ptrIiEEllEEyS9_lNS7_10__identityEEEvT0_PT3_T1_NS0_13GridEvenShareISN_EET2_T4_E12temp_storage+80];
	add.s64 	%rd199, %rd197, %rd198;
	ld.shared.u64 	%rd200, [_ZZN3cub18CUB_300001_SM_10006detail6reduce18DeviceReduceKernelINS2_10policy_hubIlyN4cuda3std3__44plusIlEEE10Policy1000EN6thrust24THRUST_300001_SM_1000_NS18transform_iteratorI9is_activeNSD_10device_ptrIiEEllEEyS9_lNS7_10__identityEEEvT0_PT3_T1_NS0_13GridEvenShareISN_EET2_T4_E12temp_storage+88];
	add.s64 	%rd201, %rd199, %rd200;
	ld.shared.u64 	%rd202, [_ZZN3cub18CUB_300001_SM_10006detail6reduce18DeviceReduceKernelINS2_10policy_hubIlyN4cuda3std3__44plusIlEEE10Policy1000EN6thrust24THRUST_300001_SM_1000_NS18transform_iteratorI9is_activeNSD_10device_ptrIiEEllEEyS9_lNS7_10__identityEEEvT0_PT3_T1_NS0_13GridEvenShareISN_EET2_T4_E12temp_storage+96];
	add.s64 	%rd203, %rd201, %rd202;
	ld.shared.u64 	%rd204, [_ZZN3cub18CUB_300001_SM_10006detail6reduce18DeviceReduceKernelINS2_10policy_hubIlyN4cuda3std3__44plusIlEEE10Policy1000EN6thrust24THRUST_300001_SM_1000_NS18transform_iteratorI9is_activeNSD_10device_ptrIiEEllEEyS9_lNS7_10__identityEEEvT0_PT3_T1_NS0_13GridEvenShareISN_EET2_T4_E12temp_storage+104];
	add.s64 	%rd205, %rd203, %rd204;
	ld.shared.u64 	%rd206, [_ZZN3cub18CUB_300001_SM_10006detail6reduce18DeviceReduceKernelINS2_10policy_hubIlyN4cuda3std3__44plusIlEEE10Policy1000EN6thrust24THRUST_300001_SM_1000_NS18transform_iteratorI9is_activeNSD_10device_ptrIiEEllEEyS9_lNS7_10__identityEEEvT0_PT3_T1_NS0_13GridEvenShareISN_EET2_T4_E12temp_storage+112];
	add.s64 	%rd207, %rd205, %rd206;
	ld.shared.u64 	%rd208, [_ZZN3cub18CUB_300001_SM_10006detail6reduce18DeviceReduceKernelINS2_10policy_hubIlyN4cuda3std3__44plusIlEEE10Policy1000EN6thrust24THRUST_300001_SM_1000_NS18transform_iteratorI9is_activeNSD_10device_ptrIiEEllEEyS9_lNS7_10__identityEEEvT0_PT3_T1_NS0_13GridEvenShareISN_EET2_T4_E12temp_storage+120];
	add.s64 	%rd209, %rd207, %rd208;
	ld.shared.u64 	%rd210, [_ZZN3cub18CUB_300001_SM_10006detail6reduce18DeviceReduceKernelINS2_10policy_hubIlyN4cuda3std3__44plusIlEEE10Policy1000EN6thrust24THRUST_300001_SM_1000_NS18transform_iteratorI9is_activeNSD_10device_ptrIiEEllEEyS9_lNS7_10__identityEEEvT0_PT3_T1_NS0_13GridEvenShareISN_EET2_T4_E12temp_storage+128];
	add.s64 	%rd211, %rd209, %rd210;
	ld.shared.u64 	%rd212, [_ZZN3cub18CUB_300001_SM_10006detail6reduce18DeviceReduceKernelINS2_10policy_hubIlyN4cuda3std3__44plusIlEEE10Policy1000EN6thrust24THRUST_300001_SM_1000_NS18transform_iteratorI9is_activeNSD_10device_ptrIiEEllEEyS9_lNS7_10__identityEEEvT0_PT3_T1_NS0_13GridEvenShareISN_EET2_T4_E12temp_storage+136];
	add.s64 	%rd419, %rd211, %rd212;
$L__BB21_46:
	mov.u32 	%r336, %tid.x;
	setp.ne.s32 	%p137, %r336, 0;
	@%p137 bra 	$L__BB21_48;
	ld.param.u64 	%rd392, [_ZN3cub18CUB_300001_SM_10006detail6reduce18DeviceReduceKernelINS2_10policy_hubIlyN4cuda3std3__44plusIlEEE10Policy1000EN6thrust24THRUST_300001_SM_1000_NS18transform_iteratorI9is_activeNSD_10device_ptrIiEEllEEyS9_lNS7_10__identityEEEvT0_PT3_T1_NS0_13GridEvenShareISN_EET2_T4__param_1];
	cvta.to.global.u64 	%rd389, %rd392;
	mul.wide.u32 	%rd390, %r2, 8;
	add.s64 	%rd391, %rd389, %rd390;
	st.global.u64 	[%rd391], %rd419;
$L__BB21_48:
	ret;

}
	// .globl	_ZN3cub18CUB_300001_SM_10006detail6reduce28DeviceReduceSingleTileKernelINS2_10policy_hubIlyN4cuda3std3__44plusIlEEE10Policy1000EPlSC_iS9_llNS7_10__identityEEEvT0_T1_T2_T3_T4_T6_
.visible .entry _ZN3cub18CUB_300001_SM_10006detail6reduce28DeviceReduceSingleTileKernelINS2_10policy_hubIlyN4cuda3std3__44plusIlEEE10Policy1000EPlSC_iS9_llNS7_10__identityEEEvT0_T1_T2_T3_T4_T6_(
	.param .u64 .ptr .align 1 _ZN3cub18CUB_300001_SM_10006detail6reduce28DeviceReduceSingleTileKernelINS2_10policy_hubIlyN4cuda3std3__44plusIlEEE10Policy1000EPlSC_iS9_llNS7_10__identityEEEvT0_T1_T2_T3_T4_T6__param_0,
	.param .u64 .ptr .align 1 _ZN3cub18CUB_300001_SM_10006detail6reduce28DeviceReduceSingleTileKernelINS2_10policy_hubIlyN4cuda3std3__44plusIlEEE10Policy1000EPlSC_iS9_llNS7_10__identityEEEvT0_T1_T2_T3_T4_T6__param_1,
	.param .u32 _ZN3cub18CUB_300001_SM_10006detail6reduce28DeviceReduceSingleTileKernelINS2_10policy_hubIlyN4cuda3std3__44plusIlEEE10Policy1000EPlSC_iS9_llNS7_10__identityEEEvT0_T1_T2_T3_T4_T6__param_2,
	.param .align 1 .b8 _ZN3cub18CUB_300001_SM_10006detail6reduce28DeviceReduceSingleTileKernelINS2_10policy_hubIlyN4cuda3std3__44plusIlEEE10Policy1000EPlSC_iS9_llNS7_10__identityEEEvT0_T1_T2_T3_T4_T6__param_3[1],
	.param .u64 _ZN3cub18CUB_300001_SM_10006detail6reduce28DeviceReduceSingleTileKernelINS2_10policy_hubIlyN4cuda3std3__44plusIlEEE10Policy1000EPlSC_iS9_llNS7_10__identityEEEvT0_T1_T2_T3_T4_T6__param_4,
	.param .align 1 .b8 _ZN3cub18CUB_300001_SM_10006detail6reduce28DeviceReduceSingleTileKernelINS2_10policy_hubIlyN4cuda3std3__44plusIlEEE10Policy1000EPlSC_iS9_llNS7_10__identityEEEvT0_T1_T2_T3_T4_T6__param_5[1]
)
.maxntid 512
.minnctapersm 1
{
	.reg .pred 	%p<58>;
	.reg .b32 	%r<238>;
	.reg .b64 	%rd<281>;
	// demoted variable
	.shared .align 8 .b8 _ZZN3cub18CUB_300001_SM_10006detail6reduce28DeviceReduceSingleTileKernelINS2_10policy_hubIlyN4cuda3std3__44plusIlEEE10Policy1000EPlSC_iS9_llNS7_10__identityEEEvT0_T1_T2_T3_T4_T6_E12temp_storage[152];
	ld.param.u64 	%rd35, [_ZN3cub18CUB_300001_SM_10006detail6reduce28DeviceReduceSingleTileKernelINS2_10policy_hubIlyN4cuda3std3__44plusIlEEE10Policy1000EPlSC_iS9_llNS7_10__identityEEEvT0_T1_T2_T3_T4_T6__param_0];
	ld.param.u64 	%rd37, [_ZN3cub18CUB_300001_SM_10006detail6reduce28DeviceReduceSingleTileKernelINS2_10policy_hubIlyN4cuda3std3__44plusIlEEE10Policy1000EPlSC_iS9_llNS7_10__identityEEEvT0_T1_T2_T3_T4_T6__param_1];
	ld.param.u32 	%r34, [_ZN3cub18CUB_300001_SM_10006detail6reduce28DeviceReduceSingleTileKernelINS2_10policy_hubIlyN4cuda3std3__44plusIlEEE10Policy1000EPlSC_iS9_llNS7_10__identityEEEvT0_T1_T2_T3_T4_T6__param_2];
	ld.param.u64 	%rd36, [_ZN3cub18CUB_300001_SM_10006detail6reduce28DeviceReduceSingleTileKernelINS2_10policy_hubIlyN4cuda3std3__44plusIlEEE10Policy1000EPlSC_iS9_llNS7_10__identityEEEvT0_T1_T2_T3_T4_T6__param_4];
	cvta.to.global.u64 	%rd1, %rd37;
	setp.ne.s32 	%p1, %r34, 0;
	@%p1 bra 	$L__BB22_3;
	mov.u32 	%r224, %tid.x;
	setp.ne.s32 	%p57, %r224, 0;
	@%p57 bra 	$L__BB22_39;
	st.global.u64 	[%rd1], %rd36;
	bra.uni 	$L__BB22_39;
$L__BB22_3:
	setp.gt.s32 	%p2, %r34, 3583;
	@%p2 bra 	$L__BB22_21;
	mov.u32 	%r1, %tid.x;
	setp.ge.s32 	%p19, %r1, %r34;
	mov.b64 	%rd271, 0;
	mov.u32 	%r228, %r1;
	@%p19 bra 	$L__BB22_6;
	mul.wide.u32 	%rd146, %r1, 8;
	add.s64 	%rd145, %rd35, %rd146;
	// begin inline asm
	ld.global.nc.u64 %rd271, [%rd145];
	// end inline asm
	add.s32 	%r228, %r1, 512;
$L__BB22_6:
	setp.ge.s32 	%p20, %r228, %r34;
	@%p20 bra 	$L__BB22_12;
	not.b32 	%r100, %r228;
	add.s32 	%r4, %r34, %r100;
	and.b32  	%r101, %r4, 1536;
	setp.eq.s32 	%p21, %r101, 1536;
	@%p21 bra 	$L__BB22_10;
	mul.wide.u32 	%rd148, %r228, 8;
	add.s64 	%rd266, %rd35, %rd148;
	shr.u32 	%r102, %r4, 9;
	add.s32 	%r103, %r102, 1;
	and.b32  	%r104, %r103, 3;
	neg.s32 	%r226, %r104;
$L__BB22_9:
	.pragma "nounroll";
	// begin inline asm
	ld.global.nc.u64 %rd149, [%rd266];
	// end inline asm
	add.s64 	%rd271, %rd149, %rd271;
	add.s32 	%r228, %r228, 512;
	add.s64 	%rd266, %rd266, 4096;
	add.s32 	%r226, %r226, 1;
	setp.ne.s32 	%p22, %r226, 0;
	@%p22 bra 	$L__BB22_9;
$L__BB22_10:
	setp.lt.u32 	%p23, %r4, 1536;
	@%p23 bra 	$L__BB22_12;
$L__BB22_11:
	mul.wide.s32 	%rd159, %r228, 8;
	add.s64 	%rd152, %rd35, %rd159;
	// begin inline asm
	ld.global.nc.u64 %rd151, [%rd152];
	// end inline asm
	add.s64 	%rd160, %rd151, %rd271;
	add.s64 	%rd154, %rd152, 4096;
	// begin inline asm
	ld.global.nc.u64 %rd153, [%rd154];
	// end inline asm
	add.s64 	%rd161, %rd153, %rd160;
	add.s64 	%rd156, %rd152, 8192;
	// begin inline asm
	ld.global.nc.u64 %rd155, [%rd156];
	// end inline asm
	add.s64 	%rd162, %rd155, %rd161;
	add.s64 	%rd158, %rd152, 12288;
	// begin inline asm
	ld.global.nc.u64 %rd157, [%rd158];
	// end inline asm
	add.s64 	%rd271, %rd157, %rd162;
	add.s32 	%r228, %r228, 2048;
	setp.lt.s32 	%p24, %r228, %r34;
	@%p24 bra 	$L__BB22_11;
$L__BB22_12:
	setp.lt.s32 	%p25, %r34, 512;
	@%p25 bra 	$L__BB22_17;
	// begin inline asm
	mov.u32 %r168, %laneid;
	// end inline asm
	mov.b64 	{%r170, %r175}, %rd271;
	mov.b32 	%r176, 1;
	mov.b32 	%r217, 31;
	mov.b32 	%r218, -1;
	// begin inline asm
	shfl.sync.down.b32 %r169, %r170, %r176, %r217, %r218;
	// end inline asm
	// begin inline asm
	shfl.sync.down.b32 %r174, %r175, %r176, %r217, %r218;
	// end inline asm
	mov.b64 	%rd221, {%r169, %r174};
	setp.gt.s32 	%p49, %r168, 30;
	selp.b64 	%rd222, 0, %rd221, %p49;
	add.s64 	%rd223, %rd222, %rd271;
	mov.b64 	{%r180, %r185}, %rd223;
	mov.b32 	%r186, 2;
	// begin inline asm
	shfl.sync.down.b32 %r179, %r180, %r186, %r217, %r218;
	// end inline asm
	// begin inline asm
	shfl.sync.down.b32 %r184, %r185, %r186, %r217, %r218;
	// end inline asm
	mov.b64 	%rd224, {%r179, %r184};
	setp.gt.s32 	%p50, %r168, 29;
	selp.b64 	%rd225, 0, %rd224, %p50;
	add.s64 	%rd226, %rd225, %rd223;
	mov.b64 	{%r190, %r195}, %rd226;
	mov.b32 	%r196, 4;
	// begin inline asm
	shfl.sync.down.b32 %r189, %r190, %r196, %r217, %r218;
	// end inline asm
	// begin inline asm
	shfl.sync.down.b32 %r194, %r195, %r196, %r217, %r218;
	// end inline asm
	mov.b64 	%rd227, {%r189, %r194};
	setp.gt.s32 	%p51, %r168, 27;
	selp.b64 	%rd228, 0, %rd227, %p51;
	add.s64 	%rd229, %rd228, %rd226;
	mov.b64 	{%r200, %r205}, %rd229;
	mov.b32 	%r206, 8;
	// begin inline asm
	shfl.sync.down.b32 %r199, %r200, %r206, %r217, %r218;
	// end inline asm
	// begin inline asm
	shfl.sync.down.b32 %r204, %r205, %r206, %r217, %r218;
	// end inline asm
	mov.b64 	%rd230, {%r199, %r204};
	setp.gt.s32 	%p52, %r168, 23;
	selp.b64 	%rd231, 0, %rd230, %p52;
	add.s64 	%rd232, %rd231, %rd229;
	mov.b64 	{%r210, %r215}, %rd232;
	mov.b32 	%r216, 16;
	// begin inline asm
	shfl.sync.down.b32 %r209, %r210, %r216, %r217, %r218;
	// end inline asm
	// begin inline asm
	shfl.sync.down.b32 %r214, %r215, %r216, %r217, %r218;
	// end inline asm
	mov.b64 	%rd233, {%r209, %r214};
	setp.gt.s32 	%p53, %r168, 15;
	selp.b64 	%rd234, 0, %rd233, %p53;
	add.s64 	%rd280, %rd234, %rd232;
	setp.ne.s32 	%p54, %r168, 0;
	@%p54 bra 	$L__BB22_15;
	shr.u32 	%r219, %r1, 2;
	and.b32  	%r220, %r219, 248;
	mov.u32 	%r221, _ZZN3cub18CUB_300001_SM_10006detail6reduce28DeviceReduceSingleTileKernelINS2_10policy_hubIlyN4cuda3std3__44plusIlEEE10Policy1000EPlSC_iS9_llNS7_10__identityEEEvT0_T1_T2_T3_T4_T6_E12temp_storage;
	add.s32 	%r222, %r221, %r220;
	st.shared.u64 	[%r222+16], %rd280;
$L__BB22_15:
	bar.sync 	0;
	setp.ne.s32 	%p55, %r1, 0;
	@%p55 bra 	$L__BB22_37;
	ld.shared.u64 	%rd235, [_ZZN3cub18CUB_300001_SM_10006detail6reduce28DeviceReduceSingleTileKernelINS2_10policy_hubIlyN4cuda3std3__44plusIlEEE10Policy1000EPlSC_iS9_llNS7_10__identityEEEvT0_T1_T2_T3_T4_T6_E12temp_storage+24];
	add.s64 	%rd236, %rd235, %rd280;
	ld.shared.u64 	%rd237, [_ZZN3cub18CUB_300001_SM_10006detail6reduce28DeviceReduceSingleTileKernelINS2_10policy_hubIlyN4cuda3std3__44plusIlEEE10Policy1000EPlSC_iS9_llNS7_10__identityEEEvT0_T1_T2_T3_T4_T6_E12temp_storage+32];
	add.s64 	%rd238, %rd236, %rd237;
	ld.shared.u64 	%rd239, [_ZZN3cub18CUB_300001_SM_10006detail6reduce28DeviceReduceSingleTileKernelINS2_10policy_hubIlyN4cuda3std3__44plusIlEEE10Policy1000EPlSC_iS9_llNS7_10__identityEEEvT0_T1_T2_T3_T4_T6_E12temp_storage+40];
	add.s64 	%rd240, %rd238, %rd239;
	ld.shared.u64 	%rd241, [_ZZN3cub18CUB_300001_SM_10006detail6reduce28DeviceReduceSingleTileKernelINS2_10policy_hubIlyN4cuda3std3__44plusIlEEE10Policy1000EPlSC_iS9_llNS7_10__identityEEEvT0_T1_T2_T3_T4_T6_E12temp_storage+48];
	add.s64 	%rd242, %rd240, %rd241;
	ld.shared.u64 	%rd243, [_ZZN3cub18CUB_300001_SM_10006detail6reduce28DeviceReduceSingleTileKernelINS2_10policy_hubIlyN4cuda3std3__44plusIlEEE10Policy1000EPlSC_iS9_llNS7_10__identityEEEvT0_T1_T2_T3_T4_T6_E12temp_storage+56];
	add.s64 	%rd244, %rd242, %rd243;
	ld.shared.u64 	%rd245, [_ZZN3cub18CUB_300001_SM_10006detail6reduce28DeviceReduceSingleTileKernelINS2_10policy_hubIlyN4cuda3std3__44plusIlEEE10Policy1000EPlSC_iS9_llNS7_10__identityEEEvT0_T1_T2_T3_T4_T6_E12temp_storage+64];
	add.s64 	%rd246, %rd244, %rd245;
	ld.shared.u64 	%rd247, [_ZZN3cub18CUB_300001_SM_10006detail6reduce28DeviceReduceSingleTileKernelINS2_10policy_hubIlyN4cuda3std3__44plusIlEEE10Policy1000EPlSC_iS9_llNS7_10__identityEEEvT0_T1_T2_T3_T4_T6_E12temp_storage+72];
	add.s64 	%rd248, %rd246, %rd247;
	ld.shared.u64 	%rd249, [_ZZN3cub18CUB_300001_SM_10006detail6reduce28DeviceReduceSingleTileKernelINS2_10policy_hubIlyN4cuda3std3__44plusIlEEE10Policy1000EPlSC_iS9_llNS7_10__identityEEEvT0_T1_T2_T3_T4_T6_E12temp_storage+80];
	add.s64 	%rd250, %rd248, %rd249;
	ld.shared.u64 	%rd251, [_ZZN3cub18CUB_300001_SM_10006detail6reduce28DeviceReduceSingleTileKernelINS2_10policy_hubIlyN4cuda3std3__44plusIlEEE10Policy1000EPlSC_iS9_llNS7_10__identityEEEvT0_T1_T2_T3_T4_T6_E12temp_storage+88];
	add.s64 	%rd252, %rd250, %rd251;
	ld.shared.u64 	%rd253, [_ZZN3cub18CUB_300001_SM_10006detail6reduce28DeviceReduceSingleTileKernelINS2_10policy_hubIlyN4cuda3std3__44plusIlEEE10Policy1000EPlSC_iS9_llNS7_10__identityEEEvT0_T1_T2_T3_T4_T6_E12temp_storage+96];
	add.s64 	%rd254, %rd252, %rd253;
	ld.shared.u64 	%rd255, [_ZZN3cub18CUB_300001_SM_10006detail6reduce28DeviceReduceSingleTileKernelINS2_10policy_hubIlyN4cuda3std3__44plusIlEEE10Policy1000EPlSC_iS9_llNS7_10__identityEEEvT0_T1_T2_T3_T4_T6_E12temp_storage+104];
	add.s64 	%rd256, %rd254, %rd255;
	ld.shared.u64 	%rd257, [_ZZN3cub18CUB_300001_SM_10006detail6reduce28DeviceReduceSingleTileKernelINS2_10policy_hubIlyN4cuda3std3__44plusIlEEE10Policy1000EPlSC_iS9_llNS7_10__identityEEEvT0_T1_T2_T3_T4_T6_E12temp_storage+112];
	add.s64 	%rd258, %rd256, %rd257;
	ld.shared.u64 	%rd259, [_ZZN3cub18CUB_300001_SM_10006detail6reduce28DeviceReduceSingleTileKernelINS2_10policy_hubIlyN4cuda3std3__44plusIlEEE10Policy1000EPlSC_iS9_llNS7_10__identityEEEvT0_T1_T2_T3_T4_T6_E12temp_storage+120];
	add.s64 	%rd260, %rd258, %rd259;
	ld.shared.u64 	%rd261, [_ZZN3cub18CUB_300001_SM_10006detail6reduce28DeviceReduceSingleTileKernelINS2_10policy_hubIlyN4cuda3std3__44plusIlEEE10Policy1000EPlSC_iS9_llNS7_10__identityEEEvT0_T1_T2_T3_T4_T6_E12temp_storage+128];
	add.s64 	%rd262, %rd260, %rd261;
	ld.shared.u64 	%rd263, [_ZZN3cub18CUB_300001_SM_10006detail6reduce28DeviceReduceSingleTileKernelINS2_10policy_hubIlyN4cuda3std3__44plusIlEEE10Policy1000EPlSC_iS9_llNS7_10__identityEEEvT0_T1_T2_T3_T4_T6_E12temp_storage+136];
	add.s64 	%rd280, %rd262, %rd263;
	bra.uni 	$L__BB22_37;
$L__BB22_17:
	// begin inline asm
	mov.u32 %r105, %laneid;
	// end inline asm
	and.b32  	%r156, %r1, 992;
	add.s32 	%r157, %r156, 32;
	setp.gt.s32 	%p26, %r157, %r34;
	not.b32 	%r158, %r156;
	add.s32 	%r159, %r34, %r158;
	selp.b32 	%r154, %r159, 31, %p26;
	mov.b64 	{%r107, %r112}, %rd271;
	mov.b32 	%r113, 1;
	mov.b32 	%r155, -1;
	// begin inline asm
	shfl.sync.down.b32 %r106, %r107, %r113, %r154, %r155;
	// end inline asm
	// begin inline asm
	shfl.sync.down.b32 %r111, %r112, %r113, %r154, %r155;
	// end inline asm
	mov.b64 	%rd163, {%r106, %r111};
	setp.lt.s32 	%p27, %r105, %r154;
	selp.b64 	%rd164, %rd163, 0, %p27;
	add.s64 	%rd165, %rd164, %rd271;
	mov.b64 	{%r117, %r122}, %rd165;
	mov.b32 	%r123, 2;
	// begin inline asm
	shfl.sync.down.b32 %r116, %r117, %r123, %r154, %r155;
	// end inline asm
	// begin inline asm
	shfl.sync.down.b32 %r121, %r122, %r123, %r154, %r155;
	// end inline asm
	mov.b64 	%rd166, {%r116, %r121};
	add.s32 	%r160, %r105, 2;
	setp.gt.s32 	%p28, %r160, %r154;
	selp.b64 	%rd167, 0, %rd166, %p28;
	add.s64 	%rd168, %rd167, %rd165;
	mov.b64 	{%r127, %r132}, %rd168;
	mov.b32 	%r133, 4;
	// begin inline asm
	shfl.sync.down.b32 %r126, %r127, %r133, %r154, %r155;
	// end inline asm
	// begin inline asm
	shfl.sync.down.b32 %r131, %r132, %r133, %r154, %r155;
	// end inline asm
	mov.b64 	%rd169, {%r126, %r131};
	add.s32 	%r161, %r105, 4;
	setp.gt.s32 	%p29, %r161, %r154;
	selp.b64 	%rd170, 0, %rd169, %p29;
	add.s64 	%rd171, %rd170, %rd168;
	mov.b64 	{%r137, %r142}, %rd171;
	mov.b32 	%r143, 8;
	// begin inline asm
	shfl.sync.down.b32 %r136, %r137, %r143, %r154, %r155;
	// end inline asm
	// begin inline asm
	shfl.sync.down.b32 %r141, %r142, %r143, %r154, %r155;
	// end inline asm
	mov.b64 	%rd172, {%r136, %r141};
	add.s32 	%r162, %r105, 8;
	setp.gt.s32 	%p30, %r162, %r154;
	selp.b64 	%rd173, 0, %rd172, %p30;
	add.s64 	%rd174, %rd173, %rd171;
	mov.b64 	{%r147, %r152}, %rd174;
	mov.b32 	%r153, 16;
	// begin inline asm
	shfl.sync.down.b32 %r146, %r147, %r153, %r154, %r155;
	// end inline asm
	// begin inline asm
	shfl.sync.down.b32 %r151, %r152, %r153, %r154, %r155;
	// end inline asm
	mov.b64 	%rd175, {%r146, %r151};
	add.s32 	%r163, %r105, 16;
	setp.gt.s32 	%p31, %r163, %r154;
	selp.b64 	%rd176, 0, %rd175, %p31;
	add.s64 	%rd280, %rd176, %rd174;
	setp.ne.s32 	%p32, %r105, 0;
	@%p32 bra 	$L__BB22_19;
	shr.u32 	%r164, %r1, 2;
	and.b32  	%r165, %r164, 248;
	mov.u32 	%r166, _ZZN3cub18CUB_300001_SM_10006detail6reduce28DeviceReduceSingleTileKernelINS2_10policy_hubIlyN4cuda3std3__44plusIlEEE10Policy1000EPlSC_iS9_llNS7_10__identityEEEvT0_T1_T2_T3_T4_T6_E12temp_storage;
	add.s32 	%r167, %r166, %r165;
	st.shared.u64 	[%r167+16], %rd280;
$L__BB22_19:
	bar.sync 	0;
	setp.ne.s32 	%p33, %r1, 0;
	@%p33 bra 	$L__BB22_37;
	setp.gt.s32 	%p34, %r34, 32;
	ld.shared.u64 	%rd177, [_ZZN3cub18CUB_300001_SM_10006detail6reduce28DeviceReduceSingleTileKernelINS2_10policy_hubIlyN4cuda3std3__44plusIlEEE10Policy1000EPlSC_iS9_llNS7_10__identityEEEvT0_T1_T2_T3_T4_T6_E12temp_storage+24];
	selp.b64 	%rd178, %rd177, 0, %p34;
	add.s64 	%rd179, %rd178, %rd280;
	setp.gt.s32 	%p35, %r34, 64;
	ld.shared.u64 	%rd180, [_ZZN3cub18CUB_300001_SM_10006detail6reduce28DeviceReduceSingleTileKernelINS2_10policy_hubIlyN4cuda3std3__44plusIlEEE10Policy1000EPlSC_iS9_llNS7_10__identityEEEvT0_T1_T2_T3_T4_T6_E12temp_storage+32];
	selp.b64 	%rd181, %rd180, 0, %p35;
	add.s64 	%rd182, %rd179, %rd181;
	setp.gt.s32 	%p36, %r34, 96;
	ld.shared.u64 	%rd183, [_ZZN3cub18CUB_300001_SM_10006detail6reduce28DeviceReduceSingleTileKernelINS2_10policy_hubIlyN4cuda3std3__44plusIlEEE10Policy1000EPlSC_iS9_llNS7_10__identityEEEvT0_T1_T2_T3_T4_T6_E12temp_storage+40];
	selp.b64 	%rd184, %rd183, 0, %p36;
	add.s64 	%rd185, %rd182, %rd184;
	setp.gt.s32 	%p37, %r34, 128;
	ld.shared.u64 	%rd186, [_ZZN3cub18CUB_300001_SM_10006detail6reduce28DeviceReduceSingleTileKernelINS2_10policy_hubIlyN4cuda3std3__44plusIlEEE10Policy1000EPlSC_iS9_llNS7_10__identityEEEvT0_T1_T2_T3_T4_T6_E12temp_storage+48];
	selp.b64 	%rd187, %rd186, 0, %p37;
	add.s64 	%rd188, %rd185, %rd187;
	setp.gt.s32 	%p38, %r34, 160;
	ld.shared.u64 	%rd189, [_ZZN3cub18CUB_300001_SM_10006detail6reduce28DeviceReduceSingleTileKernelINS2_10policy_hubIlyN4cuda3std3__44plusIlEEE10Policy1000EPlSC_iS9_llNS7_10__identityEEEvT0_T1_T2_T3_T4_T6_E12temp_storage+56];
	selp.b64 	%rd190, %rd189, 0, %p38;
	add.s64 	%rd191, %rd188, %rd190;
	setp.gt.s32 	%p39, %r34, 192;
	ld.shared.u64 	%rd192, [_ZZN3cub18CUB_300001_SM_10006detail6reduce28DeviceReduceSingleTileKernelINS2_10policy_hubIlyN4cuda3std3__44plusIlEEE10Policy1000EPlSC_iS9_llNS7_10__identityEEEvT0_T1_T2_T3_T4_T6_E12temp_storage+64];
	selp.b64 	%rd193, %rd192, 0, %p39;
	add.s64 	%rd194, %rd191, %rd193;
	setp.gt.s32 	%p40, %r34, 224;
	ld.shared.u64 	%rd195, [_ZZN3cub18CUB_300001_SM_10006detail6reduce28DeviceReduceSingleTileKernelINS2_10policy_hubIlyN4cuda3std3__44plusIlEEE10Policy1000EPlSC_iS9_llNS7_10__identityEEEvT0_T1_T2_T3_T4_T6_E12temp_storage+72];
	selp.b64 	%rd196, %rd195, 0, %p40;
	add.s64 	%rd197, %rd194, %rd196;
	setp.gt.s32 	%p41, %r34, 256;
	ld.shared.u64 	%rd198, [_ZZN3cub18CUB_300001_SM_10006detail6reduce28DeviceReduceSingleTileKernelINS2_10policy_hubIlyN4cuda3std3__44plusIlEEE10Policy1000EPlSC_iS9_llNS7_10__identityEEEvT0_T1_T2_T3_T4_T6_E12temp_storage+80];
	selp.b64 	%rd199, %rd198, 0, %p41;
	add.s64 	%rd200, %rd197, %rd199;
	setp.gt.s32 	%p42, %r34, 288;
	ld.shared.u64 	%rd201, [_ZZN3cub18CUB_300001_SM_10006detail6reduce28DeviceReduceSingleTileKernelINS2_10policy_hubIlyN4cuda3std3__44plusIlEEE10Policy1000EPlSC_iS9_llNS7_10__identityEEEvT0_T1_T2_T3_T4_T6_E12temp_storage+88];
	selp.b64 	%rd202, %rd201, 0, %p42;
	add.s64 	%rd203, %rd200, %rd202;
	setp.gt.s32 	%p43, %r34, 320;
	ld.shared.u64 	%rd204, [_ZZN3cub18CUB_300001_SM_10006detail6reduce28DeviceReduceSingleTileKernelINS2_10policy_hubIlyN4cuda3std3__44plusIlEEE10Policy1000EPlSC_iS9_llNS7_10__identityEEEvT0_T1_T2_T3_T4_T6_E12temp_storage+96];
	selp.b64 	%rd205, %rd204, 0, %p43;
	add.s64 	%rd206, %rd203, %rd205;
	setp.gt.s32 	%p44, %r34, 352;
	ld.shared.u64 	%rd207, [_ZZN3cub18CUB_300001_SM_10006detail6reduce28DeviceReduceSingleTileKernelINS2_10policy_hubIlyN4cuda3std3__44plusIlEEE10Policy1000EPlSC_iS9_llNS7_10__identityEEEvT0_T1_T2_T3_T4_T6_E12temp_storage+104];
	selp.b64 	%rd208, %rd207, 0, %p44;
	add.s64 	%rd209, %rd206, %rd208;
	setp.gt.s32 	%p45, %r34, 384;
	ld.shared.u64 	%rd210, [_ZZN3cub18CUB_300001_SM_10006detail6reduce28DeviceReduceSingleTileKernelINS2_10policy_hubIlyN4cuda3std3__44plusIlEEE10Policy1000EPlSC_iS9_llNS7_10__identityEEEvT0_T1_T2_T3_T4_T6_E12temp_storage+112];
	selp.b64 	%rd211, %rd210, 0, %p45;
	add.s64 	%rd212, %rd209, %rd211;
	setp.gt.s32 	%p46, %r34, 416;
	ld.shared.u64 	%rd213, [_ZZN3cub18CUB_300001_SM_10006detail6reduce28DeviceReduceSingleTileKernelINS2_10policy_hubIlyN4cuda3std3__44plusIlEEE10Policy1000EPlSC_iS9_llNS7_10__identityEEEvT0_T1_T2_T3_T4_T6_E12temp_storage+120];
	selp.b64 	%rd214, %rd213, 0, %p46;
	add.s64 	%rd215, %rd212, %rd214;
	setp.gt.s32 	%p47, %r34, 448;
	ld.shared.u64 	%rd216, [_ZZN3cub18CUB_300001_SM_10006detail6reduce28DeviceReduceSingleTileKernelINS2_10policy_hubIlyN4cuda3std3__44plusIlEEE10Policy1000EPlSC_iS9_llNS7_10__identityEEEvT0_T1_T2_T3_T4_T6_E12temp_storage+128];
	selp.b64 	%rd217, %rd216, 0, %p47;
	add.s64 	%rd218, %rd215, %rd217;
	setp.gt.s32 	%p48, %r34, 480;
	ld.shared.u64 	%rd219, [_ZZN3cub18CUB_300001_SM_10006detail6reduce28DeviceReduceSingleTileKernelINS2_10policy_hubIlyN4cuda3std3__44plusIlEEE10Policy1000EPlSC_iS9_llNS7_10__identityEEEvT0_T1_T2_T3_T4_T6_E12temp_storage+136];
	selp.b64 	%rd220, %rd219, 0, %p48;
	add.s64 	%rd280, %rd218, %rd220;
	bra.uni 	$L__BB22_37;
$L__BB22_21:
	mov.u32 	%r13, %tid.x;
	mul.wide.u32 	%rd52, %r13, 8;
	add.s64 	%rd39, %rd35, %rd52;
	// begin inline asm
	ld.global.nc.u64 %rd38, [%rd39];
	// end inline asm
	add.s64 	%rd41, %rd39, 4096;
	// begin inline asm
	ld.global.nc.u64 %rd40, [%rd41];
	// end inline asm
	add.s64 	%rd43, %rd39, 8192;
	// begin inline asm
	ld.global.nc.u64 %rd42, [%rd43];
	// end inline asm
	add.s64 	%rd45, %rd39, 12288;
	// begin inline asm
	ld.global.nc.u64 %rd44, [%rd45];
	// end inline asm
	add.s64 	%rd47, %rd39, 16384;
	// begin inline asm
	ld.global.nc.u64 %rd46, [%rd47];
	// end inline asm
	add.s64 	%rd49, %rd39, 20480;
	// begin inline asm
	ld.global.nc.u64 %rd48, [%rd49];
	// end inline asm
	add.s64 	%rd51, %rd39, 24576;
	// begin inline asm
	ld.global.nc.u64 %rd50, [%rd51];
	// end inline asm
	add.s64 	%rd53, %rd40, %rd38;
	add.s64 	%rd54, %rd42, %rd53;
	add.s64 	%rd55, %rd44, %rd54;
	add.s64 	%rd56, %rd46, %rd55;
	add.s64 	%rd57, %rd48, %rd56;
	add.s64 	%rd279, %rd50, %rd57;
	setp.lt.u32 	%p3, %r34, 7168;
	mov.b32 	%r231, 3584;
	@%p3 bra 	$L__BB22_25;
	add.s32 	%r14, %r34, -3584;
	mov.b32 	%r231, 3584;
$L__BB22_23:
	add.s32 	%r37, %r231, %r13;
	mul.wide.u32 	%rd72, %r37, 8;
	add.s64 	%rd59, %rd35, %rd72;
	// begin inline asm
	ld.global.nc.u64 %rd58, [%rd59];
	// end inline asm
	add.s64 	%rd61, %rd59, 4096;
	// begin inline asm
	ld.global.nc.u64 %rd60, [%rd61];
	// end inline asm
	add.s64 	%rd63, %rd59, 8192;
	// begin inline asm
	ld.global.nc.u64 %rd62, [%rd63];
	// end inline asm
	add.s64 	%rd65, %rd59, 12288;
	// begin inline asm
	ld.global.nc.u64 %rd64, [%rd65];
	// end inline asm
	add.s64 	%rd67, %rd59, 16384;
	// begin inline asm
	ld.global.nc.u64 %rd66, [%rd67];
	// end inline asm
	add.s64 	%rd69, %rd59, 20480;
	// begin inline asm
	ld.global.nc.u64 %rd68, [%rd69];
	// end inline asm
	add.s64 	%rd71, %rd59, 24576;
	// begin inline asm
	ld.global.nc.u64 %rd70, [%rd71];
	// end inline asm
	add.s64 	%rd73, %rd58, %rd279;
	add.s64 	%rd74, %rd60, %rd73;
	add.s64 	%rd75, %rd62, %rd74;
	add.s64 	%rd76, %rd64, %rd75;
	add.s64 	%rd77, %rd66, %rd76;
	add.s64 	%rd78, %rd68, %rd77;
	add.s64 	%rd279, %rd70, %rd78;
	sub.s32 	%r38, %r34, %r231;
	setp.lt.s32 	%p4, %r38, 3584;
	@%p4 bra 	$L__BB22_33;
	add.s32 	%r231, %r231, 3584;
	setp.le.s32 	%p5, %r231, %r14;
	@%p5 bra 	$L__BB22_23;
$L__BB22_25:
	setp.le.s32 	%p6, %r34, %r231;
	@%p6 bra 	$L__BB22_33;
	sub.s32 	%r18, %r34, %r231;
	setp.ge.s32 	%p7, %r13, %r18;
	@%p7 bra 	$L__BB22_33;
	not.b32 	%r39, %r13;
	add.s32 	%r40, %r34, %r39;
	sub.s32 	%r19, %r40, %r231;
	and.b32  	%r41, %r19, 1536;
	setp.eq.s32 	%p8, %r41, 1536;
	mov.u32 	%r235, %r13;
	@%p8 bra 	$L__BB22_30;
	add.s32 	%r233, %r13, %r231;
	shr.u32 	%r42, %r19, 9;
	add.s32 	%r43, %r42, 1;
	and.b32  	%r44, %r43, 3;
	neg.s32 	%r232, %r44;
	mov.u32 	%r235, %r13;
$L__BB22_29:
	.pragma "nounroll";
	mul.wide.u32 	%rd82, %r233, 8;
	add.s64 	%rd81, %rd35, %rd82;
	// begin inline asm
	ld.global.nc.u64 %rd80, [%rd81];
	// end inline asm
	add.s64 	%rd279, %rd80, %rd279;
	add.s32 	%r235, %r235, 512;
	add.s32 	%r233, %r233, 512;
	add.s32 	%r232, %r232, 1;
	setp.ne.s32 	%p9, %r232, 0;
	@%p9 bra 	$L__BB22_29;
$L__BB22_30:
	setp.lt.u32 	%p10, %r19, 1536;
	@%p10 bra 	$L__BB22_33;
	cvt.u64.u32 	%rd83, %r235;
	cvt.u64.u32 	%rd84, %r231;
	add.s64 	%rd85, %rd83, %rd84;
	shl.b64 	%rd86, %rd85, 3;
	add.s64 	%rd87, %rd86, %rd35;
	add.s64 	%rd277, %rd87, 8192;
	add.s32 	%r236, %r235, %r231;
$L__BB22_32:
	mul.wide.u32 	%rd96, %r236, 8;
	add.s64 	%rd89, %rd35, %rd96;
	// begin inline asm
	ld.global.nc.u64 %rd88, [%rd89];
	// end inline asm
	add.s64 	%rd97, %rd88, %rd279;
	add.s64 	%rd91, %rd277, -4096;
	// begin inline asm
	ld.global.nc.u64 %rd90, [%rd91];
	// end inline asm
	add.s64 	%rd98, %rd90, %rd97;
	// begin inline asm
	ld.global.nc.u64 %rd92, [%rd277];
	// end inline asm
	add.s64 	%rd99, %rd92, %rd98;
	add.s64 	%rd95, %rd277, 4096;
	// begin inline asm
	ld.global.nc.u64 %rd94, [%rd95];
	// end inline asm
	add.s64 	%rd279, %rd94, %rd99;
	add.s32 	%r235, %r235, 2048;
	add.s64 	%rd277, %rd277, 16384;
	add.s32 	%r236, %r236, 2048;
	setp.lt.s32 	%p11, %r235, %r18;
	@%p11 bra 	$L__BB22_32;
$L__BB22_33:
	// begin inline asm
	mov.u32 %r45, %laneid;
	// end inline asm
	mov.b64 	{%r47, %r52}, %rd279;
	mov.b32 	%r53, 1;
	mov.b32 	%r94, 31;
	mov.b32 	%r95, -1;
	// begin inline asm
	shfl.sync.down.b32 %r46, %r47, %r53, %r94, %r95;
	// end inline asm
	// begin inline asm
	shfl.sync.down.b32 %r51, %r52, %r53, %r94, %r95;
	// end inline asm
	mov.b64 	%rd100, {%r46, %r51};
	setp.gt.s32 	%p12, %r45, 30;
	selp.b64 	%rd101, 0, %rd100, %p12;
	add.s64 	%rd102, %rd101, %rd279;
	mov.b64 	{%r57, %r62}, %rd102;
	mov.b32 	%r63, 2;
	// begin inline asm
	shfl.sync.down.b32 %r56, %r57, %r63, %r94, %r95;
	// end inline asm
	// begin inline asm
	shfl.sync.down.b32 %r61, %r62, %r63, %r94, %r95;
	// end inline asm
	mov.b64 	%rd103, {%r56, %r61};
	setp.gt.s32 	%p13, %r45, 29;
	selp.b64 	%rd104, 0, %rd103, %p13;
	add.s64 	%rd105, %rd104, %rd102;
	mov.b64 	{%r67, %r72}, %rd105;
	mov.b32 	%r73, 4;
	// begin inline asm
	shfl.sync.down.b32 %r66, %r67, %r73, %r94, %r95;
	// end inline asm
	// begin inline asm
	shfl.sync.down.b32 %r71, %r72, %r73, %r94, %r95;
	// end inline asm
	mov.b64 	%rd106, {%r66, %r71};
	setp.gt.s32 	%p14, %r45, 27;
	selp.b64 	%rd107, 0, %rd106, %p14;
	add.s64 	%rd108, %rd107, %rd105;
	mov.b64 	{%r77, %r82}, %rd108;
	mov.b32 	%r83, 8;
	// begin inline asm
	shfl.sync.down.b32 %r76, %r77, %r83, %r94, %r95;
	// end inline asm
	// begin inline asm
	shfl.sync.down.b32 %r81, %r82, %r83, %r94, %r95;
	// end inline asm
	mov.b64 	%rd109, {%r76, %r81};
	setp.gt.s32 	%p15, %r45, 23;
	selp.b64 	%rd110, 0, %rd109, %p15;
	add.s64 	%rd111, %rd110, %rd108;
	mov.b64 	{%r87, %r92}, %rd111;
	mov.b32 	%r93, 16;
	// begin inline asm
	shfl.sync.down.b32 %r86, %r87, %r93, %r94, %r95;
	// end inline asm
	// begin inline asm
	shfl.sync.down.b32 %r91, %r92, %r93, %r94, %r95;
	// end inline asm
	mov.b64 	%rd112, {%r86, %r91};
	setp.gt.s32 	%p16, %r45, 15;
	selp.b64 	%rd113, 0, %rd112, %p16;
	add.s64 	%rd280, %rd113, %rd111;
	setp.ne.s32 	%p17, %r45, 0;
	@%p17 bra 	$L__BB22_35;
	shr.u32 	%r96, %r13, 2;
	and.b32  	%r97, %r96, 248;
	mov.u32 	%r98, _ZZN3cub18CUB_300001_SM_10006detail6reduce28DeviceReduceSingleTileKernelINS2_10policy_hubIlyN4cuda3std3__44plusIlEEE10Policy1000EPlSC_iS9_llNS7_10__identityEEEvT0_T1_T2_T3_T4_T6_E12temp_storage;
	add.s32 	%r99, %r98, %r97;
	st.shared.u64 	[%r99+16], %rd280;
$L__BB22_35:
	bar.sync 	0;
	setp.ne.s32 	%p18, %r13, 0;
	@%p18 bra 	$L__BB22_37;
	ld.shared.u64 	%rd114, [_ZZN3cub18CUB_300001_SM_10006detail6reduce28DeviceReduceSingleTileKernelINS2_10policy_hubIlyN4cuda3std3__44plusIlEEE10Policy1000EPlSC_iS9_llNS7_10__identityEEEvT0_T1_T2_T3_T4_T6_E12temp_storage+24];
	add.s64 	%rd115, %rd114, %rd280;
	ld.shared.u64 	%rd116, [_ZZN3cub18CUB_300001_SM_10006detail6reduce28DeviceReduceSingleTileKernelINS2_10policy_hubIlyN4cuda3std3__44plusIlEEE10Policy1000EPlSC_iS9_llNS7_10__identityEEEvT0_T1_T2_T3_T4_T6_E12temp_storage+32];
	add.s64 	%rd117, %rd115, %rd116;
	ld.shared.u64 	%rd118, [_ZZN3cub18CUB_300001_SM_10006detail6reduce28DeviceReduceSingleTileKernelINS2_10policy_hubIlyN4cuda3std3__44plusIlEEE10Policy1000EPlSC_iS9_llNS7_10__identityEEEvT0_T1_T2_T3_T4_T6_E12temp_storage+40];
	add.s64 	%rd119, %rd117, %rd118;
	ld.shared.u64 	%rd120, [_ZZN3cub18CUB_300001_SM_10006detail6reduce28DeviceReduceSingleTileKernelINS2_10policy_hubIlyN4cuda3std3__44plusIlEEE10Policy1000EPlSC_iS9_llNS7_10__identityEEEvT0_T1_T2_T3_T4_T6_E12temp_storage+48];
	add.s64 	%rd121, %rd119, %rd120;
	ld.shared.u64 	%rd122, [_ZZN3cub18CUB_300001_SM_10006detail6reduce28DeviceReduceSingleTileKernelINS2_10policy_hubIlyN4cuda3std3__44plusIlEEE10Policy1000EPlSC_iS9_llNS7_10__identityEEEvT0_T1_T2_T3_T4_T6_E12temp_storage+56];
	add.s64 	%rd123, %rd121, %rd122;
	ld.shared.u64 	%rd124, [_ZZN3cub18CUB_300001_SM_10006detail6reduce28DeviceReduceSingleTileKernelINS2_10policy_hubIlyN4cuda3std3__44plusIlEEE10Policy1000EPlSC_iS9_llNS7_10__identityEEEvT0_T1_T2_T3_T4_T6_E12temp_storage+64];
	add.s64 	%rd125, %rd123, %rd124;
	ld.shared.u64 	%rd126, [_ZZN3cub18CUB_300001_SM_10006detail6reduce28DeviceReduceSingleTileKernelINS2_10policy_hubIlyN4cuda3std3__44plusIlEEE10Policy1000EPlSC_iS9_llNS7_10__identityEEEvT0_T1_T2_T3_T4_T6_E12temp_storage+72];
	add.s64 	%rd127, %rd125, %rd126;
	ld.shared.u64 	%rd128, [_ZZN3cub18CUB_300001_SM_10006detail6reduce28DeviceReduceSingleTileKernelINS2_10policy_hubIlyN4cuda3std3__44plusIlEEE10Policy1000EPlSC_iS9_llNS7_10__identityEEEvT0_T1_T2_T3_T4_T6_E12temp_storage+80];
	add.s64 	%rd129, %rd127, %rd128;
	ld.shared.u64 	%rd130, [_ZZN3cub18CUB_300001_SM_10006detail6reduce28DeviceReduceSingleTileKernelINS2_10policy_hubIlyN4cuda3std3__44plusIlEEE10Policy1000EPlSC_iS9_llNS7_10__identityEEEvT0_T1_T2_T3_T4_T6_E12temp_storage+88];
	add.s64 	%rd131, %rd129, %rd130;
	ld.shared.u64 	%rd132, [_ZZN3cub18CUB_300001_SM_10006detail6reduce28DeviceReduceSingleTileKernelINS2_10policy_hubIlyN4cuda3std3__44plusIlEEE10Policy1000EPlSC_iS9_llNS7_10__identityEEEvT0_T1_T2_T3_T4_T6_E12temp_storage+96];
	add.s64 	%rd133, %rd131, %rd132;
	ld.shared.u64 	%rd134, [_ZZN3cub18CUB_300001_SM_10006detail6reduce28DeviceReduceSingleTileKernelINS2_10policy_hubIlyN4cuda3std3__44plusIlEEE10Policy1000EPlSC_iS9_llNS7_10__identityEEEvT0_T1_T2_T3_T4_T6_E12temp_storage+104];
	add.s64 	%rd135, %rd133, %rd134;
	ld.shared.u64 	%rd136, [_ZZN3cub18CUB_300001_SM_10006detail6reduce28DeviceReduceSingleTileKernelINS2_10policy_hubIlyN4cuda3std3__44plusIlEEE10Policy1000EPlSC_iS9_llNS7_10__identityEEEvT0_T1_T2_T3_T4_T6_E12temp_storage+112];
	add.s64 	%rd137, %rd135, %rd136;
	ld.shared.u64 	%rd138, [_ZZN3cub18CUB_300001_SM_10006detail6reduce28DeviceReduceSingleTileKernelINS2_10policy_hubIlyN4cuda3std3__44plusIlEEE10Policy1000EPlSC_iS9_llNS7_10__identityEEEvT0_T1_T2_T3_T4_T6_E12temp_storage+120];
	add.s64 	%rd139, %rd137, %rd138;
	ld.shared.u64 	%rd140, [_ZZN3cub18CUB_300001_SM_10006detail6reduce28DeviceReduceSingleTileKernelINS2_10policy_hubIlyN4cuda3std3__44plusIlEEE10Policy1000EPlSC_iS9_llNS7_10__identityEEEvT0_T1_T2_T3_T4_T6_E12temp_storage+128];
	add.s64 	%rd141, %rd139, %rd140;
	ld.shared.u64 	%rd142, [_ZZN3cub18CUB_300001_SM_10006detail6reduce28DeviceReduceSingleTileKernelINS2_10policy_hubIlyN4cuda3std3__44plusIlEEE10Policy1000EPlSC_iS9_llNS7_10__identityEEEvT0_T1_T2_T3_T4_T6_E12temp_storage+136];
	add.s64 	%rd280, %rd141, %rd142;
$L__BB22_37:
	mov.u32 	%r223, %tid.x;
	setp.ne.s32 	%p56, %r223, 0;
	@%p56 bra 	$L__BB22_39;
	add.s64 	%rd264, %rd280, %rd36;
	st.global.u64 	[%rd1], %rd264;
$L__BB22_39:
	ret;

}
	// .globl	_ZN3cub18CUB_300001_SM_10006detail6reduce28DeviceReduceSingleTileKernelINS2_10policy_hubIijN4cuda3std3__44plusIiEEE10Policy1000EN6thrust24THRUST_300001_SM_1000_NS17counting_iteratorIiNSD_11use_defaultESF_SF_EEPijS9_ii19active_edge_counterEEvT0_T1_T2_T3_T4_T6_
.visible .entry _ZN3cub18CUB_300001_SM_10006detail6reduce28DeviceReduceSingleTileKernelINS2_10policy_hubIijN4cuda3std3__44plusIiEEE10Policy1000EN6thrust24THRUST_300001_SM_1000_NS17counting_iteratorIiNSD_11use_defaultESF_SF_EEPijS9_ii19active_edge_counterEEvT0_T1_T2_T3_T4_T6_(
	.param .align 4 .b8 _ZN3cub18CUB_300001_SM_10006detail6reduce28DeviceReduceSingleTileKernelINS2_10policy_hubIijN4cuda3std3__44plusIiEEE10Policy1000EN6thrust24THRUST_300001_SM_1000_NS17counting_iteratorIiNSD_11use_defaultESF_SF_EEPijS9_ii19active_edge_counterEEvT0_T1_T2_T3_T4_T6__param_0[4],
	.param .u64 .ptr .align 1 _ZN3cub18CUB_300001_SM_10006detail6reduce28DeviceReduceSingleTileKernelINS2_10policy_hubIijN4cuda3std3__44plusIiEEE10Policy1000EN6thrust24THRUST_300001_SM_1000_NS17counting_iteratorIiNSD_11use_defaultESF_SF_EEPijS9_ii19active_edge_counterEEvT0_T1_T2_T3_T4_T6__param_1,
	.param .u32 _ZN3cub18CUB_300001_SM_10006detail6reduce28DeviceReduceSingleTileKernelINS2_10policy_hubIijN4cuda3std3__44plusIiEEE10Policy1000EN6thrust24THRUST_300001_SM_1000_NS17counting_iteratorIiNSD_11use_defaultESF_SF_EEPijS9_ii19active_edge_counterEEvT0_T1_T2_T3_T4_T6__param_2,
	.param .align 1 .b8 _ZN3cub18CUB_300001_SM_10006detail6reduce28DeviceReduceSingleTileKernelINS2_10policy_hubIijN4cuda3std3__44plusIiEEE10Policy1000EN6thrust24THRUST_300001_SM_1000_NS17counting_iteratorIiNSD_11use_defaultESF_SF_EEPijS9_ii19active_edge_counterEEvT0_T1_T2_T3_T4_T6__param_3[1],
	.param .u32 _ZN3cub18CUB_300001_SM_10006detail6reduce28DeviceReduceSingleTileKernelINS2_10policy_hubIijN4cuda3std3__44plusIiEEE10Policy1000EN6thrust24THRUST_300001_SM_1000_NS17counting_iteratorIiNSD_11use_defaultESF_SF_EEPijS9_ii19active_edge_counterEEvT0_T1_T2_T3_T4_T6__param_4,
	.param .align 8 .b8 _ZN3cub18CUB_300001_SM_10006detail6reduce28DeviceReduceSingleTileKernelINS2_10policy_hubIijN4cuda3std3__44plusIiEEE10Policy1000EN6thrust24THRUST_300001_SM_1000_NS17counting_iteratorIiNSD_11use_defaultESF_SF_EEPijS9_ii19active_edge_counterEEvT0_T1_T2_T3_T4_T6__param_5[24]
)
.maxntid 256
.minnctapersm 1
{
	.reg .pred 	%p<1511>;
	.reg .b32 	%r<6272>;
	.reg .b64 	%rd<2475>;
	// demoted variable
	.shared .align 4 .b8 _ZZN3cub18CUB_300001_SM_10006detail6reduce28DeviceReduceSingleTileKernelINS2_10policy_hubIijN4cuda3std3__44plusIiEEE10Policy1000EN6thrust24THRUST_300001_SM_1000_NS17counting_iteratorIiNSD_11use_defaultESF_SF_EEPijS9_ii19active_edge_counterEEvT0_T1_T2_T3_T4_T6_E12temp_storage[44];
	ld.param.u64 	%rd46, [_ZN3cub18CUB_300001_SM_10006detail6reduce28DeviceReduceSingleTileKernelINS2_10policy_hubIijN4cuda3std3__44plusIiEEE10Policy1000EN6thrust24THRUST_300001_SM_1000_NS17counting_iteratorIiNSD_11use_defaultESF_SF_EEPijS9_ii19active_edge_counterEEvT0_T1_T2_T3_T4_T6__param_5+16];
	ld.param.u64 	%rd45, [_ZN3cub18CUB_300001_SM_10006detail6reduce28DeviceReduceSingleTileKernelINS2_10policy_hubIijN4cuda3std3__44plusIiEEE10Policy1000EN6thrust24THRUST_300001_SM_1000_NS17counting_iteratorIiNSD_11use_defaultESF_SF_EEPijS9_ii19active_edge_counterEEvT0_T1_T2_T3_T4_T6__param_5+8];
	ld.param.u64 	%rd44, [_ZN3cub18CUB_300001_SM_10006detail6reduce28DeviceReduceSingleTileKernelINS2_10policy_hubIijN4cuda3std3__44plusIiEEE10Policy1000EN6thrust24THRUST_300001_SM_1000_NS17counting_iteratorIiNSD_11use_defaultESF_SF_EEPijS9_ii19active_edge_counterEEvT0_T1_T2_T3_T4_T6__param_5];
	ld.param.u32 	%r1091, [_ZN3cub18CUB_300001_SM_10006detail6reduce28DeviceReduceSingleTileKernelINS2_10policy_hubIijN4cuda3std3__44plusIiEEE10Policy1000EN6thrust24THRUST_300001_SM_1000_NS17counting_iteratorIiNSD_11use_defaultESF_SF_EEPijS9_ii19active_edge_counterEEvT0_T1_T2_T3_T4_T6__param_0];
	ld.param.u64 	%rd47, [_ZN3cub18CUB_300001_SM_10006detail6reduce28DeviceReduceSingleTileKernelINS2_10policy_hubIijN4cuda3std3__44plusIiEEE10Policy1000EN6thrust24THRUST_300001_SM_1000_NS17counting_iteratorIiNSD_11use_defaultESF_SF_EEPijS9_ii19active_edge_counterEEvT0_T1_T2_T3_T4_T6__param_1];
	ld.param.u32 	%r1092, [_ZN3cub18CUB_300001_SM_10006detail6reduce28DeviceReduceSingleTileKernelINS2_10policy_hubIijN4cuda3std3__44plusIiEEE10Policy1000EN6thrust24THRUST_300001_SM_1000_NS17counting_iteratorIiNSD_11use_defaultESF_SF_EEPijS9_ii19active_edge_counterEEvT0_T1_T2_T3_T4_T6__param_2];
	ld.param.u32 	%r1093, [_ZN3cub18CUB_300001_SM_10006detail6reduce28DeviceReduceSingleTileKernelINS2_10policy_hubIijN4cuda3std3__44plusIiEEE10Policy1000EN6thrust24THRUST_300001_SM_1000_NS17counting_iteratorIiNSD_11use_defaultESF_SF_EEPijS9_ii19active_edge_counterEEvT0_T1_T2_T3_T4_T6__param_4];
	cvta.to.global.u64 	%rd1, %rd47;
	setp.ne.s32 	%p1, %r1092, 0;
	@%p1 bra 	$L__BB23_3;
	mov.u32 	%r5800, %tid.x;
	setp.ne.s32 	%p1510, %r5800, 0;
	@%p1510 bra 	$L__BB23_556;
	st.global.u32 	[%rd1], %r1093;
	bra.uni 	$L__BB23_556;
$L__BB23_3:
	cvta.to.global.u64 	%rd2, %rd44;
	cvta.to.global.u64 	%rd3, %rd45;
	cvta.to.global.u64 	%rd4, %rd46;
	setp.gt.u32 	%p2, %r1092, 4095;
	@%p2 bra 	$L__BB23_47;
	mov.u32 	%r2, %tid.x;
	setp.ge.u32 	%p1402, %r2, %r1092;
	mov.b32 	%r5816, 0;
	mov.u32 	%r5819, %r2;
	@%p1402 bra 	$L__BB23_20;
	add.s32 	%r3, %r1091, %r2;
	mul.wide.s32 	%rd2332, %r3, 4;
	add.s64 	%rd2333, %rd4, %rd2332;
	ld.global.u32 	%r5434, [%rd2333];
	setp.ne.s32 	%p1403, %r5434, -1;
	mov.b32 	%r5816, 0;
	@%p1403 bra 	$L__BB23_19;
	add.s64 	%rd2335, %rd2, %rd2332;
	ld.global.u32 	%r5805, [%rd2335];
	ld.global.u32 	%r5, [%rd2335+4];
	setp.ge.s32 	%p1404, %r5805, %r5;
	@%p1404 bra 	$L__BB23_19;
	add.s32 	%r5438, %r5805, 1;
	max.s32 	%r5439, %r5, %r5438;
	sub.s32 	%r6, %r5439, %r5805;
	and.b32  	%r7, %r6, 15;
	sub.s32 	%r5440, %r5805, %r5439;
	setp.gt.u32 	%p1405, %r5440, -16;
	mov.b32 	%r5816, 0;
	@%p1405 bra 	$L__BB23_10;
	and.b32  	%r8, %r6, -16;
	mov.b32 	%r5816, 0;
	mov.u32 	%r5803, %r5816;
$L__BB23_9:
	.pragma "nounroll";
	mul.wide.s32 	%rd2336, %r5805, 4;
	add.s64 	%rd2337, %rd3, %rd2336;
	ld.global.u32 	%r5442, [%rd2337];
	mul.wide.s32 	%rd2338, %r5442, 4;
	add.s64 	%rd2339, %rd4, %rd2338;
	ld.global.u32 	%r5443, [%rd2339];
	setp.eq.s32 	%p1406, %r5443, -1;
	selp.u32 	%r5444, 1, 0, %p1406;
	add.s32 	%r5445, %r5816, %r5444;
	ld.global.u32 	%r5446, [%rd2337+4];
	mul.wide.s32 	%rd2340, %r5446, 4;
	add.s64 	%rd2341, %rd4, %rd2340;
	ld.global.u32 	%r5447, [%rd2341];
	setp.eq.s32 	%p1407, %r5447, -1;
	selp.u32 	%r5448, 1, 0, %p1407;
	add.s32 	%r5449, %r5445, %r5448;
	ld.global.u32 	%r5450, [%rd2337+8];
	mul.wide.s32 	%rd2342, %r5450, 4;
	add.s64 	%rd2343, %rd4, %rd2342;
	ld.global.u32 	%r5451, [%rd2343];
	setp.eq.s32 	%p1408, %r5451, -1;
	selp.u32 	%r5452, 1, 0, %p1408;
	add.s32 	%r5453, %r5449, %r5452;
	ld.global.u32 	%r5454, [%rd2337+12];
	mul.wide.s32 	%rd2344, %r5454, 4;
	add.s64 	%rd2345, %rd4, %rd2344;
	ld.global.u32 	%r5455, [%rd2345];
	setp.eq.s32 	%p1409, %r5455, -1;
	selp.u32 	%r5456, 1, 0, %p1409;
	add.s32 	%r5457, %r5453, %r5456;
	ld.global.u32 	%r5458, [%rd2337+16];
	mul.wide.s32 	%rd2346, %r5458, 4;
	add.s64 	%rd2347, %rd4, %rd2346;
	ld.global.u32 	%r5459, [%rd2347];
	setp.eq.s32 	%p1410, %r5459, -1;
	selp.u32 	%r5460, 1, 0, %p1410;
	add.s32 	%r5461, %r5457, %r5460;
	ld.global.u32 	%r5462, [%rd2337+20];
	mul.wide.s32 	%rd2348, %r5462, 4;
	add.s64 	%rd2349, %rd4, %rd2348;
	ld.global.u32 	%r5463, [%rd2349];
	setp.eq.s32 	%p1411, %r5463, -1;
	selp.u32 	%r5464, 1, 0, %p1411;
	add.s32 	%r5465, %r5461, %r5464;
	ld.global.u32 	%r5466, [%rd2337+24];
	mul.wide.s32 	%rd2350, %r5466, 4;
	add.s64 	%rd2351, %rd4, %rd2350;
	ld.global.u32 	%r5467, [%rd2351];
	setp.eq.s32 	%p1412, %r5467, -1;
	selp.u32 	%r5468, 1, 0, %p1412;
	add.s32 	%r5469, %r5465, %r5468;
	ld.global.u32 	%r5470, [%rd2337+28];
	mul.wide.s32 	%rd2352, %r5470, 4;
	add.s64 	%rd2353, %rd4, %rd2352;
	ld.global.u32 	%r5471, [%rd2353];
	setp.eq.s32 	%p1413, %r5471, -1;
	selp.u32 	%r5472, 1, 0, %p1413;
	add.s32 	%r5473, %r5469, %r5472;
	ld.global.u32 	%r5474, [%rd2337+32];
	mul.wide.s32 	%rd2354, %r5474, 4;
	add.s64 	%rd2355, %rd4, %rd2354;
	ld.global.u32 	%r5475, [%rd2355];
	setp.eq.s32 	%p1414, %r5475, -1;
	selp.u32 	%r5476, 1, 0, %p1414;
	add.s32 	%r5477, %r5473, %r5476;
	ld.global.u32 	%r5478, [%rd2337+36];
	mul.wide.s32 	%rd2356, %r5478, 4;
	add.s64 	%rd2357, %rd4, %rd2356;
	ld.global.u32 	%r5479, [%rd2357];
	setp.eq.s32 	%p1415, %r5479, -1;
	selp.u32 	%r5480, 1, 0, %p1415;
	add.s32 	%r5481, %r5477, %r5480;
	ld.global.u32 	%r5482, [%rd2337+40];
	mul.wide.s32 	%rd2358, %r5482, 4;
	add.s64 	%rd2359, %rd4, %rd2358;
	ld.global.u32 	%r5483, [%rd2359];
	setp.eq.s32 	%p1416, %r5483, -1;
	selp.u32 	%r5484, 1, 0, %p1416;
	add.s32 	%r5485, %r5481, %r5484;
	ld.global.u32 	%r5486, [%rd2337+44];
	mul.wide.s32 	%rd2360, %r5486, 4;
	add.s64 	%rd2361, %rd4, %rd2360;
	ld.global.u32 	%r5487, [%rd2361];
	setp.eq.s32 	%p1417, %r5487, -1;
	selp.u32 	%r5488, 1, 0, %p1417;
	add.s32 	%r5489, %r5485, %r5488;
	ld.global.u32 	%r5490, [%rd2337+48];
	mul.wide.s32 	%rd2362, %r5490, 4;
	add.s64 	%rd2363, %rd4, %rd2362;
	ld.global.u32 	%r5491, [%rd2363];
	setp.eq.s32 	%p1418, %r5491, -1;
	selp.u32 	%r5492, 1, 0, %p1418;
	add.s32 	%r5493, %r5489, %r5492;
	ld.global.u32 	%r5494, [%rd2337+52];
	mul.wide.s32 	%rd2364, %r5494, 4;
	add.s64 	%rd2365, %rd4, %rd2364;
	ld.global.u32 	%r5495, [%rd2365];
	setp.eq.s32 	%p1419, %r5495, -1;
	selp.u32 	%r5496, 1, 0, %p1419;
	add.s32 	%r5497, %r5493, %r5496;
	ld.global.u32 	%r5498, [%rd2337+56];
	mul.wide.s32 	%rd2366, %r5498, 4;
	add.s64 	%rd2367, %rd4, %rd2366;
	ld.global.u32 	%r5499, [%rd2367];
	setp.eq.s32 	%p1420, %r5499, -1;
	selp.u32 	%r5500, 1, 0, %p1420;
	add.s32 	%r5501, %r5497, %r5500;
	ld.global.u32 	%r5502, [%rd2337+60];
	mul.wide.s32 	%rd2368, %r5502, 4;
	add.s64 	%rd2369, %rd4, %rd2368;
	ld.global.u32 	%r5503, [%rd2369];
	setp.eq.s32 	%p1421, %r5503, -1;
	selp.u32 	%r5504, 1, 0, %p1421;
	add.s32 	%r5816, %r5501, %r5504;
	add.s32 	%r5805, %r5805, 16;
	add.s32 	%r5803, %r5803, 16;
	setp.ne.s32 	%p1422, %r5803, %r8;
	@%p1422 bra 	$L__BB23_9;
$L__BB23_10:
	setp.eq.s32 	%p1423, %r7, 0;
	@%p1423 bra 	$L__BB23_19;
	and.b32  	%r18, %r6, 7;
	setp.lt.u32 	%p1424, %r7, 8;
	@%p1424 bra 	$L__BB23_13;
	mul.wide.s32 	%rd2370, %r5805, 4;
	add.s64 	%rd2371, %rd3, %rd2370;
	ld.global.u32 	%r5506, [%rd2371];
	mul.wide.s32 	%rd2372, %r5506, 4;
	add.s64 	%rd2373, %rd4, %rd2372;
	ld.global.u32 	%r5507, [%rd2373];
	setp.eq.s32 	%p1425, %r5507, -1;
	selp.u32 	%r5508, 1, 0, %p1425;
	add.s32 	%r5509, %r5816, %r5508;
	ld.global.u32 	%r5510, [%rd2371+4];
	mul.wide.s32 	%rd2374, %r5510, 4;
	add.s64 	%rd2375, %rd4, %rd2374;
	ld.global.u32 	%r5511, [%rd2375];
	setp.eq.s32 	%p1426, %r5511, -1;
	selp.u32 	%r5512, 1, 0, %p1426;
	add.s32 	%r5513, %r5509, %r5512;
	ld.global.u32 	%r5514, [%rd2371+8];
	mul.wide.s32 	%rd2376, %r5514, 4;
	add.s64 	%rd2377, %rd4, %rd2376;
	ld.global.u32 	%r5515, [%rd2377];
	setp.eq.s32 	%p1427, %r5515, -1;
	selp.u32 	%r5516, 1, 0, %p1427;
	add.s32 	%r5517, %r5513, %r5516;
	ld.global.u32 	%r5518, [%rd2371+12];
	mul.wide.s32 	%rd2378, %r5518, 4;
	add.s64 	%rd2379, %rd4, %rd2378;
	ld.global.u32 	%r5519, [%rd2379];
	setp.eq.s32 	%p1428, %r5519, -1;
	selp.u32 	%r5520, 1, 0, %p1428;
	add.s32 	%r5521, %r5517, %r5520;
	ld.global.u32 	%r5522, [%rd2371+16];
	mul.wide.s32 	%rd2380, %r5522, 4;
	add.s64 	%rd2381, %rd4, %rd2380;
	ld.global.u32 	%r5523, [%rd2381];
	setp.eq.s32 	%p1429, %r5523, -1;
	selp.u32 	%r5524, 1, 0, %p1429;
	add.s32 	%r5525, %r5521, %r5524;
	ld.global.u32 	%r5526, [%rd2371+20];
	mul.wide.s32 	%rd2382, %r5526, 4;
	add.s64 	%rd2383, %rd4, %rd2382;
	ld.global.u32 	%r5527, [%rd2383];
	setp.eq.s32 	%p1430, %r5527, -1;
	selp.u32 	%r5528, 1, 0, %p1430;
	add.s32 	%r5529, %r5525, %r5528;
	ld.global.u32 	%r5530, [%rd2371+24];
	mul.wide.s32 	%rd2384, %r5530, 4;
	add.s64 	%rd2385, %rd4, %rd2384;
	ld.global.u32 	%r5531, [%rd2385];
	setp.eq.s32 	%p1431, %r5531, -1;
	selp.u32 	%r5532, 1, 0, %p1431;
	add.s32 	%r5533, %r5529, %r5532;
	ld.global.u32 	%r5534, [%rd2371+28];
	mul.wide.s32 	%rd2386, %r5534, 4;
	add.s64 	%rd2387, %rd4, %rd2386;
	ld.global.u32 	%r5535, [%rd2387];
	setp.eq.s32 	%p1432, %r5535, -1;
	selp.u32 	%r5536, 1, 0, %p1432;
	add.s32 	%r5816, %r5533, %r5536;
	add.s32 	%r5805, %r5805, 8;
$L__BB23_13:
	setp.eq.s32 	%p1433, %r18, 0;
	@%p1433 bra 	$L__BB23_19;
	and.b32  	%r24, %r6, 3;
	setp.lt.u32 	%p1434, %r18, 4;
	@%p1434 bra 	$L__BB23_16;
	mul.wide.s32 	%rd2388, %r5805, 4;
	add.s64 	%rd2389, %rd3, %rd2388;
	ld.global.u32 	%r5538, [%rd2389];
	mul.wide.s32 	%rd2390, %r5538, 4;
	add.s64 	%rd2391, %rd4, %rd2390;
	ld.global.u32 	%r5539, [%rd2391];
	setp.eq.s32 	%p1435, %r5539, -1;
	selp.u32 	%r5540, 1, 0, %p1435;
	add.s32 	%r5541, %r5816, %r5540;
	ld.global.u32 	%r5542, [%rd2389+4];
	mul.wide.s32 	%rd2392, %r5542, 4;
	add.s64 	%rd2393, %rd4, %rd2392;
	ld.global.u32 	%r5543, [%rd2393];
	setp.eq.s32 	%p1436, %r5543, -1;
	selp.u32 	%r5544, 1, 0, %p1436;
	add.s32 	%r5545, %r5541, %r5544;
	ld.global.u32 	%r5546, [%rd2389+8];
	mul.wide.s32 	%rd2394, %r5546, 4;
	add.s64 	%rd2395, %rd4, %rd2394;
	ld.global.u32 	%r5547, [%rd2395];
	setp.eq.s32 	%p1437, %r5547, -1;
	selp.u32 	%r5548, 1, 0, %p1437;
	add.s32 	%r5549, %r5545, %r5548;
	ld.global.u32 	%r5550, [%rd2389+12];
	mul.wide.s32 	%rd2396, %r5550, 4;
	add.s64 	%rd2397, %rd4, %rd2396;
	ld.global.u32 	%r5551, [%rd2397];
	setp.eq.s32 	%p1438, %r5551, -1;
	selp.u32 	%r5552, 1, 0, %p1438;
	add.s32 	%r5816, %r5549, %r5552;
	add.s32 	%r5805, %r5805, 4;
$L__BB23_16:
	setp.eq.s32 	%p1439, %r24, 0;
	@%p1439 bra 	$L__BB23_19;
	mov.b32 	%r5815, 0;
$L__BB23_18:
	.pragma "nounroll";
	mul.wide.s32 	%rd2398, %r5805, 4;
	add.s64 	%rd2399, %rd3, %rd2398;
	ld.global.u32 	%r5554, [%rd2399];
	mul.wide.s32 	%rd2400, %r5554, 4;
	add.s64 	%rd2401, %rd4, %rd2400;
	ld.global.u32 	%r5555, [%rd2401];
	setp.eq.s32 	%p1440, %r5555, -1;
	selp.u32 	%r5556, 1, 0, %p1440;
	add.s32 	%r5816, %r5816, %r5556;
	add.s32 	%r5805, %r5805, 1;
	add.s32 	%r5815, %r5815, 1;
	setp.ne.s32 	%p1441, %r5815, %r24;
	@%p1441 bra 	$L__BB23_18;
$L__BB23_19:
	add.s32 	%r5819, %r2, 256;
$L__BB23_20:
	setp.ge.u32 	%p1442, %r5819, %r1092;
	@%p1442 bra 	$L__BB23_38;
	add.s64 	%rd5, %rd3, 32;
$L__BB23_22:
	add.s32 	%r42, %r5819, %r1091;
	mul.wide.s32 	%rd2402, %r42, 4;
	add.s64 	%rd2403, %rd4, %rd2402;
	ld.global.u32 	%r5558, [%rd2403];
	setp.ne.s32 	%p1443, %r5558, -1;
	mov.b32 	%r5833, 0;
	@%p1443 bra 	$L__BB23_37;
	add.s64 	%rd2405, %rd2, %rd2402;
	ld.global.u32 	%r5825, [%rd2405];
	ld.global.u32 	%r44, [%rd2405+4];
	setp.ge.s32 	%p1444, %r5825, %r44;
	@%p1444 bra 	$L__BB23_37;
	add.s32 	%r5562, %r5825, 1;
	max.s32 	%r5563, %r44, %r5562;
	sub.s32 	%r45, %r5563, %r5825;
	and.b32  	%r46, %r45, 15;
	sub.s32 	%r5564, %r5825, %r5563;
	setp.gt.u32 	%p1445, %r5564, -16;
	mov.b32 	%r5833, 0;
	@%p1445 bra 	$L__BB23_27;
	and.b32  	%r5566, %r45, -16;
	neg.s32 	%r5821, %r5566;
	mov.b32 	%r5833, 0;
$L__BB23_26:
	.pragma "nounroll";
	mul.wide.s32 	%rd2406, %r5825, 4;
	add.s64 	%rd2407, %rd5, %rd2406;
	ld.global.u32 	%r5567, [%rd2407+-32];
	mul.wide.s32 	%rd2408, %r5567, 4;
	add.s64 	%rd2409, %rd4, %rd2408;
	ld.global.u32 	%r5568, [%rd2409];
	setp.eq.s32 	%p1446, %r5568, -1;
	selp.u32 	%r5569, 1, 0, %p1446;
	add.s32 	%r5570, %r5833, %r5569;
	ld.global.u32 	%r5571, [%rd2407+-28];
	mul.wide.s32 	%rd2410, %r5571, 4;
	add.s64 	%rd2411, %rd4, %rd2410;
	ld.global.u32 	%r5572, [%rd2411];
	setp.eq.s32 	%p1447, %r5572, -1;
	selp.u32 	%r5573, 1, 0, %p1447;
	add.s32 	%r5574, %r5570, %r5573;
	ld.global.u32 	%r5575, [%rd2407+-24];
	mul.wide.s32 	%rd2412, %r5575, 4;
	add.s64 	%rd2413, %rd4, %rd2412;
	ld.global.u32 	%r5576, [%rd2413];
	setp.eq.s32 	%p1448, %r5576, -1;
	selp.u32 	%r5577, 1, 0, %p1448;
	add.s32 	%r5578, %r5574, %r5577;
	ld.global.u32 	%r5579, [%rd2407+-20];
	mul.wide.s32 	%rd2414, %r5579, 4;
	add.s64 	%rd2415, %rd4, %rd2414;
	ld.global.u32 	%r5580, [%rd2415];
	setp.eq.s32 	%p1449, %r5580, -1;
	selp.u32 	%r5581, 1, 0, %p1449;
	add.s32 	%r5582, %r5578, %r5581;
	ld.global.u32 	%r5583, [%rd2407+-16];
	mul.wide.s32 	%rd2416, %r5583, 4;
	add.s64 	%rd2417, %rd4, %rd2416;
	ld.global.u32 	%r5584, [%rd2417];
	setp.eq.s32 	%p1450, %r5584, -1;
	selp.u32 	%r5585, 1, 0, %p1450;
	add.s32 	%r5586, %r5582, %r5585;
	ld.global.u32 	%r5587, [%rd2407+-12];
	mul.wide.s32 	%rd2418, %r5587, 4;
	add.s64 	%rd2419, %rd4, %rd2418;
	ld.global.u32 	%r5588, [%rd2419];
	setp.eq.s32 	%p1451, %r5588, -1;
	selp.u32 	%r5589, 1, 0, %p1451;
	add.s32 	%r5590, %r5586, %r5589;
	ld.global.u32 	%r5591, [%rd2407+-8];
	mul.wide.s32 	%rd2420, %r5591, 4;
	add.s64 	%rd2421, %rd4, %rd2420;
	ld.global.u32 	%r5592, [%rd2421];
	setp.eq.s32 	%p1452, %r5592, -1;
	selp.u32 	%r5593, 1, 0, %p1452;
	add.s32 	%r5594, %r5590, %r5593;
	ld.global.u32 	%r5595, [%rd2407+-4];
	mul.wide.s32 	%rd2422, %r5595, 4;
	add.s64 	%rd2423, %rd4, %rd2422;
	ld.global.u32 	%r5596, [%rd2423];
	setp.eq.s32 	%p1453, %r5596, -1;
	selp.u32 	%r5597, 1, 0, %p1453;
	add.s32 	%r5598, %r5594, %r5597;
	ld.global.u32 	%r5599, [%rd2407];
	mul.wide.s32 	%rd2424, %r5599, 4;
	add.s64 	%rd2425, %rd4, %rd2424;
	ld.global.u32 	%r5600, [%rd2425];
	setp.eq.s32 	%p1454, %r5600, -1;
	selp.u32 	%r5601, 1, 0, %p1454;
	add.s32 	%r5602, %r5598, %r5601;
	ld.global.u32 	%r5603, [%rd2407+4];
	mul.wide.s32 	%rd2426, %r5603, 4;
	add.s64 	%rd2427, %rd4, %rd2426;
	ld.global.u32 	%r5604, [%rd2427];
	setp.eq.s32 	%p1455, %r5604, -1;
	selp.u32 	%r5605, 1, 0, %p1455;
	add.s32 	%r5606, %r5602, %r5605;
	ld.global.u32 	%r5607, [%rd2407+8];
	mul.wide.s32 	%rd2428, %r5607, 4;
	add.s64 	%rd2429, %rd4, %rd2428;
	ld.global.u32 	%r5608, [%rd2429];
	setp.eq.s32 	%p1456, %r5608, -1;
	selp.u32 	%r5609, 1, 0, %p1456;
	add.s32 	%r5610, %r5606, %r5609;
	ld.global.u32 	%r5611, [%rd2407+12];
	mul.wide.s32 	%rd2430, %r5611, 4;
	add.s64 	%rd2431, %rd4, %rd2430;
	ld.global.u32 	%r5612, [%rd2431];
	setp.eq.s32 	%p1457, %r5612, -1;
	selp.u32 	%r5613, 1, 0, %p1457;
	add.s32 	%r5614, %r5610, %r5613;
	ld.global.u32 	%r5615, [%rd2407+16];
	mul.wide.s32 	%rd2432, %r5615, 4;
	add.s64 	%rd2433, %rd4, %rd2432;
	ld.global.u32 	%r5616, [%rd2433];
	setp.eq.s32 	%p1458, %r5616, -1;
	selp.u32 	%r5617, 1, 0, %p1458;
	add.s32 	%r5618, %r5614, %r5617;
	ld.global.u32 	%r5619, [%rd2407+20];
	mul.wide.s32 	%rd2434, %r5619, 4;
	add.s64 	%rd2435, %rd4, %rd2434;
	ld.global.u32 	%r5620, [%rd2435];
	setp.eq.s32 	%p1459, %r5620, -1;
	selp.u32 	%r5621, 1, 0, %p1459;
	add.s32 	%r5622, %r5618, %r5621;
	ld.global.u32 	%r5623, [%rd2407+24];
	mul.wide.s32 	%rd2436, %r5623, 4;
	add.s64 	%rd2437, %rd4, %rd2436;
	ld.global.u32 	%r5624, [%rd2437];
	setp.eq.s32 	%p1460, %r5624, -1;
	selp.u32 	%r5625, 1, 0, %p1460;
	add.s32 	%r5626, %r5622, %r5625;
	ld.global.u32 	%r5627, [%rd2407+28];
	mul.wide.s32 	%rd2438, %r5627, 4;
	add.s64 	%rd2439, %rd4, %rd2438;
	ld.global.u32 	%r5628, [%rd2439];
	setp.eq.s32 	%p1461, %r5628, -1;
	selp.u32 	%r5629, 1, 0, %p1461;
	add.s32 	%r5833, %r5626, %r5629;
	add.s32 	%r5825, %r5825, 16;
	add.s32 	%r5821, %r5821, 16;
	setp.ne.s32 	%p1462, %r5821, 0;
	@%p1462 bra 	$L__BB23_26;
$L__BB23_27:
	setp.eq.s32 	%p1463, %r46, 0;
	@%p1463 bra 	$L__BB23_37;
	and.b32  	%r57, %r45, 7;
	setp.lt.u32 	%p1464, %r46, 8;
	@%p1464 bra 	$L__BB23_30;
	mul.wide.s32 	%rd2440, %r5825, 4;
	add.s64 	%rd2441, %rd3, %rd2440;
	ld.global.u32 	%r5631, [%rd2441];
	mul.wide.s32 	%rd2442, %r5631, 4;
	add.s64 	%rd2443, %rd4, %rd2442;
	ld.global.u32 	%r5632, [%rd2443];
	setp.eq.s32 	%p1465, %r5632, -1;
	selp.u32 	%r5633, 1, 0, %p1465;
	add.s32 	%r5634, %r5833, %r5633;
	ld.global.u32 	%r5635, [%rd2441+4];
	mul.wide.s32 	%rd2444, %r5635, 4;
	add.s64 	%rd2445, %rd4, %rd2444;
	ld.global.u32 	%r5636, [%rd2445];
	setp.eq.s32 	%p1466, %r5636, -1;
	selp.u32 	%r5637, 1, 0, %p1466;
	add.s32 	%r5638, %r5634, %r5637;
	ld.global.u32 	%r5639, [%rd2441+8];
	mul.wide.s32 	%rd2446, %r5639, 4;
	add.s64 	%rd2447, %rd4, %rd2446;
	ld.global.u32 	%r5640, [%rd2447];
	setp.eq.s32 	%p1467, %r5640, -1;
	selp.u32 	%r5641, 1, 0, %p1467;
	add.s32 	%r5642, %r5638, %r5641;
	ld.global.u32 	%r5643, [%rd2441+12];
	mul.wide.s32 	%rd2448, %r5643, 4;
	add.s64 	%rd2449, %rd4, %rd2448;
	ld.global.u32 	%r5644, [%rd2449];
	setp.eq.s32 	%p1468, %r5644, -1;
	selp.u32 	%r5645, 1, 0, %p1468;
	add.s32 	%r5646, %r5642, %r5645;
	ld.global.u32 	%r5647, [%rd2441+16];
	mul.wide.s32 	%rd2450, %r5647, 4;
	add.s64 	%rd2451, %rd4, %rd2450;
	ld.global.u32 	%r5648, [%rd2451];
	setp.eq.s32 	%p1469, %r5648, -1;
	selp.u32 	%r5649, 1, 0, %p1469;
	add.s32 	%r5650, %r5646, %r5649;
	ld.global.u32 	%r5651, [%rd2441+20];
	mul.wide.s32 	%rd2452, %r5651, 4;
	add.s64 	%rd2453, %rd4, %rd2452;
	ld.global.u32 	%r5652, [%rd2453];
	setp.eq.s32 	%p1470, %r5652, -1;
	selp.u32 	%r5653, 1, 0, %p1470;
	add.s32 	%r5654, %r5650, %r5653;
	ld.global.u32 	%r5655, [%rd2441+24];
	mul.wide.s32 	%rd2454, %r5655, 4;
	add.s64 	%rd2455, %rd4, %rd2454;
	ld.global.u32 	%r5656, [%rd2455];
	setp.eq.s32 	%p1471, %r5656, -1;
	selp.u32 	%r5657, 1, 0, %p1471;
	add.s32 	%r5658, %r5654, %r5657;
	ld.global.u32 	%r5659, [%rd2441+28];
	mul.wide.s32 	%rd2456, %r5659, 4;
	add.s64 	%rd2457, %rd4, %rd2456;
	ld.global.u32 	%r5660, [%rd2457];
	setp.eq.s32 	%p1472, %r5660, -1;
	selp.u32 	%r5661, 1, 0, %p1472;
	add.s32 	%r5833, %r5658, %r5661;
	add.s32 	%r5825, %r5825, 8;
$L__BB23_30:
	setp.eq.s32 	%p1473, %r57, 0;
	@%p1473 bra 	$L__BB23_37;
	and.b32  	%r63, %r45, 3;
	setp.lt.u32 	%p1474, %r57, 4;
	@%p1474 bra 	$L__BB23_33;
	mul.wide.s32 	%rd2458, %r5825, 4;
	add.s64 	%rd2459, %rd3, %rd2458;
	ld.global.u32 	%r5663, [%rd2459];
	mul.wide.s32 	%rd2460, %r5663, 4;
	add.s64 	%rd2461, %rd4, %rd2460;
	ld.global.u32 	%r5664, [%rd2461];
	setp.eq.s32 	%p1475, %r5664, -1;
	selp.u32 	%r5665, 1, 0, %p1475;
	add.s32 	%r5666, %r5833, %r5665;
	ld.global.u32 	%r5667, [%rd2459+4];
	mul.wide.s32 	%rd2462, %r5667, 4;
	add.s64 	%rd2463, %rd4, %rd2462;
	ld.global.u32 	%r5668, [%rd2463];
	setp.eq.s32 	%p1476, %r5668, -1;
	selp.u32 	%r5669, 1, 0, %p1476;
	add.s32 	%r5670, %r5666, %r5669;
	ld.global.u32 	%r5671, [%rd2459+8];
	mul.wide.s32 	%rd2464, %r5671, 4;
	add.s64 	%rd2465, %rd4, %rd2464;
	ld.global.u32 	%r5672, [%rd2465];
	setp.eq.s32 	%p1477, %r5672, -1;
	selp.u32 	%r5673, 1, 0, %p1477;
	add.s32 	%r5674, %r5670, %r5673;
	ld.global.u32 	%r5675, [%rd2459+12];
	mul.wide.s32 	%rd2466, %r5675, 4;
	add.s64 	%rd2467, %rd4, %rd2466;
	ld.global.u32 	%r5676, [%rd2467];
	setp.eq.s32 	%p1478, %r5676, -1;
	selp.u32 	%r5677, 1, 0, %p1478;
	add.s32 	%r5833, %r5674, %r5677;
	add.s32 	%r5825, %r5825, 4;
$L__BB23_33:
	setp.eq.s32 	%p1479, %r63, 0;
	@%p1479 bra 	$L__BB23_37;
	mul.wide.s32 	%rd2468, %r5825, 4;
	add.s64 	%rd6, %rd3, %rd2468;
	ld.global.u32 	%r5678, [%rd6];
	mul.wide.s32 	%rd2469, %r5678, 4;
	add.s64 	%rd2470, %rd4, %rd2469;
	ld.global.u32 	%r5679, [%rd2470];
	setp.eq.s32 	%p1480, %r5679, -1;
	selp.u32 	%r5680, 1, 0, %p1480;
	add.s32 	%r5833, %r5833, %r5680;
	setp.eq.s32 	%p1481, %r63, 1;
	@%p1481 bra 	$L__BB23_37;
	ld.global.u32 	%r5681, [%rd6+4];
	mul.wide.s32 	%rd2471, %r5681, 4;
	add.s64 	%rd2472, %rd4, %rd2471;
	ld.global.u32 	%r5682, [%rd2472];
	setp.eq.s32 	%p1482, %r5682, -1;
	selp.u32 	%r5683, 1, 0, %p1482;
	add.s32 	%r5833, %r5833, %r5683;
	setp.eq.s32 	%p1483, %r63, 2;
	@%p1483 bra 	$L__BB23_37;
	ld.global.u32 	%r5684, [%rd6+8];
	mul.wide.s32 	%rd2473, %r5684, 4;
	add.s64 	%rd2474, %rd4, %rd2473;
	ld.global.u32 	%r5685, [%rd2474];
	setp.eq.s32 	%p1484, %r5685, -1;
	selp.u32 	%r5686, 1, 0, %p1484;
	add.s32 	%r5833, %r5833, %r5686;
$L__BB23_37:
	add.s32 	%r5816, %r5833, %r5816;
	add.s32 	%r5819, %r5819, 256;
	setp.lt.s32 	%p1485, %r5819, %r1092;
	@%p1485 bra 	$L__BB23_22;
$L__BB23_38:
	setp.lt.s32 	%p1486, %r1092, 256;
	@%p1486 bra 	$L__BB23_43;
	// begin inline asm
	mov.u32 %r5750, %laneid;
	// end inline asm
	mov.b32 	%r5753, 1;
	mov.b32 	%r5774, 31;
	mov.b32 	%r5775, -1;
	// begin inline asm
	shfl.sync.down.b32 %r5751, %r5816, %r5753, %r5774, %r5775;
	// end inline asm
	setp.gt.s32 	%p1502, %r5750, 30;
	selp.b32 	%r5776, 0, %r5751, %p1502;
	add.s32 	%r5757, %r5776, %r5816;
	mov.b32 	%r5758, 2;
	// begin inline asm
	shfl.sync.down.b32 %r5756, %r5757, %r5758, %r5774, %r5775;
	// end inline asm
	setp.gt.s32 	%p1503, %r5750, 29;
	selp.b32 	%r5777, 0, %r5756, %p1503;
	add.s32 	%r5762, %r5757, %r5777;
	mov.b32 	%r5763, 4;
	// begin inline asm
	shfl.sync.down.b32 %r5761, %r5762, %r5763, %r5774, %r5775;
	// end inline asm
	setp.gt.s32 	%p1504, %r5750, 27;
	selp.b32 	%r5778, 0, %r5761, %p1504;
	add.s32 	%r5767, %r5762, %r5778;
	mov.b32 	%r5768, 8;
	// begin inline asm
	shfl.sync.down.b32 %r5766, %r5767, %r5768, %r5774, %r5775;
	// end inline asm
	setp.gt.s32 	%p1505, %r5750, 23;
	selp.b32 	%r5779, 0, %r5766, %p1505;
	add.s32 	%r5772, %r5767, %r5779;
	mov.b32 	%r5773, 16;
	// begin inline asm
	shfl.sync.down.b32 %r5771, %r5772, %r5773, %r5774, %r5775;
	// end inline asm
	setp.gt.s32 	%p1506, %r5750, 15;
	selp.b32 	%r5780, 0, %r5771, %p1506;
	add.s32 	%r6271, %r5772, %r5780;
	setp.ne.s32 	%p1507, %r5750, 0;
	@%p1507 bra 	$L__BB23_41;
	shr.u32 	%r5781, %r2, 3;
	and.b32  	%r5782, %r5781, 124;
	mov.u32 	%r5783, _ZZN3cub18CUB_300001_SM_10006detail6reduce28DeviceReduceSingleTileKernelINS2_10policy_hubIijN4cuda3std3__44plusIiEEE10Policy1000EN6thrust24THRUST_300001_SM_1000_NS17counting_iteratorIiNSD_11use_defaultESF_SF_EEPijS9_ii19active_edge_counterEEvT0_T1_T2_T3_T4_T6_E12temp_storage;
	add.s32 	%r5784, %r5783, %r5782;
	st.shared.u32 	[%r5784+8], %r6271;
$L__BB23_41:
	bar.sync 	0;
	setp.ne.s32 	%p1508, %r2, 0;
	@%p1508 bra 	$L__BB23_554;
	ld.shared.u32 	%r5785, [_ZZN3cub18CUB_300001_SM_10006detail6reduce28DeviceReduceSingleTileKernelINS2_10policy_hubIijN4cuda3std3__44plusIiEEE10Policy1000EN6thrust24THRUST_300001_SM_1000_NS17counting_iteratorIiNSD_11use_defaultESF_SF_EEPijS9_ii19active_edge_counterEEvT0_T1_T2_T3_T4_T6_E12temp_storage+12];
	add.s32 	%r5786, %r5785, %r6271;
	ld.shared.u32 	%r5787, [_ZZN3cub18CUB_300001_SM_10006detail6reduce28DeviceReduceSingleTileKernelINS2_10policy_hubIijN4cuda3std3__44plusIiEEE10Policy1000EN6thrust24THRUST_300001_SM_1000_NS17counting_iteratorIiNSD_11use_defaultESF_SF_EEPijS9_ii19active_edge_counterEEvT0_T1_T2_T3_T4_T6_E12temp_storage+16];
	add.s32 	%r5788, %r5786, %r5787;
	ld.shared.u32 	%r5789, [_ZZN3cub18CUB_300001_SM_10006detail6reduce28DeviceReduceSingleTileKernelINS2_10policy_hubIijN4cuda3std3__44plusIiEEE10Policy1000EN6thrust24THRUST_300001_SM_1000_NS17counting_iteratorIiNSD_11use_defaultESF_SF_EEPijS9_ii19active_edge_counterEEvT0_T1_T2_T3_T4_T6_E12temp_storage+20];
	add.s32 	%r5790, %r5788, %r5789;
	ld.shared.u32 	%r5791, [_ZZN3cub18CUB_300001_SM_10006detail6reduce28DeviceReduceSingleTileKernelINS2_10policy_hubIijN4cuda3std3__44plusIiEEE10Policy1000EN6thrust24THRUST_300001_SM_1000_NS17counting_iteratorIiNSD_11use_defaultESF_SF_EEPijS9_ii19active_edge_counterEEvT0_T1_T2_T3_T4_T6_E12temp_storage+24];
	add.s32 	%r5792, %r5790, %r5791;
	ld.shared.u32 	%r5793, [_ZZN3cub18CUB_300001_SM_10006detail6reduce28DeviceReduceSingleTileKernelINS2_10policy_hubIijN4cuda3std3__44plusIiEEE10Policy1000EN6thrust24THRUST_300001_SM_1000_NS17counting_iteratorIiNSD_11use_defaultESF_SF_EEPijS9_ii19active_edge_counterEEvT0_T1_T2_T3_T4_T6_E12temp_storage+28];
	add.s32 	%r5794, %r5792, %r5793;
	ld.shared.u32 	%r5795, [_ZZN3cub18CUB_300001_SM_10006detail6reduce28DeviceReduceSingleTileKernelINS2_10policy_hubIijN4cuda3std3__44plusIiEEE10Policy1000EN6thrust24THRUST_300001_SM_1000_NS17counting_iteratorIiNSD_11use_defaultESF_SF_EEPijS9_ii19active_edge_counterEEvT0_T1_T2_T3_T4_T6_E12temp_storage+32];
	add.s32 	%r5796, %r5794, %r5795;
	ld.shared.u32 	%r5797, [_ZZN3cub18CUB_300001_SM_10006detail6reduce28DeviceReduceSingleTileKernelINS2_10policy_hubIijN4cuda3std3__44plusIiEEE10Policy1000EN6thrust24THRUST_300001_SM_1000_NS17counting_iteratorIiNSD_11use_defaultESF_SF_EEPijS9_ii19active_edge_counterEEvT0_T1_T2_T3_T4_T6_E12temp_storage+36];
	add.s32 	%r6271, %r5796, %r5797;
	bra.uni 	$L__BB23_554;
$L__BB23_43:
	// begin inline asm
	mov.u32 %r5687, %laneid;
	// end inline asm
	and.b32  	%r5713, %r2, 992;
	add.s32 	%r5714, %r5713, 32;
	setp.gt.s32 	%p1487, %r5714, %r1092;
	not.b32 	%r5715, %r5713;
	add.s32 	%r5716, %r1092, %r5715;
	selp.b32 	%r5711, %r5716, 31, %p1487;
	mov.b32 	%r5690, 1;
	mov.b32 	%r5712, -1;
	// begin inline asm
	shfl.sync.down.b32 %r5688, %r5816, %r5690, %r5711, %r5712;
	// end inline asm
	setp.lt.s32 	%p1488, %r5687, %r5711;
	selp.b32 	%r5717, %r5688, 0, %p1488;
	add.s32 	%r5694, %r5717, %r5816;
	mov.b32 	%r5695, 2;
	// begin inline asm
	shfl.sync.down.b32 %r5693, %r5694, %r5695, %r5711, %r5712;
	// end inline asm
	add.s32 	%r5718, %r5687, 2;
	setp.gt.s32 	%p1489, %r5718, %r5711;
	selp.b32 	%r5719, 0, %r5693, %p1489;
	add.s32 	%r5699, %r5694, %r5719;
	mov.b32 	%r5700, 4;
	// begin inline asm
	shfl.sync.down.b32 %r5698, %r5699, %r5700, %r5711, %r5712;
	// end inline asm
	add.s32 	%r5720, %r5687, 4;
	setp.gt.s32 	%p1490, %r5720, %r5711;
	selp.b32 	%r5721, 0, %r5698, %p1490;
	add.s32 	%r5704, %r5699, %r5721;
	mov.b32 	%r5705, 8;
	// begin inline asm
	shfl.sync.down.b32 %r5703, %r5704, %r5705, %r5711, %r5712;
	// end inline asm
	add.s32 	%r5722, %r5687, 8;
	setp.gt.s32 	%p1491, %r5722, %r5711;
	selp.b32 	%r5723, 0, %r5703, %p1491;
	add.s32 	%r5709, %r5704, %r5723;
	mov.b32 	%r5710, 16;
	// begin inline asm
	shfl.sync.down.b32 %r5708, %r5709, %r5710, %r5711, %r5712;
	// end inline asm
	add.s32 	%r5724, %r5687, 16;
	setp.gt.s32 	%p1492, %r5724, %r5711;
	selp.b32 	%r5725, 0, %r5708, %p1492;
	add.s32 	%r6271, %r5709, %r5725;
	setp.ne.s32 	%p1493, %r5687, 0;
	@%p1493 bra 	$L__BB23_45;
	shr.u32 	%r5726, %r2, 3;
	and.b32  	%r5727, %r5726, 124;
	mov.u32 	%r5728, _ZZN3cub18CUB_300001_SM_10006detail6reduce28DeviceReduceSingleTileKernelINS2_10policy_hubIijN4cuda3std3__44plusIiEEE10Policy1000EN6thrust24THRUST_300001_SM_1000_NS17counting_iteratorIiNSD_11use_defaultESF_SF_EEPijS9_ii19active_edge_counterEEvT0_T1_T2_T3_T4_T6_E12temp_storage;
	add.s32 	%r5729, %r5728, %r5727;
	st.shared.u32 	[%r5729+8], %r6271;
$L__BB23_45:
	bar.sync 	0;
	setp.ne.s32 	%p1494, %r2, 0;
	@%p1494 bra 	$L__BB23_554;
	setp.gt.s32 	%p1495, %r1092, 32;
	ld.shared.u32 	%r5730, [_ZZN3cub18CUB_300001_SM_10006detail6reduce28DeviceReduceSingleTileKernelINS2_10policy_hubIijN4cuda3std3__44plusIiEEE10Policy1000EN6thrust24THRUST_300001_SM_1000_NS17counting_iteratorIiNSD_11use_defaultESF_SF_EEPijS9_ii19active_edge_counterEEvT0_T1_T2_T3_T4_T6_E12temp_storage+12];
	selp.b32 	%r5731, %r5730, 0, %p1495;
	add.s32 	%r5732, %r5731, %r6271;
	setp.gt.s32 	%p1496, %r1092, 64;
	ld.shared.u32 	%r5733, [_ZZN3cub18CUB_300001_SM_10006detail6reduce28DeviceReduceSingleTileKernelINS2_10policy_hubIijN4cuda3std3__44plusIiEEE10Policy1000EN6thrust24THRUST_300001_SM_1000_NS17counting_iteratorIiNSD_11use_defaultESF_SF_EEPijS9_ii19active_edge_counterEEvT0_T1_T2_T3_T4_T6_E12temp_storage+16];
	selp.b32 	%r5734, %r5733, 0, %p1496;
	add.s32 	%r5735, %r5732, %r5734;
	setp.gt.s32 	%p1497, %r1092, 96;
	ld.shared.u32 	%r5736, [_ZZN3cub18CUB_300001_SM_10006detail6reduce28DeviceReduceSingleTileKernelINS2_10policy_hubIijN4cuda3std3__44plusIiEEE10Policy1000EN6thrust24THRUST_300001_SM_1000_NS17counting_iteratorIiNSD_11use_defaultESF_SF_EEPijS9_ii19active_edge_counterEEvT0_T1_T2_T3_T4_T6_E12temp_storage+20];
	selp.b32 	%r5737, %r5736, 0, %p1497;
	add.s32 	%r5738, %r5735, %r5737;
	setp.gt.s32 	%p1498, %r1092, 128;
	ld.shared.u32 	%r5739, [_ZZN3cub18CUB_300001_SM_10006detail6reduce28DeviceReduceSingleTileKernelINS2_10policy_hubIijN4cuda3std3__44plusIiEEE10Policy1000EN6thrust24THRUST_300001_SM_1000_NS17counting_iteratorIiNSD_11use_defaultESF_SF_EEPijS9_ii19active_edge_counterEEvT0_T1_T2_T3_T4_T6_E12temp_storage+24];
	selp.b32 	%r5740, %r5739, 0, %p1498;
	add.s32 	%r5741, %r5738, %r5740;
	setp.gt.s32 	%p1499, %r1092, 160;
	ld.shared.u32 	%r5742, [_ZZN3cub18CUB_300001_SM_10006detail6reduce28DeviceReduceSingleTileKernelINS2_10policy_hubIijN4cuda3std3__44plusIiEEE10Policy1000EN6thrust24THRUST_300001_SM_1000_NS17counting_iteratorIiNSD_11use_defaultESF_SF_EEPijS9_ii19active_edge_counterEEvT0_T1_T2_T3_T4_T6_E12temp_storage+28];
	selp.b32 	%r5743, %r5742, 0, %p1499;
	add.s32 	%r5744, %r5741, %r5743;
	setp.gt.s32 	%p1500, %r1092, 192;
	ld.shared.u32 	%r5745, [_ZZN3cub18CUB_300001_SM_10006detail6reduce28DeviceReduceSingleTileKernelINS2_10policy_hubIijN4cuda3std3__44plusIiEEE10Policy1000EN6thrust24THRUST_300001_SM_1000_NS17counting_iteratorIiNSD_11use_defaultESF_SF_EEPijS9_ii19active_edge_counterEEvT0_T1_T2_T3_T4_T6_E12temp_storage+32];
	selp.b32 	%r5746, %r5745, 0, %p1500;
	add.s32 	%r5747, %r5744, %r5746;
	setp.gt.s32 	%p1501, %r1092, 224;
	ld.shared.u32 	%r5748, [_ZZN3cub18CUB_300001_SM_10006detail6reduce28DeviceReduceSingleTileKernelINS2_10policy_hubIijN4cuda3std3__44plusIiEEE10Policy1000EN6thrust24THRUST_300001_SM_1000_NS17counting_iteratorIiNSD_11use_defaultESF_SF_EEPijS9_ii19active_edge_counterEEvT0_T1_T2_T3_T4_T6_E12temp_storage+36];
	selp.b32 	%r5749, %r5748, 0, %p1501;
	add.s32 	%r6271, %r5747, %r5749;
	bra.uni 	$L__BB23_554;
$L__BB23_47:
	mov.u32 	%r80, %tid.x;
	add.s32 	%r81, %r1091, %r80;
	mul.wide.s32 	%rd48, %r81, 4;
	add.s64 	%rd7, %rd4, %rd48;
	ld.global.u32 	%r1095, [%rd7];
	setp.ne.s32 	%p3, %r1095, -1;
	add.s64 	%rd8, %rd2, %rd48;
	mov.b32 	%r5847, 0;
	@%p3 bra 	$L__BB23_62;
	ld.global.u32 	%r5839, [%rd8];
	ld.global.u32 	%r83, [%rd8+4];
	setp.ge.s32 	%p4, %r5839, %r83;
	@%p4 bra 	$L__BB23_62;
	add.s32 	%r1099, %r5839, 1;
	max.s32 	%r1100, %r83, %r1099;
	sub.s32 	%r84, %r1100, %r5839;
	and.b32  	%r85, %r84, 15;
	sub.s32 	%r1101, %r5839, %r1100;
	setp.gt.u32 	%p5, %r1101, -16;
	mov.b32 	%r5847, 0;
	@%p5 bra 	$L__BB23_52;
	and.b32  	%r86, %r84, -16;
	mov.b32 	%r5847, 0;
	mov.u32 	%r5837, %r5847;
$L__BB23_51:
	.pragma "nounroll";
	mul.wide.s32 	%rd49, %r5839, 4;
	add.s64 	%rd50, %rd3, %rd49;
	ld.global.u32 	%r1103, [%rd50];
	mul.wide.s32 	%rd51, %r1103, 4;
	add.s64 	%rd52, %rd4, %rd51;
	ld.global.u32 	%r1104, [%rd52];
	setp.eq.s32 	%p6, %r1104, -1;
	selp.u32 	%r1105, 1, 0, %p6;
	add.s32 	%r1106, %r5847, %r1105;
	ld.global.u32 	%r1107, [%rd50+4];
	mul.wide.s32 	%rd53, %r1107, 4;
	add.s64 	%rd54, %rd4, %rd53;
	ld.global.u32 	%r1108, [%rd54];
	setp.eq.s32 	%p7, %r1108, -1;
	selp.u32 	%r1109, 1, 0, %p7;
	add.s32 	%r1110, %r1106, %r1109;
	ld.global.u32 	%r1111, [%rd50+8];
	mul.wide.s32 	%rd55, %r1111, 4;
	add.s64 	%rd56, %rd4, %rd55;
	ld.global.u32 	%r1112, [%rd56];
	setp.eq.s32 	%p8, %r1112, -1;
	selp.u32 	%r1113, 1, 0, %p8;
	add.s32 	%r1114, %r1110, %r1113;
	ld.global.u32 	%r1115, [%rd50+12];
	mul.wide.s32 	%rd57, %r1115, 4;
	add.s64 	%rd58, %rd4, %rd57;
	ld.global.u32 	%r1116, [%rd58];
	setp.eq.s32 	%p9, %r1116, -1;
	selp.u32 	%r1117, 1, 0, %p9;
	add.s32 	%r1118, %r1114, %r1117;
	ld.global.u32 	%r1119, [%rd50+16];
	mul.wide.s32 	%rd59, %r1119, 4;
	add.s64 	%rd60, %rd4, %rd59;
	ld.global.u32 	%r1120, [%rd60];
	setp.eq.s32 	%p10, %r1120, -1;
	selp.u32 	%r1121, 1, 0, %p10;
	add.s32 	%r1122, %r1118, %r1121;
	ld.global.u32 	%r1123, [%rd50+20];
	mul.wide.s32 	%rd61, %r1123, 4;
	add.s64 	%rd62, %rd4, %rd61;
	ld.global.u32 	%r1124, [%rd62];
	setp.eq.s32 	%p11, %r1124, -1;
	selp.u32 	%r1125, 1, 0, %p11;
	add.s32 	%r1126, %r1122, %r1125;
	ld.global.u32 	%r1127, [%rd50+24];
	mul.wide.s32 	%rd63, %r1127, 4;
	add.s64 	%rd64, %rd4, %rd63;
	ld.global.u32 	%r1128, [%rd64];
	setp.eq.s32 	%p12, %r1128, -1;
	selp.u32 	%r1129, 1, 0, %p12;
	add.s32 	%r1130, %r1126, %r1129;
	ld.global.u32 	%r1131, [%rd50+28];
	mul.wide.s32 	%rd65, %r1131, 4;
	add.s64 	%rd66, %rd4, %rd65;
	ld.global.u32 	%r1132, [%rd66];
	setp.eq.s32 	%p13, %r1132, -1;
	selp.u32 	%r1133, 1, 0, %p13;
	add.s32 	%r1134, %r1130, %r1133;
	ld.global.u32 	%r1135, [%rd50+32];
	mul.wide.s32 	%rd67, %r1135, 4;
	add.s64 	%rd68, %rd4, %rd67;
	ld.global.u32 	%r1136, [%rd68];
	setp.eq.s32 	%p14, %r1136, -1;
	selp.u32 	%r1137, 1, 0, %p14;
	add.s32 	%r1138, %r1134, %r1137;
	ld.global.u32 	%r1139, [%rd50+36];
	mul.wide.s32 	%rd69, %r1139, 4;
	add.s64 	%rd70, %rd4, %rd69;
	ld.global.u32 	%r1140, [%rd70];
	setp.eq.s32 	%p15, %r1140, -1;
	selp.u32 	%r1141, 1, 0, %p15;
	add.s32 	%r1142, %r1138, %r1141;
	ld.global.u32 	%r1143, [%rd50+40];
	mul.wide.s32 	%rd71, %r1143, 4;
	add.s64 	%rd72, %rd4, %rd71;
	ld.global.u32 	%r1144, [%rd72];
	setp.eq.s32 	%p16, %r1144, -1;
	selp.u32 	%r1145, 1, 0, %p16;
	add.s32 	%r1146, %r1142, %r1145;
	ld.global.u32 	%r1147, [%rd50+44];
	mul.wide.s32 	%rd73, %r1147, 4;
	add.s64 	%rd74, %rd4, %rd73;
	ld.global.u32 	%r1148, [%rd74];
	setp.eq.s32 	%p17, %r1148, -1;
	selp.u32 	%r1149, 1, 0, %p17;
	add.s32 	%r1150, %r1146, %r1149;
	ld.global.u32 	%r1151, [%rd50+48];
	mul.wide.s32 	%rd75, %r1151, 4;
	add.s64 	%rd76, %rd4, %rd75;
	ld.global.u32 	%r1152, [%rd76];
	setp.eq.s32 	%p18, %r1152, -1;
	selp.u32 	%r1153, 1, 0, %p18;
	add.s32 	%r1154, %r1150, %r1153;
	ld.global.u32 	%r1155, [%rd50+52];
	mul.wide.s32 	%rd77, %r1155, 4;
	add.s64 	%rd78, %rd4, %rd77;
	ld.global.u32 	%r1156, [%rd78];
	setp.eq.s32 	%p19, %r1156, -1;
	selp.u32 	%r1157, 1, 0, %p19;
	add.s32 	%r1158, %r1154, %r1157;
	ld.global.u32 	%r1159, [%rd50+56];
	mul.wide.s32 	%rd79, %r1159, 4;
	add.s64 	%rd80, %rd4, %rd79;
	ld.global.u32 	%r1160, [%rd80];
	setp.eq.s32 	%p20, %r1160, -1;
	selp.u32 	%r1161, 1, 0, %p20;
	add.s32 	%r1162, %r1158, %r1161;
	ld.global.u32 	%r1163, [%rd50+60];
	mul.wide.s32 	%rd81, %r1163, 4;
	add.s64 	%rd82, %rd4, %rd81;
	ld.global.u32 	%r1164, [%rd82];
	setp.eq.s32 	%p21, %r1164, -1;
	selp.u32 	%r1165, 1, 0, %p21;
	add.s32 	%r5847, %r1162, %r1165;
	add.s32 	%r5839, %r5839, 16;
	add.s32 	%r5837, %r5837, 16;
	setp.ne.s32 	%p22, %r5837, %r86;
	@%p22 bra 	$L__BB23_51;
$L__BB23_52:
	setp.eq.s32 	%p23, %r85, 0;
	@%p23 bra 	$L__BB23_62;
	and.b32  	%r96, %r84, 7;
	setp.lt.u32 	%p24, %r85, 8;
	@%p24 bra 	$L__BB23_55;
	mul.wide.s32 	%rd83, %r5839, 4;
	add.s64 	%rd84, %rd3, %rd83;
	ld.global.u32 	%r1167, [%rd84];
	mul.wide.s32 	%rd85, %r1167, 4;
	add.s64 	%rd86, %rd4, %rd85;
	ld.global.u32 	%r1168, [%rd86];
	setp.eq.s32 	%p25, %r1168, -1;
	selp.u32 	%r1169, 1, 0, %p25;
	add.s32 	%r1170, %r5847, %r1169;
	ld.global.u32 	%r1171, [%rd84+4];
	mul.wide.s32 	%rd87, %r1171, 4;
	add.s64 	%rd88, %rd4, %rd87;
	ld.global.u32 	%r1172, [%rd88];
	setp.eq.s32 	%p26, %r1172, -1;
	selp.u32 	%r1173, 1, 0, %p26;
	add.s32 	%r1174, %r1170, %r1173;
	ld.global.u32 	%r1175, [%rd84+8];
	mul.wide.s32 	%rd89, %r1175, 4;
	add.s64 	%rd90, %rd4, %rd89;
	ld.global.u32 	%r1176, [%rd90];
	setp.eq.s32 	%p27, %r1176, -1;
	selp.u32 	%r1177, 1, 0, %p27;
	add.s32 	%r1178, %r1174, %r1177;
	ld.global.u32 	%r1179, [%rd84+12];
	mul.wide.s32 	%rd91, %r1179, 4;
	add.s64 	%rd92, %rd4, %rd91;
	ld.global.u32 	%r1180, [%rd92];
	setp.eq.s32 	%p28, %r1180, -1;
	selp.u32 	%r1181, 1, 0, %p28;
	add.s32 	%r1182, %r1178, %r1181;
	ld.global.u32 	%r1183, [%rd84+16];
	mul.wide.s32 	%rd93, %r1183, 4;
	add.s64 	%rd94, %rd4, %rd93;
	ld.global.u32 	%r1184, [%rd94];
	setp.eq.s32 	%p29, %r1184, -1;
	selp.u32 	%r1185, 1, 0, %p29;
	add.s32 	%r1186, %r1182, %r1185;
	ld.global.u32 	%r1187, [%rd84+20];
	mul.wide.s32 	%rd95, %r1187, 4;
	add.s64 	%rd96, %rd4, %rd95;
	ld.global.u32 	%r1188, [%rd96];
	setp.eq.s32 	%p30, %r1188, -1;
	selp.u32 	%r1189, 1, 0, %p30;
	add.s32 	%r1190, %r1186, %r1189;
	ld.global.u32 	%r1191, [%rd84+24];
	mul.wide.s32 	%rd97, %r1191, 4;
	add.s64 	%rd98, %rd4, %rd97;
	ld.global.u32 	%r1192, [%rd98];
	setp.eq.s32 	%p31, %r1192, -1;
	selp.u32 	%r1193, 1, 0, %p31;
	add.s32 	%r1194, %r1190, %r1193;
	ld.global.u32 	%r1195, [%rd84+28];
	mul.wide.s32 	%rd99, %r1195, 4;
	add.s64 	%rd100, %rd4, %rd99;
	ld.global.u32 	%r1196, [%rd100];
	setp.eq.s32 	%p32, %r1196, -1;
	selp.u32 	%r1197, 1, 0, %p32;
	add.s32 	%r5847, %r1194, %r1197;
	add.s32 	%r5839, %r5839, 8;
$L__BB23_55:
	setp.eq.s32 	%p33, %r96, 0;
	@%p33 bra 	$L__BB23_62;
	and.b32  	%r102, %r84, 3;
	setp.lt.u32 	%p34, %r96, 4;
	@%p34 bra 	$L__BB23_58;
	mul.wide.s32 	%rd101, %r5839, 4;
	add.s64 	%rd102, %rd3, %rd101;
	ld.global.u32 	%r1199, [%rd102];
	mul.wide.s32 	%rd103, %r1199, 4;
	add.s64 	%rd104, %rd4, %rd103;
	ld.global.u32 	%r1200, [%rd104];
	setp.eq.s32 	%p35, %r1200, -1;
	selp.u32 	%r1201, 1, 0, %p35;
	add.s32 	%r1202, %r5847, %r1201;
	ld.global.u32 	%r1203, [%rd102+4];
	mul.wide.s32 	%rd105, %r1203, 4;
	add.s64 	%rd106, %rd4, %rd105;
	ld.global.u32 	%r1204, [%rd106];
	setp.eq.s32 	%p36, %r1204, -1;
	selp.u32 	%r1205, 1, 0, %p36;
	add.s32 	%r1206, %r1202, %r1205;
	ld.global.u32 	%r1207, [%rd102+8];
	mul.wide.s32 	%rd107, %r1207, 4;
	add.s64 	%rd108, %rd4, %rd107;
	ld.global.u32 	%r1208, [%rd108];
	setp.eq.s32 	%p37, %r1208, -1;
	selp.u32 	%r1209, 1, 0, %p37;
	add.s32 	%r1210, %r1206, %r1209;
	ld.global.u32 	%r1211, [%rd102+12];
	mul.wide.s32 	%rd109, %r1211, 4;
	add.s64 	%rd110, %rd4, %rd109;
	ld.global.u32 	%r1212, [%rd110];
	setp.eq.s32 	%p38, %r1212, -1;
	selp.u32 	%r1213, 1, 0, %p38;
	add.s32 	%r5847, %r1210, %r1213;
	add.s32 	%r5839, %r5839, 4;
$L__BB23_58:
	setp.eq.s32 	%p39, %r102, 0;
	@%p39 bra 	$L__BB23_62;
	mul.wide.s32 	%rd111, %r5839, 4;
	add.s64 	%rd9, %rd3, %rd111;
	ld.global.u32 	%r1214, [%rd9];
	mul.wide.s32 	%rd112, %r1214, 4;
	add.s64 	%rd113, %rd4, %rd112;
	ld.global.u32 	%r1215, [%rd113];
	setp.eq.s32 	%p40, %r1215, -1;
	selp.u32 	%r1216, 1, 0, %p40;
	add.s32 	%r5847, %r5847, %r1216;
	setp.eq.s32 	%p41, %r102, 1;
	@%p41 bra 	$L__BB23_62;
	ld.global.u32 	%r1217, [%rd9+4];
	mul.wide.s32 	%rd114, %r1217, 4;
	add.s64 	%rd115, %rd4, %rd114;
	ld.global.u32 	%r1218, [%rd115];
	setp.eq.s32 	%p42, %r1218, -1;
	selp.u32 	%r1219, 1, 0, %p42;
	add.s32 	%r5847, %r5847, %r1219;
	setp.eq.s32 	%p43, %r102, 2;
	@%p43 bra 	$L__BB23_62;
	ld.global.u32 	%r1220, [%rd9+8];
	mul.wide.s32 	%rd116, %r1220, 4;
	add.s64 	%rd117, %rd4, %rd116;
	ld.global.u32 	%r1221, [%rd117];
	setp.eq.s32 	%p44, %r1221, -1;
	selp.u32 	%r1222, 1, 0, %p44;
	add.s32 	%r5847, %r5847, %r1222;
$L__BB23_62:
	ld.global.u32 	%r1224, [%rd7+1024];
	setp.ne.s32 	%p45, %r1224, -1;
	mov.b32 	%r5860, 0;
	@%p45 bra 	$L__BB23_77;
	ld.global.u32 	%r5852, [%rd8+1024];
	ld.global.u32 	%r113, [%rd8+1028];
	setp.ge.s32 	%p46, %r5852, %r113;
	@%p46 bra 	$L__BB23_77;
	add.s32 	%r1228, %r5852, 1;
	max.s32 	%r1229, %r113, %r1228;
	sub.s32 	%r114, %r1229, %r5852;
	and.b32  	%r115, %r114, 15;
	sub.s32 	%r1230, %r5852, %r1229;
	setp.gt.u32 	%p47, %r1230, -16;
	mov.b32 	%r5860, 0;
	@%p47 bra 	$L__BB23_67;
	and.b32  	%r116, %r114, -16;
	mov.b32 	%r5860, 0;
	mov.u32 	%r5850, %r5860;
$L__BB23_66:
	.pragma "nounroll";
	mul.wide.s32 	%rd118, %r5852, 4;
	add.s64 	%rd119, %rd3, %rd118;
	ld.global.u32 	%r1232, [%rd119];
	mul.wide.s32 	%rd120, %r1232, 4;
	add.s64 	%rd121, %rd4, %rd120;
	ld.global.u32 	%r1233, [%rd121];
	setp.eq.s32 	%p48, %r1233, -1;
	selp.u32 	%r1234, 1, 0, %p48;
	add.s32 	%r1235, %r5860, %r1234;
	ld.global.u32 	%r1236, [%rd119+4];
	mul.wide.s32 	%rd122, %r1236, 4;
	add.s64 	%rd123, %rd4, %rd122;
	ld.global.u32 	%r1237, [%rd123];
	setp.eq.s32 	%p49, %r1237, -1;
	selp.u32 	%r1238, 1, 0, %p49;
	add.s32 	%r1239, %r1235, %r1238;
	ld.global.u32 	%r1240, [%rd119+8];
	mul.wide.s32 	%rd124, %r1240, 4;
	add.s64 	%rd125, %rd4, %rd124;
	ld.global.u32 	%r1241, [%rd125];
	setp.eq.s32 	%p50, %r1241, -1;
	selp.u32 	%r1242, 1, 0, %p50;
	add.s32 	%r1243, %r1239, %r1242;
	ld.global.u32 	%r1244, [%rd119+12];
	mul.wide.s32 	%rd126, %r1244, 4;
	add.s64 	%rd127, %rd4, %rd126;
	ld.global.u32 	%r1245, [%rd127];
	setp.eq.s32 	%p51, %r1245, -1;
	selp.u32 	%r1246, 1, 0, %p51;
	add.s32 	%r1247, %r1243, %r1246;
	ld.global.u32 	%r1248, [%rd119+16];
	mul.wide.s32 	%rd128, %r1248, 4;
	add.s64 	%rd129, %rd4, %rd128;
	ld.global.u32 	%r1249, [%rd129];
	setp.eq.s32 	%p52, %r1249, -1;
	selp.u32 	%r1250, 1, 0, %p52;
	add.s32 	%r1251, %r1247, %r1250;
	ld.global.u32 	%r1252, [%rd119+20];
	mul.wide.s32 	%rd130, %r1252, 4;
	add.s64 	%rd131, %rd4, %rd130;
	ld.global.u32 	%r1253, [%rd131];
	setp.eq.s32 	%p53, %r1253, -1;
	selp.u32 	%r1254, 1, 0, %p53;
	add.s32 	%r1255, %r1251, %r1254;
	ld.global.u32 	%r1256, [%rd119+24];
	mul.wide.s32 	%rd132, %r1256, 4;
	add.s64 	%rd133, %rd4, %rd132;
	ld.global.u32 	%r1257, [%rd133];
	setp.eq.s32 	%p54, %r1257, -1;
	selp.u32 	%r1258, 1, 0, %p54;
	add.s32 	%r1259, %r1255, %r1258;
	ld.global.u32 	%r1260, [%rd119+28];
	mul.wide.s32 	%rd134, %r1260, 4;
	add.s64 	%rd135, %rd4, %rd134;
	ld.global.u32 	%r1261, [%rd135];
	setp.eq.s32 	%p55, %r1261, -1;
	selp.u32 	%r1262, 1, 0, %p55;
	add.s32 	%r1263, %r1259, %r1262;
	ld.global.u32 	%r1264, [%rd119+32];
	mul.wide.s32 	%rd136, %r1264, 4;
	add.s64 	%rd137, %rd4, %rd136;
	ld.global.u32 	%r1265, [%rd137];
	setp.eq.s32 	%p56, %r1265, -1;
	selp.u32 	%r1266, 1, 0, %p56;
	add.s32 	%r1267, %r1263, %r1266;
	ld.global.u32 	%r1268, [%rd119+36];
	mul.wide.s32 	%rd138, %r1268, 4;
	add.s64 	%rd139, %rd4, %rd138;
	ld.global.u32 	%r1269, [%rd139];
	setp.eq.s32 	%p57, %r1269, -1;
	selp.u32 	%r1270, 1, 0, %p57;
	add.s32 	%r1271, %r1267, %r1270;
	ld.global.u32 	%r1272, [%rd119+40];
	mul.wide.s32 	%rd140, %r1272, 4;
	add.s64 	%rd141, %rd4, %rd140;
	ld.global.u32 	%r1273, [%rd141];
	setp.eq.s32 	%p58, %r1273, -1;
	selp.u32 	%r1274, 1, 0, %p58;
	add.s32 	%r1275, %r1271, %r1274;
	ld.global.u32 	%r1276, [%rd119+44];
	mul.wide.s32 	%rd142, %r1276, 4;
	add.s64 	%rd143, %rd4, %rd142;
	ld.global.u32 	%r1277, [%rd143];
	setp.eq.s32 	%p59, %r1277, -1;
	selp.u32 	%r1278, 1, 0, %p59;
	add.s32 	%r1279, %r1275, %r1278;
	ld.global.u32 	%r1280, [%rd119+48];
	mul.wide.s32 	%rd144, %r1280, 4;
	add.s64 	%rd145, %rd4, %rd144;
	ld.global.u32 	%r1281, [%rd145];
	setp.eq.s32 	%p60, %r1281, -1;
	selp.u32 	%r1282, 1, 0, %p60;
	add.s32 	%r1283, %r1279, %r1282;
	ld.global.u32 	%r1284, [%rd119+52];
	mul.wide.s32 	%rd146, %r1284, 4;
	add.s64 	%rd147, %rd4, %rd146;
	ld.global.u32 	%r1285, [%rd147];
	setp.eq.s32 	%p61, %r1285, -1;
	selp.u32 	%r1286, 1, 0, %p61;
	add.s32 	%r1287, %r1283, %r1286;
	ld.global.u32 	%r1288, [%rd119+56];
	mul.wide.s32 	%rd148, %r1288, 4;
	add.s64 	%rd149, %rd4, %rd148;
	ld.global.u32 	%r1289, [%rd149];
	setp.eq.s32 	%p62, %r1289, -1;
	selp.u32 	%r1290, 1, 0, %p62;
	add.s32 	%r1291, %r1287, %r1290;
	ld.global.u32 	%r1292, [%rd119+60];
	mul.wide.s32 	%rd150, %r1292, 4;
	add.s64 	%rd151, %rd4, %rd150;
	ld.global.u32 	%r1293, [%rd151];
	setp.eq.s32 	%p63, %r1293, -1;
	selp.u32 	%r1294, 1, 0, %p63;
	add.s32 	%r5860, %r1291, %r1294;
	add.s32 	%r5852, %r5852, 16;
	add.s32 	%r5850, %r5850, 16;
	setp.ne.s32 	%p64, %r5850, %r116;
	@%p64 bra 	$L__BB23_66;
$L__BB23_67:
	setp.eq.s32 	%p65, %r115, 0;
	@%p65 bra 	$L__BB23_77;
	and.b32  	%r126, %r114, 7;
	setp.lt.u32 	%p66, %r115, 8;
	@%p66 bra 	$L__BB23_70;
	mul.wide.s32 	%rd152, %r5852, 4;
	add.s64 	%rd153, %rd3, %rd152;
	ld.global.u32 	%r1296, [%rd153];
	mul.wide.s32 	%rd154, %r1296, 4;
	add.s64 	%rd155, %rd4, %rd154;
	ld.global.u32 	%r1297, [%rd155];
	setp.eq.s32 	%p67, %r1297, -1;
	selp.u32 	%r1298, 1, 0, %p67;
	add.s32 	%r1299, %r5860, %r1298;
	ld.global.u32 	%r1300, [%rd153+4];
	mul.wide.s32 	%rd156, %r1300, 4;
	add.s64 	%rd157, %rd4, %rd156;
	ld.global.u32 	%r1301, [%rd157];
	setp.eq.s32 	%p68, %r1301, -1;
	selp.u32 	%r1302, 1, 0, %p68;
	add.s32 	%r1303, %r1299, %r1302;
	ld.global.u32 	%r1304, [%rd153+8];
	mul.wide.s32 	%rd158, %r1304, 4;
	add.s64 	%rd159, %rd4, %rd158;
	ld.global.u32 	%r1305, [%rd159];
	setp.eq.s32 	%p69, %r1305, -1;
	selp.u32 	%r1306, 1, 0, %p69;
	add.s32 	%r1307, %r1303, %r1306;
	ld.global.u32 	%r1308, [%rd153+12];
	mul.wide.s32 	%rd160, %r1308, 4;
	add.s64 	%rd161, %rd4, %rd160;
	ld.global.u32 	%r1309, [%rd161];
	setp.eq.s32 	%p70, %r1309, -1;
	selp.u32 	%r1310, 1, 0, %p70;
	add.s32 	%r1311, %r1307, %r1310;
	ld.global.u32 	%r1312, [%rd153+16];
	mul.wide.s32 	%rd162, %r1312, 4;
	add.s64 	%rd163, %rd4, %rd162;
	ld.global.u32 	%r1313, [%rd163];
	setp.eq.s32 	%p71, %r1313, -1;
	selp.u32 	%r1314, 1, 0, %p71;
	add.s32 	%r1315, %r1311, %r1314;
	ld.global.u32 	%r1316, [%rd153+20];
	mul.wide.s32 	%rd164, %r1316, 4;
	add.s64 	%rd165, %rd4, %rd164;
	ld.global.u32 	%r1317, [%rd165];
	setp.eq.s32 	%p72, %r1317, -1;
	selp.u32 	%r1318, 1, 0, %p72;
	add.s32 	%r1319, %r1315, %r1318;
	ld.global.u32 	%r1320, [%rd153+24];
	mul.wide.s32 	%rd166, %r1320, 4;
	add.s64 	%rd167, %rd4, %rd166;
	ld.global.u32 	%r1321, [%rd167];
	setp.eq.s32 	%p73, %r1321, -1;
	selp.u32 	%r1322, 1, 0, %p73;
	add.s32 	%r1323, %r1319, %r1322;
	ld.global.u32 	%r1324, [%rd153+28];
	mul.wide.s32 	%rd168, %r1324, 4;
	add.s64 	%rd169, %rd4, %rd168;
	ld.global.u32 	%r1325, [%rd169];
	setp.eq.s32 	%p74, %r1325, -1;
	selp.u32 	%r1326, 1, 0, %p74;
	add.s32 	%r5860, %r1323, %r1326;
	add.s32 	%r5852, %r5852, 8;
$L__BB23_70:
	setp.eq.s32 	%p75, %r126, 0;
	@%p75 bra 	$L__BB23_77;
	and.b32  	%r132, %r114, 3;
	setp.lt.u32 	%p76, %r126, 4;
	@%p76 bra 	$L__BB23_73;
	mul.wide.s32 	%rd170, %r5852, 4;
	add.s64 	%rd171, %rd3, %rd170;
	ld.global.u32 	%r1328, [%rd171];
	mul.wide.s32 	%rd172, %r1328, 4;
	add.s64 	%rd173, %rd4, %rd172;
	ld.global.u32 	%r1329, [%rd173];
	setp.eq.s32 	%p77, %r1329, -1;
	selp.u32 	%r1330, 1, 0, %p77;
	add.s32 	%r1331, %r5860, %r1330;
	ld.global.u32 	%r1332, [%rd171+4];
	mul.wide.s32 	%rd174, %r1332, 4;
	add.s64 	%rd175, %rd4, %rd174;
	ld.global.u32 	%r1333, [%rd175];
	setp.eq.s32 	%p78, %r1333, -1;
	selp.u32 	%r1334, 1, 0, %p78;
	add.s32 	%r1335, %r1331, %r1334;
	ld.global.u32 	%r1336, [%rd171+8];
	mul.wide.s32 	%rd176, %r1336, 4;
	add.s64 	%rd177, %rd4, %rd176;
	ld.global.u32 	%r1337, [%rd177];
	setp.eq.s32 	%p79, %r1337, -1;
	selp.u32 	%r1338, 1, 0, %p79;
	add.s32 	%r1339, %r1335, %r1338;
	ld.global.u32 	%r1340, [%rd171+12];
	mul.wide.s32 	%rd178, %r1340, 4;
	add.s64 	%rd179, %rd4, %rd178;
	ld.global.u32 	%r1341, [%rd179];
	setp.eq.s32 	%p80, %r1341, -1;
	selp.u32 	%r1342, 1, 0, %p80;
	add.s32 	%r5860, %r1339, %r1342;
	add.s32 	%r5852, %r5852, 4;
$L__BB23_73:
	setp.eq.s32 	%p81, %r132, 0;
	@%p81 bra 	$L__BB23_77;
	mul.wide.s32 	%rd180, %r5852, 4;
	add.s64 	%rd10, %rd3, %rd180;
	ld.global.u32 	%r1343, [%rd10];
	mul.wide.s32 	%rd181, %r1343, 4;
	add.s64 	%rd182, %rd4, %rd181;
	ld.global.u32 	%r1344, [%rd182];
	setp.eq.s32 	%p82, %r1344, -1;
	selp.u32 	%r1345, 1, 0, %p82;
	add.s32 	%r5860, %r5860, %r1345;
	setp.eq.s32 	%p83, %r132, 1;
	@%p83 bra 	$L__BB23_77;
	ld.global.u32 	%r1346, [%rd10+4];
	mul.wide.s32 	%rd183, %r1346, 4;
	add.s64 	%rd184, %rd4, %rd183;
	ld.global.u32 	%r1347, [%rd184];
	setp.eq.s32 	%p84, %r1347, -1;
	selp.u32 	%r1348, 1, 0, %p84;
	add.s32 	%r5860, %r5860, %r1348;
	setp.eq.s32 	%p85, %r132, 2;
	@%p85 bra 	$L__BB23_77;
	ld.global.u32 	%r1349, [%rd10+8];
	mul.wide.s32 	%rd185, %r1349, 4;
	add.s64 	%rd186, %rd4, %rd185;
	ld.global.u32 	%r1350, [%rd186];
	setp.eq.s32 	%p86, %r1350, -1;
	selp.u32 	%r1351, 1, 0, %p86;
	add.s32 	%r5860, %r5860, %r1351;
$L__BB23_77:
	ld.global.u32 	%r1353, [%rd7+2048];
	setp.ne.s32 	%p87, %r1353, -1;
	mov.b32 	%r5873, 0;
	@%p87 bra 	$L__BB23_92;
	ld.global.u32 	%r5865, [%rd8+2048];
	ld.global.u32 	%r143, [%rd8+2052];
	setp.ge.s32 	%p88, %r5865, %r143;
	@%p88 bra 	$L__BB23_92;
	add.s32 	%r1357, %r5865, 1;
	max.s32 	%r1358, %r143, %r1357;
	sub.s32 	%r144, %r1358, %r5865;
	and.b32  	%r145, %r144, 15;
	sub.s32 	%r1359, %r5865, %r1358;
	setp.gt.u32 	%p89, %r1359, -16;
	mov.b32 	%r5873, 0;
	@%p89 bra 	$L__BB23_82;
	and.b32  	%r146, %r144, -16;
	mov.b32 	%r5873, 0;
	mov.u32 	%r5863, %r5873;
$L__BB23_81:
	.pragma "nounroll";
	mul.wide.s32 	%rd187, %r5865, 4;
	add.s64 	%rd188, %rd3, %rd187;
	ld.global.u32 	%r1361, [%rd188];
	mul.wide.s32 	%rd189, %r1361, 4;
	add.s64 	%rd190, %rd4, %rd189;
	ld.global.u32 	%r1362, [%rd190];
	setp.eq.s32 	%p90, %r1362, -1;
	selp.u32 	%r1363, 1, 0, %p90;
	add.s32 	%r1364, %r5873, %r1363;
	ld.global.u32 	%r1365, [%rd188+4];
	mul.wide.s32 	%rd191, %r1365, 4;
	add.s64 	%rd192, %rd4, %rd191;
	ld.global.u32 	%r1366, [%rd192];
	setp.eq.s32 	%p91, %r1366, -1;
	selp.u32 	%r1367, 1, 0, %p91;
	add.s32 	%r1368, %r1364, %r1367;
	ld.global.u32 	%r1369, [%rd188+8];
	mul.wide.s32 	%rd193, %r1369, 4;
	add.s64 	%rd194, %rd4, %rd193;
	ld.global.u32 	%r1370, [%rd194];
	setp.eq.s32 	%p92, %r1370, -1;
	selp.u32 	%r1371, 1, 0, %p92;
	add.s32 	%r1372, %r1368, %r1371;
	ld.global.u32 	%r1373, [%rd188+12];
	mul.wide.s32 	%rd195, %r1373, 4;
	add.s64 	%rd196, %rd4, %rd195;
	ld.global.u32 	%r1374, [%rd196];
	setp.eq.s32 	%p93, %r1374, -1;
	selp.u32 	%r1375, 1, 0, %p93;
	add.s32 	%r1376, %r1372, %r1375;
	ld.global.u32 	%r1377, [%rd188+16];
	mul.wide.s32 	%rd197, %r1377, 4;
	add.s64 	%rd198, %rd4, %rd197;
	ld.global.u32 	%r1378, [%rd198];
	setp.eq.s32 	%p94, %r1378, -1;
	selp.u32 	%r1379, 1, 0, %p94;
	add.s32 	%r1380, %r1376, %r1379;
	ld.global.u32 	%r1381, [%rd188+20];
	mul.wide.s32 	%rd199, %r1381, 4;
	add.s64 	%rd200, %rd4, %rd199;
	ld.global.u32 	%r1382, [%rd200];
	setp.eq.s32 	%p95, %r1382, -1;
	selp.u32 	%r1383, 1, 0, %p95;
	add.s32 	%r1384, %r1380, %r1383;
	ld.global.u32 	%r1385, [%rd188+24];
	mul.wide.s32 	%rd201, %r1385, 4;
	add.s64 	%rd202, %rd4, %rd201;
	ld.global.u32 	%r1386, [%rd202];
	setp.eq.s32 	%p96, %r1386, -1;
	selp.u32 	%r1387, 1, 0, %p96;
	add.s32 	%r1388, %r1384, %r1387;
	ld.global.u32 	%r1389, [%rd188+28];
	mul.wide.s32 	%rd203, %r1389, 4;
	add.s64 	%rd204, %rd4, %rd203;
	ld.global.u32 	%r1390, [%rd204];
	setp.eq.s32 	%p97, %r1390, -1;
	selp.u32 	%r1391, 1, 0, %p97;
	add.s32 	%r1392, %r1388, %r1391;
	ld.global.u32 	%r1393, [%rd188+32];
	mul.wide.s32 	%rd205, %r1393, 4;
	add.s64 	%rd206, %rd4, %rd205;
	ld.global.u32 	%r1394, [%rd206];
	setp.eq.s32 	%p98, %r1394, -1;
	selp.u32 	%r1395, 1, 0, %p98;
	add.s32 	%r1396, %r1392, %r1395;
	ld.global.u32 	%r1397, [%rd188+36];
	mul.wide.s32 	%rd207, %r1397, 4;
	add.s64 	%rd208, %rd4, %rd207;
	ld.global.u32 	%r1398, [%rd208];
	setp.eq.s32 	%p99, %r1398, -1;
	selp.u32 	%r1399, 1, 0, %p99;
	add.s32 	%r1400, %r1396, %r1399;
	ld.global.u32 	%r1401, [%rd188+40];
	mul.wide.s32 	%rd209, %r1401, 4;
	add.s64 	%rd210, %rd4, %rd209;
	ld.global.u32 	%r1402, [%rd210];
	setp.eq.s32 	%p100, %r1402, -1;
	selp.u32 	%r1403, 1, 0, %p100;
	add.s32 	%r1404, %r1400, %r1403;
	ld.global.u32 	%r1405, [%rd188+44];
	mul.wide.s32 	%rd211, %r1405, 4;
	add.s64 	%rd212, %rd4, %rd211;
	ld.global.u32 	%r1406, [%rd212];
	setp.eq.s32 	%p101, %r1406, -1;
	selp.u32 	%r1407, 1, 0, %p101;
	add.s32 	%r1408, %r1404, %r1407;
	ld.global.u32 	%r1409, [%rd188+48];
	mul.wide.s32 	%rd213, %r1409, 4;
	add.s64 	%rd214, %rd4, %rd213;
	ld.global.u32 	%r1410, [%rd214];
	setp.eq.s32 	%p102, %r1410, -1;
	selp.u32 	%r1411, 1, 0, %p102;
	add.s32 	%r1412, %r1408, %r1411;
	ld.global.u32 	%r1413, [%rd188+52];
	mul.wide.s32 	%rd215, %r1413, 4;
	add.s64 	%rd216, %rd4, %rd215;
	ld.global.u32 	%r1414, [%rd216];
	setp.eq.s32 	%p103, %r1414, -1;
	selp.u32 	%r1415, 1, 0, %p103;
	add.s32 	%r1416, %r1412, %r1415;
	ld.global.u32 	%r1417, [%rd188+56];
	mul.wide.s32 	%rd217, %r1417, 4;
	add.s64 	%rd218, %rd4, %rd217;
	ld.global.u32 	%r1418, [%rd218];
	setp.eq.s32 	%p104, %r1418, -1;
	selp.u32 	%r1419, 1, 0, %p104;
	add.s32 	%r1420, %r1416, %r1419;
	ld.global.u32 	%r1421, [%rd188+60];
	mul.wide.s32 	%rd219, %r1421, 4;
	add.s64 	%rd220, %rd4, %rd219;
	ld.global.u32 	%r1422, [%rd220];
	setp.eq.s32 	%p105, %r1422, -1;
	selp.u32 	%r1423, 1, 0, %p105;
	add.s32 	%r5873, %r1420, %r1423;
	add.s32 	%r5865, %r5865, 16;
	add.s32 	%r5863, %r5863, 16;
	setp.ne.s32 	%p106, %r5863, %r146;
	@%p106 bra 	$L__BB23_81;
$L__BB23_82:
	setp.eq.s32 	%p107, %r145, 0;
	@%p107 bra 	$L__BB23_92;
	and.b32  	%r156, %r144, 7;
	setp.lt.u32 	%p108, %r145, 8;
	@%p108 bra 	$L__BB23_85;
	mul.wide.s32 	%rd221, %r5865, 4;
	add.s64 	%rd222, %rd3, %rd221;
	ld.global.u32 	%r1425, [%rd222];
	mul.wide.s32 	%rd223, %r1425, 4;
	add.s64 	%rd224, %rd4, %rd223;
	ld.global.u32 	%r1426, [%rd224];
	setp.eq.s32 	%p109, %r1426, -1;
	selp.u32 	%r1427, 1, 0, %p109;
	add.s32 	%r1428, %r5873, %r1427;
	ld.global.u32 	%r1429, [%rd222+4];
	mul.wide.s32 	%rd225, %r1429, 4;
	add.s64 	%rd226, %rd4, %rd225;
	ld.global.u32 	%r1430, [%rd226];
	setp.eq.s32 	%p110, %r1430, -1;
	selp.u32 	%r1431, 1, 0, %p110;
	add.s32 	%r1432, %r1428, %r1431;
	ld.global.u32 	%r1433, [%rd222+8];
	mul.wide.s32 	%rd227, %r1433, 4;
	add.s64 	%rd228, %rd4, %rd227;
	ld.global.u32 	%r1434, [%rd228];
	setp.eq.s32 	%p111, %r1434, -1;
	selp.u32 	%r1435, 1, 0, %p111;
	add.s32 	%r1436, %r1432, %r1435;
	ld.global.u32 	%r1437, [%rd222+12];
	mul.wide.s32 	%rd229, %r1437, 4;
	add.s64 	%rd230, %rd4, %rd229;
	ld.global.u32 	%r1438, [%rd230];
	setp.eq.s32 	%p112, %r1438, -1;
	selp.u32 	%r1439, 1, 0, %p112;
	add.s32 	%r1440, %r1436, %r1439;
	ld.global.u32 	%r1441, [%rd222+16];
	mul.wide.s32 	%rd231, %r1441, 4;
	add.s64 	%rd232, %rd4, %rd231;
	ld.global.u32 	%r1442, [%rd232];
	setp.eq.s32 	%p113, %r1442, -1;
	selp.u32 	%r1443, 1, 0, %p113;
	add.s32 	%r1444, %r1440, %r1443;
	ld.global.u32 	%r1445, [%rd222+20];
	mul.wide.s32 	%rd233, %r1445, 4;
	add.s64 	%rd234, %rd4, %rd233;
	ld.global.u32 	%r1446, [%rd234];
	setp.eq.s32 	%p114, %r1446, -1;
	selp.u32 	%r1447, 1, 0, %p114;
	add.s32 	%r1448, %r1444, %r1447;
	ld.global.u32 	%r1449, [%rd222+24];
	mul.wide.s32 	%rd235, %r1449, 4;
	add.s64 	%rd236, %rd4, %rd235;
	ld.global.u32 	%r1450, [%rd236];
	setp.eq.s32 	%p115, %r1450, -1;
	selp.u32 	%r1451, 1, 0, %p115;
	add.s32 	%r1452, %r1448, %r1451;
	ld.global.u32 	%r1453, [%rd222+28];
	mul.wide.s32 	%rd237, %r1453, 4;
	add.s64 	%rd238, %rd4, %rd237;
	ld.global.u32 	%r1454, [%rd238];
	setp.eq.s32 	%p116, %r1454, -1;
	selp.u32 	%r1455, 1, 0, %p116;
	add.s32 	%r5873, %r1452, %r1455;
	add.s32 	%r5865, %r5865, 8;
$L__BB23_85:
	setp.eq.s32 	%p117, %r156, 0;
	@%p117 bra 	$L__BB23_92;
	and.b32  	%r162, %r144, 3;
	setp.lt.u32 	%p118, %r156, 4;
	@%p118 bra 	$L__BB23_88;
	mul.wide.s32 	%rd239, %r5865, 4;
	add.s64 	%rd240, %rd3, %rd239;
	ld.global.u32 	%r1457, [%rd240];
	mul.wide.s32 	%rd241, %r1457, 4;
	add.s64 	%rd242, %rd4, %rd241;
	ld.global.u32 	%r1458, [%rd242];
	setp.eq.s32 	%p119, %r1458, -1;
	selp.u32 	%r1459, 1, 0, %p119;
	add.s32 	%r1460, %r5873, %r1459;
	ld.global.u32 	%r1461, [%rd240+4];
	mul.wide.s32 	%rd243, %r1461, 4;
	add.s64 	%rd244, %rd4, %rd243;
	ld.global.u32 	%r1462, [%rd244];
	setp.eq.s32 	%p120, %r1462, -1;
	selp.u32 	%r1463, 1, 0, %p120;
	add.s32 	%r1464, %r1460, %r1463;
	ld.global.u32 	%r1465, [%rd240+8];
	mul.wide.s32 	%rd245, %r1465, 4;
	add.s64 	%rd246, %rd4, %rd245;
	ld.global.u32 	%r1466, [%rd246];
	setp.eq.s32 	%p121, %r1466, -1;
	selp.u32 	%r1467, 1, 0, %p121;
	add.s32 	%r1468, %r1464, %r1467;
	ld.global.u32 	%r1469, [%rd240+12];
	mul.wide.s32 	%rd247, %r1469, 4;
	add.s64 	%rd248, %rd4, %rd247;
	ld.global.u32 	%r1470, [%rd248];
	setp.eq.s32 	%p122, %r1470, -1;
	selp.u32 	%r1471, 1, 0, %p122;
	add.s32 	%r5873, %r1468, %r1471;
	add.s32 	%r5865, %r5865, 4;
$L__BB23_88:
	setp.eq.s32 	%p123, %r162, 0;
	@%p123 bra 	$L__BB23_92;
	mul.wide.s32 	%rd249, %r5865, 4;
	add.s64 	%rd11, %rd3, %rd249;
	ld.global.u32 	%r1472, [%rd11];
	mul.wide.s32 	%rd250, %r1472, 4;
	add.s64 	%rd251, %rd4, %rd250;
	ld.global.u32 	%r1473, [%rd251];
	setp.eq.s32 	%p124, %r1473, -1;
	selp.u32 	%r1474, 1, 0, %p124;
	add.s32 	%r5873, %r5873, %r1474;
	setp.eq.s32 	%p125, %r162, 1;
	@%p125 bra 	$L__BB23_92;
	ld.global.u32 	%r1475, [%rd11+4];
	mul.wide.s32 	%rd252, %r1475, 4;
	add.s64 	%rd253, %rd4, %rd252;
	ld.global.u32 	%r1476, [%rd253];
	setp.eq.s32 	%p126, %r1476, -1;
	selp.u32 	%r1477, 1, 0, %p126;
	add.s32 	%r5873, %r5873, %r1477;
	setp.eq.s32 	%p127, %r162, 2;
	@%p127 bra 	$L__BB23_92;
	ld.global.u32 	%r1478, [%rd11+8];
	mul.wide.s32 	%rd254, %r1478, 4;
	add.s64 	%rd255, %rd4, %rd254;
	ld.global.u32 	%r1479, [%rd255];
	setp.eq.s32 	%p128, %r1479, -1;
	selp.u32 	%r1480, 1, 0, %p128;
	add.s32 	%r5873, %r5873, %r1480;
$L__BB23_92:
	ld.global.u32 	%r1482, [%rd7+3072];
	setp.ne.s32 	%p129, %r1482, -1;
	mov.b32 	%r5886, 0;
	@%p129 bra 	$L__BB23_107;
	ld.global.u32 	%r5878, [%rd8+3072];
	ld.global.u32 	%r173, [%rd8+3076];
	setp.ge.s32 	%p130, %r5878, %r173;
	@%p130 bra 	$L__BB23_107;
	add.s32 	%r1486, %r5878, 1;
	max.s32 	%r1487, %r173, %r1486;
	sub.s32 	%r174, %r1487, %r5878;
	and.b32  	%r175, %r174, 15;
	sub.s32 	%r1488, %r5878, %r1487;
	setp.gt.u32 	%p131, %r1488, -16;
	mov.b32 	%r5886, 0;
	@%p131 bra 	$L__BB23_97;
	and.b32  	%r176, %r174, -16;
	mov.b32 	%r5886, 0;
	mov.u32 	%r5876, %r5886;
$L__BB23_96:
	.pragma "nounroll";
	mul.wide.s32 	%rd256, %r5878, 4;
	add.s64 	%rd257, %rd3, %rd256;
	ld.global.u32 	%r1490, [%rd257];
	mul.wide.s32 	%rd258, %r1490, 4;
	add.s64 	%rd259, %rd4, %rd258;
	ld.global.u32 	%r1491, [%rd259];
	setp.eq.s32 	%p132, %r1491, -1;
	selp.u32 	%r1492, 1, 0, %p132;
	add.s32 	%r1493, %r5886, %r1492;
	ld.global.u32 	%r1494, [%rd257+4];
	mul.wide.s32 	%rd260, %r1494, 4;
	add.s64 	%rd261, %rd4, %rd260;
	ld.global.u32 	%r1495, [%rd261];
	setp.eq.s32 	%p133, %r1495, -1;
	selp.u32 	%r1496, 1, 0, %p133;
	add.s32 	%r1497, %r1493, %r1496;
	ld.global.u32 	%r1498, [%rd257+8];
	mul.wide.s32 	%rd262, %r1498, 4;
	add.s64 	%rd263, %rd4, %rd262;
	ld.global.u32 	%r1499, [%rd263];
	setp.eq.s32 	%p134, %r1499, -1;
	selp.u32 	%r1500, 1, 0, %p134;
	add.s32 	%r1501, %r1497, %r1500;
	ld.global.u32 	%r1502, [%rd257+12];
	mul.wide.s32 	%rd264, %r1502, 4;
	add.s64 	%rd265, %rd4, %rd264;
	ld.global.u32 	%r1503, [%rd265];
	setp.eq.s32 	%p135, %r1503, -1;
	selp.u32 	%r1504, 1, 0, %p135;
	add.s32 	%r1505, %r1501, %r1504;
	ld.global.u32 	%r1506, [%rd257+16];
	mul.wide.s32 	%rd266, %r1506, 4;
	add.s64 	%rd267, %rd4, %rd266;
	ld.global.u32 	%r1507, [%rd267];
	setp.eq.s32 	%p136, %r1507, -1;
	selp.u32 	%r1508, 1, 0, %p136;
	add.s32 	%r1509, %r1505, %r1508;
	ld.global.u32 	%r1510, [%rd257+20];
	mul.wide.s32 	%rd268, %r1510, 4;
	add.s64 	%rd269, %rd4, %rd268;
	ld.global.u32 	%r1511, [%rd269];
	setp.eq.s32 	%p137, %r1511, -1;
	selp.u32 	%r1512, 1, 0, %p137;
	add.s32 	%r1513, %r1509, %r1512;
	ld.global.u32 	%r1514, [%rd257+24];
	mul.wide.s32 	%rd270, %r1514, 4;
	add.s64 	%rd271, %rd4, %rd270;
	ld.global.u32 	%r1515, [%rd271];
	setp.eq.s32 	%p138, %r1515, -1;
	selp.u32 	%r1516, 1, 0, %p138;
	add.s32 	%r1517, %r1513, %r1516;
	ld.global.u32 	%r1518, [%rd257+28];
	mul.wide.s32 	%rd272, %r1518, 4;
	add.s64 	%rd273, %rd4, %rd272;
	ld.global.u32 	%r1519, [%rd273];
	setp.eq.s32 	%p139, %r1519, -1;
	selp.u32 	%r1520, 1, 0, %p139;
	add.s32 	%r1521, %r1517, %r1520;
	ld.global.u32 	%r1522, [%rd257+32];
	mul.wide.s32 	%rd274, %r1522, 4;
	add.s64 	%rd275, %rd4, %rd274;
	ld.global.u32 	%r1523, [%rd275];
	setp.eq.s32 	%p140, %r1523, -1;
	selp.u32 	%r1524, 1, 0, %p140;
	add.s32 	%r1525, %r1521, %r1524;
	ld.global.u32 	%r1526, [%rd257+36];
	mul.wide.s32 	%rd276, %r1526, 4;
	add.s64 	%rd277, %rd4, %rd276;
	ld.global.u32 	%r1527, [%rd277];
	setp.eq.s32 	%p141, %r1527, -1;
	selp.u32 	%r1528, 1, 0, %p141;
	add.s32 	%r1529, %r1525, %r1528;
	ld.global.u32 	%r1530, [%rd257+40];
	mul.wide.s32 	%rd278, %r1530, 4;
	add.s64 	%rd279, %rd4, %rd278;
	ld.global.u32 	%r1531, [%rd279];
	setp.eq.s32 	%p142, %r1531, -1;
	selp.u32 	%r1532, 1, 0, %p142;
	add.s32 	%r1533, %r1529, %r1532;
	ld.global.u32 	%r1534, [%rd257+44];
	mul.wide.s32 	%rd280, %r1534, 4;
	add.s64 	%rd281, %rd4, %rd280;
	ld.global.u32 	%r1535, [%rd281];
	setp.eq.s32 	%p143, %r1535, -1;
	selp.u32 	%r1536, 1, 0, %p143;
	add.s32 	%r1537, %r1533, %r1536;
	ld.global.u32 	%r1538, [%rd257+48];
	mul.wide.s32 	%rd282, %r1538, 4;
	add.s64 	%rd283, %rd4, %rd282;
	ld.global.u32 	%r1539, [%rd283];
	setp.eq.s32 	%p144, %r1539, -1;
	selp.u32 	%r1540, 1, 0, %p144;
	add.s32 	%r1541, %r1537, %r1540;
	ld.global.u32 	%r1542, [%rd257+52];
	mul.wide.s32 	%rd284, %r1542, 4;
	add.s64 	%rd285, %rd4, %rd284;
	ld.global.u32 	%r1543, [%rd285];
	setp.eq.s32 	%p145, %r1543, -1;
	selp.u32 	%r1544, 1, 0, %p145;
	add.s32 	%r1545, %r1541, %r1544;
	ld.global.u32 	%r1546, [%rd257+56];
	mul.wide.s32 	%rd286, %r1546, 4;
	add.s64 	%rd287, %rd4, %rd286;
	ld.global.u32 	%r1547, [%rd287];
	setp.eq.s32 	%p146, %r1547, -1;
	selp.u32 	%r1548, 1, 0, %p146;
	add.s32 	%r1549, %r1545, %r1548;
	ld.global.u32 	%r1550, [%rd257+60];
	mul.wide.s32 	%rd288, %r1550, 4;
	add.s64 	%rd289, %rd4, %rd288;
	ld.global.u32 	%r1551, [%rd289];
	setp.eq.s32 	%p147, %r1551, -1;
	selp.u32 	%r1552, 1, 0, %p147;
	add.s32 	%r5886, %r1549, %r1552;
	add.s32 	%r5878, %r5878, 16;
	add.s32 	%r5876, %r5876, 16;
	setp.ne.s32 	%p148, %r5876, %r176;
	@%p148 bra 	$L__BB23_96;
$L__BB23_97:
	setp.eq.s32 	%p149, %r175, 0;
	@%p149 bra 	$L__BB23_107;
	and.b32  	%r186, %r174, 7;
	setp.lt.u32 	%p150, %r175, 8;
	@%p150 bra 	$L__BB23_100;
	mul.wide.s32 	%rd290, %r5878, 4;
	add.s64 	%rd291, %rd3, %rd290;
	ld.global.u32 	%r1554, [%rd291];
	mul.wide.s32 	%rd292, %r1554, 4;
	add.s64 	%rd293, %rd4, %rd292;
	ld.global.u32 	%r1555, [%rd293];
	setp.eq.s32 	%p151, %r1555, -1;
	selp.u32 	%r1556, 1, 0, %p151;
	add.s32 	%r1557, %r5886, %r1556;
	ld.global.u32 	%r1558, [%rd291+4];
	mul.wide.s32 	%rd294, %r1558, 4;
	add.s64 	%rd295, %rd4, %rd294;
	ld.global.u32 	%r1559, [%rd295];
	setp.eq.s32 	%p152, %r1559, -1;
	selp.u32 	%r1560, 1, 0, %p152;
	add.s32 	%r1561, %r1557, %r1560;
	ld.global.u32 	%r1562, [%rd291+8];
	mul.wide.s32 	%rd296, %r1562, 4;
	add.s64 	%rd297, %rd4, %rd296;
	ld.global.u32 	%r1563, [%rd297];
	setp.eq.s32 	%p153, %r1563, -1;
	selp.u32 	%r1564, 1, 0, %p153;
	add.s32 	%r1565, %r1561, %r1564;
	ld.global.u32 	%r1566, [%rd291+12];
	mul.wide.s32 	%rd298, %r1566, 4;
	add.s64 	%rd299, %rd4, %rd298;
	ld.global.u32 	%r1567, [%rd299];
	setp.eq.s32 	%p154, %r1567, -1;
	selp.u32 	%r1568, 1, 0, %p154;
	add.s32 	%r1569, %r1565, %r1568;
	ld.global.u32 	%r1570, [%rd291+16];
	mul.wide.s32 	%rd300, %r1570, 4;
	add.s64 	%rd301, %rd4, %rd300;
	ld.global.u32 	%r1571, [%rd301];
	setp.eq.s32 	%p155, %r1571, -1;
	selp.u32 	%r1572, 1, 0, %p155;
	add.s32 	%r1573, %r1569, %r1572;
	ld.global.u32 	%r1574, [%rd291+20];
	mul.wide.s32 	%rd302, %r1574, 4;
	add.s64 	%rd303, %rd4, %rd302;
	ld.global.u32 	%r1575, [%rd303];
	setp.eq.s32 	%p156, %r1575, -1;
	selp.u32 	%r1576, 1, 0, %p156;
	add.s32 	%r1577, %r1573, %r1576;
	ld.global.u32 	%r1578, [%rd291+24];
	mul.wide.s32 	%rd304, %r1578, 4;
	add.s64 	%rd305, %rd4, %rd304;
	ld.global.u32 	%r1579, [%rd305];
	setp.eq.s32 	%p157, %r1579, -1;
	selp.u32 	%r1580, 1, 0, %p157;
	add.s32 	%r1581, %r1577, %r1580;
	ld.global.u32 	%r1582, [%rd291+28];
	mul.wide.s32 	%rd306, %r1582, 4;
	add.s64 	%rd307, %rd4, %rd306;
	ld.global.u32 	%r1583, [%rd307];
	setp.eq.s32 	%p158, %r1583, -1;
	selp.u32 	%r1584, 1, 0, %p158;
	add.s32 	%r5886, %r1581, %r1584;
	add.s32 	%r5878, %r5878, 8;
$L__BB23_100:
	setp.eq.s32 	%p159, %r186, 0;
	@%p159 bra 	$L__BB23_107;
	and.b32  	%r192, %r174, 3;
	setp.lt.u32 	%p160, %r186, 4;
	@%p160 bra 	$L__BB23_103;
	mul.wide.s32 	%rd308, %r5878, 4;
	add.s64 	%rd309, %rd3, %rd308;
	ld.global.u32 	%r1586, [%rd309];
	mul.wide.s32 	%rd310, %r1586, 4;
	add.s64 	%rd311, %rd4, %rd310;
	ld.global.u32 	%r1587, [%rd311];
	setp.eq.s32 	%p161, %r1587, -1;
	selp.u32 	%r1588, 1, 0, %p161;
	add.s32 	%r1589, %r5886, %r1588;
	ld.global.u32 	%r1590, [%rd309+4];
	mul.wide.s32 	%rd312, %r1590, 4;
	add.s64 	%rd313, %rd4, %rd312;
	ld.global.u32 	%r1591, [%rd313];
	setp.eq.s32 	%p162, %r1591, -1;
	selp.u32 	%r1592, 1, 0, %p162;
	add.s32 	%r1593, %r1589, %r1592;
	ld.global.u32 	%r1594, [%rd309+8];
	mul.wide.s32 	%rd314, %r1594, 4;
	add.s64 	%rd315, %rd4, %rd314;
	ld.global.u32 	%r1595, [%rd315];
	setp.eq.s32 	%p163, %r1595, -1;
	selp.u32 	%r1596, 1, 0, %p163;
	add.s32 	%r1597, %r1593, %r1596;
	ld.global.u32 	%r1598, [%rd309+12];
	mul.wide.s32 	%rd316, %r1598, 4;
	add.s64 	%rd317, %rd4, %rd316;
	ld.global.u32 	%r1599, [%rd317];
	setp.eq.s32 	%p164, %r1599, -1;
	selp.u32 	%r1600, 1, 0, %p164;
	add.s32 	%r5886, %r1597, %r1600;
	add.s32 	%r5878, %r5878, 4;
$L__BB23_103:
	setp.eq.s32 	%p165, %r192, 0;
	@%p165 bra 	$L__BB23_107;
	mul.wide.s32 	%rd318, %r5878, 4;
	add.s64 	%rd12, %rd3, %rd318;
	ld.global.u32 	%r1601, [%rd12];
	mul.wide.s32 	%rd319, %r1601, 4;
	add.s64 	%rd320, %rd4, %rd319;
	ld.global.u32 	%r1602, [%rd320];
	setp.eq.s32 	%p166, %r1602, -1;
	selp.u32 	%r1603, 1, 0, %p166;
	add.s32 	%r5886, %r5886, %r1603;
	setp.eq.s32 	%p167, %r192, 1;
	@%p167 bra 	$L__BB23_107;
	ld.global.u32 	%r1604, [%rd12+4];
	mul.wide.s32 	%rd321, %r1604, 4;
	add.s64 	%rd322, %rd4, %rd321;
	ld.global.u32 	%r1605, [%rd322];
	setp.eq.s32 	%p168, %r1605, -1;
	selp.u32 	%r1606, 1, 0, %p168;
	add.s32 	%r5886, %r5886, %r1606;
	setp.eq.s32 	%p169, %r192, 2;
	@%p169 bra 	$L__BB23_107;
	ld.global.u32 	%r1607, [%rd12+8];
	mul.wide.s32 	%rd323, %r1607, 4;
	add.s64 	%rd324, %rd4, %rd323;
	ld.global.u32 	%r1608, [%rd324];
	setp.eq.s32 	%p170, %r1608, -1;
	selp.u32 	%r1609, 1, 0, %p170;
	add.s32 	%r5886, %r5886, %r1609;
$L__BB23_107:
	ld.global.u32 	%r1611, [%rd7+4096];
	setp.ne.s32 	%p171, %r1611, -1;
	mov.b32 	%r5899, 0;
	@%p171 bra 	$L__BB23_122;
	ld.global.u32 	%r5891, [%rd8+4096];
	ld.global.u32 	%r203, [%rd8+4100];
	setp.ge.s32 	%p172, %r5891, %r203;
	@%p172 bra 	$L__BB23_122;
	add.s32 	%r1615, %r5891, 1;
	max.s32 	%r1616, %r203, %r1615;
	sub.s32 	%r204, %r1616, %r5891;
	and.b32  	%r205, %r204, 15;
	sub.s32 	%r1617, %r5891, %r1616;
	setp.gt.u32 	%p173, %r1617, -16;
	mov.b32 	%r5899, 0;
	@%p173 bra 	$L__BB23_112;
	and.b32  	%r206, %r204, -16;
	mov.b32 	%r5899, 0;
	mov.u32 	%r5889, %r5899;
$L__BB23_111:
	.pragma "nounroll";
	mul.wide.s32 	%rd325, %r5891, 4;
	add.s64 	%rd326, %rd3, %rd325;
	ld.global.u32 	%r1619, [%rd326];
	mul.wide.s32 	%rd327, %r1619, 4;
	add.s64 	%rd328, %rd4, %rd327;
	ld.global.u32 	%r1620, [%rd328];
	setp.eq.s32 	%p174, %r1620, -1;
	selp.u32 	%r1621, 1, 0, %p174;
	add.s32 	%r1622, %r5899, %r1621;
	ld.global.u32 	%r1623, [%rd326+4];
	mul.wide.s32 	%rd329, %r1623, 4;
	add.s64 	%rd330, %rd4, %rd329;
	ld.global.u32 	%r1624, [%rd330];
	setp.eq.s32 	%p175, %r1624, -1;
	selp.u32 	%r1625, 1, 0, %p175;
	add.s32 	%r1626, %r1622, %r1625;
	ld.global.u32 	%r1627, [%rd326+8];
	mul.wide.s32 	%rd331, %r1627, 4;
	add.s64 	%rd332, %rd4, %rd331;
	ld.global.u32 	%r1628, [%rd332];
	setp.eq.s32 	%p176, %r1628, -1;
	selp.u32 	%r1629, 1, 0, %p176;
	add.s32 	%r1630, %r1626, %r1629;
	ld.global.u32 	%r1631, [%rd326+12];
	mul.wide.s32 	%rd333, %r1631, 4;
	add.s64 	%rd334, %rd4, %rd333;
	ld.global.u32 	%r1632, [%rd334];
	setp.eq.s32 	%p177, %r1632, -1;
	selp.u32 	%r1633, 1, 0, %p177;
	add.s32 	%r1634, %r1630, %r1633;
	ld.global.u32 	%r1635, [%rd326+16];
	mul.wide.s32 	%rd335, %r1635, 4;
	add.s64 	%rd336, %rd4, %rd335;
	ld.global.u32 	%r1636, [%rd336];
	setp.eq.s32 	%p178, %r1636, -1;
	selp.u32 	%r1637, 1, 0, %p178;
	add.s32 	%r1638, %r1634, %r1637;
	ld.global.u32 	%r1639, [%rd326+20];
	mul.wide.s32 	%rd337, %r1639, 4;
	add.s64 	%rd338, %rd4, %rd337;
	ld.global.u32 	%r1640, [%rd338];
	setp.eq.s32 	%p179, %r1640, -1;
	selp.u32 	%r1641, 1, 0, %p179;
	add.s32 	%r1642, %r1638, %r1641;
	ld.global.u32 	%r1643, [%rd326+24];
	mul.wide.s32 	%rd339, %r1643, 4;
	add.s64 	%rd340, %rd4, %rd339;
	ld.global.u32 	%r1644, [%rd340];
	setp.eq.s32 	%p180, %r1644, -1;
	selp.u32 	%r1645, 1, 0, %p180;
	add.s32 	%r1646, %r1642, %r1645;
	ld.global.u32 	%r1647, [%rd326+28];
	mul.wide.s32 	%rd341, %r1647, 4;
	add.s64 	%rd342, %rd4, %rd341;
	ld.global.u32 	%r1648, [%rd342];
	setp.eq.s32 	%p181, %r1648, -1;
	selp.u32 	%r1649, 1, 0, %p181;
	add.s32 	%r1650, %r1646, %r1649;
	ld.global.u32 	%r1651, [%rd326+32];
	mul.wide.s32 	%rd343, %r1651, 4;
	add.s64 	%rd344, %rd4, %rd343;
	ld.global.u32 	%r1652, [%rd344];
	setp.eq.s32 	%p182, %r1652, -1;
	selp.u32 	%r1653, 1, 0, %p182;
	add.s32 	%r1654, %r1650, %r1653;
	ld.global.u32 	%r1655, [%rd326+36];
	mul.wide.s32 	%rd345, %r1655, 4;
	add.s64 	%rd346, %rd4, %rd345;
	ld.global.u32 	%r1656, [%rd346];
	setp.eq.s32 	%p183, %r1656, -1;
	selp.u32 	%r1657, 1, 0, %p183;
	add.s32 	%r1658, %r1654, %r1657;
	ld.global.u32 	%r1659, [%rd326+40];
	mul.wide.s32 	%rd347, %r1659, 4;
	add.s64 	%rd348, %rd4, %rd347;
	ld.global.u32 	%r1660, [%rd348];
	setp.eq.s32 	%p184, %r1660, -1;
	selp.u32 	%r1661, 1, 0, %p184;
	add.s32 	%r1662, %r1658, %r1661;
	ld.global.u32 	%r1663, [%rd326+44];
	mul.wide.s32 	%rd349, %r1663, 4;
	add.s64 	%rd350, %rd4, %rd349;
	ld.global.u32 	%r1664, [%rd350];
	setp.eq.s32 	%p185, %r1664, -1;
	selp.u32 	%r1665, 1, 0, %p185;
	add.s32 	%r1666, %r1662, %r1665;
	ld.global.u32 	%r1667, [%rd326+48];
	mul.wide.s32 	%rd351, %r1667, 4;
	add.s64 	%rd352, %rd4, %rd351;
	ld.global.u32 	%r1668, [%rd352];
	setp.eq.s32 	%p186, %r1668, -1;
	selp.u32 	%r1669, 1, 0, %p186;
	add.s32 	%r1670, %r1666, %r1669;
	ld.global.u32 	%r1671, [%rd326+52];
	mul.wide.s32 	%rd353, %r1671, 4;
	add.s64 	%rd354, %rd4, %rd353;
	ld.global.u32 	%r1672, [%rd354];
	setp.eq.s32 	%p187, %r1672, -1;
	selp.u32 	%r1673, 1, 0, %p187;
	add.s32 	%r1674, %r1670, %r1673;
	ld.global.u32 	%r1675, [%rd326+56];
	mul.wide.s32 	%rd355, %r1675, 4;
	add.s64 	%rd356, %rd4, %rd355;
	ld.global.u32 	%r1676, [%rd356];
	setp.eq.s32 	%p188, %r1676, -1;
	selp.u32 	%r1677, 1, 0, %p188;
	add.s32 	%r1678, %r1674, %r1677;
	ld.global.u32 	%r1679, [%rd326+60];
	mul.wide.s32 	%rd357, %r1679, 4;
	add.s64 	%rd358, %rd4, %rd357;
	ld.global.u32 	%r1680, [%rd358];
	setp.eq.s32 	%p189, %r1680, -1;
	selp.u32 	%r1681, 1, 0, %p189;
	add.s32 	%r5899, %r1678, %r1681;
	add.s32 	%r5891, %r5891, 16;
	add.s32 	%r5889, %r5889, 16;
	setp.ne.s32 	%p190, %r5889, %r206;
	@%p190 bra 	$L__BB23_111;
$L__BB23_112:
	setp.eq.s32 	%p191, %r205, 0;
	@%p191 bra 	$L__BB23_122;
	and.b32  	%r216, %r204, 7;
	setp.lt.u32 	%p192, %r205, 8;
	@%p192 bra 	$L__BB23_115;
	mul.wide.s32 	%rd359, %r5891, 4;
	add.s64 	%rd360, %rd3, %rd359;
	ld.global.u32 	%r1683, [%rd360];
	mul.wide.s32 	%rd361, %r1683, 4;
	add.s64 	%rd362, %rd4, %rd361;
	ld.global.u32 	%r1684, [%rd362];
	setp.eq.s32 	%p193, %r1684, -1;
	selp.u32 	%r1685, 1, 0, %p193;
	add.s32 	%r1686, %r5899, %r1685;
	ld.global.u32 	%r1687, [%rd360+4];
	mul.wide.s32 	%rd363, %r1687, 4;
	add.s64 	%rd364, %rd4, %rd363;
	ld.global.u32 	%r1688, [%rd364];
	setp.eq.s32 	%p194, %r1688, -1;
	selp.u32 	%r1689, 1, 0, %p194;
	add.s32 	%r1690, %r1686, %r1689;
	ld.global.u32 	%r1691, [%rd360+8];
	mul.wide.s32 	%rd365, %r1691, 4;
	add.s64 	%rd366, %rd4, %rd365;
	ld.global.u32 	%r1692, [%rd366];
	setp.eq.s32 	%p195, %r1692, -1;
	selp.u32 	%r1693, 1, 0, %p195;
	add.s32 	%r1694, %r1690, %r1693;
	ld.global.u32 	%r1695, [%rd360+12];
	mul.wide.s32 	%rd367, %r1695, 4;
	add.s64 	%rd368, %rd4, %rd367;
	ld.global.u32 	%r1696, [%rd368];
	setp.eq.s32 	%p196, %r1696, -1;
	selp.u32 	%r1697, 1, 0, %p196;
	add.s32 	%r1698, %r1694, %r1697;
	ld.global.u32 	%r1699, [%rd360+16];
	mul.wide.s32 	%rd369, %r1699, 4;
	add.s64 	%rd370, %rd4, %rd369;
	ld.global.u32 	%r1700, [%rd370];
	setp.eq.s32 	%p197, %r1700, -1;
	selp.u32 	%r1701, 1, 0, %p197;
	add.s32 	%r1702, %r1698, %r1701;
	ld.global.u32 	%r1703, [%rd360+20];
	mul.wide.s32 	%rd371, %r1703, 4;
	add.s64 	%rd372, %rd4, %rd371;
	ld.global.u32 	%r1704, [%rd372];
	setp.eq.s32 	%p198, %r1704, -1;
	selp.u32 	%r1705, 1, 0, %p198;
	add.s32 	%r1706, %r1702, %r1705;
	ld.global.u32 	%r1707, [%rd360+24];
	mul.wide.s32 	%rd373, %r1707, 4;
	add.s64 	%rd374, %rd4, %rd373;
	ld.global.u32 	%r1708, [%rd374];
	setp.eq.s32 	%p199, %r1708, -1;
	selp.u32 	%r1709, 1, 0, %p199;
	add.s32 	%r1710, %r1706, %r1709;
	ld.global.u32 	%r1711, [%rd360+28];
	mul.wide.s32 	%rd375, %r1711, 4;
	add.s64 	%rd376, %rd4, %rd375;
	ld.global.u32 	%r1712, [%rd376];
	setp.eq.s32 	%p200, %r1712, -1;
	selp.u32 	%r1713, 1, 0, %p200;
	add.s32 	%r5899, %r1710, %r1713;
	add.s32 	%r5891, %r5891, 8;
$L__BB23_115:
	setp.eq.s32 	%p201, %r216, 0;
	@%p201 bra 	$L__BB23_122;
	and.b32  	%r222, %r204, 3;
	setp.lt.u32 	%p202, %r216, 4;
	@%p202 bra 	$L__BB23_118;
	mul.wide.s32 	%rd377, %r5891, 4;
	add.s64 	%rd378, %rd3, %rd377;
	ld.global.u32 	%r1715, [%rd378];
	mul.wide.s32 	%rd379, %r1715, 4;
	add.s64 	%rd380, %rd4, %rd379;
	ld.global.u32 	%r1716, [%rd380];
	setp.eq.s32 	%p203, %r1716, -1;
	selp.u32 	%r1717, 1, 0, %p203;
	add.s32 	%r1718, %r5899, %r1717;
	ld.global.u32 	%r1719, [%rd378+4];
	mul.wide.s32 	%rd381, %r1719, 4;
	add.s64 	%rd382, %rd4, %rd381;
	ld.global.u32 	%r1720, [%rd382];
	setp.eq.s32 	%p204, %r1720, -1;
	selp.u32 	%r1721, 1, 0, %p204;
	add.s32 	%r1722, %r1718, %r1721;
	ld.global.u32 	%r1723, [%rd378+8];
	mul.wide.s32 	%rd383, %r1723, 4;
	add.s64 	%rd384, %rd4, %rd383;
	ld.global.u32 	%r1724, [%rd384];
	setp.eq.s32 	%p205, %r1724, -1;
	selp.u32 	%r1725, 1, 0, %p205;
	add.s32 	%r1726, %r1722, %r1725;
	ld.global.u32 	%r1727, [%rd378+12];
	mul.wide.s32 	%rd385, %r1727, 4;
	add.s64 	%rd386, %rd4, %rd385;
	ld.global.u32 	%r1728, [%rd386];
	setp.eq.s32 	%p206, %r1728, -1;
	selp.u32 	%r1729, 1, 0, %p206;
	add.s32 	%r5899, %r1726, %r1729;
	add.s32 	%r5891, %r5891, 4;
$L__BB23_118:
	setp.eq.s32 	%p207, %r222, 0;
	@%p207 bra 	$L__BB23_122;
	mul.wide.s32 	%rd387, %r5891, 4;
	add.s64 	%rd13, %rd3, %rd387;
	ld.global.u32 	%r1730, [%rd13];
	mul.wide.s32 	%rd388, %r1730, 4;
	add.s64 	%rd389, %rd4, %rd388;
	ld.global.u32 	%r1731, [%rd389];
	setp.eq.s32 	%p208, %r1731, -1;
	selp.u32 	%r1732, 1, 0, %p208;
	add.s32 	%r5899, %r5899, %r1732;
	setp.eq.s32 	%p209, %r222, 1;
	@%p209 bra 	$L__BB23_122;
	ld.global.u32 	%r1733, [%rd13+4];
	mul.wide.s32 	%rd390, %r1733, 4;
	add.s64 	%rd391, %rd4, %rd390;
	ld.global.u32 	%r1734, [%rd391];
	setp.eq.s32 	%p210, %r1734, -1;
	selp.u32 	%r1735, 1, 0, %p210;
	add.s32 	%r5899, %r5899, %r1735;
	setp.eq.s32 	%p211, %r222, 2;
	@%p211 bra 	$L__BB23_122;
	ld.global.u32 	%r1736, [%rd13+8];
	mul.wide.s32 	%rd392, %r1736, 4;
	add.s64 	%rd393, %rd4, %rd392;
	ld.global.u32 	%r1737, [%rd393];
	setp.eq.s32 	%p212, %r1737, -1;
	selp.u32 	%r1738, 1, 0, %p212;
	add.s32 	%r5899, %r5899, %r1738;
$L__BB23_122:
	ld.global.u32 	%r1740, [%rd7+5120];
	setp.ne.s32 	%p213, %r1740, -1;
	mov.b32 	%r5912, 0;
	@%p213 bra 	$L__BB23_137;
	ld.global.u32 	%r5904, [%rd8+5120];
	ld.global.u32 	%r233, [%rd8+5124];
	setp.ge.s32 	%p214, %r5904, %r233;
	@%p214 bra 	$L__BB23_137;
	add.s32 	%r1744, %r5904, 1;
	max.s32 	%r1745, %r233, %r1744;
	sub.s32 	%r234, %r1745, %r5904;
	and.b32  	%r235, %r234, 15;
	sub.s32 	%r1746, %r5904, %r1745;
	setp.gt.u32 	%p215, %r1746, -16;
	mov.b32 	%r5912, 0;
	@%p215 bra 	$L__BB23_127;
	and.b32  	%r236, %r234, -16;
	mov.b32 	%r5912, 0;
	mov.u32 	%r5902, %r5912;
$L__BB23_126:
	.pragma "nounroll";
	mul.wide.s32 	%rd394, %r5904, 4;
	add.s64 	%rd395, %rd3, %rd394;
	ld.global.u32 	%r1748, [%rd395];
	mul.wide.s32 	%rd396, %r1748, 4;
	add.s64 	%rd397, %rd4, %rd396;
	ld.global.u32 	%r1749, [%rd397];
	setp.eq.s32 	%p216, %r1749, -1;
	selp.u32 	%r1750, 1, 0, %p216;
	add.s32 	%r1751, %r5912, %r1750;
	ld.global.u32 	%r1752, [%rd395+4];
	mul.wide.s32 	%rd398, %r1752, 4;
	add.s64 	%rd399, %rd4, %rd398;
	ld.global.u32 	%r1753, [%rd399];
	setp.eq.s32 	%p217, %r1753, -1;
	selp.u32 	%r1754, 1, 0, %p217;
	add.s32 	%r1755, %r1751, %r1754;
	ld.global.u32 	%r1756, [%rd395+8];
	mul.wide.s32 	%rd400, %r1756, 4;
	add.s64 	%rd401, %rd4, %rd400;
	ld.global.u32 	%r1757, [%rd401];
	setp.eq.s32 	%p218, %r1757, -1;
	selp.u32 	%r1758, 1, 0, %p218;
	add.s32 	%r1759, %r1755, %r1758;
	ld.global.u32 	%r1760, [%rd395+12];
	mul.wide.s32 	%rd402, %r1760, 4;
	add.s64 	%rd403, %rd4, %rd402;
	ld.global.u32 	%r1761, [%rd403];
	setp.eq.s32 	%p219, %r1761, -1;
	selp.u32 	%r1762, 1, 0, %p219;
	add.s32 	%r1763, %r1759, %r1762;
	ld.global.u32 	%r1764, [%rd395+16];
	mul.wide.s32 	%rd404, %r1764, 4;
	add.s64 	%rd405, %rd4, %rd404;
	ld.global.u32 	%r1765, [%rd405];
	setp.eq.s32 	%p220, %r1765, -1;
	selp.u32 	%r1766, 1, 0, %p220;
	add.s32 	%r1767, %r1763, %r1766;
	ld.global.u32 	%r1768, [%rd395+20];
	mul.wide.s32 	%rd406, %r1768, 4;
	add.s64 	%rd407, %rd4, %rd406;
	ld.global.u32 	%r1769, [%rd407];
	setp.eq.s32 	%p221, %r1769, -1;
	selp.u32 	%r1770, 1, 0, %p221;
	add.s32 	%r1771, %r1767, %r1770;
	ld.global.u32 	%r1772, [%rd395+24];
	mul.wide.s32 	%rd408, %r1772, 4;
	add.s64 	%rd409, %rd4, %rd408;
	ld.global.u32 	%r1773, [%rd409];
	setp.eq.s32 	%p222, %r1773, -1;
	selp.u32 	%r1774, 1, 0, %p222;
	add.s32 	%r1775, %r1771, %r1774;
	ld.global.u32 	%r1776, [%rd395+28];
	mul.wide.s32 	%rd410, %r1776, 4;
	add.s64 	%rd411, %rd4, %rd410;
	ld.global.u32 	%r1777, [%rd411];
	setp.eq.s32 	%p223, %r1777, -1;
	selp.u32 	%r1778, 1, 0, %p223;
	add.s32 	%r1779, %r1775, %r1778;
	ld.global.u32 	%r1780, [%rd395+32];
	mul.wide.s32 	%rd412, %r1780, 4;
	add.s64 	%rd413, %rd4, %rd412;
	ld.global.u32 	%r1781, [%rd413];
	setp.eq.s32 	%p224, %r1781, -1;
	selp.u32 	%r1782, 1, 0, %p224;
	add.s32 	%r1783, %r1779, %r1782;
	ld.global.u32 	%r1784, [%rd395+36];
	mul.wide.s32 	%rd414, %r1784, 4;
	add.s64 	%rd415, %rd4, %rd414;
	ld.global.u32 	%r1785, [%rd415];
	setp.eq.s32 	%p225, %r1785, -1;
	selp.u32 	%r1786, 1, 0, %p225;
	add.s32 	%r1787, %r1783, %r1786;
	ld.global.u32 	%r1788, [%rd395+40];
	mul.wide.s32 	%rd416, %r1788, 4;
	add.s64 	%rd417, %rd4, %rd416;
	ld.global.u32 	%r1789, [%rd417];
	setp.eq.s32 	%p226, %r1789, -1;
	selp.u32 	%r1790, 1, 0, %p226;
	add.s32 	%r1791, %r1787, %r1790;
	ld.global.u32 	%r1792, [%rd395+44];
	mul.wide.s32 	%rd418, %r1792, 4;
	add.s64 	%rd419, %rd4, %rd418;
	ld.global.u32 	%r1793, [%rd419];
	setp.eq.s32 	%p227, %r1793, -1;
	selp.u32 	%r1794, 1, 0, %p227;
	add.s32 	%r1795, %r1791, %r1794;
	ld.global.u32 	%r1796, [%rd395+48];
	mul.wide.s32 	%rd420, %r1796, 4;
	add.s64 	%rd421, %rd4, %rd420;
	ld.global.u32 	%r1797, [%rd421];
	setp.eq.s32 	%p228, %r1797, -1;
	selp.u32 	%r1798, 1, 0, %p228;
	add.s32 	%r1799, %r1795, %r1798;
	ld.global.u32 	%r1800, [%rd395+52];
	mul.wide.s32 	%rd422, %r1800, 4;
	add.s64 	%rd423, %rd4, %rd422;
	ld.global.u32 	%r1801, [%rd423];
	setp.eq.s32 	%p229, %r1801, -1;
	selp.u32 	%r1802, 1, 0, %p229;
	add.s32 	%r1803, %r1799, %r1802;
	ld.global.u32 	%r1804, [%rd395+56];
	mul.wide.s32 	%rd424, %r1804, 4;
	add.s64 	%rd425, %rd4, %rd424;
	ld.global.u32 	%r1805, [%rd425];
	setp.eq.s32 	%p230, %r1805, -1;
	selp.u32 	%r1806, 1, 0, %p230;
	add.s32 	%r1807, %r1803, %r1806;
	ld.global.u32 	%r1808, [%rd395+60];
	mul.wide.s32 	%rd426, %r1808, 4;
	add.s64 	%rd427, %rd4, %rd426;
	ld.global.u32 	%r1809, [%rd427];
	setp.eq.s32 	%p231, %r1809, -1;
	selp.u32 	%r1810, 1, 0, %p231;
	add.s32 	%r5912, %r1807, %r1810;
	add.s32 	%r5904, %r5904, 16;
	add.s32 	%r5902, %r5902, 16;
	setp.ne.s32 	%p232, %r5902, %r236;
	@%p232 bra 	$L__BB23_126;
$L__BB23_127:
	setp.eq.s32 	%p233, %r235, 0;
	@%p233 bra 	$L__BB23_137;
	and.b32  	%r246, %r234, 7;
	setp.lt.u32 	%p234, %r235, 8;
	@%p234 bra 	$L__BB23_130;
	mul.wide.s32 	%rd428, %r5904, 4;
	add.s64 	%rd429, %rd3, %rd428;
	ld.global.u32 	%r1812, [%rd429];
	mul.wide.s32 	%rd430, %r1812, 4;
	add.s64 	%rd431, %rd4, %rd430;
	ld.global.u32 	%r1813, [%rd431];
	setp.eq.s32 	%p235, %r1813, -1;
	selp.u32 	%r1814, 1, 0, %p235;
	add.s32 	%r1815, %r5912, %r1814;
	ld.global.u32 	%r1816, [%rd429+4];
	mul.wide.s32 	%rd432, %r1816, 4;
	add.s64 	%rd433, %rd4, %rd432;
	ld.global.u32 	%r1817, [%rd433];
	setp.eq.s32 	%p236, %r1817, -1;
	selp.u32 	%r1818, 1, 0, %p236;
	add.s32 	%r1819, %r1815, %r1818;
	ld.global.u32 	%r1820, [%rd429+8];
	mul.wide.s32 	%rd434, %r1820, 4;
	add.s64 	%rd435, %rd4, %rd434;
	ld.global.u32 	%r1821, [%rd435];
	setp.eq.s32 	%p237, %r1821, -1;
	selp.u32 	%r1822, 1, 0, %p237;
	add.s32 	%r1823, %r1819, %r1822;
	ld.global.u32 	%r1824, [%rd429+12];
	mul.wide.s32 	%rd436, %r1824, 4;
	add.s64 	%rd437, %rd4, %rd436;
	ld.global.u32 	%r1825, [%rd437];
	setp.eq.s32 	%p238, %r1825, -1;
	selp.u32 	%r1826, 1, 0, %p238;
	add.s32 	%r1827, %r1823, %r1826;
	ld.global.u32 	%r1828, [%rd429+16];
	mul.wide.s32 	%rd438, %r1828, 4;
	add.s64 	%rd439, %rd4, %rd438;
	ld.global.u32 	%r1829, [%rd439];
	setp.eq.s32 	%p239, %r1829, -1;
	selp.u32 	%r1830, 1, 0, %p239;
	add.s32 	%r1831, %r1827, %r1830;
	ld.global.u32 	%r1832, [%rd429+20];
	mul.wide.s32 	%rd440, %r1832, 4;
	add.s64 	%rd441, %rd4, %rd440;
	ld.global.u32 	%r1833, [%rd441];
	setp.eq.s32 	%p240, %r1833, -1;
	selp.u32 	%r1834, 1, 0, %p240;
	add.s32 	%r1835, %r1831, %r1834;
	ld.global.u32 	%r1836, [%rd429+24];
	mul.wide.s32 	%rd442, %r1836, 4;
	add.s64 	%rd443, %rd4, %rd442;
	ld.global.u32 	%r1837, [%rd443];
	setp.eq.s32 	%p241, %r1837, -1;
	selp.u32 	%r1838, 1, 0, %p241;
	add.s32 	%r1839, %r1835, %r1838;
	ld.global.u32 	%r1840, [%rd429+28];
	mul.wide.s32 	%rd444, %r1840, 4;
	add.s64 	%rd445, %rd4, %rd444;
	ld.global.u32 	%r1841, [%rd445];
	setp.eq.s32 	%p242, %r1841, -1;
	selp.u32 	%r1842, 1, 0, %p242;
	add.s32 	%r5912, %r1839, %r1842;
	add.s32 	%r5904, %r5904, 8;
$L__BB23_130:
	setp.eq.s32 	%p243, %r246, 0;
	@%p243 bra 	$L__BB23_137;
	and.b32  	%r252, %r234, 3;
	setp.lt.u32 	%p244, %r246, 4;
	@%p244 bra 	$L__BB23_133;
	mul.wide.s32 	%rd446, %r5904, 4;
	add.s64 	%rd447, %rd3, %rd446;
	ld.global.u32 	%r1844, [%rd447];
	mul.wide.s32 	%rd448, %r1844, 4;
	add.s64 	%rd449, %rd4, %rd448;
	ld.global.u32 	%r1845, [%rd449];
	setp.eq.s32 	%p245, %r1845, -1;
	selp.u32 	%r1846, 1, 0, %p245;
	add.s32 	%r1847, %r5912, %r1846;
	ld.global.u32 	%r1848, [%rd447+4];
	mul.wide.s32 	%rd450, %r1848, 4;
	add.s64 	%rd451, %rd4, %rd450;
	ld.global.u32 	%r1849, [%rd451];
	setp.eq.s32 	%p246, %r1849, -1;
	selp.u32 	%r1850, 1, 0, %p246;
	add.s32 	%r1851, %r1847, %r1850;
	ld.global.u32 	%r1852, [%rd447+8];
	mul.wide.s32 	%rd452, %r1852, 4;
	add.s64 	%rd453, %rd4, %rd452;
	ld.global.u32 	%r1853, [%rd453];
	setp.eq.s32 	%p247, %r1853, -1;
	selp.u32 	%r1854, 1, 0, %p247;
	add.s32 	%r1855, %r1851, %r1854;
	ld.global.u32 	%r1856, [%rd447+12];
	mul.wide.s32 	%rd454, %r1856, 4;
	add.s64 	%rd455, %rd4, %rd454;
	ld.global.u32 	%r1857, [%rd455];
	setp.eq.s32 	%p248, %r1857, -1;
	selp.u32 	%r1858, 1, 0, %p248;
	add.s32 	%r5912, %r1855, %r1858;
	add.s32 	%r5904, %r5904, 4;
$L__BB23_133:
	setp.eq.s32 	%p249, %r252, 0;
	@%p249 bra 	$L__BB23_137;
	mul.wide.s32 	%rd456, %r5904, 4;
	add.s64 	%rd14, %rd3, %rd456;
	ld.global.u32 	%r1859, [%rd14];
	mul.wide.s32 	%rd457, %r1859, 4;
	add.s64 	%rd458, %rd4, %rd457;
	ld.global.u32 	%r1860, [%rd458];
	setp.eq.s32 	%p250, %r1860, -1;
	selp.u32 	%r1861, 1, 0, %p250;
	add.s32 	%r5912, %r5912, %r1861;
	setp.eq.s32 	%p251, %r252, 1;
	@%p251 bra 	$L__BB23_137;
	ld.global.u32 	%r1862, [%rd14+4];
	mul.wide.s32 	%rd459, %r1862, 4;
	add.s64 	%rd460, %rd4, %rd459;
	ld.global.u32 	%r1863, [%rd460];
	setp.eq.s32 	%p252, %r1863, -1;
	selp.u32 	%r1864, 1, 0, %p252;
	add.s32 	%r5912, %r5912, %r1864;
	setp.eq.s32 	%p253, %r252, 2;
	@%p253 bra 	$L__BB23_137;
	ld.global.u32 	%r1865, [%rd14+8];
	mul.wide.s32 	%rd461, %r1865, 4;
	add.s64 	%rd462, %rd4, %rd461;
	ld.global.u32 	%r1866, [%rd462];
	setp.eq.s32 	%p254, %r1866, -1;
	selp.u32 	%r1867, 1, 0, %p254;
	add.s32 	%r5912, %r5912, %r1867;
$L__BB23_137:
	ld.global.u32 	%r1869, [%rd7+6144];
	setp.ne.s32 	%p255, %r1869, -1;
	mov.b32 	%r5925, 0;
	@%p255 bra 	$L__BB23_152;
	ld.global.u32 	%r5917, [%rd8+6144];
	ld.global.u32 	%r263, [%rd8+6148];
	setp.ge.s32 	%p256, %r5917, %r263;
	@%p256 bra 	$L__BB23_152;
	add.s32 	%r1873, %r5917, 1;
	max.s32 	%r1874, %r263, %r1873;
	sub.s32 	%r264, %r1874, %r5917;
	and.b32  	%r265, %r264, 15;
	sub.s32 	%r1875, %r5917, %r1874;
	setp.gt.u32 	%p257, %r1875, -16;
	mov.b32 	%r5925, 0;
	@%p257 bra 	$L__BB23_142;
	and.b32  	%r266, %r264, -16;
	mov.b32 	%r5925, 0;
	mov.u32 	%r5915, %r5925;
$L__BB23_141:
	.pragma "nounroll";
	mul.wide.s32 	%rd463, %r5917, 4;
	add.s64 	%rd464, %rd3, %rd463;
	ld.global.u32 	%r1877, [%rd464];
	mul.wide.s32 	%rd465, %r1877, 4;
	add.s64 	%rd466, %rd4, %rd465;
	ld.global.u32 	%r1878, [%rd466];
	setp.eq.s32 	%p258, %r1878, -1;
	selp.u32 	%r1879, 1, 0, %p258;
	add.s32 	%r1880, %r5925, %r1879;
	ld.global.u32 	%r1881, [%rd464+4];
	mul.wide.s32 	%rd467, %r1881, 4;
	add.s64 	%rd468, %rd4, %rd467;
	ld.global.u32 	%r1882, [%rd468];
	setp.eq.s32 	%p259, %r1882, -1;
	selp.u32 	%r1883, 1, 0, %p259;
	add.s32 	%r1884, %r1880, %r1883;
	ld.global.u32 	%r1885, [%rd464+8];
	mul.wide.s32 	%rd469, %r1885, 4;
	add.s64 	%rd470, %rd4, %rd469;
	ld.global.u32 	%r1886, [%rd470];
	setp.eq.s32 	%p260, %r1886, -1;
	selp.u32 	%r1887, 1, 0, %p260;
	add.s32 	%r1888, %r1884, %r1887;
	ld.global.u32 	%r1889, [%rd464+12];
	mul.wide.s32 	%rd471, %r1889, 4;
	add.s64 	%rd472, %rd4, %rd471;
	ld.global.u32 	%r1890, [%rd472];
	setp.eq.s32 	%p261, %r1890, -1;
	selp.u32 	%r1891, 1, 0, %p261;
	add.s32 	%r1892, %r1888, %r1891;
	ld.global.u32 	%r1893, [%rd464+16];
	mul.wide.s32 	%rd473, %r1893, 4;
	add.s64 	%rd474, %rd4, %rd473;
	ld.global.u32 	%r1894, [%rd474];
	setp.eq.s32 	%p262, %r1894, -1;
	selp.u32 	%r1895, 1, 0, %p262;
	add.s32 	%r1896, %r1892, %r1895;
	ld.global.u32 	%r1897, [%rd464+20];
	mul.wide.s32 	%rd475, %r1897, 4;
	add.s64 	%rd476, %rd4, %rd475;
	ld.global.u32 	%r1898, [%rd476];
	setp.eq.s32 	%p263, %r1898, -1;
	selp.u32 	%r1899, 1, 0, %p263;
	add.s32 	%r1900, %r1896, %r1899;
	ld.global.u32 	%r1901, [%rd464+24];
	mul.wide.s32 	%rd477, %r1901, 4;
	add.s64 	%rd478, %rd4, %rd477;
	ld.global.u32 	%r1902, [%rd478];
	setp.eq.s32 	%p264, %r1902, -1;
	selp.u32 	%r1903, 1, 0, %p264;
	add.s32 	%r1904, %r1900, %r1903;
	ld.global.u32 	%r1905, [%rd464+28];
	mul.wide.s32 	%rd479, %r1905, 4;
	add.s64 	%rd480, %rd4, %rd479;
	ld.global.u32 	%r1906, [%rd480];
	setp.eq.s32 	%p265, %r1906, -1;
	selp.u32 	%r1907, 1, 0, %p265;
	add.s32 	%r1908, %r1904, %r1907;
	ld.global.u32 	%r1909, [%rd464+32];
	mul.wide.s32 	%rd481, %r1909, 4;
	add.s64 	%rd482, %rd4, %rd481;
	ld.global.u32 	%r1910, [%rd482];
	setp.eq.s32 	%p266, %r1910, -1;
	selp.u32 	%r1911, 1, 0, %p266;
	add.s32 	%r1912, %r1908, %r1911;
	ld.global.u32 	%r1913, [%rd464+36];
	mul.wide.s32 	%rd483, %r1913, 4;
	add.s64 	%rd484, %rd4, %rd483;
	ld.global.u32 	%r1914, [%rd484];
	setp.eq.s32 	%p267, %r1914, -1;
	selp.u32 	%r1915, 1, 0, %p267;
	add.s32 	%r1916, %r1912, %r1915;
	ld.global.u32 	%r1917, [%rd464+40];
	mul.wide.s32 	%rd485, %r1917, 4;
	add.s64 	%rd486, %rd4, %rd485;
	ld.global.u32 	%r1918, [%rd486];
	setp.eq.s32 	%p268, %r1918, -1;
	selp.u32 	%r1919, 1, 0, %p268;
	add.s32 	%r1920, %r1916, %r1919;
	ld.global.u32 	%r1921, [%rd464+44];
	mul.wide.s32 	%rd487, %r1921, 4;
	add.s64 	%rd488, %rd4, %rd487;
	ld.global.u32 	%r1922, [%rd488];
	setp.eq.s32 	%p269, %r1922, -1;
	selp.u32 	%r1923, 1, 0, %p269;
	add.s32 	%r1924, %r1920, %r1923;
	ld.global.u32 	%r1925, [%rd464+48];
	mul.wide.s32 	%rd489, %r1925, 4;
	add.s64 	%rd490, %rd4, %rd489;
	ld.global.u32 	%r1926, [%rd490];
	setp.eq.s32 	%p270, %r1926, -1;
	selp.u32 	%r1927, 1, 0, %p270;
	add.s32 	%r1928, %r1924, %r1927;
	ld.global.u32 	%r1929, [%rd464+52];
	mul.wide.s32 	%rd491, %r1929, 4;
	add.s64 	%rd492, %rd4, %rd491;
	ld.global.u32 	%r1930, [%rd492];
	setp.eq.s32 	%p271, %r1930, -1;
	selp.u32 	%r1931, 1, 0, %p271;
	add.s32 	%r1932, %r1928, %r1931;
	ld.global.u32 	%r1933, [%rd464+56];
	mul.wide.s32 	%rd493, %r1933, 4;
	add.s64 	%rd494, %rd4, %rd493;
	ld.global.u32 	%r1934, [%rd494];
	setp.eq.s32 	%p272, %r1934, -1;
	selp.u32 	%r1935, 1, 0, %p272;
	add.s32 	%r1936, %r1932, %r1935;
	ld.global.u32 	%r1937, [%rd464+60];
	mul.wide.s32 	%rd495, %r1937, 4;
	add.s64 	%rd496, %rd4, %rd495;
	ld.global.u32 	%r1938, [%rd496];
	setp.eq.s32 	%p273, %r1938, -1;
	selp.u32 	%r1939, 1, 0, %p273;
	add.s32 	%r5925, %r1936, %r1939;
	add.s32 	%r5917, %r5917, 16;
	add.s32 	%r5915, %r5915, 16;
	setp.ne.s32 	%p274, %r5915, %r266;
	@%p274 bra 	$L__BB23_141;
$L__BB23_142:
	setp.eq.s32 	%p275, %r265, 0;
	@%p275 bra 	$L__BB23_152;
	and.b32  	%r276, %r264, 7;
	setp.lt.u32 	%p276, %r265, 8;
	@%p276 bra 	$L__BB23_145;
	mul.wide.s32 	%rd497, %r5917, 4;
	add.s64 	%rd498, %rd3, %rd497;
	ld.global.u32 	%r1941, [%rd498];
	mul.wide.s32 	%rd499, %r1941, 4;
	add.s64 	%rd500, %rd4, %rd499;
	ld.global.u32 	%r1942, [%rd500];
	setp.eq.s32 	%p277, %r1942, -1;
	selp.u32 	%r1943, 1, 0, %p277;
	add.s32 	%r1944, %r5925, %r1943;
	ld.global.u32 	%r1945, [%rd498+4];
	mul.wide.s32 	%rd501, %r1945, 4;
	add.s64 	%rd502, %rd4, %rd501;
	ld.global.u32 	%r1946, [%rd502];
	setp.eq.s32 	%p278, %r1946, -1;
	selp.u32 	%r1947, 1, 0, %p278;
	add.s32 	%r1948, %r1944, %r1947;
	ld.global.u32 	%r1949, [%rd498+8];
	mul.wide.s32 	%rd503, %r1949, 4;
	add.s64 	%rd504, %rd4, %rd503;
	ld.global.u32 	%r1950, [%rd504];
	setp.eq.s32 	%p279, %r1950, -1;
	selp.u32 	%r1951, 1, 0, %p279;
	add.s32 	%r1952, %r1948, %r1951;
	ld.global.u32 	%r1953, [%rd498+12];
	mul.wide.s32 	%rd505, %r1953, 4;
	add.s64 	%rd506, %rd4, %rd505;
	ld.global.u32 	%r1954, [%rd506];
	setp.eq.s32 	%p280, %r1954, -1;
	selp.u32 	%r1955, 1, 0, %p280;
	add.s32 	%r1956, %r1952, %r1955;
	ld.global.u32 	%r1957, [%rd498+16];
	mul.wide.s32 	%rd507, %r1957, 4;
	add.s64 	%rd508, %rd4, %rd507;
	ld.global.u32 	%r1958, [%rd508];
	setp.eq.s32 	%p281, %r1958, -1;
	selp.u32 	%r1959, 1, 0, %p281;
	add.s32 	%r1960, %r1956, %r1959;
	ld.global.u32 	%r1961, [%rd498+20];
	mul.wide.s32 	%rd509, %r1961, 4;
	add.s64 	%rd510, %rd4, %rd509;
	ld.global.u32 	%r1962, [%rd510];
	setp.eq.s32 	%p282, %r1962, -1;
	selp.u32 	%r1963, 1, 0, %p282;
	add.s32 	%r1964, %r1960, %r1963;
	ld.global.u32 	%r1965, [%rd498+24];
	mul.wide.s32 	%rd511, %r1965, 4;
	add.s64 	%rd512, %rd4, %rd511;
	ld.global.u32 	%r1966, [%rd512];
	setp.eq.s32 	%p283, %r1966, -1;
	selp.u32 	%r1967, 1, 0, %p283;
	add.s32 	%r1968, %r1964, %r1967;
	ld.global.u32 	%r1969, [%rd498+28];
	mul.wide.s32 	%rd513, %r1969, 4;
	add.s64 	%rd514, %rd4, %rd513;
	ld.global.u32 	%r1970, [%rd514];
	setp.eq.s32 	%p284, %r1970, -1;
	selp.u32 	%r1971, 1, 0, %p284;
	add.s32 	%r5925, %r1968, %r1971;
	add.s32 	%r5917, %r5917, 8;
$L__BB23_145:
	setp.eq.s32 	%p285, %r276, 0;
	@%p285 bra 	$L__BB23_152;
	and.b32  	%r282, %r264, 3;
	setp.lt.u32 	%p286, %r276, 4;
	@%p286 bra 	$L__BB23_148;
	mul.wide.s32 	%rd515, %r5917, 4;
	add.s64 	%rd516, %rd3, %rd515;
	ld.global.u32 	%r1973, [%rd516];
	mul.wide.s32 	%rd517, %r1973, 4;
	add.s64 	%rd518, %rd4, %rd517;
	ld.global.u32 	%r1974, [%rd518];
	setp.eq.s32 	%p287, %r1974, -1;
	selp.u32 	%r1975, 1, 0, %p287;
	add.s32 	%r1976, %r5925, %r1975;
	ld.global.u32 	%r1977, [%rd516+4];
	mul.wide.s32 	%rd519, %r1977, 4;
	add.s64 	%rd520, %rd4, %rd519;
	ld.global.u32 	%r1978, [%rd520];
	setp.eq.s32 	%p288, %r1978, -1;
	selp.u32 	%r1979, 1, 0, %p288;
	add.s32 	%r1980, %r1976, %r1979;
	ld.global.u32 	%r1981, [%rd516+8];
	mul.wide.s32 	%rd521, %r1981, 4;
	add.s64 	%rd522, %rd4, %rd521;
	ld.global.u32 	%r1982, [%rd522];
	setp.eq.s32 	%p289, %r1982, -1;
	selp.u32 	%r1983, 1, 0, %p289;
	add.s32 	%r1984, %r1980, %r1983;
	ld.global.u32 	%r1985, [%rd516+12];
	mul.wide.s32 	%rd523, %r1985, 4;
	add.s64 	%rd524, %rd4, %rd523;
	ld.global.u32 	%r1986, [%rd524];
	setp.eq.s32 	%p290, %r1986, -1;
	selp.u32 	%r1987, 1, 0, %p290;
	add.s32 	%r5925, %r1984, %r1987;
	add.s32 	%r5917, %r5917, 4;
$L__BB23_148:
	setp.eq.s32 	%p291, %r282, 0;
	@%p291 bra 	$L__BB23_152;
	mul.wide.s32 	%rd525, %r5917, 4;
	add.s64 	%rd15, %rd3, %rd525;
	ld.global.u32 	%r1988, [%rd15];
	mul.wide.s32 	%rd526, %r1988, 4;
	add.s64 	%rd527, %rd4, %rd526;
	ld.global.u32 	%r1989, [%rd527];
	setp.eq.s32 	%p292, %r1989, -1;
	selp.u32 	%r1990, 1, 0, %p292;
	add.s32 	%r5925, %r5925, %r1990;
	setp.eq.s32 	%p293, %r282, 1;
	@%p293 bra 	$L__BB23_152;
	ld.global.u32 	%r1991, [%rd15+4];
	mul.wide.s32 	%rd528, %r1991, 4;
	add.s64 	%rd529, %rd4, %rd528;
	ld.global.u32 	%r1992, [%rd529];
	setp.eq.s32 	%p294, %r1992, -1;
	selp.u32 	%r1993, 1, 0, %p294;
	add.s32 	%r5925, %r5925, %r1993;
	setp.eq.s32 	%p295, %r282, 2;
	@%p295 bra 	$L__BB23_152;
	ld.global.u32 	%r1994, [%rd15+8];
	mul.wide.s32 	%rd530, %r1994, 4;
	add.s64 	%rd531, %rd4, %rd530;
	ld.global.u32 	%r1995, [%rd531];
	setp.eq.s32 	%p296, %r1995, -1;
	selp.u32 	%r1996, 1, 0, %p296;
	add.s32 	%r5925, %r5925, %r1996;
$L__BB23_152:
	ld.global.u32 	%r1998, [%rd7+7168];
	setp.ne.s32 	%p297, %r1998, -1;
	mov.b32 	%r5938, 0;
	@%p297 bra 	$L__BB23_167;
	ld.global.u32 	%r5930, [%rd8+7168];
	ld.global.u32 	%r293, [%rd8+7172];
	setp.ge.s32 	%p298, %r5930, %r293;
	@%p298 bra 	$L__BB23_167;
	add.s32 	%r2002, %r5930, 1;
	max.s32 	%r2003, %r293, %r2002;
	sub.s32 	%r294, %r2003, %r5930;
	and.b32  	%r295, %r294, 15;
	sub.s32 	%r2004, %r5930, %r2003;
	setp.gt.u32 	%p299, %r2004, -16;
	mov.b32 	%r5938, 0;
	@%p299 bra 	$L__BB23_157;
	and.b32  	%r296, %r294, -16;
	mov.b32 	%r5938, 0;
	mov.u32 	%r5928, %r5938;
$L__BB23_156:
	.pragma "nounroll";
	mul.wide.s32 	%rd532, %r5930, 4;
	add.s64 	%rd533, %rd3, %rd532;
	ld.global.u32 	%r2006, [%rd533];
	mul.wide.s32 	%rd534, %r2006, 4;
	add.s64 	%rd535, %rd4, %rd534;
	ld.global.u32 	%r2007, [%rd535];
	setp.eq.s32 	%p300, %r2007, -1;
	selp.u32 	%r2008, 1, 0, %p300;
	add.s32 	%r2009, %r5938, %r2008;
	ld.global.u32 	%r2010, [%rd533+4];
	mul.wide.s32 	%rd536, %r2010, 4;
	add.s64 	%rd537, %rd4, %rd536;
	ld.global.u32 	%r2011, [%rd537];
	setp.eq.s32 	%p301, %r2011, -1;
	selp.u32 	%r2012, 1, 0, %p301;
	add.s32 	%r2013, %r2009, %r2012;
	ld.global.u32 	%r2014, [%rd533+8];
	mul.wide.s32 	%rd538, %r2014, 4;
	add.s64 	%rd539, %rd4, %rd538;
	ld.global.u32 	%r2015, [%rd539];
	setp.eq.s32 	%p302, %r2015, -1;
	selp.u32 	%r2016, 1, 0, %p302;
	add.s32 	%r2017, %r2013, %r2016;
	ld.global.u32 	%r2018, [%rd533+12];
	mul.wide.s32 	%rd540, %r2018, 4;
	add.s64 	%rd541, %rd4, %rd540;
	ld.global.u32 	%r2019, [%rd541];
	setp.eq.s32 	%p303, %r2019, -1;
	selp.u32 	%r2020, 1, 0, %p303;
	add.s32 	%r2021, %r2017, %r2020;
	ld.global.u32 	%r2022, [%rd533+16];
	mul.wide.s32 	%rd542, %r2022, 4;
	add.s64 	%rd543, %rd4, %rd542;
	ld.global.u32 	%r2023, [%rd543];
	setp.eq.s32 	%p304, %r2023, -1;
	selp.u32 	%r2024, 1, 0, %p304;
	add.s32 	%r2025, %r2021, %r2024;
	ld.global.u32 	%r2026, [%rd533+20];
	mul.wide.s32 	%rd544, %r2026, 4;
	add.s64 	%rd545, %rd4, %rd544;
	ld.global.u32 	%r2027, [%rd545];
	setp.eq.s32 	%p305, %r2027, -1;
	selp.u32 	%r2028, 1, 0, %p305;
	add.s32 	%r2029, %r2025, %r2028;
	ld.global.u32 	%r2030, [%rd533+24];
	mul.wide.s32 	%rd546, %r2030, 4;
	add.s64 	%rd547, %rd4, %rd546;
	ld.global.u32 	%r2031, [%rd547];
	setp.eq.s32 	%p306, %r2031, -1;
	selp.u32 	%r2032, 1, 0, %p306;
	add.s32 	%r2033, %r2029, %r2032;
	ld.global.u32 	%r2034, [%rd533+28];
	mul.wide.s32 	%rd548, %r2034, 4;
	add.s64 	%rd549, %rd4, %rd548;
	ld.global.u32 	%r2035, [%rd549];
	setp.eq.s32 	%p307, %r2035, -1;
	selp.u32 	%r2036, 1, 0, %p307;
	add.s32 	%r2037, %r2033, %r2036;
	ld.global.u32 	%r2038, [%rd533+32];
	mul.wide.s32 	%rd550, %r2038, 4;
	add.s64 	%rd551, %rd4, %rd550;
	ld.global.u32 	%r2039, [%rd551];
	setp.eq.s32 	%p308, %r2039, -1;
	selp.u32 	%r2040, 1, 0, %p308;
	add.s32 	%r2041, %r2037, %r2040;
	ld.global.u32 	%r2042, [%rd533+36];
	mul.wide.s32 	%rd552, %r2042, 4;
	add.s64 	%rd553, %rd4, %rd552;
	ld.global.u32 	%r2043, [%rd553];
	setp.eq.s32 	%p309, %r2043, -1;
	selp.u32 	%r2044, 1, 0, %p309;
	add.s32 	%r2045, %r2041, %r2044;
	ld.global.u32 	%r2046, [%rd533+40];
	mul.wide.s32 	%rd554, %r2046, 4;
	add.s64 	%rd555, %rd4, %rd554;
	ld.global.u32 	%r2047, [%rd555];
	setp.eq.s32 	%p310, %r2047, -1;
	selp.u32 	%r2048, 1, 0, %p310;
	add.s32 	%r2049, %r2045, %r2048;
	ld.global.u32 	%r2050, [%rd533+44];
	mul.wide.s32 	%rd556, %r2050, 4;
	add.s64 	%rd557, %rd4, %rd556;
	ld.global.u32 	%r2051, [%rd557];
	setp.eq.s32 	%p311, %r2051, -1;
	selp.u32 	%r2052, 1, 0, %p311;
	add.s32 	%r2053, %r2049, %r2052;
	ld.global.u32 	%r2054, [%rd533+48];
	mul.wide.s32 	%rd558, %r2054, 4;
	add.s64 	%rd559, %rd4, %rd558;
	ld.global.u32 	%r2055, [%rd559];
	setp.eq.s32 	%p312, %r2055, -1;
	selp.u32 	%r2056, 1, 0, %p312;
	add.s32 	%r2057, %r2053, %r2056;
	ld.global.u32 	%r2058, [%rd533+52];
	mul.wide.s32 	%rd560, %r2058, 4;
	add.s64 	%rd561, %rd4, %rd560;
	ld.global.u32 	%r2059, [%rd561];
	setp.eq.s32 	%p313, %r2059, -1;
	selp.u32 	%r2060, 1, 0, %p313;
	add.s32 	%r2061, %r2057, %r2060;
	ld.global.u32 	%r2062, [%rd533+56];
	mul.wide.s32 	%rd562, %r2062, 4;
	add.s64 	%rd563, %rd4, %rd562;
	ld.global.u32 	%r2063, [%rd563];
	setp.eq.s32 	%p314, %r2063, -1;
	selp.u32 	%r2064, 1, 0, %p314;
	add.s32 	%r2065, %r2061, %r2064;
	ld.global.u32 	%r2066, [%rd533+60];
	mul.wide.s32 	%rd564, %r2066, 4;
	add.s64 	%rd565, %rd4, %rd564;
	ld.global.u32 	%r2067, [%rd565];
	setp.eq.s32 	%p315, %r2067, -1;
	selp.u32 	%r2068, 1, 0, %p315;
	add.s32 	%r5938, %r2065, %r2068;
	add.s32 	%r5930, %r5930, 16;
	add.s32 	%r5928, %r5928, 16;
	setp.ne.s32 	%p316, %r5928, %r296;
	@%p316 bra 	$L__BB23_156;
$L__BB23_157:
	setp.eq.s32 	%p317, %r295, 0;
	@%p317 bra 	$L__BB23_167;
	and.b32  	%r306, %r294, 7;
	setp.lt.u32 	%p318, %r295, 8;
	@%p318 bra 	$L__BB23_160;
	mul.wide.s32 	%rd566, %r5930, 4;
	add.s64 	%rd567, %rd3, %rd566;
	ld.global.u32 	%r2070, [%rd567];
	mul.wide.s32 	%rd568, %r2070, 4;
	add.s64 	%rd569, %rd4, %rd568;
	ld.global.u32 	%r2071, [%rd569];
	setp.eq.s32 	%p319, %r2071, -1;
	selp.u32 	%r2072, 1, 0, %p319;
	add.s32 	%r2073, %r5938, %r2072;
	ld.global.u32 	%r2074, [%rd567+4];
	mul.wide.s32 	%rd570, %r2074, 4;
	add.s64 	%rd571, %rd4, %rd570;
	ld.global.u32 	%r2075, [%rd571];
	setp.eq.s32 	%p320, %r2075, -1;
	selp.u32 	%r2076, 1, 0, %p320;
	add.s32 	%r2077, %r2073, %r2076;
	ld.global.u32 	%r2078, [%rd567+8];
	mul.wide.s32 	%rd572, %r2078, 4;
	add.s64 	%rd573, %rd4, %rd572;
	ld.global.u32 	%r2079, [%rd573];
	setp.eq.s32 	%p321, %r2079, -1;
	selp.u32 	%r2080, 1, 0, %p321;
	add.s32 	%r2081, %r2077, %r2080;
	ld.global.u32 	%r2082, [%rd567+12];
	mul.wide.s32 	%rd574, %r2082, 4;
	add.s64 	%rd575, %rd4, %rd574;
	ld.global.u32 	%r2083, [%rd575];
	setp.eq.s32 	%p322, %r2083, -1;
	selp.u32 	%r2084, 1, 0, %p322;
	add.s32 	%r2085, %r2081, %r2084;
	ld.global.u32 	%r2086, [%rd567+16];
	mul.wide.s32 	%rd576, %r2086, 4;
	add.s64 	%rd577, %rd4, %rd576;
	ld.global.u32 	%r2087, [%rd577];
	setp.eq.s32 	%p323, %r2087, -1;
	selp.u32 	%r2088, 1, 0, %p323;
	add.s32 	%r2089, %r2085, %r2088;
	ld.global.u32 	%r2090, [%rd567+20];
	mul.wide.s32 	%rd578, %r2090, 4;
	add.s64 	%rd579, %rd4, %rd578;
	ld.global.u32 	%r2091, [%rd579];
	setp.eq.s32 	%p324, %r2091, -1;
	selp.u32 	%r2092, 1, 0, %p324;
	add.s32 	%r2093, %r2089, %r2092;
	ld.global.u32 	%r2094, [%rd567+24];
	mul.wide.s32 	%rd580, %r2094, 4;
	add.s64 	%rd581, %rd4, %rd580;
	ld.global.u32 	%r2095, [%rd581];
	setp.eq.s32 	%p325, %r2095, -1;
	selp.u32 	%r2096, 1, 0, %p325;
	add.s32 	%r2097, %r2093, %r2096;
	ld.global.u32 	%r2098, [%rd567+28];
	mul.wide.s32 	%rd582, %r2098, 4;
	add.s64 	%rd583, %rd4, %rd582;
	ld.global.u32 	%r2099, [%rd583];
	setp.eq.s32 	%p326, %r2099, -1;
	selp.u32 	%r2100, 1, 0, %p326;
	add.s32 	%r5938, %r2097, %r2100;
	add.s32 	%r5930, %r5930, 8;
$L__BB23_160:
	setp.eq.s32 	%p327, %r306, 0;
	@%p327 bra 	$L__BB23_167;
	and.b32  	%r312, %r294, 3;
	setp.lt.u32 	%p328, %r306, 4;
	@%p328 bra 	$L__BB23_163;
	mul.wide.s32 	%rd584, %r5930, 4;
	add.s64 	%rd585, %rd3, %rd584;
	ld.global.u32 	%r2102, [%rd585];
	mul.wide.s32 	%rd586, %r2102, 4;
	add.s64 	%rd587, %rd4, %rd586;
	ld.global.u32 	%r2103, [%rd587];
	setp.eq.s32 	%p329, %r2103, -1;
	selp.u32 	%r2104, 1, 0, %p329;
	add.s32 	%r2105, %r5938, %r2104;
	ld.global.u32 	%r2106, [%rd585+4];
	mul.wide.s32 	%rd588, %r2106, 4;
	add.s64 	%rd589, %rd4, %rd588;
	ld.global.u32 	%r2107, [%rd589];
	setp.eq.s32 	%p330, %r2107, -1;
	selp.u32 	%r2108, 1, 0, %p330;
	add.s32 	%r2109, %r2105, %r2108;
	ld.global.u32 	%r2110, [%rd585+8];
	mul.wide.s32 	%rd590, %r2110, 4;
	add.s64 	%rd591, %rd4, %rd590;
	ld.global.u32 	%r2111, [%rd591];
	setp.eq.s32 	%p331, %r2111, -1;
	selp.u32 	%r2112, 1, 0, %p331;
	add.s32 	%r2113, %r2109, %r2112;
	ld.global.u32 	%r2114, [%rd585+12];
	mul.wide.s32 	%rd592, %r2114, 4;
	add.s64 	%rd593, %rd4, %rd592;
	ld.global.u32 	%r2115, [%rd593];
	setp.eq.s32 	%p332, %r2115, -1;
	selp.u32 	%r2116, 1, 0, %p332;
	add.s32 	%r5938, %r2113, %r2116;
	add.s32 	%r5930, %r5930, 4;
$L__BB23_163:
	setp.eq.s32 	%p333, %r312, 0;
	@%p333 bra 	$L__BB23_167;
	mul.wide.s32 	%rd594, %r5930, 4;
	add.s64 	%rd16, %rd3, %rd594;
	ld.global.u32 	%r2117, [%rd16];
	mul.wide.s32 	%rd595, %r2117, 4;
	add.s64 	%rd596, %rd4, %rd595;
	ld.global.u32 	%r2118, [%rd596];
	setp.eq.s32 	%p334, %r2118, -1;
	selp.u32 	%r2119, 1, 0, %p334;
	add.s32 	%r5938, %r5938, %r2119;
	setp.eq.s32 	%p335, %r312, 1;
	@%p335 bra 	$L__BB23_167;
	ld.global.u32 	%r2120, [%rd16+4];
	mul.wide.s32 	%rd597, %r2120, 4;
	add.s64 	%rd598, %rd4, %rd597;
	ld.global.u32 	%r2121, [%rd598];
	setp.eq.s32 	%p336, %r2121, -1;
	selp.u32 	%r2122, 1, 0, %p336;
	add.s32 	%r5938, %r5938, %r2122;
	setp.eq.s32 	%p337, %r312, 2;
	@%p337 bra 	$L__BB23_167;
	ld.global.u32 	%r2123, [%rd16+8];
	mul.wide.s32 	%rd599, %r2123, 4;
	add.s64 	%rd600, %rd4, %rd599;
	ld.global.u32 	%r2124, [%rd600];
	setp.eq.s32 	%p338, %r2124, -1;
	selp.u32 	%r2125, 1, 0, %p338;
	add.s32 	%r5938, %r5938, %r2125;
$L__BB23_167:
	ld.global.u32 	%r2127, [%rd7+8192];
	setp.ne.s32 	%p339, %r2127, -1;
	mov.b32 	%r5951, 0;
	@%p339 bra 	$L__BB23_182;
	ld.global.u32 	%r5943, [%rd8+8192];
	ld.global.u32 	%r323, [%rd8+8196];
	setp.ge.s32 	%p340, %r5943, %r323;
	@%p340 bra 	$L__BB23_182;
	add.s32 	%r2131, %r5943, 1;
	max.s32 	%r2132, %r323, %r2131;
	sub.s32 	%r324, %r2132, %r5943;
	and.b32  	%r325, %r324, 15;
	sub.s32 	%r2133, %r5943, %r2132;
	setp.gt.u32 	%p341, %r2133, -16;
	mov.b32 	%r5951, 0;
	@%p341 bra 	$L__BB23_172;
	and.b32  	%r326, %r324, -16;
	mov.b32 	%r5951, 0;
	mov.u32 	%r5941, %r5951;
$L__BB23_171:
	.pragma "nounroll";
	mul.wide.s32 	%rd601, %r5943, 4;
	add.s64 	%rd602, %rd3, %rd601;
	ld.global.u32 	%r2135, [%rd602];
	mul.wide.s32 	%rd603, %r2135, 4;
	add.s64 	%rd604, %rd4, %rd603;
	ld.global.u32 	%r2136, [%rd604];
	setp.eq.s32 	%p342, %r2136, -1;
	selp.u32 	%r2137, 1, 0, %p342;
	add.s32 	%r2138, %r5951, %r2137;
	ld.global.u32 	%r2139, [%rd602+4];
	mul.wide.s32 	%rd605, %r2139, 4;
	add.s64 	%rd606, %rd4, %rd605;
	ld.global.u32 	%r2140, [%rd606];
	setp.eq.s32 	%p343, %r2140, -1;
	selp.u32 	%r2141, 1, 0, %p343;
	add.s32 	%r2142, %r2138, %r2141;
	ld.global.u32 	%r2143, [%rd602+8];
	mul.wide.s32 	%rd607, %r2143, 4;
	add.s64 	%rd608, %rd4, %rd607;
	ld.global.u32 	%r2144, [%rd608];
	setp.eq.s32 	%p344, %r2144, -1;
	selp.u32 	%r2145, 1, 0, %p344;
	add.s32 	%r2146, %r2142, %r2145;
	ld.global.u32 	%r2147, [%rd602+12];
	mul.wide.s32 	%rd609, %r2147, 4;
	add.s64 	%rd610, %rd4, %rd609;
	ld.global.u32 	%r2148, [%rd610];
	setp.eq.s32 	%p345, %r2148, -1;
	selp.u32 	%r2149, 1, 0, %p345;
	add.s32 	%r2150, %r2146, %r2149;
	ld.global.u32 	%r2151, [%rd602+16];
	mul.wide.s32 	%rd611, %r2151, 4;
	add.s64 	%rd612, %rd4, %rd611;
	ld.global.u32 	%r2152, [%rd612];
	setp.eq.s32 	%p346, %r2152, -1;
	selp.u32 	%r2153, 1, 0, %p346;
	add.s32 	%r2154, %r2150, %r2153;
	ld.global.u32 	%r2155, [%rd602+20];
	mul.wide.s32 	%rd613, %r2155, 4;
	add.s64 	%rd614, %rd4, %rd613;
	ld.global.u32 	%r2156, [%rd614];
	setp.eq.s32 	%p347, %r2156, -1;
	selp.u32 	%r2157, 1, 0, %p347;
	add.s32 	%r2158, %r2154, %r2157;
	ld.global.u32 	%r2159, [%rd602+24];
	mul.wide.s32 	%rd615, %r2159, 4;
	add.s64 	%rd616, %rd4, %rd615;
	ld.global.u32 	%r2160, [%rd616];
	setp.eq.s32 	%p348, %r2160, -1;
	selp.u32 	%r2161, 1, 0, %p348;
	add.s32 	%r2162, %r2158, %r2161;
	ld.global.u32 	%r2163, [%rd602+28];
	mul.wide.s32 	%rd617, %r2163, 4;
	add.s64 	%rd618, %rd4, %rd617;
	ld.global.u32 	%r2164, [%rd618];
	setp.eq.s32 	%p349, %r2164, -1;
	selp.u32 	%r2165, 1, 0, %p349;
	add.s32 	%r2166, %r2162, %r2165;
	ld.global.u32 	%r2167, [%rd602+32];
	mul.wide.s32 	%rd619, %r2167, 4;
	add.s64 	%rd620, %rd4, %rd619;
	ld.global.u32 	%r2168, [%rd620];
	setp.eq.s32 	%p350, %r2168, -1;
	selp.u32 	%r2169, 1, 0, %p350;
	add.s32 	%r2170, %r2166, %r2169;
	ld.global.u32 	%r2171, [%rd602+36];
	mul.wide.s32 	%rd621, %r2171, 4;
	add.s64 	%rd622, %rd4, %rd621;
	ld.global.u32 	%r2172, [%rd622];
	setp.eq.s32 	%p351, %r2172, -1;
	selp.u32 	%r2173, 1, 0, %p351;
	add.s32 	%r2174, %r2170, %r2173;
	ld.global.u32 	%r2175, [%rd602+40];
	mul.wide.s32 	%rd623, %r2175, 4;
	add.s64 	%rd624, %rd4, %rd623;
	ld.global.u32 	%r2176, [%rd624];
	setp.eq.s32 	%p352, %r2176, -1;
	selp.u32 	%r2177, 1, 0, %p352;
	add.s32 	%r2178, %r2174, %r2177;
	ld.global.u32 	%r2179, [%rd602+44];
	mul.wide.s32 	%rd625, %r2179, 4;
	add.s64 	%rd626, %rd4, %rd625;
	ld.global.u32 	%r2180, [%rd626];
	setp.eq.s32 	%p353, %r2180, -1;
	selp.u32 	%r2181, 1, 0, %p353;
	add.s32 	%r2182, %r2178, %r2181;
	ld.global.u32 	%r2183, [%rd602+48];
	mul.wide.s32 	%rd627, %r2183, 4;
	add.s64 	%rd628, %rd4, %rd627;
	ld.global.u32 	%r2184, [%rd628];
	setp.eq.s32 	%p354, %r2184, -1;
	selp.u32 	%r2185, 1, 0, %p354;
	add.s32 	%r2186, %r2182, %r2185;
	ld.global.u32 	%r2187, [%rd602+52];
	mul.wide.s32 	%rd629, %r2187, 4;
	add.s64 	%rd630, %rd4, %rd629;
	ld.global.u32 	%r2188, [%rd630];
	setp.eq.s32 	%p355, %r2188, -1;
	selp.u32 	%r2189, 1, 0, %p355;
	add.s32 	%r2190, %r2186, %r2189;
	ld.global.u32 	%r2191, [%rd602+56];
	mul.wide.s32 	%rd631, %r2191, 4;
	add.s64 	%rd632, %rd4, %rd631;
	ld.global.u32 	%r2192, [%rd632];
	setp.eq.s32 	%p356, %r2192, -1;
	selp.u32 	%r2193, 1, 0, %p356;
	add.s32 	%r2194, %r2190, %r2193;
	ld.global.u32 	%r2195, [%rd602+60];
	mul.wide.s32 	%rd633, %r2195, 4;
	add.s64 	%rd634, %rd4, %rd633;
	ld.global.u32 	%r2196, [%rd634];
	setp.eq.s32 	%p357, %r2196, -1;
	selp.u32 	%r2197, 1, 0, %p357;
	add.s32 	%r5951, %r2194, %r2197;
	add.s32 	%r5943, %r5943, 16;
	add.s32 	%r5941, %r5941, 16;
	setp.ne.s32 	%p358, %r5941, %r326;
	@%p358 bra 	$L__BB23_171;
$L__BB23_172:
	setp.eq.s32 	%p359, %r325, 0;
	@%p359 bra 	$L__BB23_182;
	and.b32  	%r336, %r324, 7;
	setp.lt.u32 	%p360, %r325, 8;
	@%p360 bra 	$L__BB23_175;
	mul.wide.s32 	%rd635, %r5943, 4;
	add.s64 	%rd636, %rd3, %rd635;
	ld.global.u32 	%r2199, [%rd636];
	mul.wide.s32 	%rd637, %r2199, 4;
	add.s64 	%rd638, %rd4, %rd637;
	ld.global.u32 	%r2200, [%rd638];
	setp.eq.s32 	%p361, %r2200, -1;
	selp.u32 	%r2201, 1, 0, %p361;
	add.s32 	%r2202, %r5951, %r2201;
	ld.global.u32 	%r2203, [%rd636+4];
	mul.wide.s32 	%rd639, %r2203, 4;
	add.s64 	%rd640, %rd4, %rd639;
	ld.global.u32 	%r2204, [%rd640];
	setp.eq.s32 	%p362, %r2204, -1;
	selp.u32 	%r2205, 1, 0, %p362;
	add.s32 	%r2206, %r2202, %r2205;
	ld.global.u32 	%r2207, [%rd636+8];
	mul.wide.s32 	%rd641, %r2207, 4;
	add.s64 	%rd642, %rd4, %rd641;
	ld.global.u32 	%r2208, [%rd642];
	setp.eq.s32 	%p363, %r2208, -1;
	selp.u32 	%r2209, 1, 0, %p363;
	add.s32 	%r2210, %r2206, %r2209;
	ld.global.u32 	%r2211, [%rd636+12];
	mul.wide.s32 	%rd643, %r2211, 4;
	add.s64 	%rd644, %rd4, %rd643;
	ld.global.u32 	%r2212, [%rd644];
	setp.eq.s32 	%p364, %r2212, -1;
	selp.u32 	%r2213, 1, 0, %p364;
	add.s32 	%r2214, %r2210, %r2213;
	ld.global.u32 	%r2215, [%rd636+16];
	mul.wide.s32 	%rd645, %r2215, 4;
	add.s64 	%rd646, %rd4, %rd645;
	ld.global.u32 	%r2216, [%rd646];
	setp.eq.s32 	%p365, %r2216, -1;
	selp.u32 	%r2217, 1, 0, %p365;
	add.s32 	%r2218, %r2214, %r2217;
	ld.global.u32 	%r2219, [%rd636+20];
	mul.wide.s32 	%rd647, %r2219, 4;
	add.s64 	%rd648, %rd4, %rd647;
	ld.global.u32 	%r2220, [%rd648];
	setp.eq.s32 	%p366, %r2220, -1;
	selp.u32 	%r2221, 1, 0, %p366;
	add.s32 	%r2222, %r2218, %r2221;
	ld.global.u32 	%r2223, [%rd636+24];
	mul.wide.s32 	%rd649, %r2223, 4;
	add.s64 	%rd650, %rd4, %rd649;
	ld.global.u32 	%r2224, [%rd650];
	setp.eq.s32 	%p367, %r2224, -1;
	selp.u32 	%r2225, 1, 0, %p367;
	add.s32 	%r2226, %r2222, %r2225;
	ld.global.u32 	%r2227, [%rd636+28];
	mul.wide.s32 	%rd651, %r2227, 4;
	add.s64 	%rd652, %rd4, %rd651;
	ld.global.u32 	%r2228, [%rd652];
	setp.eq.s32 	%p368, %r2228, -1;
	selp.u32 	%r2229, 1, 0, %p368;
	add.s32 	%r5951, %r2226, %r2229;
	add.s32 	%r5943, %r5943, 8;
$L__BB23_175:
	setp.eq.s32 	%p369, %r336, 0;
	@%p369 bra 	$L__BB23_182;
	and.b32  	%r342, %r324, 3;
	setp.lt.u32 	%p370, %r336, 4;
	@%p370 bra 	$L__BB23_178;
	mul.wide.s32 	%rd653, %r5943, 4;
	add.s64 	%rd654, %rd3, %rd653;
	ld.global.u32 	%r2231, [%rd654];
	mul.wide.s32 	%rd655, %r2231, 4;
	add.s64 	%rd656, %rd4, %rd655;
	ld.global.u32 	%r2232, [%rd656];
	setp.eq.s32 	%p371, %r2232, -1;
	selp.u32 	%r2233, 1, 0, %p371;
	add.s32 	%r2234, %r5951, %r2233;
	ld.global.u32 	%r2235, [%rd654+4];
	mul.wide.s32 	%rd657, %r2235, 4;
	add.s64 	%rd658, %rd4, %rd657;
	ld.global.u32 	%r2236, [%rd658];
	setp.eq.s32 	%p372, %r2236, -1;
	selp.u32 	%r2237, 1, 0, %p372;
	add.s32 	%r2238, %r2234, %r2237;
	ld.global.u32 	%r2239, [%rd654+8];
	mul.wide.s32 	%rd659, %r2239, 4;
	add.s64 	%rd660, %rd4, %rd659;
	ld.global.u32 	%r2240, [%rd660];
	setp.eq.s32 	%p373, %r2240, -1;
	selp.u32 	%r2241, 1, 0, %p373;
	add.s32 	%r2242, %r2238, %r2241;
	ld.global.u32 	%r2243, [%rd654+12];
	mul.wide.s32 	%rd661, %r2243, 4;
	add.s64 	%rd662, %rd4, %rd661;
	ld.global.u32 	%r2244, [%rd662];
	setp.eq.s32 	%p374, %r2244, -1;
	selp.u32 	%r2245, 1, 0, %p374;
	add.s32 	%r5951, %r2242, %r2245;
	add.s32 	%r5943, %r5943, 4;
$L__BB23_178:
	setp.eq.s32 	%p375, %r342, 0;
	@%p375 bra 	$L__BB23_182;
	mul.wide.s32 	%rd663, %r5943, 4;
	add.s64 	%rd17, %rd3, %rd663;
	ld.global.u32 	%r2246, [%rd17];
	mul.wide.s32 	%rd664, %r2246, 4;
	add.s64 	%rd665, %rd4, %rd664;
	ld.global.u32 	%r2247, [%rd665];
	setp.eq.s32 	%p376, %r2247, -1;
	selp.u32 	%r2248, 1, 0, %p376;
	add.s32 	%r5951, %r5951, %r2248;
	setp.eq.s32 	%p377, %r342, 1;
	@%p377 bra 	$L__BB23_182;
	ld.global.u32 	%r2249, [%rd17+4];
	mul.wide.s32 	%rd666, %r2249, 4;
	add.s64 	%rd667, %rd4, %rd666;
	ld.global.u32 	%r2250, [%rd667];
	setp.eq.s32 	%p378, %r2250, -1;
	selp.u32 	%r2251, 1, 0, %p378;
	add.s32 	%r5951, %r5951, %r2251;
	setp.eq.s32 	%p379, %r342, 2;
	@%p379 bra 	$L__BB23_182;
	ld.global.u32 	%r2252, [%rd17+8];
	mul.wide.s32 	%rd668, %r2252, 4;
	add.s64 	%rd669, %rd4, %rd668;
	ld.global.u32 	%r2253, [%rd669];
	setp.eq.s32 	%p380, %r2253, -1;
	selp.u32 	%r2254, 1, 0, %p380;
	add.s32 	%r5951, %r5951, %r2254;
$L__BB23_182:
	ld.global.u32 	%r2256, [%rd7+9216];
	setp.ne.s32 	%p381, %r2256, -1;
	mov.b32 	%r5964, 0;
	@%p381 bra 	$L__BB23_197;
	ld.global.u32 	%r5956, [%rd8+9216];
	ld.global.u32 	%r353, [%rd8+9220];
	setp.ge.s32 	%p382, %r5956, %r353;
	@%p382 bra 	$L__BB23_197;
	add.s32 	%r2260, %r5956, 1;
	max.s32 	%r2261, %r353, %r2260;
	sub.s32 	%r354, %r2261, %r5956;
	and.b32  	%r355, %r354, 15;
	sub.s32 	%r2262, %r5956, %r2261;
	setp.gt.u32 	%p383, %r2262, -16;
	mov.b32 	%r5964, 0;
	@%p383 bra 	$L__BB23_187;
	and.b32  	%r356, %r354, -16;
	mov.b32 	%r5964, 0;
	mov.u32 	%r5954, %r5964;
$L__BB23_186:
	.pragma "nounroll";
	mul.wide.s32 	%rd670, %r5956, 4;
	add.s64 	%rd671, %rd3, %rd670;
	ld.global.u32 	%r2264, [%rd671];
	mul.wide.s32 	%rd672, %r2264, 4;
	add.s64 	%rd673, %rd4, %rd672;
	ld.global.u32 	%r2265, [%rd673];
	setp.eq.s32 	%p384, %r2265, -1;
	selp.u32 	%r2266, 1, 0, %p384;
	add.s32 	%r2267, %r5964, %r2266;
	ld.global.u32 	%r2268, [%rd671+4];
	mul.wide.s32 	%rd674, %r2268, 4;
	add.s64 	%rd675, %rd4, %rd674;
	ld.global.u32 	%r2269, [%rd675];
	setp.eq.s32 	%p385, %r2269, -1;
	selp.u32 	%r2270, 1, 0, %p385;
	add.s32 	%r2271, %r2267, %r2270;
	ld.global.u32 	%r2272, [%rd671+8];
	mul.wide.s32 	%rd676, %r2272, 4;
	add.s64 	%rd677, %rd4, %rd676;
	ld.global.u32 	%r2273, [%rd677];
	setp.eq.s32 	%p386, %r2273, -1;
	selp.u32 	%r2274, 1, 0, %p386;
	add.s32 	%r2275, %r2271, %r2274;
	ld.global.u32 	%r2276, [%rd671+12];
	mul.wide.s32 	%rd678, %r2276, 4;
	add.s64 	%rd679, %rd4, %rd678;
	ld.global.u32 	%r2277, [%rd679];
	setp.eq.s32 	%p387, %r2277, -1;
	selp.u32 	%r2278, 1, 0, %p387;
	add.s32 	%r2279, %r2275, %r2278;
	ld.global.u32 	%r2280, [%rd671+16];
	mul.wide.s32 	%rd680, %r2280, 4;
	add.s64 	%rd681, %rd4, %rd680;
	ld.global.u32 	%r2281, [%rd681];
	setp.eq.s32 	%p388, %r2281, -1;
	selp.u32 	%r2282, 1, 0, %p388;
	add.s32 	%r2283, %r2279, %r2282;
	ld.global.u32 	%r2284, [%rd671+20];
	mul.wide.s32 	%rd682, %r2284, 4;
	add.s64 	%rd683, %rd4, %rd682;
	ld.global.u32 	%r2285, [%rd683];
	setp.eq.s32 	%p389, %r2285, -1;
	selp.u32 	%r2286, 1, 0, %p389;
	add.s32 	%r2287, %r2283, %r2286;
	ld.global.u32 	%r2288, [%rd671+24];
	mul.wide.s32 	%rd684, %r2288, 4;
	add.s64 	%rd685, %rd4, %rd684;
	ld.global.u32 	%r2289, [%rd685];
	setp.eq.s32 	%p390, %r2289, -1;
	selp.u32 	%r2290, 1, 0, %p390;
	add.s32 	%r2291, %r2287, %r2290;
	ld.global.u32 	%r2292, [%rd671+28];
	mul.wide.s32 	%rd686, %r2292, 4;
	add.s64 	%rd687, %rd4, %rd686;
	ld.global.u32 	%r2293, [%rd687];
	setp.eq.s32 	%p391, %r2293, -1;
	selp.u32 	%r2294, 1, 0, %p391;
	add.s32 	%r2295, %r2291, %r2294;
	ld.global.u32 	%r2296, [%rd671+32];
	mul.wide.s32 	%rd688, %r2296, 4;
	add.s64 	%rd689, %rd4, %rd688;
	ld.global.u32 	%r2297, [%rd689];
	setp.eq.s32 	%p392, %r2297, -1;
	selp.u32 	%r2298, 1, 0, %p392;
	add.s32 	%r2299, %r2295, %r2298;
	ld.global.u32 	%r2300, [%rd671+36];
	mul.wide.s32 	%rd690, %r2300, 4;
	add.s64 	%rd691, %rd4, %rd690;
	ld.global.u32 	%r2301, [%rd691];
	setp.eq.s32 	%p393, %r2301, -1;
	selp.u32 	%r2302, 1, 0, %p393;
	add.s32 	%r2303, %r2299, %r2302;
	ld.global.u32 	%r2304, [%rd671+40];
	mul.wide.s32 	%rd692, %r2304, 4;
	add.s64 	%rd693, %rd4, %rd692;
	ld.global.u32 	%r2305, [%rd693];
	setp.eq.s32 	%p394, %r2305, -1;
	selp.u32 	%r2306, 1, 0, %p394;
	add.s32 	%r2307, %r2303, %r2306;
	ld.global.u32 	%r2308, [%rd671+44];
	mul.wide.s32 	%rd694, %r2308, 4;
	add.s64 	%rd695, %rd4, %rd694;
	ld.global.u32 	%r2309, [%rd695];
	setp.eq.s32 	%p395, %r2309, -1;
	selp.u32 	%r2310, 1, 0, %p395;
	add.s32 	%r2311, %r2307, %r2310;
	ld.global.u32 	%r2312, [%rd671+48];
	mul.wide.s32 	%rd696, %r2312, 4;
	add.s64 	%rd697, %rd4, %rd696;
	ld.global.u32 	%r2313, [%rd697];
	setp.eq.s32 	%p396, %r2313, -1;
	selp.u32 	%r2314, 1, 0, %p396;
	add.s32 	%r2315, %r2311, %r2314;
	ld.global.u32 	%r2316, [%rd671+52];
	mul.wide.s32 	%rd698, %r2316, 4;
	add.s64 	%rd699, %rd4, %rd698;
	ld.global.u32 	%r2317, [%rd699];
	setp.eq.s32 	%p397, %r2317, -1;
	selp.u32 	%r2318, 1, 0, %p397;
	add.s32 	%r2319, %r2315, %r2318;
	ld.global.u32 	%r2320, [%rd671+56];
	mul.wide.s32 	%rd700, %r2320, 4;
	add.s64 	%rd701, %rd4, %rd700;
	ld.global.u32 	%r2321, [%rd701];
	setp.eq.s32 	%p398, %r2321, -1;
	selp.u32 	%r2322, 1, 0, %p398;
	add.s32 	%r2323, %r2319, %r2322;
	ld.global.u32 	%r2324, [%rd671+60];
	mul.wide.s32 	%rd702, %r2324, 4;
	add.s64 	%rd703, %rd4, %rd702;
	ld.global.u32 	%r2325, [%rd703];
	setp.eq.s32 	%p399, %r2325, -1;
	selp.u32 	%r2326, 1, 0, %p399;
	add.s32 	%r5964, %r2323, %r2326;
	add.s32 	%r5956, %r5956, 16;
	add.s32 	%r5954, %r5954, 16;
	setp.ne.s32 	%p400, %r5954, %r356;
	@%p400 bra 	$L__BB23_186;
$L__BB23_187:
	setp.eq.s32 	%p401, %r355, 0;
	@%p401 bra 	$L__BB23_197;
	and.b32  	%r366, %r354, 7;
	setp.lt.u32 	%p402, %r355, 8;
	@%p402 bra 	$L__BB23_190;
	mul.wide.s32 	%rd704, %r5956, 4;
	add.s64 	%rd705, %rd3, %rd704;
	ld.global.u32 	%r2328, [%rd705];
	mul.wide.s32 	%rd706, %r2328, 4;
	add.s64 	%rd707, %rd4, %rd706;
	ld.global.u32 	%r2329, [%rd707];
	setp.eq.s32 	%p403, %r2329, -1;
	selp.u32 	%r2330, 1, 0, %p403;
	add.s32 	%r2331, %r5964, %r2330;
	ld.global.u32 	%r2332, [%rd705+4];
	mul.wide.s32 	%rd708, %r2332, 4;
	add.s64 	%rd709, %rd4, %rd708;
	ld.global.u32 	%r2333, [%rd709];
	setp.eq.s32 	%p404, %r2333, -1;
	selp.u32 	%r2334, 1, 0, %p404;
	add.s32 	%r2335, %r2331, %r2334;
	ld.global.u32 	%r2336, [%rd705+8];
	mul.wide.s32 	%rd710, %r2336, 4;
	add.s64 	%rd711, %rd4, %rd710;
	ld.global.u32 	%r2337, [%rd711];
	setp.eq.s32 	%p405, %r2337, -1;
	selp.u32 	%r2338, 1, 0, %p405;
	add.s32 	%r2339, %r2335, %r2338;
	ld.global.u32 	%r2340, [%rd705+12];
	mul.wide.s32 	%rd712, %r2340, 4;
	add.s64 	%rd713, %rd4, %rd712;
	ld.global.u32 	%r2341, [%rd713];
	setp.eq.s32 	%p406, %r2341, -1;
	selp.u32 	%r2342, 1, 0, %p406;
	add.s32 	%r2343, %r2339, %r2342;
	ld.global.u32 	%r2344, [%rd705+16];
	mul.wide.s32 	%rd714, %r2344, 4;
	add.s64 	%rd715, %rd4, %rd714;
	ld.global.u32 	%r2345, [%rd715];
	setp.eq.s32 	%p407, %r2345, -1;
	selp.u32 	%r2346, 1, 0, %p407;
	add.s32 	%r2347, %r2343, %r2346;
	ld.global.u32 	%r2348, [%rd705+20];
	mul.wide.s32 	%rd716, %r2348, 4;
	add.s64 	%rd717, %rd4, %rd716;
	ld.global.u32 	%r2349, [%rd717];
	setp.eq.s32 	%p408, %r2349, -1;
	selp.u32 	%r2350, 1, 0, %p408;
	add.s32 	%r2351, %r2347, %r2350;
	ld.global.u32 	%r2352, [%rd705+24];
	mul.wide.s32 	%rd718, %r2352, 4;
	add.s64 	%rd719, %rd4, %rd718;
	ld.global.u32 	%r2353, [%rd719];
	setp.eq.s32 	%p409, %r2353, -1;
	selp.u32 	%r2354, 1, 0, %p409;
	add.s32 	%r2355, %r2351, %r2354;
	ld.global.u32 	%r2356, [%rd705+28];
	mul.wide.s32 	%rd720, %r2356, 4;
	add.s64 	%rd721, %rd4, %rd720;
	ld.global.u32 	%r2357, [%rd721];
	setp.eq.s32 	%p410, %r2357, -1;
	selp.u32 	%r2358, 1, 0, %p410;
	add.s32 	%r5964, %r2355, %r2358;
	add.s32 	%r5956, %r5956, 8;
$L__BB23_190:
	setp.eq.s32 	%p411, %r366, 0;
	@%p411 bra 	$L__BB23_197;
	and.b32  	%r372, %r354, 3;
	setp.lt.u32 	%p412, %r366, 4;
	@%p412 bra 	$L__BB23_193;
	mul.wide.s32 	%rd722, %r5956, 4;
	add.s64 	%rd723, %rd3, %rd722;
	ld.global.u32 	%r2360, [%rd723];
	mul.wide.s32 	%rd724, %r2360, 4;
	add.s64 	%rd725, %rd4, %rd724;
	ld.global.u32 	%r2361, [%rd725];
	setp.eq.s32 	%p413, %r2361, -1;
	selp.u32 	%r2362, 1, 0, %p413;
	add.s32 	%r2363, %r5964, %r2362;
	ld.global.u32 	%r2364, [%rd723+4];
	mul.wide.s32 	%rd726, %r2364, 4;
	add.s64 	%rd727, %rd4, %rd726;
	ld.global.u32 	%r2365, [%rd727];
	setp.eq.s32 	%p414, %r2365, -1;
	selp.u32 	%r2366, 1, 0, %p414;
	add.s32 	%r2367, %r2363, %r2366;
	ld.global.u32 	%r2368, [%rd723+8];
	mul.wide.s32 	%rd728, %r2368, 4;
	add.s64 	%rd729, %rd4, %rd728;
	ld.global.u32 	%r2369, [%rd729];
	setp.eq.s32 	%p415, %r2369, -1;
	selp.u32 	%r2370, 1, 0, %p415;
	add.s32 	%r2371, %r2367, %r2370;
	ld.global.u32 	%r2372, [%rd723+12];
	mul.wide.s32 	%rd730, %r2372, 4;
	add.s64 	%rd731, %rd4, %rd730;
	ld.global.u32 	%r2373, [%rd731];
	setp.eq.s32 	%p416, %r2373, -1;
	selp.u32 	%r2374, 1, 0, %p416;
	add.s32 	%r5964, %r2371, %r2374;
	add.s32 	%r5956, %r5956, 4;
$L__BB23_193:
	setp.eq.s32 	%p417, %r372, 0;
	@%p417 bra 	$L__BB23_197;
	mul.wide.s32 	%rd732, %r5956, 4;
	add.s64 	%rd18, %rd3, %rd732;
	ld.global.u32 	%r2375, [%rd18];
	mul.wide.s32 	%rd733, %r2375, 4;
	add.s64 	%rd734, %rd4, %rd733;
	ld.global.u32 	%r2376, [%rd734];
	setp.eq.s32 	%p418, %r2376, -1;
	selp.u32 	%r2377, 1, 0, %p418;
	add.s32 	%r5964, %r5964, %r2377;
	setp.eq.s32 	%p419, %r372, 1;
	@%p419 bra 	$L__BB23_197;
	ld.global.u32 	%r2378, [%rd18+4];
	mul.wide.s32 	%rd735, %r2378, 4;
	add.s64 	%rd736, %rd4, %rd735;
	ld.global.u32 	%r2379, [%rd736];
	setp.eq.s32 	%p420, %r2379, -1;
	selp.u32 	%r2380, 1, 0, %p420;
	add.s32 	%r5964, %r5964, %r2380;
	setp.eq.s32 	%p421, %r372, 2;
	@%p421 bra 	$L__BB23_197;
	ld.global.u32 	%r2381, [%rd18+8];
	mul.wide.s32 	%rd737, %r2381, 4;
	add.s64 	%rd738, %rd4, %rd737;
	ld.global.u32 	%r2382, [%rd738];
	setp.eq.s32 	%p422, %r2382, -1;
	selp.u32 	%r2383, 1, 0, %p422;
	add.s32 	%r5964, %r5964, %r2383;
$L__BB23_197:
	ld.global.u32 	%r2385, [%rd7+10240];
	setp.ne.s32 	%p423, %r2385, -1;
	mov.b32 	%r5977, 0;
	@%p423 bra 	$L__BB23_212;
	ld.global.u32 	%r5969, [%rd8+10240];
	ld.global.u32 	%r383, [%rd8+10244];
	setp.ge.s32 	%p424, %r5969, %r383;
	@%p424 bra 	$L__BB23_212;
	add.s32 	%r2389, %r5969, 1;
	max.s32 	%r2390, %r383, %r2389;
	sub.s32 	%r384, %r2390, %r5969;
	and.b32  	%r385, %r384, 15;
	sub.s32 	%r2391, %r5969, %r2390;
	setp.gt.u32 	%p425, %r2391, -16;
	mov.b32 	%r5977, 0;
	@%p425 bra 	$L__BB23_202;
	and.b32  	%r386, %r384, -16;
	mov.b32 	%r5977, 0;
	mov.u32 	%r5967, %r5977;
$L__BB23_201:
	.pragma "nounroll";
	mul.wide.s32 	%rd739, %r5969, 4;
	add.s64 	%rd740, %rd3, %rd739;
	ld.global.u32 	%r2393, [%rd740];
	mul.wide.s32 	%rd741, %r2393, 4;
	add.s64 	%rd742, %rd4, %rd741;
	ld.global.u32 	%r2394, [%rd742];
	setp.eq.s32 	%p426, %r2394, -1;
	selp.u32 	%r2395, 1, 0, %p426;
	add.s32 	%r2396, %r5977, %r2395;
	ld.global.u32 	%r2397, [%rd740+4];
	mul.wide.s32 	%rd743, %r2397, 4;
	add.s64 	%rd744, %rd4, %rd743;
	ld.global.u32 	%r2398, [%rd744];
	setp.eq.s32 	%p427, %r2398, -1;
	selp.u32 	%r2399, 1, 0, %p427;
	add.s32 	%r2400, %r2396, %r2399;
	ld.global.u32 	%r2401, [%rd740+8];
	mul.wide.s32 	%rd745, %r2401, 4;
	add.s64 	%rd746, %rd4, %rd745;
	ld.global.u32 	%r2402, [%rd746];
	setp.eq.s32 	%p428, %r2402, -1;
	selp.u32 	%r2403, 1, 0, %p428;
	add.s32 	%r2404, %r2400, %r2403;
	ld.global.u32 	%r2405, [%rd740+12];
	mul.wide.s32 	%rd747, %r2405, 4;
	add.s64 	%rd748, %rd4, %rd747;
	ld.global.u32 	%r2406, [%rd748];
	setp.eq.s32 	%p429, %r2406, -1;
	selp.u32 	%r2407, 1, 0, %p429;
	add.s32 	%r2408, %r2404, %r2407;
	ld.global.u32 	%r2409, [%rd740+16];
	mul.wide.s32 	%rd749, %r2409, 4;
	add.s64 	%rd750, %rd4, %rd749;
	ld.global.u32 	%r2410, [%rd750];
	setp.eq.s32 	%p430, %r2410, -1;
	selp.u32 	%r2411, 1, 0, %p430;
	add.s32 	%r2412, %r2408, %r2411;
	ld.global.u32 	%r2413, [%rd740+20];
	mul.wide.s32 	%rd751, %r2413, 4;
	add.s64 	%rd752, %rd4, %rd751;
	ld.global.u32 	%r2414, [%rd752];
	setp.eq.s32 	%p431, %r2414, -1;
	selp.u32 	%r2415, 1, 0, %p431;
	add.s32 	%r2416, %r2412, %r2415;
	ld.global.u32 	%r2417, [%rd740+24];
	mul.wide.s32 	%rd753, %r2417, 4;
	add.s64 	%rd754, %rd4, %rd753;
	ld.global.u32 	%r2418, [%rd754];
	setp.eq.s32 	%p432, %r2418, -1;
	selp.u32 	%r2419, 1, 0, %p432;
	add.s32 	%r2420, %r2416, %r2419;
	ld.global.u32 	%r2421, [%rd740+28];
	mul.wide.s32 	%rd755, %r2421, 4;
	add.s64 	%rd756, %rd4, %rd755;
	ld.global.u32 	%r2422, [%rd756];
	setp.eq.s32 	%p433, %r2422, -1;
	selp.u32 	%r2423, 1, 0, %p433;
	add.s32 	%r2424, %r2420, %r2423;
	ld.global.u32 	%r2425, [%rd740+32];
	mul.wide.s32 	%rd757, %r2425, 4;
	add.s64 	%rd758, %rd4, %rd757;
	ld.global.u32 	%r2426, [%rd758];
	setp.eq.s32 	%p434, %r2426, -1;
	selp.u32 	%r2427, 1, 0, %p434;
	add.s32 	%r2428, %r2424, %r2427;
	ld.global.u32 	%r2429, [%rd740+36];
	mul.wide.s32 	%rd759, %r2429, 4;
	add.s64 	%rd760, %rd4, %rd759;
	ld.global.u32 	%r2430, [%rd760];
	setp.eq.s32 	%p435, %r2430, -1;
	selp.u32 	%r2431, 1, 0, %p435;
	add.s32 	%r2432, %r2428, %r2431;
	ld.global.u32 	%r2433, [%rd740+40];
	mul.wide.s32 	%rd761, %r2433, 4;
	add.s64 	%rd762, %rd4, %rd761;
	ld.global.u32 	%r2434, [%rd762];
	setp.eq.s32 	%p436, %r2434, -1;
	selp.u32 	%r2435, 1, 0, %p436;
	add.s32 	%r2436, %r2432, %r2435;
	ld.global.u32 	%r2437, [%rd740+44];
	mul.wide.s32 	%rd763, %r2437, 4;
	add.s64 	%rd764, %rd4, %rd763;
	ld.global.u32 	%r2438, [%rd764];
	setp.eq.s32 	%p437, %r2438, -1;
	selp.u32 	%r2439, 1, 0, %p437;
	add.s32 	%r2440, %r2436, %r2439;
	ld.global.u32 	%r2441, [%rd740+48];
	mul.wide.s32 	%rd765, %r2441, 4;
	add.s64 	%rd766, %rd4, %rd765;
	ld.global.u32 	%r2442, [%rd766];
	setp.eq.s32 	%p438, %r2442, -1;
	selp.u32 	%r2443, 1, 0, %p438;
	add.s32 	%r2444, %r2440, %r2443;
	ld.global.u32 	%r2445, [%rd740+52];
	mul.wide.s32 	%rd767, %r2445, 4;
	add.s64 	%rd768, %rd4, %rd767;
	ld.global.u32 	%r2446, [%rd768];
	setp.eq.s32 	%p439, %r2446, -1;
	selp.u32 	%r2447, 1, 0, %p439;
	add.s32 	%r2448, %r2444, %r2447;
	ld.global.u32 	%r2449, [%rd740+56];
	mul.wide.s32 	%rd769, %r2449, 4;
	add.s64 	%rd770, %rd4, %rd769;
	ld.global.u32 	%r2450, [%rd770];
	setp.eq.s32 	%p440, %r2450, -1;
	selp.u32 	%r2451, 1, 0, %p440;
	add.s32 	%r2452, %r2448, %r2451;
	ld.global.u32 	%r2453, [%rd740+60];
	mul.wide.s32 	%rd771, %r2453, 4;
	add.s64 	%rd772, %rd4, %rd771;
	ld.global.u32 	%r2454, [%rd772];
	setp.eq.s32 	%p441, %r2454, -1;
	selp.u32 	%r2455, 1, 0, %p441;
	add.s32 	%r5977, %r2452, %r2455;
	add.s32 	%r5969, %r5969, 16;
	add.s32 	%r5967, %r5967, 16;
	setp.ne.s32 	%p442, %r5967, %r386;
	@%p442 bra 	$L__BB23_201;
$L__BB23_202:
	setp.eq.s32 	%p443, %r385, 0;
	@%p443 bra 	$L__BB23_212;
	and.b32  	%r396, %r384, 7;
	setp.lt.u32 	%p444, %r385, 8;
	@%p444 bra 	$L__BB23_205;
	mul.wide.s32 	%rd773, %r5969, 4;
	add.s64 	%rd774, %rd3, %rd773;
	ld.global.u32 	%r2457, [%rd774];
	mul.wide.s32 	%rd775, %r2457, 4;
	add.s64 	%rd776, %rd4, %rd775;
	ld.global.u32 	%r2458, [%rd776];
	setp.eq.s32 	%p445, %r2458, -1;
	selp.u32 	%r2459, 1, 0, %p445;
	add.s32 	%r2460, %r5977, %r2459;
	ld.global.u32 	%r2461, [%rd774+4];
	mul.wide.s32 	%rd777, %r2461, 4;
	add.s64 	%rd778, %rd4, %rd777;
	ld.global.u32 	%r2462, [%rd778];
	setp.eq.s32 	%p446, %r2462, -1;
	selp.u32 	%r2463, 1, 0, %p446;
	add.s32 	%r2464, %r2460, %r2463;
	ld.global.u32 	%r2465, [%rd774+8];
	mul.wide.s32 	%rd779, %r2465, 4;
	add.s64 	%rd780, %rd4, %rd779;
	ld.global.u32 	%r2466, [%rd780];
	setp.eq.s32 	%p447, %r2466, -1;
	selp.u32 	%r2467, 1, 0, %p447;
	add.s32 	%r2468, %r2464, %r2467;
	ld.global.u32 	%r2469, [%rd774+12];
	mul.wide.s32 	%rd781, %r2469, 4;
	add.s64 	%rd782, %rd4, %rd781;
	ld.global.u32 	%r2470, [%rd782];
	setp.eq.s32 	%p448, %r2470, -1;
	selp.u32 	%r2471, 1, 0, %p448;
	add.s32 	%r2472, %r2468, %r2471;
	ld.global.u32 	%r2473, [%rd774+16];
	mul.wide.s32 	%rd783, %r2473, 4;
	add.s64 	%rd784, %rd4, %rd783;
	ld.global.u32 	%r2474, [%rd784];
	setp.eq.s32 	%p449, %r2474, -1;
	selp.u32 	%r2475, 1, 0, %p449;
	add.s32 	%r2476, %r2472, %r2475;
	ld.global.u32 	%r2477, [%rd774+20];
	mul.wide.s32 	%rd785, %r2477, 4;
	add.s64 	%rd786, %rd4, %rd785;
	ld.global.u32 	%r2478, [%rd786];
	setp.eq.s32 	%p450, %r2478, -1;
	selp.u32 	%r2479, 1, 0, %p450;
	add.s32 	%r2480, %r2476, %r2479;
	ld.global.u32 	%r2481, [%rd774+24];
	mul.wide.s32 	%rd787, %r2481, 4;
	add.s64 	%rd788, %rd4, %rd787;
	ld.global.u32 	%r2482, [%rd788];
	setp.eq.s32 	%p451, %r2482, -1;
	selp.u32 	%r2483, 1, 0, %p451;
	add.s32 	%r2484, %r2480, %r2483;
	ld.global.u32 	%r2485, [%rd774+28];
	mul.wide.s32 	%rd789, %r2485, 4;
	add.s64 	%rd790, %rd4, %rd789;
	ld.global.u32 	%r2486, [%rd790];
	setp.eq.s32 	%p452, %r2486, -1;
	selp.u32 	%r2487, 1, 0, %p452;
	add.s32 	%r5977, %r2484, %r2487;
	add.s32 	%r5969, %r5969, 8;
$L__BB23_205:
	setp.eq.s32 	%p453, %r396, 0;
	@%p453 bra 	$L__BB23_212;
	and.b32  	%r402, %r384, 3;
	setp.lt.u32 	%p454, %r396, 4;
	@%p454 bra 	$L__BB23_208;
	mul.wide.s32 	%rd791, %r5969, 4;
	add.s64 	%rd792, %rd3, %rd791;
	ld.global.u32 	%r2489, [%rd792];
	mul.wide.s32 	%rd793, %r2489, 4;
	add.s64 	%rd794, %rd4, %rd793;
	ld.global.u32 	%r2490, [%rd794];
	setp.eq.s32 	%p455, %r2490, -1;
	selp.u32 	%r2491, 1, 0, %p455;
	add.s32 	%r2492, %r5977, %r2491;
	ld.global.u32 	%r2493, [%rd792+4];
	mul.wide.s32 	%rd795, %r2493, 4;
	add.s64 	%rd796, %rd4, %rd795;
	ld.global.u32 	%r2494, [%rd796];
	setp.eq.s32 	%p456, %r2494, -1;
	selp.u32 	%r2495, 1, 0, %p456;
	add.s32 	%r2496, %r2492, %r2495;
	ld.global.u32 	%r2497, [%rd792+8];
	mul.wide.s32 	%rd797, %r2497, 4;
	add.s64 	%rd798, %rd4, %rd797;
	ld.global.u32 	%r2498, [%rd798];
	setp.eq.s32 	%p457, %r2498, -1;
	selp.u32 	%r2499, 1, 0, %p457;
	add.s32 	%r2500, %r2496, %r2499;
	ld.global.u32 	%r2501, [%rd792+12];
	mul.wide.s32 	%rd799, %r2501, 4;
	add.s64 	%rd800, %rd4, %rd799;
	ld.global.u32 	%r2502, [%rd800];
	setp.eq.s32 	%p458, %r2502, -1;
	selp.u32 	%r2503, 1, 0, %p458;
	add.s32 	%r5977, %r2500, %r2503;
	add.s32 	%r5969, %r5969, 4;
$L__BB23_208:
	setp.eq.s32 	%p459, %r402, 0;
	@%p459 bra 	$L__BB23_212;
	mul.wide.s32 	%rd801, %r5969, 4;
	add.s64 	%rd19, %rd3, %rd801;
	ld.global.u32 	%r2504, [%rd19];
	mul.wide.s32 	%rd802, %r2504, 4;
	add.s64 	%rd803, %rd4, %rd802;
	ld.global.u32 	%r2505, [%rd803];
	setp.eq.s32 	%p460, %r2505, -1;
	selp.u32 	%r2506, 1, 0, %p460;
	add.s32 	%r5977, %r5977, %r2506;
	setp.eq.s32 	%p461, %r402, 1;
	@%p461 bra 	$L__BB23_212;
	ld.global.u32 	%r2507, [%rd19+4];
	mul.wide.s32 	%rd804, %r2507, 4;
	add.s64 	%rd805, %rd4, %rd804;
	ld.global.u32 	%r2508, [%rd805];
	setp.eq.s32 	%p462, %r2508, -1;
	selp.u32 	%r2509, 1, 0, %p462;
	add.s32 	%r5977, %r5977, %r2509;
	setp.eq.s32 	%p463, %r402, 2;
	@%p463 bra 	$L__BB23_212;
	ld.global.u32 	%r2510, [%rd19+8];
	mul.wide.s32 	%rd806, %r2510, 4;
	add.s64 	%rd807, %rd4, %rd806;
	ld.global.u32 	%r2511, [%rd807];
	setp.eq.s32 	%p464, %r2511, -1;
	selp.u32 	%r2512, 1, 0, %p464;
	add.s32 	%r5977, %r5977, %r2512;
$L__BB23_212:
	ld.global.u32 	%r2514, [%rd7+11264];
	setp.ne.s32 	%p465, %r2514, -1;
	mov.b32 	%r5990, 0;
	@%p465 bra 	$L__BB23_227;
	ld.global.u32 	%r5982, [%rd8+11264];
	ld.global.u32 	%r413, [%rd8+11268];
	setp.ge.s32 	%p466, %r5982, %r413;
	@%p466 bra 	$L__BB23_227;
	add.s32 	%r2518, %r5982, 1;
	max.s32 	%r2519, %r413, %r2518;
	sub.s32 	%r414, %r2519, %r5982;
	and.b32  	%r415, %r414, 15;
	sub.s32 	%r2520, %r5982, %r2519;
	setp.gt.u32 	%p467, %r2520, -16;
	mov.b32 	%r5990, 0;
	@%p467 bra 	$L__BB23_217;
	and.b32  	%r416, %r414, -16;
	mov.b32 	%r5990, 0;
	mov.u32 	%r5980, %r5990;
$L__BB23_216:
	.pragma "nounroll";
	mul.wide.s32 	%rd808, %r5982, 4;
	add.s64 	%rd809, %rd3, %rd808;
	ld.global.u32 	%r2522, [%rd809];
	mul.wide.s32 	%rd810, %r2522, 4;
	add.s64 	%rd811, %rd4, %rd810;
	ld.global.u32 	%r2523, [%rd811];
	setp.eq.s32 	%p468, %r2523, -1;
	selp.u32 	%r2524, 1, 0, %p468;
	add.s32 	%r2525, %r5990, %r2524;
	ld.global.u32 	%r2526, [%rd809+4];
	mul.wide.s32 	%rd812, %r2526, 4;
	add.s64 	%rd813, %rd4, %rd812;
	ld.global.u32 	%r2527, [%rd813];
	setp.eq.s32 	%p469, %r2527, -1;
	selp.u32 	%r2528, 1, 0, %p469;
	add.s32 	%r2529, %r2525, %r2528;
	ld.global.u32 	%r2530, [%rd809+8];
	mul.wide.s32 	%rd814, %r2530, 4;
	add.s64 	%rd815, %rd4, %rd814;
	ld.global.u32 	%r2531, [%rd815];
	setp.eq.s32 	%p470, %r2531, -1;
	selp.u32 	%r2532, 1, 0, %p470;
	add.s32 	%r2533, %r2529, %r2532;
	ld.global.u32 	%r2534, [%rd809+12];
	mul.wide.s32 	%rd816, %r2534, 4;
	add.s64 	%rd817, %rd4, %rd816;
	ld.global.u32 	%r2535, [%rd817];
	setp.eq.s32 	%p471, %r2535, -1;
	selp.u32 	%r2536, 1, 0, %p471;
	add.s32 	%r2537, %r2533, %r2536;
	ld.global.u32 	%r2538, [%rd809+16];
	mul.wide.s32 	%rd818, %r2538, 4;
	add.s64 	%rd819, %rd4, %rd818;
	ld.global.u32 	%r2539, [%rd819];
	setp.eq.s32 	%p472, %r2539, -1;
	selp.u32 	%r2540, 1, 0, %p472;
	add.s32 	%r2541, %r2537, %r2540;
	ld.global.u32 	%r2542, [%rd809+20];
	mul.wide.s32 	%rd820, %r2542, 4;
	add.s64 	%rd821, %rd4, %rd820;
	ld.global.u32 	%r2543, [%rd821];
	setp.eq.s32 	%p473, %r2543, -1;
	selp.u32 	%r2544, 1, 0, %p473;
	add.s32 	%r2545, %r2541, %r2544;
	ld.global.u32 	%r2546, [%rd809+24];
	mul.wide.s32 	%rd822, %r2546, 4;
	add.s64 	%rd823, %rd4, %rd822;
	ld.global.u32 	%r2547, [%rd823];
	setp.eq.s32 	%p474, %r2547, -1;
	selp.u32 	%r2548, 1, 0, %p474;
	add.s32 	%r2549, %r2545, %r2548;
	ld.global.u32 	%r2550, [%rd809+28];
	mul.wide.s32 	%rd824, %r2550, 4;
	add.s64 	%rd825, %rd4, %rd824;
	ld.global.u32 	%r2551, [%rd825];
	setp.eq.s32 	%p475, %r2551, -1;
	selp.u32 	%r2552, 1, 0, %p475;
	add.s32 	%r2553, %r2549, %r2552;
	ld.global.u32 	%r2554, [%rd809+32];
	mul.wide.s32 	%rd826, %r2554, 4;
	add.s64 	%rd827, %rd4, %rd826;
	ld.global.u32 	%r2555, [%rd827];
	setp.eq.s32 	%p476, %r2555, -1;
	selp.u32 	%r2556, 1, 0, %p476;
	add.s32 	%r2557, %r2553, %r2556;
	ld.global.u32 	%r2558, [%rd809+36];
	mul.wide.s32 	%rd828, %r2558, 4;
	add.s64 	%rd829, %rd4, %rd828;
	ld.global.u32 	%r2559, [%rd829];
	setp.eq.s32 	%p477, %r2559, -1;
	selp.u32 	%r2560, 1, 0, %p477;
	add.s32 	%r2561, %r2557, %r2560;
	ld.global.u32 	%r2562, [%rd809+40];
	mul.wide.s32 	%rd830, %r2562, 4;
	add.s64 	%rd831, %rd4, %rd830;
	ld.global.u32 	%r2563, [%rd831];
	setp.eq.s32 	%p478, %r2563, -1;
	selp.u32 	%r2564, 1, 0, %p478;
	add.s32 	%r2565, %r2561, %r2564;
	ld.global.u32 	%r2566, [%rd809+44];
	mul.wide.s32 	%rd832, %r2566, 4;
	add.s64 	%rd833, %rd4, %rd832;
	ld.global.u32 	%r2567, [%rd833];
	setp.eq.s32 	%p479, %r2567, -1;
	selp.u32 	%r2568, 1, 0, %p479;
	add.s32 	%r2569, %r2565, %r2568;
	ld.global.u32 	%r2570, [%rd809+48];
	mul.wide.s32 	%rd834, %r2570, 4;
	add.s64 	%rd835, %rd4, %rd834;
	ld.global.u32 	%r2571, [%rd835];
	setp.eq.s32 	%p480, %r2571, -1;
	selp.u32 	%r2572, 1, 0, %p480;
	add.s32 	%r2573, %r2569, %r2572;
	ld.global.u32 	%r2574, [%rd809+52];
	mul.wide.s32 	%rd836, %r2574, 4;
	add.s64 	%rd837, %rd4, %rd836;
	ld.global.u32 	%r2575, [%rd837];
	setp.eq.s32 	%p481, %r2575, -1;
	selp.u32 	%r2576, 1, 0, %p481;
	add.s32 	%r2577, %r2573, %r2576;
	ld.global.u32 	%r2578, [%rd809+56];
	mul.wide.s32 	%rd838, %r2578, 4;
	add.s64 	%rd839, %rd4, %rd838;
	ld.global.u32 	%r2579, [%rd839];
	setp.eq.s32 	%p482, %r2579, -1;
	selp.u32 	%r2580, 1, 0, %p482;
	add.s32 	%r2581, %r2577, %r2580;
	ld.global.u32 	%r2582, [%rd809+60];
	mul.wide.s32 	%rd840, %r2582, 4;
	add.s64 	%rd841, %rd4, %rd840;
	ld.global.u32 	%r2583, [%rd841];
	setp.eq.s32 	%p483, %r2583, -1;
	selp.u32 	%r2584, 1, 0, %p483;
	add.s32 	%r5990, %r2581, %r2584;
	add.s32 	%r5982, %r5982, 16;
	add.s32 	%r5980, %r5980, 16;
	setp.ne.s32 	%p484, %r5980, %r416;
	@%p484 bra 	$L__BB23_216;
$L__BB23_217:
	setp.eq.s32 	%p485, %r415, 0;
	@%p485 bra 	$L__BB23_227;
	and.b32  	%r426, %r414, 7;
	setp.lt.u32 	%p486, %r415, 8;
	@%p486 bra 	$L__BB23_220;
	mul.wide.s32 	%rd842, %r5982, 4;
	add.s64 	%rd843, %rd3, %rd842;
	ld.global.u32 	%r2586, [%rd843];
	mul.wide.s32 	%rd844, %r2586, 4;
	add.s64 	%rd845, %rd4, %rd844;
	ld.global.u32 	%r2587, [%rd845];
	setp.eq.s32 	%p487, %r2587, -1;
	selp.u32 	%r2588, 1, 0, %p487;
	add.s32 	%r2589, %r5990, %r2588;
	ld.global.u32 	%r2590, [%rd843+4];
	mul.wide.s32 	%rd846, %r2590, 4;
	add.s64 	%rd847, %rd4, %rd846;
	ld.global.u32 	%r2591, [%rd847];
	setp.eq.s32 	%p488, %r2591, -1;
	selp.u32 	%r2592, 1, 0, %p488;
	add.s32 	%r2593, %r2589, %r2592;
	ld.global.u32 	%r2594, [%rd843+8];
	mul.wide.s32 	%rd848, %r2594, 4;
	add.s64 	%rd849, %rd4, %rd848;
	ld.global.u32 	%r2595, [%rd849];
	setp.eq.s32 	%p489, %r2595, -1;
	selp.u32 	%r2596, 1, 0, %p489;
	add.s32 	%r2597, %r2593, %r2596;
	ld.global.u32 	%r2598, [%rd843+12];
	mul.wide.s32 	%rd850, %r2598, 4;
	add.s64 	%rd851, %rd4, %rd850;
	ld.global.u32 	%r2599, [%rd851];
	setp.eq.s32 	%p490, %r2599, -1;
	selp.u32 	%r2600, 1, 0, %p490;
	add.s32 	%r2601, %r2597, %r2600;
	ld.global.u32 	%r2602, [%rd843+16];
	mul.wide.s32 	%rd852, %r2602, 4;
	add.s64 	%rd853, %rd4, %rd852;
	ld.global.u32 	%r2603, [%rd853];
	setp.eq.s32 	%p491, %r2603, -1;
	selp.u32 	%r2604, 1, 0, %p491;
	add.s32 	%r2605, %r2601, %r2604;
	ld.global.u32 	%r2606, [%rd843+20];
	mul.wide.s32 	%rd854, %r2606, 4;
	add.s64 	%rd855, %rd4, %rd854;
	ld.global.u32 	%r2607, [%rd855];
	setp.eq.s32 	%p492, %r2607, -1;
	selp.u32 	%r2608, 1, 0, %p492;
	add.s32 	%r2609, %r2605, %r2608;
	ld.global.u32 	%r2610, [%rd843+24];
	mul.wide.s32 	%rd856, %r2610, 4;
	add.s64 	%rd857, %rd4, %rd856;
	ld.global.u32 	%r2611, [%rd857];
	setp.eq.s32 	%p493, %r2611, -1;
	selp.u32 	%r2612, 1, 0, %p493;
	add.s32 	%r2613, %r2609, %r2612;
	ld.global.u32 	%r2614, [%rd843+28];
	mul.wide.s32 	%rd858, %r2614, 4;
	add.s64 	%rd859, %rd4, %rd858;
	ld.global.u32 	%r2615, [%rd859];
	setp.eq.s32 	%p494, %r2615, -1;
	selp.u32 	%r2616, 1, 0, %p494;
	add.s32 	%r5990, %r2613, %r2616;
	add.s32 	%r5982, %r5982, 8;
$L__BB23_220:
	setp.eq.s32 	%p495, %r426, 0;
	@%p495 bra 	$L__BB23_227;
	and.b32  	%r432, %r414, 3;
	setp.lt.u32 	%p496, %r426, 4;
	@%p496 bra 	$L__BB23_223;
	mul.wide.s32 	%rd860, %r5982, 4;
	add.s64 	%rd861, %rd3, %rd860;
	ld.global.u32 	%r2618, [%rd861];
	mul.wide.s32 	%rd862, %r2618, 4;
	add.s64 	%rd863, %rd4, %rd862;
	ld.global.u32 	%r2619, [%rd863];
	setp.eq.s32 	%p497, %r2619, -1;
	selp.u32 	%r2620, 1, 0, %p497;
	add.s32 	%r2621, %r5990, %r2620;
	ld.global.u32 	%r2622, [%rd861+4];
	mul.wide.s32 	%rd864, %r2622, 4;
	add.s64 	%rd865, %rd4, %rd864;
	ld.global.u32 	%r2623, [%rd865];
	setp.eq.s32 	%p498, %r2623, -1;
	selp.u32 	%r2624, 1, 0, %p498;
	add.s32 	%r2625, %r2621, %r2624;
	ld.global.u32 	%r2626, [%rd861+8];
	mul.wide.s32 	%rd866, %r2626, 4;
	add.s64 	%rd867, %rd4, %rd866;
	ld.global.u32 	%r2627, [%rd867];
	setp.eq.s32 	%p499, %r2627, -1;
	selp.u32 	%r2628, 1, 0, %p499;
	add.s32 	%r2629, %r2625, %r2628;
	ld.global.u32 	%r2630, [%rd861+12];
	mul.wide.s32 	%rd868, %r2630, 4;
	add.s64 	%rd869, %rd4, %rd868;
	ld.global.u32 	%r2631, [%rd869];
	setp.eq.s32 	%p500, %r2631, -1;
	selp.u32 	%r2632, 1, 0, %p500;
	add.s32 	%r5990, %r2629, %r2632;
	add.s32 	%r5982, %r5982, 4;
$L__BB23_223:
	setp.eq.s32 	%p501, %r432, 0;
	@%p501 bra 	$L__BB23_227;
	mul.wide.s32 	%rd870, %r5982, 4;
	add.s64 	%rd20, %rd3, %rd870;
	ld.global.u32 	%r2633, [%rd20];
	mul.wide.s32 	%rd871, %r2633, 4;
	add.s64 	%rd872, %rd4, %rd871;
	ld.global.u32 	%r2634, [%rd872];
	setp.eq.s32 	%p502, %r2634, -1;
	selp.u32 	%r2635, 1, 0, %p502;
	add.s32 	%r5990, %r5990, %r2635;
	setp.eq.s32 	%p503, %r432, 1;
	@%p503 bra 	$L__BB23_227;
	ld.global.u32 	%r2636, [%rd20+4];
	mul.wide.s32 	%rd873, %r2636, 4;
	add.s64 	%rd874, %rd4, %rd873;
	ld.global.u32 	%r2637, [%rd874];
	setp.eq.s32 	%p504, %r2637, -1;
	selp.u32 	%r2638, 1, 0, %p504;
	add.s32 	%r5990, %r5990, %r2638;
	setp.eq.s32 	%p505, %r432, 2;
	@%p505 bra 	$L__BB23_227;
	ld.global.u32 	%r2639, [%rd20+8];
	mul.wide.s32 	%rd875, %r2639, 4;
	add.s64 	%rd876, %rd4, %rd875;
	ld.global.u32 	%r2640, [%rd876];
	setp.eq.s32 	%p506, %r2640, -1;
	selp.u32 	%r2641, 1, 0, %p506;
	add.s32 	%r5990, %r5990, %r2641;
$L__BB23_227:
	ld.global.u32 	%r2643, [%rd7+12288];
	setp.ne.s32 	%p507, %r2643, -1;
	mov.b32 	%r6003, 0;
	@%p507 bra 	$L__BB23_242;
	ld.global.u32 	%r5995, [%rd8+12288];
	ld.global.u32 	%r443, [%rd8+12292];
	setp.ge.s32 	%p508, %r5995, %r443;
	@%p508 bra 	$L__BB23_242;
	add.s32 	%r2647, %r5995, 1;
	max.s32 	%r2648, %r443, %r2647;
	sub.s32 	%r444, %r2648, %r5995;
	and.b32  	%r445, %r444, 15;
	sub.s32 	%r2649, %r5995, %r2648;
	setp.gt.u32 	%p509, %r2649, -16;
	mov.b32 	%r6003, 0;
	@%p509 bra 	$L__BB23_232;
	and.b32  	%r446, %r444, -16;
	mov.b32 	%r6003, 0;
	mov.u32 	%r5993, %r6003;
$L__BB23_231:
	.pragma "nounroll";
	mul.wide.s32 	%rd877, %r5995, 4;
	add.s64 	%rd878, %rd3, %rd877;
	ld.global.u32 	%r2651, [%rd878];
	mul.wide.s32 	%rd879, %r2651, 4;
	add.s64 	%rd880, %rd4, %rd879;
	ld.global.u32 	%r2652, [%rd880];
	setp.eq.s32 	%p510, %r2652, -1;
	selp.u32 	%r2653, 1, 0, %p510;
	add.s32 	%r2654, %r6003, %r2653;
	ld.global.u32 	%r2655, [%rd878+4];
	mul.wide.s32 	%rd881, %r2655, 4;
	add.s64 	%rd882, %rd4, %rd881;
	ld.global.u32 	%r2656, [%rd882];
	setp.eq.s32 	%p511, %r2656, -1;
	selp.u32 	%r2657, 1, 0, %p511;
	add.s32 	%r2658, %r2654, %r2657;
	ld.global.u32 	%r2659, [%rd878+8];
	mul.wide.s32 	%rd883, %r2659, 4;
	add.s64 	%rd884, %rd4, %rd883;
	ld.global.u32 	%r2660, [%rd884];
	setp.eq.s32 	%p512, %r2660, -1;
	selp.u32 	%r2661, 1, 0, %p512;
	add.s32 	%r2662, %r2658, %r2661;
	ld.global.u32 	%r2663, [%rd878+12];
	mul.wide.s32 	%rd885, %r2663, 4;
	add.s64 	%rd886, %rd4, %rd885;
	ld.global.u32 	%r2664, [%rd886];
	setp.eq.s32 	%p513, %r2664, -1;
	selp.u32 	%r2665, 1, 0, %p513;
	add.s32 	%r2666, %r2662, %r2665;
	ld.global.u32 	%r2667, [%rd878+16];
	mul.wide.s32 	%rd887, %r2667, 4;
	add.s64 	%rd888, %rd4, %rd887;
	ld.global.u32 	%r2668, [%rd888];
	setp.eq.s32 	%p514, %r2668, -1;
	selp.u32 	%r2669, 1, 0, %p514;
	add.s32 	%r2670, %r2666, %r2669;
	ld.global.u32 	%r2671, [%rd878+20];
	mul.wide.s32 	%rd889, %r2671, 4;
	add.s64 	%rd890, %rd4, %rd889;
	ld.global.u32 	%r2672, [%rd890];
	setp.eq.s32 	%p515, %r2672, -1;
	selp.u32 	%r2673, 1, 0, %p515;
	add.s32 	%r2674, %r2670, %r2673;
	ld.global.u32 	%r2675, [%rd878+24];
	mul.wide.s32 	%rd891, %r2675, 4;
	add.s64 	%rd892, %rd4, %rd891;
	ld.global.u32 	%r2676, [%rd892];
	setp.eq.s32 	%p516, %r2676, -1;
	selp.u32 	%r2677, 1, 0, %p516;
	add.s32 	%r2678, %r2674, %r2677;
	ld.global.u32 	%r2679, [%rd878+28];
	mul.wide.s32 	%rd893, %r2679, 4;
	add.s64 	%rd894, %rd4, %rd893;
	ld.global.u32 	%r2680, [%rd894];
	setp.eq.s32 	%p517, %r2680, -1;
	selp.u32 	%r2681, 1, 0, %p517;
	add.s32 	%r2682, %r2678, %r2681;
	ld.global.u32 	%r2683, [%rd878+32];
	mul.wide.s32 	%rd895, %r2683, 4;
	add.s64 	%rd896, %rd4, %rd895;
	ld.global.u32 	%r2684, [%rd896];
	setp.eq.s32 	%p518, %r2684, -1;
	selp.u32 	%r2685, 1, 0, %p518;
	add.s32 	%r2686, %r2682, %r2685;
	ld.global.u32 	%r2687, [%rd878+36];
	mul.wide.s32 	%rd897, %r2687, 4;
	add.s64 	%rd898, %rd4, %rd897;
	ld.global.u32 	%r2688, [%rd898];
	setp.eq.s32 	%p519, %r2688, -1;
	selp.u32 	%r2689, 1, 0, %p519;
	add.s32 	%r2690, %r2686, %r2689;
	ld.global.u32 	%r2691, [%rd878+40];
	mul.wide.s32 	%rd899, %r2691, 4;
	add.s64 	%rd900, %rd4, %rd899;
	ld.global.u32 	%r2692, [%rd900];
	setp.eq.s32 	%p520, %r2692, -1;
	selp.u32 	%r2693, 1, 0, %p520;
	add.s32 	%r2694, %r2690, %r2693;
	ld.global.u32 	%r2695, [%rd878+44];
	mul.wide.s32 	%rd901, %r2695, 4;
	add.s64 	%rd902, %rd4, %rd901;
	ld.global.u32 	%r2696, [%rd902];
	setp.eq.s32 	%p521, %r2696, -1;
	selp.u32 	%r2697, 1, 0, %p521;
	add.s32 	%r2698, %r2694, %r2697;
	ld.global.u32 	%r2699, [%rd878+48];
	mul.wide.s32 	%rd903, %r2699, 4;
	add.s64 	%rd904, %rd4, %rd903;
	ld.global.u32 	%r2700, [%rd904];
	setp.eq.s32 	%p522, %r2700, -1;
	selp.u32 	%r2701, 1, 0, %p522;
	add.s32 	%r2702, %r2698, %r2701;
	ld.global.u32 	%r2703, [%rd878+52];
	mul.wide.s32 	%rd905, %r2703, 4;
	add.s64 	%rd906, %rd4, %rd905;
	ld.global.u32 	%r2704, [%rd906];
	setp.eq.s32 	%p523, %r2704, -1;
	selp.u32 	%r2705, 1, 0, %p523;
	add.s32 	%r2706, %r2702, %r2705;
	ld.global.u32 	%r2707, [%rd878+56];
	mul.wide.s32 	%rd907, %r2707, 4;
	add.s64 	%rd908, %rd4, %rd907;
	ld.global.u32 	%r2708, [%rd908];
	setp.eq.s32 	%p524, %r2708, -1;
	selp.u32 	%r2709, 1, 0, %p524;
	add.s32 	%r2710, %r2706, %r2709;
	ld.global.u32 	%r2711, [%rd878+60];
	mul.wide.s32 	%rd909, %r2711, 4;
	add.s64 	%rd910, %rd4, %rd909;
	ld.global.u32 	%r2712, [%rd910];
	setp.eq.s32 	%p525, %r2712, -1;
	selp.u32 	%r2713, 1, 0, %p525;
	add.s32 	%r6003, %r2710, %r2713;
	add.s32 	%r5995, %r5995, 16;
	add.s32 	%r5993, %r5993, 16;
	setp.ne.s32 	%p526, %r5993, %r446;
	@%p526 bra 	$L__BB23_231;
$L__BB23_232:
	setp.eq.s32 	%p527, %r445, 0;
	@%p527 bra 	$L__BB23_242;
	and.b32  	%r456, %r444, 7;
	setp.lt.u32 	%p528, %r445, 8;
	@%p528 bra 	$L__BB23_235;
	mul.wide.s32 	%rd911, %r5995, 4;
	add.s64 	%rd912, %rd3, %rd911;
	ld.global.u32 	%r2715, [%rd912];
	mul.wide.s32 	%rd913, %r2715, 4;
	add.s64 	%rd914, %rd4, %rd913;
	ld.global.u32 	%r2716, [%rd914];
	setp.eq.s32 	%p529, %r2716, -1;
	selp.u32 	%r2717, 1, 0, %p529;
	add.s32 	%r2718, %r6003, %r2717;
	ld.global.u32 	%r2719, [%rd912+4];
	mul.wide.s32 	%rd915, %r2719, 4;
	add.s64 	%rd916, %rd4, %rd915;
	ld.global.u32 	%r2720, [%rd916];
	setp.eq.s32 	%p530, %r2720, -1;
	selp.u32 	%r2721, 1, 0, %p530;
	add.s32 	%r2722, %r2718, %r2721;
	ld.global.u32 	%r2723, [%rd912+8];
	mul.wide.s32 	%rd917, %r2723, 4;
	add.s64 	%rd918, %rd4, %rd917;
	ld.global.u32 	%r2724, [%rd918];
	setp.eq.s32 	%p531, %r2724, -1;
	selp.u32 	%r2725, 1, 0, %p531;
	add.s32 	%r2726, %r2722, %r2725;
	ld.global.u32 	%r2727, [%rd912+12];
	mul.wide.s32 	%rd919, %r2727, 4;
	add.s64 	%rd920, %rd4, %rd919;
	ld.global.u32 	%r2728, [%rd920];
	setp.eq.s32 	%p532, %r2728, -1;
	selp.u32 	%r2729, 1, 0, %p532;
	add.s32 	%r2730, %r2726, %r2729;
	ld.global.u32 	%r2731, [%rd912+16];
	mul.wide.s32 	%rd921, %r2731, 4;
	add.s64 	%rd922, %rd4, %rd921;
	ld.global.u32 	%r2732, [%rd922];
	setp.eq.s32 	%p533, %r2732, -1;
	selp.u32 	%r2733, 1, 0, %p533;
	add.s32 	%r2734, %r2730, %r2733;
	ld.global.u32 	%r2735, [%rd912+20];
	mul.wide.s32 	%rd923, %r2735, 4;
	add.s64 	%rd924, %rd4, %rd923;
	ld.global.u32 	%r2736, [%rd924];
	setp.eq.s32 	%p534, %r2736, -1;
	selp.u32 	%r2737, 1, 0, %p534;
	add.s32 	%r2738, %r2734, %r2737;
	ld.global.u32 	%r2739, [%rd912+24];
	mul.wide.s32 	%rd925, %r2739, 4;
	add.s64 	%rd926, %rd4, %rd925;
	ld.global.u32 	%r2740, [%rd926];
	setp.eq.s32 	%p535, %r2740, -1;
	selp.u32 	%r2741, 1, 0, %p535;
	add.s32 	%r2742, %r2738, %r2741;
	ld.global.u32 	%r2743, [%rd912+28];
	mul.wide.s32 	%rd927, %r2743, 4;
	add.s64 	%rd928, %rd4, %rd927;
	ld.global.u32 	%r2744, [%rd928];
	setp.eq.s32 	%p536, %r2744, -1;
	selp.u32 	%r2745, 1, 0, %p536;
	add.s32 	%r6003, %r2742, %r2745;
	add.s32 	%r5995, %r5995, 8;
$L__BB23_235:
	setp.eq.s32 	%p537, %r456, 0;
	@%p537 bra 	$L__BB23_242;
	and.b32  	%r462, %r444, 3;
	setp.lt.u32 	%p538, %r456, 4;
	@%p538 bra 	$L__BB23_238;
	mul.wide.s32 	%rd929, %r5995, 4;
	add.s64 	%rd930, %rd3, %rd929;
	ld.global.u32 	%r2747, [%rd930];
	mul.wide.s32 	%rd931, %r2747, 4;
	add.s64 	%rd932, %rd4, %rd931;
	ld.global.u32 	%r2748, [%rd932];
	setp.eq.s32 	%p539, %r2748, -1;
	selp.u32 	%r2749, 1, 0, %p539;
	add.s32 	%r2750, %r6003, %r2749;
	ld.global.u32 	%r2751, [%rd930+4];
	mul.wide.s32 	%rd933, %r2751, 4;
	add.s64 	%rd934, %rd4, %rd933;
	ld.global.u32 	%r2752, [%rd934];
	setp.eq.s32 	%p540, %r2752, -1;
	selp.u32 	%r2753, 1, 0, %p540;
	add.s32 	%r2754, %r2750, %r2753;
	ld.global.u32 	%r2755, [%rd930+8];
	mul.wide.s32 	%rd935, %r2755, 4;
	add.s64 	%rd936, %rd4, %rd935;
	ld.global.u32 	%r2756, [%rd936];
	setp.eq.s32 	%p541, %r2756, -1;
	selp.u32 	%r2757, 1, 0, %p541;
	add.s32 	%r2758, %r2754, %r2757;
	ld.global.u32 	%r2759, [%rd930+12];
	mul.wide.s32 	%rd937, %r2759, 4;
	add.s64 	%rd938, %rd4, %rd937;
	ld.global.u32 	%r2760, [%rd938];
	setp.eq.s32 	%p542, %r2760, -1;
	selp.u32 	%r2761, 1, 0, %p542;
	add.s32 	%r6003, %r2758, %r2761;
	add.s32 	%r5995, %r5995, 4;
$L__BB23_238:
	setp.eq.s32 	%p543, %r462, 0;
	@%p543 bra 	$L__BB23_242;
	mul.wide.s32 	%rd939, %r5995, 4;
	add.s64 	%rd21, %rd3, %rd939;
	ld.global.u32 	%r2762, [%rd21];
	mul.wide.s32 	%rd940, %r2762, 4;
	add.s64 	%rd941, %rd4, %rd940;
	ld.global.u32 	%r2763, [%rd941];
	setp.eq.s32 	%p544, %r2763, -1;
	selp.u32 	%r2764, 1, 0, %p544;
	add.s32 	%r6003, %r6003, %r2764;
	setp.eq.s32 	%p545, %r462, 1;
	@%p545 bra 	$L__BB23_242;
	ld.global.u32 	%r2765, [%rd21+4];
	mul.wide.s32 	%rd942, %r2765, 4;
	add.s64 	%rd943, %rd4, %rd942;
	ld.global.u32 	%r2766, [%rd943];
	setp.eq.s32 	%p546, %r2766, -1;
	selp.u32 	%r2767, 1, 0, %p546;
	add.s32 	%r6003, %r6003, %r2767;
	setp.eq.s32 	%p547, %r462, 2;
	@%p547 bra 	$L__BB23_242;
	ld.global.u32 	%r2768, [%rd21+8];
	mul.wide.s32 	%rd944, %r2768, 4;
	add.s64 	%rd945, %rd4, %rd944;
	ld.global.u32 	%r2769, [%rd945];
	setp.eq.s32 	%p548, %r2769, -1;
	selp.u32 	%r2770, 1, 0, %p548;
	add.s32 	%r6003, %r6003, %r2770;
$L__BB23_242:
	ld.global.u32 	%r2772, [%rd7+13312];
	setp.ne.s32 	%p549, %r2772, -1;
	mov.b32 	%r6016, 0;
	@%p549 bra 	$L__BB23_257;
	ld.global.u32 	%r6008, [%rd8+13312];
	ld.global.u32 	%r473, [%rd8+13316];
	setp.ge.s32 	%p550, %r6008, %r473;
	@%p550 bra 	$L__BB23_257;
	add.s32 	%r2776, %r6008, 1;
	max.s32 	%r2777, %r473, %r2776;
	sub.s32 	%r474, %r2777, %r6008;
	and.b32  	%r475, %r474, 15;
	sub.s32 	%r2778, %r6008, %r2777;
	setp.gt.u32 	%p551, %r2778, -16;
	mov.b32 	%r6016, 0;
	@%p551 bra 	$L__BB23_247;
	and.b32  	%r476, %r474, -16;
	mov.b32 	%r6016, 0;
	mov.u32 	%r6006, %r6016;
$L__BB23_246:
	.pragma "nounroll";
	mul.wide.s32 	%rd946, %r6008, 4;
	add.s64 	%rd947, %rd3, %rd946;
	ld.global.u32 	%r2780, [%rd947];
	mul.wide.s32 	%rd948, %r2780, 4;
	add.s64 	%rd949, %rd4, %rd948;
	ld.global.u32 	%r2781, [%rd949];
	setp.eq.s32 	%p552, %r2781, -1;
	selp.u32 	%r2782, 1, 0, %p552;
	add.s32 	%r2783, %r6016, %r2782;
	ld.global.u32 	%r2784, [%rd947+4];
	mul.wide.s32 	%rd950, %r2784, 4;
	add.s64 	%rd951, %rd4, %rd950;
	ld.global.u32 	%r2785, [%rd951];
	setp.eq.s32 	%p553, %r2785, -1;
	selp.u32 	%r2786, 1, 0, %p553;
	add.s32 	%r2787, %r2783, %r2786;
	ld.global.u32 	%r2788, [%rd947+8];
	mul.wide.s32 	%rd952, %r2788, 4;
	add.s64 	%rd953, %rd4, %rd952;
	ld.global.u32 	%r2789, [%rd953];
	setp.eq.s32 	%p554, %r2789, -1;
	selp.u32 	%r2790, 1, 0, %p554;
	add.s32 	%r2791, %r2787, %r2790;
	ld.global.u32 	%r2792, [%rd947+12];
	mul.wide.s32 	%rd954, %r2792, 4;
	add.s64 	%rd955, %rd4, %rd954;
	ld.global.u32 	%r2793, [%rd955];
	setp.eq.s32 	%p555, %r2793, -1;
	selp.u32 	%r2794, 1, 0, %p555;
	add.s32 	%r2795, %r2791, %r2794;
	ld.global.u32 	%r2796, [%rd947+16];
	mul.wide.s32 	%rd956, %r2796, 4;
	add.s64 	%rd957, %rd4, %rd956;
	ld.global.u32 	%r2797, [%rd957];
	setp.eq.s32 	%p556, %r2797, -1;
	selp.u32 	%r2798, 1, 0, %p556;
	add.s32 	%r2799, %r2795, %r2798;
	ld.global.u32 	%r2800, [%rd947+20];
	mul.wide.s32 	%rd958, %r2800, 4;
	add.s64 	%rd959, %rd4, %rd958;
	ld.global.u32 	%r2801, [%rd959];
	setp.eq.s32 	%p557, %r2801, -1;
	selp.u32 	%r2802, 1, 0, %p557;
	add.s32 	%r2803, %r2799, %r2802;
	ld.global.u32 	%r2804, [%rd947+24];
	mul.wide.s32 	%rd960, %r2804, 4;
	add.s64 	%rd961, %rd4, %rd960;
	ld.global.u32 	%r2805, [%rd961];
	setp.eq.s32 	%p558, %r2805, -1;
	selp.u32 	%r2806, 1, 0, %p558;
	add.s32 	%r2807, %r2803, %r2806;
	ld.global.u32 	%r2808, [%rd947+28];
	mul.wide.s32 	%rd962, %r2808, 4;
	add.s64 	%rd963, %rd4, %rd962;
	ld.global.u32 	%r2809, [%rd963];
	setp.eq.s32 	%p559, %r2809, -1;
	selp.u32 	%r2810, 1, 0, %p559;
	add.s32 	%r2811, %r2807, %r2810;
	ld.global.u32 	%r2812, [%rd947+32];
	mul.wide.s32 	%rd964, %r2812, 4;
	add.s64 	%rd965, %rd4, %rd964;
	ld.global.u32 	%r2813, [%rd965];
	setp.eq.s32 	%p560, %r2813, -1;
	selp.u32 	%r2814, 1, 0, %p560;
	add.s32 	%r2815, %r2811, %r2814;
	ld.global.u32 	%r2816, [%rd947+36];
	mul.wide.s32 	%rd966, %r2816, 4;
	add.s64 	%rd967, %rd4, %rd966;
	ld.global.u32 	%r2817, [%rd967];
	setp.eq.s32 	%p561, %r2817, -1;
	selp.u32 	%r2818, 1, 0, %p561;
	add.s32 	%r2819, %r2815, %r2818;
	ld.global.u32 	%r2820, [%rd947+40];
	mul.wide.s32 	%rd968, %r2820, 4;
	add.s64 	%rd969, %rd4, %rd968;
	ld.global.u32 	%r2821, [%rd969];
	setp.eq.s32 	%p562, %r2821, -1;
	selp.u32 	%r2822, 1, 0, %p562;
	add.s32 	%r2823, %r2819, %r2822;
	ld.global.u32 	%r2824, [%rd947+44];
	mul.wide.s32 	%rd970, %r2824, 4;
	add.s64 	%rd971, %rd4, %rd970;
	ld.global.u32 	%r2825, [%rd971];
	setp.eq.s32 	%p563, %r2825, -1;
	selp.u32 	%r2826, 1, 0, %p563;
	add.s32 	%r2827, %r2823, %r2826;
	ld.global.u32 	%r2828, [%rd947+48];
	mul.wide.s32 	%rd972, %r2828, 4;
	add.s64 	%rd973, %rd4, %rd972;
	ld.global.u32 	%r2829, [%rd973];
	setp.eq.s32 	%p564, %r2829, -1;
	selp.u32 	%r2830, 1, 0, %p564;
	add.s32 	%r2831, %r2827, %r2830;
	ld.global.u32 	%r2832, [%rd947+52];
	mul.wide.s32 	%rd974, %r2832, 4;
	add.s64 	%rd975, %rd4, %rd974;
	ld.global.u32 	%r2833, [%rd975];
	setp.eq.s32 	%p565, %r2833, -1;
	selp.u32 	%r2834, 1, 0, %p565;
	add.s32 	%r2835, %r2831, %r2834;
	ld.global.u32 	%r2836, [%rd947+56];
	mul.wide.s32 	%rd976, %r2836, 4;
	add.s64 	%rd977, %rd4, %rd976;
	ld.global.u32 	%r2837, [%rd977];
	setp.eq.s32 	%p566, %r2837, -1;
	selp.u32 	%r2838, 1, 0, %p566;
	add.s32 	%r2839, %r2835, %r2838;
	ld.global.u32 	%r2840, [%rd947+60];
	mul.wide.s32 	%rd978, %r2840, 4;
	add.s64 	%rd979, %rd4, %rd978;
	ld.global.u32 	%r2841, [%rd979];
	setp.eq.s32 	%p567, %r2841, -1;
	selp.u32 	%r2842, 1, 0, %p567;
	add.s32 	%r6016, %r2839, %r2842;
	add.s32 	%r6008, %r6008, 16;
	add.s32 	%r6006, %r6006, 16;
	setp.ne.s32 	%p568, %r6006, %r476;
	@%p568 bra 	$L__BB23_246;
$L__BB23_247:
	setp.eq.s32 	%p569, %r475, 0;
	@%p569 bra 	$L__BB23_257;
	and.b32  	%r486, %r474, 7;
	setp.lt.u32 	%p570, %r475, 8;
	@%p570 bra 	$L__BB23_250;
	mul.wide.s32 	%rd980, %r6008, 4;
	add.s64 	%rd981, %rd3, %rd980;
	ld.global.u32 	%r2844, [%rd981];
	mul.wide.s32 	%rd982, %r2844, 4;
	add.s64 	%rd983, %rd4, %rd982;
	ld.global.u32 	%r2845, [%rd983];
	setp.eq.s32 	%p571, %r2845, -1;
	selp.u32 	%r2846, 1, 0, %p571;
	add.s32 	%r2847, %r6016, %r2846;
	ld.global.u32 	%r2848, [%rd981+4];
	mul.wide.s32 	%rd984, %r2848, 4;
	add.s64 	%rd985, %rd4, %rd984;
	ld.global.u32 	%r2849, [%rd985];
	setp.eq.s32 	%p572, %r2849, -1;
	selp.u32 	%r2850, 1, 0, %p572;
	add.s32 	%r2851, %r2847, %r2850;
	ld.global.u32 	%r2852, [%rd981+8];
	mul.wide.s32 	%rd986, %r2852, 4;
	add.s64 	%rd987, %rd4, %rd986;
	ld.global.u32 	%r2853, [%rd987];
	setp.eq.s32 	%p573, %r2853, -1;
	selp.u32 	%r2854, 1, 0, %p573;
	add.s32 	%r2855, %r2851, %r2854;
	ld.global.u32 	%r2856, [%rd981+12];
	mul.wide.s32 	%rd988, %r2856, 4;
	add.s64 	%rd989, %rd4, %rd988;
	ld.global.u32 	%r2857, [%rd989];
	setp.eq.s32 	%p574, %r2857, -1;
	selp.u32 	%r2858, 1, 0, %p574;
	add.s32 	%r2859, %r2855, %r2858;
	ld.global.u32 	%r2860, [%rd981+16];
	mul.wide.s32 	%rd990, %r2860, 4;
	add.s64 	%rd991, %rd4, %rd990;
	ld.global.u32 	%r2861, [%rd991];
	setp.eq.s32 	%p575, %r2861, -1;
	selp.u32 	%r2862, 1, 0, %p575;
	add.s32 	%r2863, %r2859, %r2862;
	ld.global.u32 	%r2864, [%rd981+20];
	mul.wide.s32 	%rd992, %r2864, 4;
	add.s64 	%rd993, %rd4, %rd992;
	ld.global.u32 	%r2865, [%rd993];
	setp.eq.s32 	%p576, %r2865, -1;
	selp.u32 	%r2866, 1, 0, %p576;
	add.s32 	%r2867, %r2863, %r2866;
	ld.global.u32 	%r2868, [%rd981+24];
	mul.wide.s32 	%rd994, %r2868, 4;
	add.s64 	%rd995, %rd4, %rd994;
	ld.global.u32 	%r2869, [%rd995];
	setp.eq.s32 	%p577, %r2869, -1;
	selp.u32 	%r2870, 1, 0, %p577;
	add.s32 	%r2871, %r2867, %r2870;
	ld.global.u32 	%r2872, [%rd981+28];
	mul.wide.s32 	%rd996, %r2872, 4;
	add.s64 	%rd997, %rd4, %rd996;
	ld.global.u32 	%r2873, [%rd997];
	setp.eq.s32 	%p578, %r2873, -1;
	selp.u32 	%r2874, 1, 0, %p578;
	add.s32 	%r6016, %r2871, %r2874;
	add.s32 	%r6008, %r6008, 8;
$L__BB23_250:
	setp.eq.s32 	%p579, %r486, 0;
	@%p579 bra 	$L__BB23_257;
	and.b32  	%r492, %r474, 3;
	setp.lt.u32 	%p580, %r486, 4;
	@%p580 bra 	$L__BB23_253;
	mul.wide.s32 	%rd998, %r6008, 4;
	add.s64 	%rd999, %rd3, %rd998;
	ld.global.u32 	%r2876, [%rd999];
	mul.wide.s32 	%rd1000, %r2876, 4;
	add.s64 	%rd1001, %rd4, %rd1000;
	ld.global.u32 	%r2877, [%rd1001];
	setp.eq.s32 	%p581, %r2877, -1;
	selp.u32 	%r2878, 1, 0, %p581;
	add.s32 	%r2879, %r6016, %r2878;
	ld.global.u32 	%r2880, [%rd999+4];
	mul.wide.s32 	%rd1002, %r2880, 4;
	add.s64 	%rd1003, %rd4, %rd1002;
	ld.global.u32 	%r2881, [%rd1003];
	setp.eq.s32 	%p582, %r2881, -1;
	selp.u32 	%r2882, 1, 0, %p582;
	add.s32 	%r2883, %r2879, %r2882;
	ld.global.u32 	%r2884, [%rd999+8];
	mul.wide.s32 	%rd1004, %r2884, 4;
	add.s64 	%rd1005, %rd4, %rd1004;
	ld.global.u32 	%r2885, [%rd1005];
	setp.eq.s32 	%p583, %r2885, -1;
	selp.u32 	%r2886, 1, 0, %p583;
	add.s32 	%r2887, %r2883, %r2886;
	ld.global.u32 	%r2888, [%rd999+12];
	mul.wide.s32 	%rd1006, %r2888, 4;
	add.s64 	%rd1007, %rd4, %rd1006;
	ld.global.u32 	%r2889, [%rd1007];
	setp.eq.s32 	%p584, %r2889, -1;
	selp.u32 	%r2890, 1, 0, %p584;
	add.s32 	%r6016, %r2887, %r2890;
	add.s32 	%r6008, %r6008, 4;
$L__BB23_253:
	setp.eq.s32 	%p585, %r492, 0;
	@%p585 bra 	$L__BB23_257;
	mul.wide.s32 	%rd1008, %r6008, 4;
	add.s64 	%rd22, %rd3, %rd1008;
	ld.global.u32 	%r2891, [%rd22];
	mul.wide.s32 	%rd1009, %r2891, 4;
	add.s64 	%rd1010, %rd4, %rd1009;
	ld.global.u32 	%r2892, [%rd1010];
	setp.eq.s32 	%p586, %r2892, -1;
	selp.u32 	%r2893, 1, 0, %p586;
	add.s32 	%r6016, %r6016, %r2893;
	setp.eq.s32 	%p587, %r492, 1;
	@%p587 bra 	$L__BB23_257;
	ld.global.u32 	%r2894, [%rd22+4];
	mul.wide.s32 	%rd1011, %r2894, 4;
	add.s64 	%rd1012, %rd4, %rd1011;
	ld.global.u32 	%r2895, [%rd1012];
	setp.eq.s32 	%p588, %r2895, -1;
	selp.u32 	%r2896, 1, 0, %p588;
	add.s32 	%r6016, %r6016, %r2896;
	setp.eq.s32 	%p589, %r492, 2;
	@%p589 bra 	$L__BB23_257;
	ld.global.u32 	%r2897, [%rd22+8];
	mul.wide.s32 	%rd1013, %r2897, 4;
	add.s64 	%rd1014, %rd4, %rd1013;
	ld.global.u32 	%r2898, [%rd1014];
	setp.eq.s32 	%p590, %r2898, -1;
	selp.u32 	%r2899, 1, 0, %p590;
	add.s32 	%r6016, %r6016, %r2899;
$L__BB23_257:
	ld.global.u32 	%r2901, [%rd7+14336];
	setp.ne.s32 	%p591, %r2901, -1;
	mov.b32 	%r6029, 0;
	@%p591 bra 	$L__BB23_272;
	ld.global.u32 	%r6021, [%rd8+14336];
	ld.global.u32 	%r503, [%rd8+14340];
	setp.ge.s32 	%p592, %r6021, %r503;
	@%p592 bra 	$L__BB23_272;
	add.s32 	%r2905, %r6021, 1;
	max.s32 	%r2906, %r503, %r2905;
	sub.s32 	%r504, %r2906, %r6021;
	and.b32  	%r505, %r504, 15;
	sub.s32 	%r2907, %r6021, %r2906;
	setp.gt.u32 	%p593, %r2907, -16;
	mov.b32 	%r6029, 0;
	@%p593 bra 	$L__BB23_262;
	and.b32  	%r506, %r504, -16;
	mov.b32 	%r6029, 0;
	mov.u32 	%r6019, %r6029;
$L__BB23_261:
	.pragma "nounroll";
	mul.wide.s32 	%rd1015, %r6021, 4;
	add.s64 	%rd1016, %rd3, %rd1015;
	ld.global.u32 	%r2909, [%rd1016];
	mul.wide.s32 	%rd1017, %r2909, 4;
	add.s64 	%rd1018, %rd4, %rd1017;
	ld.global.u32 	%r2910, [%rd1018];
	setp.eq.s32 	%p594, %r2910, -1;
	selp.u32 	%r2911, 1, 0, %p594;
	add.s32 	%r2912, %r6029, %r2911;
	ld.global.u32 	%r2913, [%rd1016+4];
	mul.wide.s32 	%rd1019, %r2913, 4;
	add.s64 	%rd1020, %rd4, %rd1019;
	ld.global.u32 	%r2914, [%rd1020];
	setp.eq.s32 	%p595, %r2914, -1;
	selp.u32 	%r2915, 1, 0, %p595;
	add.s32 	%r2916, %r2912, %r2915;
	ld.global.u32 	%r2917, [%rd1016+8];
	mul.wide.s32 	%rd1021, %r2917, 4;
	add.s64 	%rd1022, %rd4, %rd1021;
	ld.global.u32 	%r2918, [%rd1022];
	setp.eq.s32 	%p596, %r2918, -1;
	selp.u32 	%r2919, 1, 0, %p596;
	add.s32 	%r2920, %r2916, %r2919;
	ld.global.u32 	%r2921, [%rd1016+12];
	mul.wide.s32 	%rd1023, %r2921, 4;
	add.s64 	%rd1024, %rd4, %rd1023;
	ld.global.u32 	%r2922, [%rd1024];
	setp.eq.s32 	%p597, %r2922, -1;
	selp.u32 	%r2923, 1, 0, %p597;
	add.s32 	%r2924, %r2920, %r2923;
	ld.global.u32 	%r2925, [%rd1016+16];
	mul.wide.s32 	%rd1025, %r2925, 4;
	add.s64 	%rd1026, %rd4, %rd1025;
	ld.global.u32 	%r2926, [%rd1026];
	setp.eq.s32 	%p598, %r2926, -1;
	selp.u32 	%r2927, 1, 0, %p598;
	add.s32 	%r2928, %r2924, %r2927;
	ld.global.u32 	%r2929, [%rd1016+20];
	mul.wide.s32 	%rd1027, %r2929, 4;
	add.s64 	%rd1028, %rd4, %rd1027;
	ld.global.u32 	%r2930, [%rd1028];
	setp.eq.s32 	%p599, %r2930, -1;
	selp.u32 	%r2931, 1, 0, %p599;
	add.s32 	%r2932, %r2928, %r2931;
	ld.global.u32 	%r2933, [%rd1016+24];
	mul.wide.s32 	%rd1029, %r2933, 4;
	add.s64 	%rd1030, %rd4, %rd1029;
	ld.global.u32 	%r2934, [%rd1030];
	setp.eq.s32 	%p600, %r2934, -1;
	selp.u32 	%r2935, 1, 0, %p600;
	add.s32 	%r2936, %r2932, %r2935;
	ld.global.u32 	%r2937, [%rd1016+28];
	mul.wide.s32 	%rd1031, %r2937, 4;
	add.s64 	%rd1032, %rd4, %rd1031;
	ld.global.u32 	%r2938, [%rd1032];
	setp.eq.s32 	%p601, %r2938, -1;
	selp.u32 	%r2939, 1, 0, %p601;
	add.s32 	%r2940, %r2936, %r2939;
	ld.global.u32 	%r2941, [%rd1016+32];
	mul.wide.s32 	%rd1033, %r2941, 4;
	add.s64 	%rd1034, %rd4, %rd1033;
	ld.global.u32 	%r2942, [%rd1034];
	setp.eq.s32 	%p602, %r2942, -1;
	selp.u32 	%r2943, 1, 0, %p602;
	add.s32 	%r2944, %r2940, %r2943;
	ld.global.u32 	%r2945, [%rd1016+36];
	mul.wide.s32 	%rd1035, %r2945, 4;
	add.s64 	%rd1036, %rd4, %rd1035;
	ld.global.u32 	%r2946, [%rd1036];
	setp.eq.s32 	%p603, %r2946, -1;
	selp.u32 	%r2947, 1, 0, %p603;
	add.s32 	%r2948, %r2944, %r2947;
	ld.global.u32 	%r2949, [%rd1016+40];
	mul.wide.s32 	%rd1037, %r2949, 4;
	add.s64 	%rd1038, %rd4, %rd1037;
	ld.global.u32 	%r2950, [%rd1038];
	setp.eq.s32 	%p604, %r2950, -1;
	selp.u32 	%r2951, 1, 0, %p604;
	add.s32 	%r2952, %r2948, %r2951;
	ld.global.u32 	%r2953, [%rd1016+44];
	mul.wide.s32 	%rd1039, %r2953, 4;
	add.s64 	%rd1040, %rd4, %rd1039;
	ld.global.u32 	%r2954, [%rd1040];
	setp.eq.s32 	%p605, %r2954, -1;
	selp.u32 	%r2955, 1, 0, %p605;
	add.s32 	%r2956, %r2952, %r2955;
	ld.global.u32 	%r2957, [%rd1016+48];
	mul.wide.s32 	%rd1041, %r2957, 4;
	add.s64 	%rd1042, %rd4, %rd1041;
	ld.global.u32 	%r2958, [%rd1042];
	setp.eq.s32 	%p606, %r2958, -1;
	selp.u32 	%r2959, 1, 0, %p606;
	add.s32 	%r2960, %r2956, %r2959;
	ld.global.u32 	%r2961, [%rd1016+52];
	mul.wide.s32 	%rd1043, %r2961, 4;
	add.s64 	%rd1044, %rd4, %rd1043;
	ld.global.u32 	%r2962, [%rd1044];
	setp.eq.s32 	%p607, %r2962, -1;
	selp.u32 	%r2963, 1, 0, %p607;
	add.s32 	%r2964, %r2960, %r2963;
	ld.global.u32 	%r2965, [%rd1016+56];
	mul.wide.s32 	%rd1045, %r2965, 4;
	add.s64 	%rd1046, %rd4, %rd1045;
	ld.global.u32 	%r2966, [%rd1046];
	setp.eq.s32 	%p608, %r2966, -1;
	selp.u32 	%r2967, 1, 0, %p608;
	add.s32 	%r2968, %r2964, %r2967;
	ld.global.u32 	%r2969, [%rd1016+60];
	mul.wide.s32 	%rd1047, %r2969, 4;
	add.s64 	%rd1048, %rd4, %rd1047;
	ld.global.u32 	%r2970, [%rd1048];
	setp.eq.s32 	%p609, %r2970, -1;
	selp.u32 	%r2971, 1, 0, %p609;
	add.s32 	%r6029, %r2968, %r2971;
	add.s32 	%r6021, %r6021, 16;
	add.s32 	%r6019, %r6019, 16;
	setp.ne.s32 	%p610, %r6019, %r506;
	@%p610 bra 	$L__BB23_261;
$L__BB23_262:
	setp.eq.s32 	%p611, %r505, 0;
	@%p611 bra 	$L__BB23_272;
	and.b32  	%r516, %r504, 7;
	setp.lt.u32 	%p612, %r505, 8;
	@%p612 bra 	$L__BB23_265;
	mul.wide.s32 	%rd1049, %r6021, 4;
	add.s64 	%rd1050, %rd3, %rd1049;
	ld.global.u32 	%r2973, [%rd1050];
	mul.wide.s32 	%rd1051, %r2973, 4;
	add.s64 	%rd1052, %rd4, %rd1051;
	ld.global.u32 	%r2974, [%rd1052];
	setp.eq.s32 	%p613, %r2974, -1;
	selp.u32 	%r2975, 1, 0, %p613;
	add.s32 	%r2976, %r6029, %r2975;
	ld.global.u32 	%r2977, [%rd1050+4];
	mul.wide.s32 	%rd1053, %r2977, 4;
	add.s64 	%rd1054, %rd4, %rd1053;
	ld.global.u32 	%r2978, [%rd1054];
	setp.eq.s32 	%p614, %r2978, -1;
	selp.u32 	%r2979, 1, 0, %p614;
	add.s32 	%r2980, %r2976, %r2979;
	ld.global.u32 	%r2981, [%rd1050+8];
	mul.wide.s32 	%rd1055, %r2981, 4;
	add.s64 	%rd1056, %rd4, %rd1055;
	ld.global.u32 	%r2982, [%rd1056];
	setp.eq.s32 	%p615, %r2982, -1;
	selp.u32 	%r2983, 1, 0, %p615;
	add.s32 	%r2984, %r2980, %r2983;
	ld.global.u32 	%r2985, [%rd1050+12];
	mul.wide.s32 	%rd1057, %r2985, 4;
	add.s64 	%rd1058, %rd4, %rd1057;
	ld.global.u32 	%r2986, [%rd1058];
	setp.eq.s32 	%p616, %r2986, -1;
	selp.u32 	%r2987, 1, 0, %p616;
	add.s32 	%r2988, %r2984, %r2987;
	ld.global.u32 	%r2989, [%rd1050+16];
	mul.wide.s32 	%rd1059, %r2989, 4;
	add.s64 	%rd1060, %rd4, %rd1059;
	ld.global.u32 	%r2990, [%rd1060];
	setp.eq.s32 	%p617, %r2990, -1;
	selp.u32 	%r2991, 1, 0, %p617;
	add.s32 	%r2992, %r2988, %r2991;
	ld.global.u32 	%r2993, [%rd1050+20];
	mul.wide.s32 	%rd1061, %r2993, 4;
	add.s64 	%rd1062, %rd4, %rd1061;
	ld.global.u32 	%r2994, [%rd1062];
	setp.eq.s32 	%p618, %r2994, -1;
	selp.u32 	%r2995, 1, 0, %p618;
	add.s32 	%r2996, %r2992, %r2995;
	ld.global.u32 	%r2997, [%rd1050+24];
	mul.wide.s32 	%rd1063, %r2997, 4;
	add.s64 	%rd1064, %rd4, %rd1063;
	ld.global.u32 	%r2998, [%rd1064];
	setp.eq.s32 	%p619, %r2998, -1;
	selp.u32 	%r2999, 1, 0, %p619;
	add.s32 	%r3000, %r2996, %r2999;
	ld.global.u32 	%r3001, [%rd1050+28];
	mul.wide.s32 	%rd1065, %r3001, 4;
	add.s64 	%rd1066, %rd4, %rd1065;
	ld.global.u32 	%r3002, [%rd1066];
	setp.eq.s32 	%p620, %r3002, -1;
	selp.u32 	%r3003, 1, 0, %p620;
	add.s32 	%r6029, %r3000, %r3003;
	add.s32 	%r6021, %r6021, 8;
$L__BB23_265:
	setp.eq.s32 	%p621, %r516, 0;
	@%p621 bra 	$L__BB23_272;
	and.b32  	%r522, %r504, 3;
	setp.lt.u32 	%p622, %r516, 4;
	@%p622 bra 	$L__BB23_268;
	mul.wide.s32 	%rd1067, %r6021, 4;
	add.s64 	%rd1068, %rd3, %rd1067;
	ld.global.u32 	%r3005, [%rd1068];
	mul.wide.s32 	%rd1069, %r3005, 4;
	add.s64 	%rd1070, %rd4, %rd1069;
	ld.global.u32 	%r3006, [%rd1070];
	setp.eq.s32 	%p623, %r3006, -1;
	selp.u32 	%r3007, 1, 0, %p623;
	add.s32 	%r3008, %r6029, %r3007;
	ld.global.u32 	%r3009, [%rd1068+4];
	mul.wide.s32 	%rd1071, %r3009, 4;
	add.s64 	%rd1072, %rd4, %rd1071;
	ld.global.u32 	%r3010, [%rd1072];
	setp.eq.s32 	%p624, %r3010, -1;
	selp.u32 	%r3011, 1, 0, %p624;
	add.s32 	%r3012, %r3008, %r3011;
	ld.global.u32 	%r3013, [%rd1068+8];
	mul.wide.s32 	%rd1073, %r3013, 4;
	add.s64 	%rd1074, %rd4, %rd1073;
	ld.global.u32 	%r3014, [%rd1074];
	setp.eq.s32 	%p625, %r3014, -1;
	selp.u32 	%r3015, 1, 0, %p625;
	add.s32 	%r3016, %r3012, %r3015;
	ld.global.u32 	%r3017, [%rd1068+12];
	mul.wide.s32 	%rd1075, %r3017, 4;
	add.s64 	%rd1076, %rd4, %rd1075;
	ld.global.u32 	%r3018, [%rd1076];
	setp.eq.s32 	%p626, %r3018, -1;
	selp.u32 	%r3019, 1, 0, %p626;
	add.s32 	%r6029, %r3016, %r3019;
	add.s32 	%r6021, %r6021, 4;
$L__BB23_268:
	setp.eq.s32 	%p627, %r522, 0;
	@%p627 bra 	$L__BB23_272;
	mul.wide.s32 	%rd1077, %r6021, 4;
	add.s64 	%rd23, %rd3, %rd1077;
	ld.global.u32 	%r3020, [%rd23];
	mul.wide.s32 	%rd1078, %r3020, 4;
	add.s64 	%rd1079, %rd4, %rd1078;
	ld.global.u32 	%r3021, [%rd1079];
	setp.eq.s32 	%p628, %r3021, -1;
	selp.u32 	%r3022, 1, 0, %p628;
	add.s32 	%r6029, %r6029, %r3022;
	setp.eq.s32 	%p629, %r522, 1;
	@%p629 bra 	$L__BB23_272;
	ld.global.u32 	%r3023, [%rd23+4];
	mul.wide.s32 	%rd1080, %r3023, 4;
	add.s64 	%rd1081, %rd4, %rd1080;
	ld.global.u32 	%r3024, [%rd1081];
	setp.eq.s32 	%p630, %r3024, -1;
	selp.u32 	%r3025, 1, 0, %p630;
	add.s32 	%r6029, %r6029, %r3025;
	setp.eq.s32 	%p631, %r522, 2;
	@%p631 bra 	$L__BB23_272;
	ld.global.u32 	%r3026, [%rd23+8];
	mul.wide.s32 	%rd1082, %r3026, 4;
	add.s64 	%rd1083, %rd4, %rd1082;
	ld.global.u32 	%r3027, [%rd1083];
	setp.eq.s32 	%p632, %r3027, -1;
	selp.u32 	%r3028, 1, 0, %p632;
	add.s32 	%r6029, %r6029, %r3028;
$L__BB23_272:
	ld.global.u32 	%r3030, [%rd7+15360];
	setp.ne.s32 	%p633, %r3030, -1;
	mov.b32 	%r6042, 0;
	@%p633 bra 	$L__BB23_287;
	ld.global.u32 	%r6034, [%rd8+15360];
	ld.global.u32 	%r533, [%rd8+15364];
	setp.ge.s32 	%p634, %r6034, %r533;
	@%p634 bra 	$L__BB23_287;
	add.s32 	%r3034, %r6034, 1;
	max.s32 	%r3035, %r533, %r3034;
	sub.s32 	%r534, %r3035, %r6034;
	and.b32  	%r535, %r534, 15;
	sub.s32 	%r3036, %r6034, %r3035;
	setp.gt.u32 	%p635, %r3036, -16;
	mov.b32 	%r6042, 0;
	@%p635 bra 	$L__BB23_277;
	and.b32  	%r536, %r534, -16;
	mov.b32 	%r6042, 0;
	mov.u32 	%r6032, %r6042;
$L__BB23_276:
	.pragma "nounroll";
	mul.wide.s32 	%rd1084, %r6034, 4;
	add.s64 	%rd1085, %rd3, %rd1084;
	ld.global.u32 	%r3038, [%rd1085];
	mul.wide.s32 	%rd1086, %r3038, 4;
	add.s64 	%rd1087, %rd4, %rd1086;
	ld.global.u32 	%r3039, [%rd1087];
	setp.eq.s32 	%p636, %r3039, -1;
	selp.u32 	%r3040, 1, 0, %p636;
	add.s32 	%r3041, %r6042, %r3040;
	ld.global.u32 	%r3042, [%rd1085+4];
	mul.wide.s32 	%rd1088, %r3042, 4;
	add.s64 	%rd1089, %rd4, %rd1088;
	ld.global.u32 	%r3043, [%rd1089];
	setp.eq.s32 	%p637, %r3043, -1;
	selp.u32 	%r3044, 1, 0, %p637;
	add.s32 	%r3045, %r3041, %r3044;
	ld.global.u32 	%r3046, [%rd1085+8];
	mul.wide.s32 	%rd1090, %r3046, 4;
	add.s64 	%rd1091, %rd4, %rd1090;
	ld.global.u32 	%r3047, [%rd1091];
	setp.eq.s32 	%p638, %r3047, -1;
	selp.u32 	%r3048, 1, 0, %p638;
	add.s32 	%r3049, %r3045, %r3048;
	ld.global.u32 	%r3050, [%rd1085+12];
	mul.wide.s32 	%rd1092, %r3050, 4;
	add.s64 	%rd1093, %rd4, %rd1092;
	ld.global.u32 	%r3051, [%rd1093];
	setp.eq.s32 	%p639, %r3051, -1;
	selp.u32 	%r3052, 1, 0, %p639;
	add.s32 	%r3053, %r3049, %r3052;
	ld.global.u32 	%r3054, [%rd1085+16];
	mul.wide.s32 	%rd1094, %r3054, 4;
	add.s64 	%rd1095, %rd4, %rd1094;
	ld.global.u32 	%r3055, [%rd1095];
	setp.eq.s32 	%p640, %r3055, -1;
	selp.u32 	%r3056, 1, 0, %p640;
	add.s32 	%r3057, %r3053, %r3056;
	ld.global.u32 	%r3058, [%rd1085+20];
	mul.wide.s32 	%rd1096, %r3058, 4;
	add.s64 	%rd1097, %rd4, %rd1096;
	ld.global.u32 	%r3059, [%rd1097];
	setp.eq.s32 	%p641, %r3059, -1;
	selp.u32 	%r3060, 1, 0, %p641;
	add.s32 	%r3061, %r3057, %r3060;
	ld.global.u32 	%r3062, [%rd1085+24];
	mul.wide.s32 	%rd1098, %r3062, 4;
	add.s64 	%rd1099, %rd4, %rd1098;
	ld.global.u32 	%r3063, [%rd1099];
	setp.eq.s32 	%p642, %r3063, -1;
	selp.u32 	%r3064, 1, 0, %p642;
	add.s32 	%r3065, %r3061, %r3064;
	ld.global.u32 	%r3066, [%rd1085+28];
	mul.wide.s32 	%rd1100, %r3066, 4;
	add.s64 	%rd1101, %rd4, %rd1100;
	ld.global.u32 	%r3067, [%rd1101];
	setp.eq.s32 	%p643, %r3067, -1;
	selp.u32 	%r3068, 1, 0, %p643;
	add.s32 	%r3069, %r3065, %r3068;
	ld.global.u32 	%r3070, [%rd1085+32];
	mul.wide.s32 	%rd1102, %r3070, 4;
	add.s64 	%rd1103, %rd4, %rd1102;
	ld.global.u32 	%r3071, [%rd1103];
	setp.eq.s32 	%p644, %r3071, -1;
	selp.u32 	%r3072, 1, 0, %p644;
	add.s32 	%r3073, %r3069, %r3072;
	ld.global.u32 	%r3074, [%rd1085+36];
	mul.wide.s32 	%rd1104, %r3074, 4;
	add.s64 	%rd1105, %rd4, %rd1104;
	ld.global.u32 	%r3075, [%rd1105];
	setp.eq.s32 	%p645, %r3075, -1;
	selp.u32 	%r3076, 1, 0, %p645;
	add.s32 	%r3077, %r3073, %r3076;
	ld.global.u32 	%r3078, [%rd1085+40];
	mul.wide.s32 	%rd1106, %r3078, 4;
	add.s64 	%rd1107, %rd4, %rd1106;
	ld.global.u32 	%r3079, [%rd1107];
	setp.eq.s32 	%p646, %r3079, -1;
	selp.u32 	%r3080, 1, 0, %p646;
	add.s32 	%r3081, %r3077, %r3080;
	ld.global.u32 	%r3082, [%rd1085+44];
	mul.wide.s32 	%rd1108, %r3082, 4;
	add.s64 	%rd1109, %rd4, %rd1108;
	ld.global.u32 	%r3083, [%rd1109];
	setp.eq.s32 	%p647, %r3083, -1;
	selp.u32 	%r3084, 1, 0, %p647;
	add.s32 	%r3085, %r3081, %r3084;
	ld.global.u32 	%r3086, [%rd1085+48];
	mul.wide.s32 	%rd1110, %r3086, 4;
	add.s64 	%rd1111, %rd4, %rd1110;
	ld.global.u32 	%r3087, [%rd1111];
	setp.eq.s32 	%p648, %r3087, -1;
	selp.u32 	%r3088, 1, 0, %p648;
	add.s32 	%r3089, %r3085, %r3088;
	ld.global.u32 	%r3090, [%rd1085+52];
	mul.wide.s32 	%rd1112, %r3090, 4;
	add.s64 	%rd1113, %rd4, %rd1112;
	ld.global.u32 	%r3091, [%rd1113];
	setp.eq.s32 	%p649, %r3091, -1;
	selp.u32 	%r3092, 1, 0, %p649;
	add.s32 	%r3093, %r3089, %r3092;
	ld.global.u32 	%r3094, [%rd1085+56];
	mul.wide.s32 	%rd1114, %r3094, 4;
	add.s64 	%rd1115, %rd4, %rd1114;
	ld.global.u32 	%r3095, [%rd1115];
	setp.eq.s32 	%p650, %r3095, -1;
	selp.u32 	%r3096, 1, 0, %p650;
	add.s32 	%r3097, %r3093, %r3096;
	ld.global.u32 	%r3098, [%rd1085+60];
	mul.wide.s32 	%rd1116, %r3098, 4;
	add.s64 	%rd1117, %rd4, %rd1116;
	ld.global.u32 	%r3099, [%rd1117];
	setp.eq.s32 	%p651, %r3099, -1;
	selp.u32 	%r3100, 1, 0, %p651;
	add.s32 	%r6042, %r3097, %r3100;
	add.s32 	%r6034, %r6034, 16;
	add.s32 	%r6032, %r6032, 16;
	setp.ne.s32 	%p652, %r6032, %r536;
	@%p652 bra 	$L__BB23_276;
$L__BB23_277:
	setp.eq.s32 	%p653, %r535, 0;
	@%p653 bra 	$L__BB23_287;
	and.b32  	%r546, %r534, 7;
	setp.lt.u32 	%p654, %r535, 8;
	@%p654 bra 	$L__BB23_280;
	mul.wide.s32 	%rd1118, %r6034, 4;
	add.s64 	%rd1119, %rd3, %rd1118;
	ld.global.u32 	%r3102, [%rd1119];
	mul.wide.s32 	%rd1120, %r3102, 4;
	add.s64 	%rd1121, %rd4, %rd1120;
	ld.global.u32 	%r3103, [%rd1121];
	setp.eq.s32 	%p655, %r3103, -1;
	selp.u32 	%r3104, 1, 0, %p655;
	add.s32 	%r3105, %r6042, %r3104;
	ld.global.u32 	%r3106, [%rd1119+4];
	mul.wide.s32 	%rd1122, %r3106, 4;
	add.s64 	%rd1123, %rd4, %rd1122;
	ld.global.u32 	%r3107, [%rd1123];
	setp.eq.s32 	%p656, %r3107, -1;
	selp.u32 	%r3108, 1, 0, %p656;
	add.s32 	%r3109, %r3105, %r3108;
	ld.global.u32 	%r3110, [%rd1119+8];
	mul.wide.s32 	%rd1124, %r3110, 4;
	add.s64 	%rd1125, %rd4, %rd1124;
	ld.global.u32 	%r3111, [%rd1125];
	setp.eq.s32 	%p657, %r3111, -1;
	selp.u32 	%r3112, 1, 0, %p657;
	add.s32 	%r3113, %r3109, %r3112;
	ld.global.u32 	%r3114, [%rd1119+12];
	mul.wide.s32 	%rd1126, %r3114, 4;
	add.s64 	%rd1127, %rd4, %rd1126;
	ld.global.u32 	%r3115, [%rd1127];
	setp.eq.s32 	%p658, %r3115, -1;
	selp.u32 	%r3116, 1, 0, %p658;
	add.s32 	%r3117, %r3113, %r3116;
	ld.global.u32 	%r3118, [%rd1119+16];
	mul.wide.s32 	%rd1128, %r3118, 4;
	add.s64 	%rd1129, %rd4, %rd1128;
	ld.global.u32 	%r3119, [%rd1129];
	setp.eq.s32 	%p659, %r3119, -1;
	selp.u32 	%r3120, 1, 0, %p659;
	add.s32 	%r3121, %r3117, %r3120;
	ld.global.u32 	%r3122, [%rd1119+20];
	mul.wide.s32 	%rd1130, %r3122, 4;
	add.s64 	%rd1131, %rd4, %rd1130;
	ld.global.u32 	%r3123, [%rd1131];
	setp.eq.s32 	%p660, %r3123, -1;
	selp.u32 	%r3124, 1, 0, %p660;
	add.s32 	%r3125, %r3121, %r3124;
	ld.global.u32 	%r3126, [%rd1119+24];
	mul.wide.s32 	%rd1132, %r3126, 4;
	add.s64 	%rd1133, %rd4, %rd1132;
	ld.global.u32 	%r3127, [%rd1133];
	setp.eq.s32 	%p661, %r3127, -1;
	selp.u32 	%r3128, 1, 0, %p661;
	add.s32 	%r3129, %r3125, %r3128;
	ld.global.u32 	%r3130, [%rd1119+28];
	mul.wide.s32 	%rd1134, %r3130, 4;
	add.s64 	%rd1135, %rd4, %rd1134;
	ld.global.u32 	%r3131, [%rd1135];
	setp.eq.s32 	%p662, %r3131, -1;
	selp.u32 	%r3132, 1, 0, %p662;
	add.s32 	%r6042, %r3129, %r3132;
	add.s32 	%r6034, %r6034, 8;
$L__BB23_280:
	setp.eq.s32 	%p663, %r546, 0;
	@%p663 bra 	$L__BB23_287;
	and.b32  	%r552, %r534, 3;
	setp.lt.u32 	%p664, %r546, 4;
	@%p664 bra 	$L__BB23_283;
	mul.wide.s32 	%rd1136, %r6034, 4;
	add.s64 	%rd1137, %rd3, %rd1136;
	ld.global.u32 	%r3134, [%rd1137];
	mul.wide.s32 	%rd1138, %r3134, 4;
	add.s64 	%rd1139, %rd4, %rd1138;
	ld.global.u32 	%r3135, [%rd1139];
	setp.eq.s32 	%p665, %r3135, -1;
	selp.u32 	%r3136, 1, 0, %p665;
	add.s32 	%r3137, %r6042, %r3136;
	ld.global.u32 	%r3138, [%rd1137+4];
	mul.wide.s32 	%rd1140, %r3138, 4;
	add.s64 	%rd1141, %rd4, %rd1140;
	ld.global.u32 	%r3139, [%rd1141];
	setp.eq.s32 	%p666, %r3139, -1;
	selp.u32 	%r3140, 1, 0, %p666;
	add.s32 	%r3141, %r3137, %r3140;
	ld.global.u32 	%r3142, [%rd1137+8];
	mul.wide.s32 	%rd1142, %r3142, 4;
	add.s64 	%rd1143, %rd4, %rd1142;
	ld.global.u32 	%r3143, [%rd1143];
	setp.eq.s32 	%p667, %r3143, -1;
	selp.u32 	%r3144, 1, 0, %p667;
	add.s32 	%r3145, %r3141, %r3144;
	ld.global.u32 	%r3146, [%rd1137+12];
	mul.wide.s32 	%rd1144, %r3146, 4;
	add.s64 	%rd1145, %rd4, %rd1144;
	ld.global.u32 	%r3147, [%rd1145];
	setp.eq.s32 	%p668, %r3147, -1;
	selp.u32 	%r3148, 1, 0, %p668;
	add.s32 	%r6042, %r3145, %r3148;
	add.s32 	%r6034, %r6034, 4;
$L__BB23_283:
	setp.eq.s32 	%p669, %r552, 0;
	@%p669 bra 	$L__BB23_287;
	mul.wide.s32 	%rd1146, %r6034, 4;
	add.s64 	%rd24, %rd3, %rd1146;
	ld.global.u32 	%r3149, [%rd24];
	mul.wide.s32 	%rd1147, %r3149, 4;
	add.s64 	%rd1148, %rd4, %rd1147;
	ld.global.u32 	%r3150, [%rd1148];
	setp.eq.s32 	%p670, %r3150, -1;
	selp.u32 	%r3151, 1, 0, %p670;
	add.s32 	%r6042, %r6042, %r3151;
	setp.eq.s32 	%p671, %r552, 1;
	@%p671 bra 	$L__BB23_287;
	ld.global.u32 	%r3152, [%rd24+4];
	mul.wide.s32 	%rd1149, %r3152, 4;
	add.s64 	%rd1150, %rd4, %rd1149;
	ld.global.u32 	%r3153, [%rd1150];
	setp.eq.s32 	%p672, %r3153, -1;
	selp.u32 	%r3154, 1, 0, %p672;
	add.s32 	%r6042, %r6042, %r3154;
	setp.eq.s32 	%p673, %r552, 2;
	@%p673 bra 	$L__BB23_287;
	ld.global.u32 	%r3155, [%rd24+8];
	mul.wide.s32 	%rd1151, %r3155, 4;
	add.s64 	%rd1152, %rd4, %rd1151;
	ld.global.u32 	%r3156, [%rd1152];
	setp.eq.s32 	%p674, %r3156, -1;
	selp.u32 	%r3157, 1, 0, %p674;
	add.s32 	%r6042, %r6042, %r3157;
$L__BB23_287:
	add.s32 	%r3159, %r5860, %r5847;
	add.s32 	%r3160, %r5873, %r3159;
	add.s32 	%r3161, %r5886, %r3160;
	add.s32 	%r3162, %r5899, %r3161;
	add.s32 	%r3163, %r5912, %r3162;
	add.s32 	%r3164, %r5925, %r3163;
	add.s32 	%r3165, %r5938, %r3164;
	add.s32 	%r3166, %r5951, %r3165;
	add.s32 	%r3167, %r5964, %r3166;
	add.s32 	%r3168, %r5977, %r3167;
	add.s32 	%r3169, %r5990, %r3168;
	add.s32 	%r3170, %r6003, %r3169;
	add.s32 	%r3171, %r6016, %r3170;
	add.s32 	%r3172, %r6029, %r3171;
	add.s32 	%r6270, %r6042, %r3172;
	add.s32 	%r563, %r1092, -4096;
	setp.lt.u32 	%p675, %r563, 4096;
	mov.b32 	%r6254, 4096;
	@%p675 bra 	$L__BB23_531;
	mov.b32 	%r6254, 4096;
$L__BB23_289:
	add.s32 	%r3175, %r81, %r6254;
	mul.wide.s32 	%rd1153, %r6254, 4;
	add.s64 	%rd25, %rd7, %rd1153;
	ld.global.u32 	%r3176, [%rd25];
	setp.ne.s32 	%p676, %r3176, -1;
	mul.wide.s32 	%rd1154, %r3175, 4;
	add.s64 	%rd26, %rd2, %rd1154;
	mov.b32 	%r6057, 0;
	@%p676 bra 	$L__BB23_304;
	ld.global.u32 	%r6049, [%rd26];
	ld.global.u32 	%r567, [%rd26+4];
	setp.ge.s32 	%p677, %r6049, %r567;
	@%p677 bra 	$L__BB23_304;
	add.s32 	%r3180, %r6049, 1;
	max.s32 	%r3181, %r567, %r3180;
	sub.s32 	%r568, %r3181, %r6049;
	and.b32  	%r569, %r568, 15;
	sub.s32 	%r3182, %r6049, %r3181;
	setp.gt.u32 	%p678, %r3182, -16;
	mov.b32 	%r6057, 0;
	@%p678 bra 	$L__BB23_294;
	and.b32  	%r570, %r568, -16;
	mov.b32 	%r6057, 0;
	mov.u32 	%r6047, %r6057;
$L__BB23_293:
	.pragma "nounroll";
	mul.wide.s32 	%rd1155, %r6049, 4;
	add.s64 	%rd1156, %rd3, %rd1155;
	ld.global.u32 	%r3184, [%rd1156];
	mul.wide.s32 	%rd1157, %r3184, 4;
	add.s64 	%rd1158, %rd4, %rd1157;
	ld.global.u32 	%r3185, [%rd1158];
	setp.eq.s32 	%p679, %r3185, -1;
	selp.u32 	%r3186, 1, 0, %p679;
	add.s32 	%r3187, %r6057, %r3186;
	ld.global.u32 	%r3188, [%rd1156+4];
	mul.wide.s32 	%rd1159, %r3188, 4;
	add.s64 	%rd1160, %rd4, %rd1159;
	ld.global.u32 	%r3189, [%rd1160];
	setp.eq.s32 	%p680, %r3189, -1;
	selp.u32 	%r3190, 1, 0, %p680;
	add.s32 	%r3191, %r3187, %r3190;
	ld.global.u32 	%r3192, [%rd1156+8];
	mul.wide.s32 	%rd1161, %r3192, 4;
	add.s64 	%rd1162, %rd4, %rd1161;
	ld.global.u32 	%r3193, [%rd1162];
	setp.eq.s32 	%p681, %r3193, -1;
	selp.u32 	%r3194, 1, 0, %p681;
	add.s32 	%r3195, %r3191, %r3194;
	ld.global.u32 	%r3196, [%rd1156+12];
	mul.wide.s32 	%rd1163, %r3196, 4;
	add.s64 	%rd1164, %rd4, %rd1163;
	ld.global.u32 	%r3197, [%rd1164];
	setp.eq.s32 	%p682, %r3197, -1;
	selp.u32 	%r3198, 1, 0, %p682;
	add.s32 	%r3199, %r3195, %r3198;
	ld.global.u32 	%r3200, [%rd1156+16];
	mul.wide.s32 	%rd1165, %r3200, 4;
	add.s64 	%rd1166, %rd4, %rd1165;
	ld.global.u32 	%r3201, [%rd1166];
	setp.eq.s32 	%p683, %r3201, -1;
	selp.u32 	%r3202, 1, 0, %p683;
	add.s32 	%r3203, %r3199, %r3202;
	ld.global.u32 	%r3204, [%rd1156+20];
	mul.wide.s32 	%rd1167, %r3204, 4;
	add.s64 	%rd1168, %rd4, %rd1167;
	ld.global.u32 	%r3205, [%rd1168];
	setp.eq.s32 	%p684, %r3205, -1;
	selp.u32 	%r3206, 1, 0, %p684;
	add.s32 	%r3207, %r3203, %r3206;
	ld.global.u32 	%r3208, [%rd1156+24];
	mul.wide.s32 	%rd1169, %r3208, 4;
	add.s64 	%rd1170, %rd4, %rd1169;
	ld.global.u32 	%r3209, [%rd1170];
	setp.eq.s32 	%p685, %r3209, -1;
	selp.u32 	%r3210, 1, 0, %p685;
	add.s32 	%r3211, %r3207, %r3210;
	ld.global.u32 	%r3212, [%rd1156+28];
	mul.wide.s32 	%rd1171, %r3212, 4;
	add.s64 	%rd1172, %rd4, %rd1171;
	ld.global.u32 	%r3213, [%rd1172];
	setp.eq.s32 	%p686, %r3213, -1;
	selp.u32 	%r3214, 1, 0, %p686;
	add.s32 	%r3215, %r3211, %r3214;
	ld.global.u32 	%r3216, [%rd1156+32];
	mul.wide.s32 	%rd1173, %r3216, 4;
	add.s64 	%rd1174, %rd4, %rd1173;
	ld.global.u32 	%r3217, [%rd1174];
	setp.eq.s32 	%p687, %r3217, -1;
	selp.u32 	%r3218, 1, 0, %p687;
	add.s32 	%r3219, %r3215, %r3218;
	ld.global.u32 	%r3220, [%rd1156+36];
	mul.wide.s32 	%rd1175, %r3220, 4;
	add.s64 	%rd1176, %rd4, %rd1175;
	ld.global.u32 	%r3221, [%rd1176];
	setp.eq.s32 	%p688, %r3221, -1;
	selp.u32 	%r3222, 1, 0, %p688;
	add.s32 	%r3223, %r3219, %r3222;
	ld.global.u32 	%r3224, [%rd1156+40];
	mul.wide.s32 	%rd1177, %r3224, 4;
	add.s64 	%rd1178, %rd4, %rd1177;
	ld.global.u32 	%r3225, [%rd1178];
	setp.eq.s32 	%p689, %r3225, -1;
	selp.u32 	%r3226, 1, 0, %p689;
	add.s32 	%r3227, %r3223, %r3226;
	ld.global.u32 	%r3228, [%rd1156+44];
	mul.wide.s32 	%rd1179, %r3228, 4;
	add.s64 	%rd1180, %rd4, %rd1179;
	ld.global.u32 	%r3229, [%rd1180];
	setp.eq.s32 	%p690, %r3229, -1;
	selp.u32 	%r3230, 1, 0, %p690;
	add.s32 	%r3231, %r3227, %r3230;
	ld.global.u32 	%r3232, [%rd1156+48];
	mul.wide.s32 	%rd1181, %r3232, 4;
	add.s64 	%rd1182, %rd4, %rd1181;
	ld.global.u32 	%r3233, [%rd1182];
	setp.eq.s32 	%p691, %r3233, -1;
	selp.u32 	%r3234, 1, 0, %p691;
	add.s32 	%r3235, %r3231, %r3234;
	ld.global.u32 	%r3236, [%rd1156+52];
	mul.wide.s32 	%rd1183, %r3236, 4;
	add.s64 	%rd1184, %rd4, %rd1183;
	ld.global.u32 	%r3237, [%rd1184];
	setp.eq.s32 	%p692, %r3237, -1;
	selp.u32 	%r3238, 1, 0, %p692;
	add.s32 	%r3239, %r3235, %r3238;
	ld.global.u32 	%r3240, [%rd1156+56];
	mul.wide.s32 	%rd1185, %r3240, 4;
	add.s64 	%rd1186, %rd4, %rd1185;
	ld.global.u32 	%r3241, [%rd1186];
	setp.eq.s32 	%p693, %r3241, -1;
	selp.u32 	%r3242, 1, 0, %p693;
	add.s32 	%r3243, %r3239, %r3242;
	ld.global.u32 	%r3244, [%rd1156+60];
	mul.wide.s32 	%rd1187, %r3244, 4;
	add.s64 	%rd1188, %rd4, %rd1187;
	ld.global.u32 	%r3245, [%rd1188];
	setp.eq.s32 	%p694, %r3245, -1;
	selp.u32 	%r3246, 1, 0, %p694;
	add.s32 	%r6057, %r3243, %r3246;
	add.s32 	%r6049, %r6049, 16;
	add.s32 	%r6047, %r6047, 16;
	setp.ne.s32 	%p695, %r6047, %r570;
	@%p695 bra 	$L__BB23_293;
$L__BB23_294:
	setp.eq.s32 	%p696, %r569, 0;
	@%p696 bra 	$L__BB23_304;
	and.b32  	%r580, %r568, 7;
	setp.lt.u32 	%p697, %r569, 8;
	@%p697 bra 	$L__BB23_297;
	mul.wide.s32 	%rd1189, %r6049, 4;
	add.s64 	%rd1190, %rd3, %rd1189;
	ld.global.u32 	%r3248, [%rd1190];
	mul.wide.s32 	%rd1191, %r3248, 4;
	add.s64 	%rd1192, %rd4, %rd1191;
	ld.global.u32 	%r3249, [%rd1192];
	setp.eq.s32 	%p698, %r3249, -1;
	selp.u32 	%r3250, 1, 0, %p698;
	add.s32 	%r3251, %r6057, %r3250;
	ld.global.u32 	%r3252, [%rd1190+4];
	mul.wide.s32 	%rd1193, %r3252, 4;
	add.s64 	%rd1194, %rd4, %rd1193;
	ld.global.u32 	%r3253, [%rd1194];
	setp.eq.s32 	%p699, %r3253, -1;
	selp.u32 	%r3254, 1, 0, %p699;
	add.s32 	%r3255, %r3251, %r3254;
	ld.global.u32 	%r3256, [%rd1190+8];
	mul.wide.s32 	%rd1195, %r3256, 4;
	add.s64 	%rd1196, %rd4, %rd1195;
	ld.global.u32 	%r3257, [%rd1196];
	setp.eq.s32 	%p700, %r3257, -1;
	selp.u32 	%r3258, 1, 0, %p700;
	add.s32 	%r3259, %r3255, %r3258;
	ld.global.u32 	%r3260, [%rd1190+12];
	mul.wide.s32 	%rd1197, %r3260, 4;
	add.s64 	%rd1198, %rd4, %rd1197;
	ld.global.u32 	%r3261, [%rd1198];
	setp.eq.s32 	%p701, %r3261, -1;
	selp.u32 	%r3262, 1, 0, %p701;
	add.s32 	%r3263, %r3259, %r3262;
	ld.global.u32 	%r3264, [%rd1190+16];
	mul.wide.s32 	%rd1199, %r3264, 4;
	add.s64 	%rd1200, %rd4, %rd1199;
	ld.global.u32 	%r3265, [%rd1200];
	setp.eq.s32 	%p702, %r3265, -1;
	selp.u32 	%r3266, 1, 0, %p702;
	add.s32 	%r3267, %r3263, %r3266;
	ld.global.u32 	%r3268, [%rd1190+20];
	mul.wide.s32 	%rd1201, %r3268, 4;
	add.s64 	%rd1202, %rd4, %rd1201;
	ld.global.u32 	%r3269, [%rd1202];
	setp.eq.s32 	%p703, %r3269, -1;
	selp.u32 	%r3270, 1, 0, %p703;
	add.s32 	%r3271, %r3267, %r3270;
	ld.global.u32 	%r3272, [%rd1190+24];
	mul.wide.s32 	%rd1203, %r3272, 4;
	add.s64 	%rd1204, %rd4, %rd1203;
	ld.global.u32 	%r3273, [%rd1204];
	setp.eq.s32 	%p704, %r3273, -1;
	selp.u32 	%r3274, 1, 0, %p704;
	add.s32 	%r3275, %r3271, %r3274;
	ld.global.u32 	%r3276, [%rd1190+28];
	mul.wide.s32 	%rd1205, %r3276, 4;
	add.s64 	%rd1206, %rd4, %rd1205;
	ld.global.u32 	%r3277, [%rd1206];
	setp.eq.s32 	%p705, %r3277, -1;
	selp.u32 	%r3278, 1, 0, %p705;
	add.s32 	%r6057, %r3275, %r3278;
	add.s32 	%r6049, %r6049, 8;
$L__BB23_297:
	setp.eq.s32 	%p706, %r580, 0;
	@%p706 bra 	$L__BB23_304;
	and.b32  	%r586, %r568, 3;
	setp.lt.u32 	%p707, %r580, 4;
	@%p707 bra 	$L__BB23_300;
	mul.wide.s32 	%rd1207, %r6049, 4;
	add.s64 	%rd1208, %rd3, %rd1207;
	ld.global.u32 	%r3280, [%rd1208];
	mul.wide.s32 	%rd1209, %r3280, 4;
	add.s64 	%rd1210, %rd4, %rd1209;
	ld.global.u32 	%r3281, [%rd1210];
	setp.eq.s32 	%p708, %r3281, -1;
	selp.u32 	%r3282, 1, 0, %p708;
	add.s32 	%r3283, %r6057, %r3282;
	ld.global.u32 	%r3284, [%rd1208+4];
	mul.wide.s32 	%rd1211, %r3284, 4;
	add.s64 	%rd1212, %rd4, %rd1211;
	ld.global.u32 	%r3285, [%rd1212];
	setp.eq.s32 	%p709, %r3285, -1;
	selp.u32 	%r3286, 1, 0, %p709;
	add.s32 	%r3287, %r3283, %r3286;
	ld.global.u32 	%r3288, [%rd1208+8];
	mul.wide.s32 	%rd1213, %r3288, 4;
	add.s64 	%rd1214, %rd4, %rd1213;
	ld.global.u32 	%r3289, [%rd1214];
	setp.eq.s32 	%p710, %r3289, -1;
	selp.u32 	%r3290, 1, 0, %p710;
	add.s32 	%r3291, %r3287, %r3290;
	ld.global.u32 	%r3292, [%rd1208+12];
	mul.wide.s32 	%rd1215, %r3292, 4;
	add.s64 	%rd1216, %rd4, %rd1215;
	ld.global.u32 	%r3293, [%rd1216];
	setp.eq.s32 	%p711, %r3293, -1;
	selp.u32 	%r3294, 1, 0, %p711;
	add.s32 	%r6057, %r3291, %r3294;
	add.s32 	%r6049, %r6049, 4;
$L__BB23_300:
	setp.eq.s32 	%p712, %r586, 0;
	@%p712 bra 	$L__BB23_304;
	mul.wide.s32 	%rd1217, %r6049, 4;
	add.s64 	%rd27, %rd3, %rd1217;
	ld.global.u32 	%r3295, [%rd27];
	mul.wide.s32 	%rd1218, %r3295, 4;
	add.s64 	%rd1219, %rd4, %rd1218;
	ld.global.u32 	%r3296, [%rd1219];
	setp.eq.s32 	%p713, %r3296, -1;
	selp.u32 	%r3297, 1, 0, %p713;
	add.s32 	%r6057, %r6057, %r3297;
	setp.eq.s32 	%p714, %r586, 1;
	@%p714 bra 	$L__BB23_304;
	ld.global.u32 	%r3298, [%rd27+4];
	mul.wide.s32 	%rd1220, %r3298, 4;
	add.s64 	%rd1221, %rd4, %rd1220;
	ld.global.u32 	%r3299, [%rd1221];
	setp.eq.s32 	%p715, %r3299, -1;
	selp.u32 	%r3300, 1, 0, %p715;
	add.s32 	%r6057, %r6057, %r3300;
	setp.eq.s32 	%p716, %r586, 2;
	@%p716 bra 	$L__BB23_304;
	ld.global.u32 	%r3301, [%rd27+8];
	mul.wide.s32 	%rd1222, %r3301, 4;
	add.s64 	%rd1223, %rd4, %rd1222;
	ld.global.u32 	%r3302, [%rd1223];
	setp.eq.s32 	%p717, %r3302, -1;
	selp.u32 	%r3303, 1, 0, %p717;
	add.s32 	%r6057, %r6057, %r3303;
$L__BB23_304:
	ld.global.u32 	%r3305, [%rd25+1024];
	setp.ne.s32 	%p718, %r3305, -1;
	mov.b32 	%r6070, 0;
	@%p718 bra 	$L__BB23_319;
	ld.global.u32 	%r6062, [%rd26+1024];
	ld.global.u32 	%r597, [%rd26+1028];
	setp.ge.s32 	%p719, %r6062, %r597;
	@%p719 bra 	$L__BB23_319;
	add.s32 	%r3309, %r6062, 1;
	max.s32 	%r3310, %r597, %r3309;
	sub.s32 	%r598, %r3310, %r6062;
	and.b32  	%r599, %r598, 15;
	sub.s32 	%r3311, %r6062, %r3310;
	setp.gt.u32 	%p720, %r3311, -16;
	mov.b32 	%r6070, 0;
	@%p720 bra 	$L__BB23_309;
	and.b32  	%r600, %r598, -16;
	mov.b32 	%r6070, 0;
	mov.u32 	%r6060, %r6070;
$L__BB23_308:
	.pragma "nounroll";
	mul.wide.s32 	%rd1224, %r6062, 4;
	add.s64 	%rd1225, %rd3, %rd1224;
	ld.global.u32 	%r3313, [%rd1225];
	mul.wide.s32 	%rd1226, %r3313, 4;
	add.s64 	%rd1227, %rd4, %rd1226;
	ld.global.u32 	%r3314, [%rd1227];
	setp.eq.s32 	%p721, %r3314, -1;
	selp.u32 	%r3315, 1, 0, %p721;
	add.s32 	%r3316, %r6070, %r3315;
	ld.global.u32 	%r3317, [%rd1225+4];
	mul.wide.s32 	%rd1228, %r3317, 4;
	add.s64 	%rd1229, %rd4, %rd1228;
	ld.global.u32 	%r3318, [%rd1229];
	setp.eq.s32 	%p722, %r3318, -1;
	selp.u32 	%r3319, 1, 0, %p722;
	add.s32 	%r3320, %r3316, %r3319;
	ld.global.u32 	%r3321, [%rd1225+8];
	mul.wide.s32 	%rd1230, %r3321, 4;
	add.s64 	%rd1231, %rd4, %rd1230;
	ld.global.u32 	%r3322, [%rd1231];
	setp.eq.s32 	%p723, %r3322, -1;
	selp.u32 	%r3323, 1, 0, %p723;
	add.s32 	%r3324, %r3320, %r3323;
	ld.global.u32 	%r3325, [%rd1225+12];
	mul.wide.s32 	%rd1232, %r3325, 4;
	add.s64 	%rd1233, %rd4, %rd1232;
	ld.global.u32 	%r3326, [%rd1233];
	setp.eq.s32 	%p724, %r3326, -1;
	selp.u32 	%r3327, 1, 0, %p724;
	add.s32 	%r3328, %r3324, %r3327;
	ld.global.u32 	%r3329, [%rd1225+16];
	mul.wide.s32 	%rd1234, %r3329, 4;
	add.s64 	%rd1235, %rd4, %rd1234;
	ld.global.u32 	%r3330, [%rd1235];
	setp.eq.s32 	%p725, %r3330, -1;
	selp.u32 	%r3331, 1, 0, %p725;
	add.s32 	%r3332, %r3328, %r3331;
	ld.global.u32 	%r3333, [%rd1225+20];
	mul.wide.s32 	%rd1236, %r3333, 4;
	add.s64 	%rd1237, %rd4, %rd1236;
	ld.global.u32 	%r3334, [%rd1237];
	setp.eq.s32 	%p726, %r3334, -1;
	selp.u32 	%r3335, 1, 0, %p726;
	add.s32 	%r3336, %r3332, %r3335;
	ld.global.u32 	%r3337, [%rd1225+24];
	mul.wide.s32 	%rd1238, %r3337, 4;
	add.s64 	%rd1239, %rd4, %rd1238;
	ld.global.u32 	%r3338, [%rd1239];
	setp.eq.s32 	%p727, %r3338, -1;
	selp.u32 	%r3339, 1, 0, %p727;
	add.s32 	%r3340, %r3336, %r3339;
	ld.global.u32 	%r3341, [%rd1225+28];
	mul.wide.s32 	%rd1240, %r3341, 4;
	add.s64 	%rd1241, %rd4, %rd1240;
	ld.global.u32 	%r3342, [%rd1241];
	setp.eq.s32 	%p728, %r3342, -1;
	selp.u32 	%r3343, 1, 0, %p728;
	add.s32 	%r3344, %r3340, %r3343;
	ld.global.u32 	%r3345, [%rd1225+32];
	mul.wide.s32 	%rd1242, %r3345, 4;
	add.s64 	%rd1243, %rd4, %rd1242;
	ld.global.u32 	%r3346, [%rd1243];
	setp.eq.s32 	%p729, %r3346, -1;
	selp.u32 	%r3347, 1, 0, %p729;
	add.s32 	%r3348, %r3344, %r3347;
	ld.global.u32 	%r3349, [%rd1225+36];
	mul.wide.s32 	%rd1244, %r3349, 4;
	add.s64 	%rd1245, %rd4, %rd1244;
	ld.global.u32 	%r3350, [%rd1245];
	setp.eq.s32 	%p730, %r3350, -1;
	selp.u32 	%r3351, 1, 0, %p730;
	add.s32 	%r3352, %r3348, %r3351;
	ld.global.u32 	%r3353, [%rd1225+40];
	mul.wide.s32 	%rd1246, %r3353, 4;
	add.s64 	%rd1247, %rd4, %rd1246;
	ld.global.u32 	%r3354, [%rd1247];
	setp.eq.s32 	%p731, %r3354, -1;
	selp.u32 	%r3355, 1, 0, %p731;
	add.s32 	%r3356, %r3352, %r3355;
	ld.global.u32 	%r3357, [%rd1225+44];
	mul.wide.s32 	%rd1248, %r3357, 4;
	add.s64 	%rd1249, %rd4, %rd1248;
	ld.global.u32 	%r3358, [%rd1249];
	setp.eq.s32 	%p732, %r3358, -1;
	selp.u32 	%r3359, 1, 0, %p732;
	add.s32 	%r3360, %r3356, %r3359;
	ld.global.u32 	%r3361, [%rd1225+48];
	mul.wide.s32 	%rd1250, %r3361, 4;
	add.s64 	%rd1251, %rd4, %rd1250;
	ld.global.u32 	%r3362, [%rd1251];
	setp.eq.s32 	%p733, %r3362, -1;
	selp.u32 	%r3363, 1, 0, %p733;
	add.s32 	%r3364, %r3360, %r3363;
	ld.global.u32 	%r3365, [%rd1225+52];
	mul.wide.s32 	%rd1252, %r3365, 4;
	add.s64 	%rd1253, %rd4, %rd1252;
	ld.global.u32 	%r3366, [%rd1253];
	setp.eq.s32 	%p734, %r3366, -1;
	selp.u32 	%r3367, 1, 0, %p734;
	add.s32 	%r3368, %r3364, %r3367;
	ld.global.u32 	%r3369, [%rd1225+56];
	mul.wide.s32 	%rd1254, %r3369, 4;
	add.s64 	%rd1255, %rd4, %rd1254;
	ld.global.u32 	%r3370, [%rd1255];
	setp.eq.s32 	%p735, %r3370, -1;
	selp.u32 	%r3371, 1, 0, %p735;
	add.s32 	%r3372, %r3368, %r3371;
	ld.global.u32 	%r3373, [%rd1225+60];
	mul.wide.s32 	%rd1256, %r3373, 4;
	add.s64 	%rd1257, %rd4, %rd1256;
	ld.global.u32 	%r3374, [%rd1257];
	setp.eq.s32 	%p736, %r3374, -1;
	selp.u32 	%r3375, 1, 0, %p736;
	add.s32 	%r6070, %r3372, %r3375;
	add.s32 	%r6062, %r6062, 16;
	add.s32 	%r6060, %r6060, 16;
	setp.ne.s32 	%p737, %r6060, %r600;
	@%p737 bra 	$L__BB23_308;
$L__BB23_309:
	setp.eq.s32 	%p738, %r599, 0;
	@%p738 bra 	$L__BB23_319;
	and.b32  	%r610, %r598, 7;
	setp.lt.u32 	%p739, %r599, 8;
	@%p739 bra 	$L__BB23_312;
	mul.wide.s32 	%rd1258, %r6062, 4;
	add.s64 	%rd1259, %rd3, %rd1258;
	ld.global.u32 	%r3377, [%rd1259];
	mul.wide.s32 	%rd1260, %r3377, 4;
	add.s64 	%rd1261, %rd4, %rd1260;
	ld.global.u32 	%r3378, [%rd1261];
	setp.eq.s32 	%p740, %r3378, -1;
	selp.u32 	%r3379, 1, 0, %p740;
	add.s32 	%r3380, %r6070, %r3379;
	ld.global.u32 	%r3381, [%rd1259+4];
	mul.wide.s32 	%rd1262, %r3381, 4;
	add.s64 	%rd1263, %rd4, %rd1262;
	ld.global.u32 	%r3382, [%rd1263];
	setp.eq.s32 	%p741, %r3382, -1;
	selp.u32 	%r3383, 1, 0, %p741;
	add.s32 	%r3384, %r3380, %r3383;
	ld.global.u32 	%r3385, [%rd1259+8];
	mul.wide.s32 	%rd1264, %r3385, 4;
	add.s64 	%rd1265, %rd4, %rd1264;
	ld.global.u32 	%r3386, [%rd1265];
	setp.eq.s32 	%p742, %r3386, -1;
	selp.u32 	%r3387, 1, 0, %p742;
	add.s32 	%r3388, %r3384, %r3387;
	ld.global.u32 	%r3389, [%rd1259+12];
	mul.wide.s32 	%rd1266, %r3389, 4;
	add.s64 	%rd1267, %rd4, %rd1266;
	ld.global.u32 	%r3390, [%rd1267];
	setp.eq.s32 	%p743, %r3390, -1;
	selp.u32 	%r3391, 1, 0, %p743;
	add.s32 	%r3392, %r3388, %r3391;
	ld.global.u32 	%r3393, [%rd1259+16];
	mul.wide.s32 	%rd1268, %r3393, 4;
	add.s64 	%rd1269, %rd4, %rd1268;
	ld.global.u32 	%r3394, [%rd1269];
	setp.eq.s32 	%p744, %r3394, -1;
	selp.u32 	%r3395, 1, 0, %p744;
	add.s32 	%r3396, %r3392, %r3395;
	ld.global.u32 	%r3397, [%rd1259+20];
	mul.wide.s32 	%rd1270, %r3397, 4;
	add.s64 	%rd1271, %rd4, %rd1270;
	ld.global.u32 	%r3398, [%rd1271];
	setp.eq.s32 	%p745, %r3398, -1;
	selp.u32 	%r3399, 1, 0, %p745;
	add.s32 	%r3400, %r3396, %r3399;
	ld.global.u32 	%r3401, [%rd1259+24];
	mul.wide.s32 	%rd1272, %r3401, 4;
	add.s64 	%rd1273, %rd4, %rd1272;
	ld.global.u32 	%r3402, [%rd1273];
	setp.eq.s32 	%p746, %r3402, -1;
	selp.u32 	%r3403, 1, 0, %p746;
	add.s32 	%r3404, %r3400, %r3403;
	ld.global.u32 	%r3405, [%rd1259+28];
	mul.wide.s32 	%rd1274, %r3405, 4;
	add.s64 	%rd1275, %rd4, %rd1274;
	ld.global.u32 	%r3406, [%rd1275];
	setp.eq.s32 	%p747, %r3406, -1;
	selp.u32 	%r3407, 1, 0, %p747;
	add.s32 	%r6070, %r3404, %r3407;
	add.s32 	%r6062, %r6062, 8;
$L__BB23_312:
	setp.eq.s32 	%p748, %r610, 0;
	@%p748 bra 	$L__BB23_319;
	and.b32  	%r616, %r598, 3;
	setp.lt.u32 	%p749, %r610, 4;
	@%p749 bra 	$L__BB23_315;
	mul.wide.s32 	%rd1276, %r6062, 4;
	add.s64 	%rd1277, %rd3, %rd1276;
	ld.global.u32 	%r3409, [%rd1277];
	mul.wide.s32 	%rd1278, %r3409, 4;
	add.s64 	%rd1279, %rd4, %rd1278;
	ld.global.u32 	%r3410, [%rd1279];
	setp.eq.s32 	%p750, %r3410, -1;
	selp.u32 	%r3411, 1, 0, %p750;
	add.s32 	%r3412, %r6070, %r3411;
	ld.global.u32 	%r3413, [%rd1277+4];
	mul.wide.s32 	%rd1280, %r3413, 4;
	add.s64 	%rd1281, %rd4, %rd1280;
	ld.global.u32 	%r3414, [%rd1281];
	setp.eq.s32 	%p751, %r3414, -1;
	selp.u32 	%r3415, 1, 0, %p751;
	add.s32 	%r3416, %r3412, %r3415;
	ld.global.u32 	%r3417, [%rd1277+8];
	mul.wide.s32 	%rd1282, %r3417, 4;
	add.s64 	%rd1283, %rd4, %rd1282;
	ld.global.u32 	%r3418, [%rd1283];
	setp.eq.s32 	%p752, %r3418, -1;
	selp.u32 	%r3419, 1, 0, %p752;
	add.s32 	%r3420, %r3416, %r3419;
	ld.global.u32 	%r3421, [%rd1277+12];
	mul.wide.s32 	%rd1284, %r3421, 4;
	add.s64 	%rd1285, %rd4, %rd1284;
	ld.global.u32 	%r3422, [%rd1285];
	setp.eq.s32 	%p753, %r3422, -1;
	selp.u32 	%r3423, 1, 0, %p753;
	add.s32 	%r6070, %r3420, %r3423;
	add.s32 	%r6062, %r6062, 4;
$L__BB23_315:
	setp.eq.s32 	%p754, %r616, 0;
	@%p754 bra 	$L__BB23_319;
	mul.wide.s32 	%rd1286, %r6062, 4;
	add.s64 	%rd28, %rd3, %rd1286;
	ld.global.u32 	%r3424, [%rd28];
	mul.wide.s32 	%rd1287, %r3424, 4;
	add.s64 	%rd1288, %rd4, %rd1287;
	ld.global.u32 	%r3425, [%rd1288];
	setp.eq.s32 	%p755, %r3425, -1;
	selp.u32 	%r3426, 1, 0, %p755;
	add.s32 	%r6070, %r6070, %r3426;
	setp.eq.s32 	%p756, %r616, 1;
	@%p756 bra 	$L__BB23_319;
	ld.global.u32 	%r3427, [%rd28+4];
	mul.wide.s32 	%rd1289, %r3427, 4;
	add.s64 	%rd1290, %rd4, %rd1289;
	ld.global.u32 	%r3428, [%rd1290];
	setp.eq.s32 	%p757, %r3428, -1;
	selp.u32 	%r3429, 1, 0, %p757;
	add.s32 	%r6070, %r6070, %r3429;
	setp.eq.s32 	%p758, %r616, 2;
	@%p758 bra 	$L__BB23_319;
	ld.global.u32 	%r3430, [%rd28+8];
	mul.wide.s32 	%rd1291, %r3430, 4;
	add.s64 	%rd1292, %rd4, %rd1291;
	ld.global.u32 	%r3431, [%rd1292];
	setp.eq.s32 	%p759, %r3431, -1;
	selp.u32 	%r3432, 1, 0, %p759;
	add.s32 	%r6070, %r6070, %r3432;
$L__BB23_319:
	ld.global.u32 	%r3434, [%rd25+2048];
	setp.ne.s32 	%p760, %r3434, -1;
	mov.b32 	%r6083, 0;
	@%p760 bra 	$L__BB23_334;
	ld.global.u32 	%r6075, [%rd26+2048];
	ld.global.u32 	%r627, [%rd26+2052];
	setp.ge.s32 	%p761, %r6075, %r627;
	@%p761 bra 	$L__BB23_334;
	add.s32 	%r3438, %r6075, 1;
	max.s32 	%r3439, %r627, %r3438;
	sub.s32 	%r628, %r3439, %r6075;
	and.b32  	%r629, %r628, 15;
	sub.s32 	%r3440, %r6075, %r3439;
	setp.gt.u32 	%p762, %r3440, -16;
	mov.b32 	%r6083, 0;
	@%p762 bra 	$L__BB23_324;
	and.b32  	%r630, %r628, -16;
	mov.b32 	%r6083, 0;
	mov.u32 	%r6073, %r6083;
$L__BB23_323:
	.pragma "nounroll";
	mul.wide.s32 	%rd1293, %r6075, 4;
	add.s64 	%rd1294, %rd3, %rd1293;
	ld.global.u32 	%r3442, [%rd1294];
	mul.wide.s32 	%rd1295, %r3442, 4;
	add.s64 	%rd1296, %rd4, %rd1295;
	ld.global.u32 	%r3443, [%rd1296];
	setp.eq.s32 	%p763, %r3443, -1;
	selp.u32 	%r3444, 1, 0, %p763;
	add.s32 	%r3445, %r6083, %r3444;
	ld.global.u32 	%r3446, [%rd1294+4];
	mul.wide.s32 	%rd1297, %r3446, 4;
	add.s64 	%rd1298, %rd4, %rd1297;
	ld.global.u32 	%r3447, [%rd1298];
	setp.eq.s32 	%p764, %r3447, -1;
	selp.u32 	%r3448, 1, 0, %p764;
	add.s32 	%r3449, %r3445, %r3448;
	ld.global.u32 	%r3450, [%rd1294+8];
	mul.wide.s32 	%rd1299, %r3450, 4;
	add.s64 	%rd1300, %rd4, %rd1299;
	ld.global.u32 	%r3451, [%rd1300];
	setp.eq.s32 	%p765, %r3451, -1;
	selp.u32 	%r3452, 1, 0, %p765;
	add.s32 	%r3453, %r3449, %r3452;
	ld.global.u32 	%r3454, [%rd1294+12];
	mul.wide.s32 	%rd1301, %r3454, 4;
	add.s64 	%rd1302, %rd4, %rd1301;
	ld.global.u32 	%r3455, [%rd1302];
	setp.eq.s32 	%p766, %r3455, -1;
	selp.u32 	%r3456, 1, 0, %p766;
	add.s32 	%r3457, %r3453, %r3456;
	ld.global.u32 	%r3458, [%rd1294+16];
	mul.wide.s32 	%rd1303, %r3458, 4;
	add.s64 	%rd1304, %rd4, %rd1303;
	ld.global.u32 	%r3459, [%rd1304];
	setp.eq.s32 	%p767, %r3459, -1;
	selp.u32 	%r3460, 1, 0, %p767;
	add.s32 	%r3461, %r3457, %r3460;
	ld.global.u32 	%r3462, [%rd1294+20];
	mul.wide.s32 	%rd1305, %r3462, 4;
	add.s64 	%rd1306, %rd4, %rd1305;
	ld.global.u32 	%r3463, [%rd1306];
	setp.eq.s32 	%p768, %r3463, -1;
	selp.u32 	%r3464, 1, 0, %p768;
	add.s32 	%r3465, %r3461, %r3464;
	ld.global.u32 	%r3466, [%rd1294+24];
	mul.wide.s32 	%rd1307, %r3466, 4;
	add.s64 	%rd1308, %rd4, %rd1307;
	ld.global.u32 	%r3467, [%rd1308];
	setp.eq.s32 	%p769, %r3467, -1;
	selp.u32 	%r3468, 1, 0, %p769;
	add.s32 	%r3469, %r3465, %r3468;
	ld.global.u32 	%r3470, [%rd1294+28];
	mul.wide.s32 	%rd1309, %r3470, 4;
	add.s64 	%rd1310, %rd4, %rd1309;
	ld.global.u32 	%r3471, [%rd1310];
	setp.eq.s32 	%p770, %r3471, -1;
	selp.u32 	%r3472, 1, 0, %p770;
	add.s32 	%r3473, %r3469, %r3472;
	ld.global.u32 	%r3474, [%rd1294+32];
	mul.wide.s32 	%rd1311, %r3474, 4;
	add.s64 	%rd1312, %rd4, %rd1311;
	ld.global.u32 	%r3475, [%rd1312];
	setp.eq.s32 	%p771, %r3475, -1;
	selp.u32 	%r3476, 1, 0, %p771;
	add.s32 	%r3477, %r3473, %r3476;
	ld.global.u32 	%r3478, [%rd1294+36];
	mul.wide.s32 	%rd1313, %r3478, 4;
	add.s64 	%rd1314, %rd4, %rd1313;
	ld.global.u32 	%r3479, [%rd1314];
	setp.eq.s32 	%p772, %r3479, -1;
	selp.u32 	%r3480, 1, 0, %p772;
	add.s32 	%r3481, %r3477, %r3480;
	ld.global.u32 	%r3482, [%rd1294+40];
	mul.wide.s32 	%rd1315, %r3482, 4;
	add.s64 	%rd1316, %rd4, %rd1315;
	ld.global.u32 	%r3483, [%rd1316];
	setp.eq.s32 	%p773, %r3483, -1;
	selp.u32 	%r3484, 1, 0, %p773;
	add.s32 	%r3485, %r3481, %r3484;
	ld.global.u32 	%r3486, [%rd1294+44];
	mul.wide.s32 	%rd1317, %r3486, 4;
	add.s64 	%rd1318, %rd4, %rd1317;
	ld.global.u32 	%r3487, [%rd1318];
	setp.eq.s32 	%p774, %r3487, -1;
	selp.u32 	%r3488, 1, 0, %p774;
	add.s32 	%r3489, %r3485, %r3488;
	ld.global.u32 	%r3490, [%rd1294+48];
	mul.wide.s32 	%rd1319, %r3490, 4;
	add.s64 	%rd1320, %rd4, %rd1319;
	ld.global.u32 	%r3491, [%rd1320];
	setp.eq.s32 	%p775, %r3491, -1;
	selp.u32 	%r3492, 1, 0, %p775;
	add.s32 	%r3493, %r3489, %r3492;
	ld.global.u32 	%r3494, [%rd1294+52];
	mul.wide.s32 	%rd1321, %r3494, 4;
	add.s64 	%rd1322, %rd4, %rd1321;
	ld.global.u32 	%r3495, [%rd1322];
	setp.eq.s32 	%p776, %r3495, -1;
	selp.u32 	%r3496, 1, 0, %p776;
	add.s32 	%r3497, %r3493, %r3496;
	ld.global.u32 	%r3498, [%rd1294+56];
	mul.wide.s32 	%rd1323, %r3498, 4;
	add.s64 	%rd1324, %rd4, %rd1323;
	ld.global.u32 	%r3499, [%rd1324];
	setp.eq.s32 	%p777, %r3499, -1;
	selp.u32 	%r3500, 1, 0, %p777;
	add.s32 	%r3501, %r3497, %r3500;
	ld.global.u32 	%r3502, [%rd1294+60];
	mul.wide.s32 	%rd1325, %r3502, 4;
	add.s64 	%rd1326, %rd4, %rd1325;
	ld.global.u32 	%r3503, [%rd1326];
	setp.eq.s32 	%p778, %r3503, -1;
	selp.u32 	%r3504, 1, 0, %p778;
	add.s32 	%r6083, %r3501, %r3504;
	add.s32 	%r6075, %r6075, 16;
	add.s32 	%r6073, %r6073, 16;
	setp.ne.s32 	%p779, %r6073, %r630;
	@%p779 bra 	$L__BB23_323;
$L__BB23_324:
	setp.eq.s32 	%p780, %r629, 0;
	@%p780 bra 	$L__BB23_334;
	and.b32  	%r640, %r628, 7;
	setp.lt.u32 	%p781, %r629, 8;
	@%p781 bra 	$L__BB23_327;
	mul.wide.s32 	%rd1327, %r6075, 4;
	add.s64 	%rd1328, %rd3, %rd1327;
	ld.global.u32 	%r3506, [%rd1328];
	mul.wide.s32 	%rd1329, %r3506, 4;
	add.s64 	%rd1330, %rd4, %rd1329;
	ld.global.u32 	%r3507, [%rd1330];
	setp.eq.s32 	%p782, %r3507, -1;
	selp.u32 	%r3508, 1, 0, %p782;
	add.s32 	%r3509, %r6083, %r3508;
	ld.global.u32 	%r3510, [%rd1328+4];
	mul.wide.s32 	%rd1331, %r3510, 4;
	add.s64 	%rd1332, %rd4, %rd1331;
	ld.global.u32 	%r3511, [%rd1332];
	setp.eq.s32 	%p783, %r3511, -1;
	selp.u32 	%r3512, 1, 0, %p783;
	add.s32 	%r3513, %r3509, %r3512;
	ld.global.u32 	%r3514, [%rd1328+8];
	mul.wide.s32 	%rd1333, %r3514, 4;
	add.s64 	%rd1334, %rd4, %rd1333;
	ld.global.u32 	%r3515, [%rd1334];
	setp.eq.s32 	%p784, %r3515, -1;
	selp.u32 	%r3516, 1, 0, %p784;
	add.s32 	%r3517, %r3513, %r3516;
	ld.global.u32 	%r3518, [%rd1328+12];
	mul.wide.s32 	%rd1335, %r3518, 4;
	add.s64 	%rd1336, %rd4, %rd1335;
	ld.global.u32 	%r3519, [%rd1336];
	setp.eq.s32 	%p785, %r3519, -1;
	selp.u32 	%r3520, 1, 0, %p785;
	add.s32 	%r3521, %r3517, %r3520;
	ld.global.u32 	%r3522, [%rd1328+16];
	mul.wide.s32 	%rd1337, %r3522, 4;
	add.s64 	%rd1338, %rd4, %rd1337;
	ld.global.u32 	%r3523, [%rd1338];
	setp.eq.s32 	%p786, %r3523, -1;
	selp.u32 	%r3524, 1, 0, %p786;
	add.s32 	%r3525, %r3521, %r3524;
	ld.global.u32 	%r3526, [%rd1328+20];
	mul.wide.s32 	%rd1339, %r3526, 4;
	add.s64 	%rd1340, %rd4, %rd1339;
	ld.global.u32 	%r3527, [%rd1340];
	setp.eq.s32 	%p787, %r3527, -1;
	selp.u32 	%r3528, 1, 0, %p787;
	add.s32 	%r3529, %r3525, %r3528;
	ld.global.u32 	%r3530, [%rd1328+24];
	mul.wide.s32 	%rd1341, %r3530, 4;
	add.s64 	%rd1342, %rd4, %rd1341;
	ld.global.u32 	%r3531, [%rd1342];
	setp.eq.s32 	%p788, %r3531, -1;
	selp.u32 	%r3532, 1, 0, %p788;
	add.s32 	%r3533, %r3529, %r3532;
	ld.global.u32 	%r3534, [%rd1328+28];
	mul.wide.s32 	%rd1343, %r3534, 4;
	add.s64 	%rd1344, %rd4, %rd1343;
	ld.global.u32 	%r3535, [%rd1344];
	setp.eq.s32 	%p789, %r3535, -1;
	selp.u32 	%r3536, 1, 0, %p789;
	add.s32 	%r6083, %r3533, %r3536;
	add.s32 	%r6075, %r6075, 8;
$L__BB23_327:
	setp.eq.s32 	%p790, %r640, 0;
	@%p790 bra 	$L__BB23_334;
	and.b32  	%r646, %r628, 3;
	setp.lt.u32 	%p791, %r640, 4;
	@%p791 bra 	$L__BB23_330;
	mul.wide.s32 	%rd1345, %r6075, 4;
	add.s64 	%rd1346, %rd3, %rd1345;
	ld.global.u32 	%r3538, [%rd1346];
	mul.wide.s32 	%rd1347, %r3538, 4;
	add.s64 	%rd1348, %rd4, %rd1347;
	ld.global.u32 	%r3539, [%rd1348];
	setp.eq.s32 	%p792, %r3539, -1;
	selp.u32 	%r3540, 1, 0, %p792;
	add.s32 	%r3541, %r6083, %r3540;
	ld.global.u32 	%r3542, [%rd1346+4];
	mul.wide.s32 	%rd1349, %r3542, 4;
	add.s64 	%rd1350, %rd4, %rd1349;
	ld.global.u32 	%r3543, [%rd1350];
	setp.eq.s32 	%p793, %r3543, -1;
	selp.u32 	%r3544, 1, 0, %p793;
	add.s32 	%r3545, %r3541, %r3544;
	ld.global.u32 	%r3546, [%rd1346+8];
	mul.wide.s32 	%rd1351, %r3546, 4;
	add.s64 	%rd1352, %rd4, %rd1351;
	ld.global.u32 	%r3547, [%rd1352];
	setp.eq.s32 	%p794, %r3547, -1;
	selp.u32 	%r3548, 1, 0, %p794;
	add.s32 	%r3549, %r3545, %r3548;
	ld.global.u32 	%r3550, [%rd1346+12];
	mul.wide.s32 	%rd1353, %r3550, 4;
	add.s64 	%rd1354, %rd4, %rd1353;
	ld.global.u32 	%r3551, [%rd1354];
	setp.eq.s32 	%p795, %r3551, -1;
	selp.u32 	%r3552, 1, 0, %p795;
	add.s32 	%r6083, %r3549, %r3552;
	add.s32 	%r6075, %r6075, 4;
$L__BB23_330:
	setp.eq.s32 	%p796, %r646, 0;
	@%p796 bra 	$L__BB23_334;
	mul.wide.s32 	%rd1355, %r6075, 4;
	add.s64 	%rd29, %rd3, %rd1355;
	ld.global.u32 	%r3553, [%rd29];
	mul.wide.s32 	%rd1356, %r3553, 4;
	add.s64 	%rd1357, %rd4, %rd1356;
	ld.global.u32 	%r3554, [%rd1357];
	setp.eq.s32 	%p797, %r3554, -1;
	selp.u32 	%r3555, 1, 0, %p797;
	add.s32 	%r6083, %r6083, %r3555;
	setp.eq.s32 	%p798, %r646, 1;
	@%p798 bra 	$L__BB23_334;
	ld.global.u32 	%r3556, [%rd29+4];
	mul.wide.s32 	%rd1358, %r3556, 4;
	add.s64 	%rd1359, %rd4, %rd1358;
	ld.global.u32 	%r3557, [%rd1359];
	setp.eq.s32 	%p799, %r3557, -1;
	selp.u32 	%r3558, 1, 0, %p799;
	add.s32 	%r6083, %r6083, %r3558;
	setp.eq.s32 	%p800, %r646, 2;
	@%p800 bra 	$L__BB23_334;
	ld.global.u32 	%r3559, [%rd29+8];
	mul.wide.s32 	%rd1360, %r3559, 4;
	add.s64 	%rd1361, %rd4, %rd1360;
	ld.global.u32 	%r3560, [%rd1361];
	setp.eq.s32 	%p801, %r3560, -1;
	selp.u32 	%r3561, 1, 0, %p801;
	add.s32 	%r6083, %r6083, %r3561;
$L__BB23_334:
	ld.global.u32 	%r3563, [%rd25+3072];
	setp.ne.s32 	%p802, %r3563, -1;
	mov.b32 	%r6096, 0;
	@%p802 bra 	$L__BB23_349;
	ld.global.u32 	%r6088, [%rd26+3072];
	ld.global.u32 	%r657, [%rd26+3076];
	setp.ge.s32 	%p803, %r6088, %r657;
	@%p803 bra 	$L__BB23_349;
	add.s32 	%r3567, %r6088, 1;
	max.s32 	%r3568, %r657, %r3567;
	sub.s32 	%r658, %r3568, %r6088;
	and.b32  	%r659, %r658, 15;
	sub.s32 	%r3569, %r6088, %r3568;
	setp.gt.u32 	%p804, %r3569, -16;
	mov.b32 	%r6096, 0;
	@%p804 bra 	$L__BB23_339;
	and.b32  	%r660, %r658, -16;
	mov.b32 	%r6096, 0;
	mov.u32 	%r6086, %r6096;
$L__BB23_338:
	.pragma "nounroll";
	mul.wide.s32 	%rd1362, %r6088, 4;
	add.s64 	%rd1363, %rd3, %rd1362;
	ld.global.u32 	%r3571, [%rd1363];
	mul.wide.s32 	%rd1364, %r3571, 4;
	add.s64 	%rd1365, %rd4, %rd1364;
	ld.global.u32 	%r3572, [%rd1365];
	setp.eq.s32 	%p805, %r3572, -1;
	selp.u32 	%r3573, 1, 0, %p805;
	add.s32 	%r3574, %r6096, %r3573;
	ld.global.u32 	%r3575, [%rd1363+4];
	mul.wide.s32 	%rd1366, %r3575, 4;
	add.s64 	%rd1367, %rd4, %rd1366;
	ld.global.u32 	%r3576, [%rd1367];
	setp.eq.s32 	%p806, %r3576, -1;
	selp.u32 	%r3577, 1, 0, %p806;
	add.s32 	%r3578, %r3574, %r3577;
	ld.global.u32 	%r3579, [%rd1363+8];
	mul.wide.s32 	%rd1368, %r3579, 4;
	add.s64 	%rd1369, %rd4, %rd1368;
	ld.global.u32 	%r3580, [%rd1369];
	setp.eq.s32 	%p807, %r3580, -1;
	selp.u32 	%r3581, 1, 0, %p807;
	add.s32 	%r3582, %r3578, %r3581;
	ld.global.u32 	%r3583, [%rd1363+12];
	mul.wide.s32 	%rd1370, %r3583, 4;
	add.s64 	%rd1371, %rd4, %rd1370;
	ld.global.u32 	%r3584, [%rd1371];
	setp.eq.s32 	%p808, %r3584, -1;
	selp.u32 	%r3585, 1, 0, %p808;
	add.s32 	%r3586, %r3582, %r3585;
	ld.global.u32 	%r3587, [%rd1363+16];
	mul.wide.s32 	%rd1372, %r3587, 4;
	add.s64 	%rd1373, %rd4, %rd1372;
	ld.global.u32 	%r3588, [%rd1373];
	setp.eq.s32 	%p809, %r3588, -1;
	selp.u32 	%r3589, 1, 0, %p809;
	add.s32 	%r3590, %r3586, %r3589;
	ld.global.u32 	%r3591, [%rd1363+20];
	mul.wide.s32 	%rd1374, %r3591, 4;
	add.s64 	%rd1375, %rd4, %rd1374;
	ld.global.u32 	%r3592, [%rd1375];
	setp.eq.s32 	%p810, %r3592, -1;
	selp.u32 	%r3593, 1, 0, %p810;
	add.s32 	%r3594, %r3590, %r3593;
	ld.global.u32 	%r3595, [%rd1363+24];
	mul.wide.s32 	%rd1376, %r3595, 4;
	add.s64 	%rd1377, %rd4, %rd1376;
	ld.global.u32 	%r3596, [%rd1377];
	setp.eq.s32 	%p811, %r3596, -1;
	selp.u32 	%r3597, 1, 0, %p811;
	add.s32 	%r3598, %r3594, %r3597;
	ld.global.u32 	%r3599, [%rd1363+28];
	mul.wide.s32 	%rd1378, %r3599, 4;
	add.s64 	%rd1379, %rd4, %rd1378;
	ld.global.u32 	%r3600, [%rd1379];
	setp.eq.s32 	%p812, %r3600, -1;
	selp.u32 	%r3601, 1, 0, %p812;
	add.s32 	%r3602, %r3598, %r3601;
	ld.global.u32 	%r3603, [%rd1363+32];
	mul.wide.s32 	%rd1380, %r3603, 4;
	add.s64 	%rd1381, %rd4, %rd1380;
	ld.global.u32 	%r3604, [%rd1381];
	setp.eq.s32 	%p813, %r3604, -1;
	selp.u32 	%r3605, 1, 0, %p813;
	add.s32 	%r3606, %r3602, %r3605;
	ld.global.u32 	%r3607, [%rd1363+36];
	mul.wide.s32 	%rd1382, %r3607, 4;
	add.s64 	%rd1383, %rd4, %rd1382;
	ld.global.u32 	%r3608, [%rd1383];
	setp.eq.s32 	%p814, %r3608, -1;
	selp.u32 	%r3609, 1, 0, %p814;
	add.s32 	%r3610, %r3606, %r3609;
	ld.global.u32 	%r3611, [%rd1363+40];
	mul.wide.s32 	%rd1384, %r3611, 4;
	add.s64 	%rd1385, %rd4, %rd1384;
	ld.global.u32 	%r3612, [%rd1385];
	setp.eq.s32 	%p815, %r3612, -1;
	selp.u32 	%r3613, 1, 0, %p815;
	add.s32 	%r3614, %r3610, %r3613;
	ld.global.u32 	%r3615, [%rd1363+44];
	mul.wide.s32 	%rd1386, %r3615, 4;
	add.s64 	%rd1387, %rd4, %rd1386;
	ld.global.u32 	%r3616, [%rd1387];
	setp.eq.s32 	%p816, %r3616, -1;
	selp.u32 	%r3617, 1, 0, %p816;
	add.s32 	%r3618, %r3614, %r3617;
	ld.global.u32 	%r3619, [%rd1363+48];
	mul.wide.s32 	%rd1388, %r3619, 4;
	add.s64 	%rd1389, %rd4, %rd1388;
	ld.global.u32 	%r3620, [%rd1389];
	setp.eq.s32 	%p817, %r3620, -1;
	selp.u32 	%r3621, 1, 0, %p817;
	add.s32 	%r3622, %r3618, %r3621;
	ld.global.u32 	%r3623, [%rd1363+52];
	mul.wide.s32 	%rd1390, %r3623, 4;
	add.s64 	%rd1391, %rd4, %rd1390;
	ld.global.u32 	%r3624, [%rd1391];
	setp.eq.s32 	%p818, %r3624, -1;
	selp.u32 	%r3625, 1, 0, %p818;
	add.s32 	%r3626, %r3622, %r3625;
	ld.global.u32 	%r3627, [%rd1363+56];
	mul.wide.s32 	%rd1392, %r3627, 4;
	add.s64 	%rd1393, %rd4, %rd1392;
	ld.global.u32 	%r3628, [%rd1393];
	setp.eq.s32 	%p819, %r3628, -1;
	selp.u32 	%r3629, 1, 0, %p819;
	add.s32 	%r3630, %r3626, %r3629;
	ld.global.u32 	%r3631, [%rd1363+60];
	mul.wide.s32 	%rd1394, %r3631, 4;
	add.s64 	%rd1395, %rd4, %rd1394;
	ld.global.u32 	%r3632, [%rd1395];
	setp.eq.s32 	%p820, %r3632, -1;
	selp.u32 	%r3633, 1, 0, %p820;
	add.s32 	%r6096, %r3630, %r3633;
	add.s32 	%r6088, %r6088, 16;
	add.s32 	%r6086, %r6086, 16;
	setp.ne.s32 	%p821, %r6086, %r660;
	@%p821 bra 	$L__BB23_338;
$L__BB23_339:
	setp.eq.s32 	%p822, %r659, 0;
	@%p822 bra 	$L__BB23_349;
	and.b32  	%r670, %r658, 7;
	setp.lt.u32 	%p823, %r659, 8;
	@%p823 bra 	$L__BB23_342;
	mul.wide.s32 	%rd1396, %r6088, 4;
	add.s64 	%rd1397, %rd3, %rd1396;
	ld.global.u32 	%r3635, [%rd1397];
	mul.wide.s32 	%rd1398, %r3635, 4;
	add.s64 	%rd1399, %rd4, %rd1398;
	ld.global.u32 	%r3636, [%rd1399];
	setp.eq.s32 	%p824, %r3636, -1;
	selp.u32 	%r3637, 1, 0, %p824;
	add.s32 	%r3638, %r6096, %r3637;
	ld.global.u32 	%r3639, [%rd1397+4];
	mul.wide.s32 	%rd1400, %r3639, 4;
	add.s64 	%rd1401, %rd4, %rd1400;
	ld.global.u32 	%r3640, [%rd1401];
	setp.eq.s32 	%p825, %r3640, -1;
	selp.u32 	%r3641, 1, 0, %p825;
	add.s32 	%r3642, %r3638, %r3641;
	ld.global.u32 	%r3643, [%rd1397+8];
	mul.wide.s32 	%rd1402, %r3643, 4;
	add.s64 	%rd1403, %rd4, %rd1402;
	ld.global.u32 	%r3644, [%rd1403];
	setp.eq.s32 	%p826, %r3644, -1;
	selp.u32 	%r3645, 1, 0, %p826;
	add.s32 	%r3646, %r3642, %r3645;
	ld.global.u32 	%r3647, [%rd1397+12];
	mul.wide.s32 	%rd1404, %r3647, 4;
	add.s64 	%rd1405, %rd4, %rd1404;
	ld.global.u32 	%r3648, [%rd1405];
	setp.eq.s32 	%p827, %r3648, -1;
	selp.u32 	%r3649, 1, 0, %p827;
	add.s32 	%r3650, %r3646, %r3649;
	ld.global.u32 	%r3651, [%rd1397+16];
	mul.wide.s32 	%rd1406, %r3651, 4;
	add.s64 	%rd1407, %rd4, %rd1406;
	ld.global.u32 	%r3652, [%rd1407];
	setp.eq.s32 	%p828, %r3652, -1;
	selp.u32 	%r3653, 1, 0, %p828;
	add.s32 	%r3654, %r3650, %r3653;
	ld.global.u32 	%r3655, [%rd1397+20];
	mul.wide.s32 	%rd1408, %r3655, 4;
	add.s64 	%rd1409, %rd4, %rd1408;
	ld.global.u32 	%r3656, [%rd1409];
	setp.eq.s32 	%p829, %r3656, -1;
	selp.u32 	%r3657, 1, 0, %p829;
	add.s32 	%r3658, %r3654, %r3657;
	ld.global.u32 	%r3659, [%rd1397+24];
	mul.wide.s32 	%rd1410, %r3659, 4;
	add.s64 	%rd1411, %rd4, %rd1410;
	ld.global.u32 	%r3660, [%rd1411];
	setp.eq.s32 	%p830, %r3660, -1;
	selp.u32 	%r3661, 1, 0, %p830;
	add.s32 	%r3662, %r3658, %r3661;
	ld.global.u32 	%r3663, [%rd1397+28];
	mul.wide.s32 	%rd1412, %r3663, 4;
	add.s64 	%rd1413, %rd4, %rd1412;
	ld.global.u32 	%r3664, [%rd1413];
	setp.eq.s32 	%p831, %r3664, -1;
	selp.u32 	%r3665, 1, 0, %p831;
	add.s32 	%r6096, %r3662, %r3665;
	add.s32 	%r6088, %r6088, 8;
$L__BB23_342:
	setp.eq.s32 	%p832, %r670, 0;
	@%p832 bra 	$L__BB23_349;
	and.b32  	%r676, %r658, 3;
	setp.lt.u32 	%p833, %r670, 4;
	@%p833 bra 	$L__BB23_345;
	mul.wide.s32 	%rd1414, %r6088, 4;
	add.s64 	%rd1415, %rd3, %rd1414;
	ld.global.u32 	%r3667, [%rd1415];
	mul.wide.s32 	%rd1416, %r3667, 4;
	add.s64 	%rd1417, %rd4, %rd1416;
	ld.global.u32 	%r3668, [%rd1417];
	setp.eq.s32 	%p834, %r3668, -1;
	selp.u32 	%r3669, 1, 0, %p834;
	add.s32 	%r3670, %r6096, %r3669;
	ld.global.u32 	%r3671, [%rd1415+4];
	mul.wide.s32 	%rd1418, %r3671, 4;
	add.s64 	%rd1419, %rd4, %rd1418;
	ld.global.u32 	%r3672, [%rd1419];
	setp.eq.s32 	%p835, %r3672, -1;
	selp.u32 	%r3673, 1, 0, %p835;
	add.s32 	%r3674, %r3670, %r3673;
	ld.global.u32 	%r3675, [%rd1415+8];
	mul.wide.s32 	%rd1420, %r3675, 4;
	add.s64 	%rd1421, %rd4, %rd1420;
	ld.global.u32 	%r3676, [%rd1421];
	setp.eq.s32 	%p836, %r3676, -1;
	selp.u32 	%r3677, 1, 0, %p836;
	add.s32 	%r3678, %r3674, %r3677;
	ld.global.u32 	%r3679, [%rd1415+12];
	mul.wide.s32 	%rd1422, %r3679, 4;
	add.s64 	%rd1423, %rd4, %rd1422;
	ld.global.u32 	%r3680, [%rd1423];
	setp.eq.s32 	%p837, %r3680, -1;
	selp.u32 	%r3681, 1, 0, %p837;
	add.s32 	%r6096, %r3678, %r3681;
	add.s32 	%r6088, %r6088, 4;
$L__BB23_345:
	setp.eq.s32 	%p838, %r676, 0;
	@%p838 bra 	$L__BB23_349;
	mul.wide.s32 	%rd1424, %r6088, 4;
	add.s64 	%rd30, %rd3, %rd1424;
	ld.global.u32 	%r3682, [%rd30];
	mul.wide.s32 	%rd1425, %r3682, 4;
	add.s64 	%rd1426, %rd4, %rd1425;
	ld.global.u32 	%r3683, [%rd1426];
	setp.eq.s32 	%p839, %r3683, -1;
	selp.u32 	%r3684, 1, 0, %p839;
	add.s32 	%r6096, %r6096, %r3684;
	setp.eq.s32 	%p840, %r676, 1;
	@%p840 bra 	$L__BB23_349;
	ld.global.u32 	%r3685, [%rd30+4];
	mul.wide.s32 	%rd1427, %r3685, 4;
	add.s64 	%rd1428, %rd4, %rd1427;
	ld.global.u32 	%r3686, [%rd1428];
	setp.eq.s32 	%p841, %r3686, -1;
	selp.u32 	%r3687, 1, 0, %p841;
	add.s32 	%r6096, %r6096, %r3687;
	setp.eq.s32 	%p842, %r676, 2;
	@%p842 bra 	$L__BB23_349;
	ld.global.u32 	%r3688, [%rd30+8];
	mul.wide.s32 	%rd1429, %r3688, 4;
	add.s64 	%rd1430, %rd4, %rd1429;
	ld.global.u32 	%r3689, [%rd1430];
	setp.eq.s32 	%p843, %r3689, -1;
	selp.u32 	%r3690, 1, 0, %p843;
	add.s32 	%r6096, %r6096, %r3690;
$L__BB23_349:
	ld.global.u32 	%r3692, [%rd25+4096];
	setp.ne.s32 	%p844, %r3692, -1;
	mov.b32 	%r6109, 0;
	@%p844 bra 	$L__BB23_364;
	ld.global.u32 	%r6101, [%rd26+4096];
	ld.global.u32 	%r687, [%rd26+4100];
	setp.ge.s32 	%p845, %r6101, %r687;
	@%p845 bra 	$L__BB23_364;
	add.s32 	%r3696, %r6101, 1;
	max.s32 	%r3697, %r687, %r3696;
	sub.s32 	%r688, %r3697, %r6101;
	and.b32  	%r689, %r688, 15;
	sub.s32 	%r3698, %r6101, %r3697;
	setp.gt.u32 	%p846, %r3698, -16;
	mov.b32 	%r6109, 0;
	@%p846 bra 	$L__BB23_354;
	and.b32  	%r690, %r688, -16;
	mov.b32 	%r6109, 0;
	mov.u32 	%r6099, %r6109;
$L__BB23_353:
	.pragma "nounroll";
	mul.wide.s32 	%rd1431, %r6101, 4;
	add.s64 	%rd1432, %rd3, %rd1431;
	ld.global.u32 	%r3700, [%rd1432];
	mul.wide.s32 	%rd1433, %r3700, 4;
	add.s64 	%rd1434, %rd4, %rd1433;
	ld.global.u32 	%r3701, [%rd1434];
	setp.eq.s32 	%p847, %r3701, -1;
	selp.u32 	%r3702, 1, 0, %p847;
	add.s32 	%r3703, %r6109, %r3702;
	ld.global.u32 	%r3704, [%rd1432+4];
	mul.wide.s32 	%rd1435, %r3704, 4;
	add.s64 	%rd1436, %rd4, %rd1435;
	ld.global.u32 	%r3705, [%rd1436];
	setp.eq.s32 	%p848, %r3705, -1;
	selp.u32 	%r3706, 1, 0, %p848;
	add.s32 	%r3707, %r3703, %r3706;
	ld.global.u32 	%r3708, [%rd1432+8];
	mul.wide.s32 	%rd1437, %r3708, 4;
	add.s64 	%rd1438, %rd4, %rd1437;
	ld.global.u32 	%r3709, [%rd1438];
	setp.eq.s32 	%p849, %r3709, -1;
	selp.u32 	%r3710, 1, 0, %p849;
	add.s32 	%r3711, %r3707, %r3710;
	ld.global.u32 	%r3712, [%rd1432+12];
	mul.wide.s32 	%rd1439, %r3712, 4;
	add.s64 	%rd1440, %rd4, %rd1439;
	ld.global.u32 	%r3713, [%rd1440];
	setp.eq.s32 	%p850, %r3713, -1;
	selp.u32 	%r3714, 1, 0, %p850;
	add.s32 	%r3715, %r3711, %r3714;
	ld.global.u32 	%r3716, [%rd1432+16];
	mul.wide.s32 	%rd1441, %r3716, 4;
	add.s64 	%rd1442, %rd4, %rd1441;
	ld.global.u32 	%r3717, [%rd1442];
	setp.eq.s32 	%p851, %r3717, -1;
	selp.u32 	%r3718, 1, 0, %p851;
	add.s32 	%r3719, %r3715, %r3718;
	ld.global.u32 	%r3720, [%rd1432+20];
	mul.wide.s32 	%rd1443, %r3720, 4;
	add.s64 	%rd1444, %rd4, %rd1443;
	ld.global.u32 	%r3721, [%rd1444];
	setp.eq.s32 	%p852, %r3721, -1;
	selp.u32 	%r3722, 1, 0, %p852;
	add.s32 	%r3723, %r3719, %r3722;
	ld.global.u32 	%r3724, [%rd1432+24];
	mul.wide.s32 	%rd1445, %r3724, 4;
	add.s64 	%rd1446, %rd4, %rd1445;
	ld.global.u32 	%r3725, [%rd1446];
	setp.eq.s32 	%p853, %r3725, -1;
	selp.u32 	%r3726, 1, 0, %p853;
	add.s32 	%r3727, %r3723, %r3726;
	ld.global.u32 	%r3728, [%rd1432+28];
	mul.wide.s32 	%rd1447, %r3728, 4;
	add.s64 	%rd1448, %rd4, %rd1447;
	ld.global.u32 	%r3729, [%rd1448];
	setp.eq.s32 	%p854, %r3729, -1;
	selp.u32 	%r3730, 1, 0, %p854;
	add.s32 	%r3731, %r3727, %r3730;
	ld.global.u32 	%r3732, [%rd1432+32];
	mul.wide.s32 	%rd1449, %r3732, 4;
	add.s64 	%rd1450, %rd4, %rd1449;
	ld.global.u32 	%r3733, [%rd1450];
	setp.eq.s32 	%p855, %r3733, -1;
	selp.u32 	%r3734, 1, 0, %p855;
	add.s32 	%r3735, %r3731, %r3734;
	ld.global.u32 	%r3736, [%rd1432+36];
	mul.wide.s32 	%rd1451, %r3736, 4;
	add.s64 	%rd1452, %rd4, %rd1451;
	ld.global.u32 	%r3737, [%rd1452];
	setp.eq.s32 	%p856, %r3737, -1;
	selp.u32 	%r3738, 1, 0, %p856;
	add.s32 	%r3739, %r3735, %r3738;
	ld.global.u32 	%r3740, [%rd1432+40];
	mul.wide.s32 	%rd1453, %r3740, 4;
	add.s64 	%rd1454, %rd4, %rd1453;
	ld.global.u32 	%r3741, [%rd1454];
	setp.eq.s32 	%p857, %r3741, -1;
	selp.u32 	%r3742, 1, 0, %p857;
	add.s32 	%r3743, %r3739, %r3742;
	ld.global.u32 	%r3744, [%rd1432+44];
	mul.wide.s32 	%rd1455, %r3744, 4;
	add.s64 	%rd1456, %rd4, %rd1455;
	ld.global.u32 	%r3745, [%rd1456];
	setp.eq.s32 	%p858, %r3745, -1;
	selp.u32 	%r3746, 1, 0, %p858;
	add.s32 	%r3747, %r3743, %r3746;
	ld.global.u32 	%r3748, [%rd1432+48];
	mul.wide.s32 	%rd1457, %r3748, 4;
	add.s64 	%rd1458, %rd4, %rd1457;
	ld.global.u32 	%r3749, [%rd1458];
	setp.eq.s32 	%p859, %r3749, -1;
	selp.u32 	%r3750, 1, 0, %p859;
	add.s32 	%r3751, %r3747, %r3750;
	ld.global.u32 	%r3752, [%rd1432+52];
	mul.wide.s32 	%rd1459, %r3752, 4;
	add.s64 	%rd1460, %rd4, %rd1459;
	ld.global.u32 	%r3753, [%rd1460];
	setp.eq.s32 	%p860, %r3753, -1;
	selp.u32 	%r3754, 1, 0, %p860;
	add.s32 	%r3755, %r3751, %r3754;
	ld.global.u32 	%r3756, [%rd1432+56];
	mul.wide.s32 	%rd1461, %r3756, 4;
	add.s64 	%rd1462, %rd4, %rd1461;
	ld.global.u32 	%r3757, [%rd1462];
	setp.eq.s32 	%p861, %r3757, -1;
	selp.u32 	%r3758, 1, 0, %p861;
	add.s32 	%r3759, %r3755, %r3758;
	ld.global.u32 	%r3760, [%rd1432+60];
	mul.wide.s32 	%rd1463, %r3760, 4;
	add.s64 	%rd1464, %rd4, %rd1463;
	ld.global.u32 	%r3761, [%rd1464];
	setp.eq.s32 	%p862, %r3761, -1;
	selp.u32 	%r3762, 1, 0, %p862;
	add.s32 	%r6109, %r3759, %r3762;
	add.s32 	%r6101, %r6101, 16;
	add.s32 	%r6099, %r6099, 16;
	setp.ne.s32 	%p863, %r6099, %r690;
	@%p863 bra 	$L__BB23_353;
$L__BB23_354:
	setp.eq.s32 	%p864, %r689, 0;
	@%p864 bra 	$L__BB23_364;
	and.b32  	%r700, %r688, 7;
	setp.lt.u32 	%p865, %r689, 8;
	@%p865 bra 	$L__BB23_357;
	mul.wide.s32 	%rd1465, %r6101, 4;
	add.s64 	%rd1466, %rd3, %rd1465;
	ld.global.u32 	%r3764, [%rd1466];
	mul.wide.s32 	%rd1467, %r3764, 4;
	add.s64 	%rd1468, %rd4, %rd1467;
	ld.global.u32 	%r3765, [%rd1468];
	setp.eq.s32 	%p866, %r3765, -1;
	selp.u32 	%r3766, 1, 0, %p866;
	add.s32 	%r3767, %r6109, %r3766;
	ld.global.u32 	%r3768, [%rd1466+4];
	mul.wide.s32 	%rd1469, %r3768, 4;
	add.s64 	%rd1470, %rd4, %rd1469;
	ld.global.u32 	%r3769, [%rd1470];
	setp.eq.s32 	%p867, %r3769, -1;
	selp.u32 	%r3770, 1, 0, %p867;
	add.s32 	%r3771, %r3767, %r3770;
	ld.global.u32 	%r3772, [%rd1466+8];
	mul.wide.s32 	%rd1471, %r3772, 4;
	add.s64 	%rd1472, %rd4, %rd1471;
	ld.global.u32 	%r3773, [%rd1472];
	setp.eq.s32 	%p868, %r3773, -1;
	selp.u32 	%r3774, 1, 0, %p868;
	add.s32 	%r3775, %r3771, %r3774;
	ld.global.u32 	%r3776, [%rd1466+12];
	mul.wide.s32 	%rd1473, %r3776, 4;
	add.s64 	%rd1474, %rd4, %rd1473;
	ld.global.u32 	%r3777, [%rd1474];
	setp.eq.s32 	%p869, %r3777, -1;
	selp.u32 	%r3778, 1, 0, %p869;
	add.s32 	%r3779, %r3775, %r3778;
	ld.global.u32 	%r3780, [%rd1466+16];
	mul.wide.s32 	%rd1475, %r3780, 4;
	add.s64 	%rd1476, %rd4, %rd1475;
	ld.global.u32 	%r3781, [%rd1476];
	setp.eq.s32 	%p870, %r3781, -1;
	selp.u32 	%r3782, 1, 0, %p870;
	add.s32 	%r3783, %r3779, %r3782;
	ld.global.u32 	%r3784, [%rd1466+20];
	mul.wide.s32 	%rd1477, %r3784, 4;
	add.s64 	%rd1478, %rd4, %rd1477;
	ld.global.u32 	%r3785, [%rd1478];
	setp.eq.s32 	%p871, %r3785, -1;
	selp.u32 	%r3786, 1, 0, %p871;
	add.s32 	%r3787, %r3783, %r3786;
	ld.global.u32 	%r3788, [%rd1466+24];
	mul.wide.s32 	%rd1479, %r3788, 4;
	add.s64 	%rd1480, %rd4, %rd1479;
	ld.global.u32 	%r3789, [%rd1480];
	setp.eq.s32 	%p872, %r3789, -1;
	selp.u32 	%r3790, 1, 0, %p872;
	add.s32 	%r3791, %r3787, %r3790;
	ld.global.u32 	%r3792, [%rd1466+28];
	mul.wide.s32 	%rd1481, %r3792, 4;
	add.s64 	%rd1482, %rd4, %rd1481;
	ld.global.u32 	%r3793, [%rd1482];
	setp.eq.s32 	%p873, %r3793, -1;
	selp.u32 	%r3794, 1, 0, %p873;
	add.s32 	%r6109, %r3791, %r3794;
	add.s32 	%r6101, %r6101, 8;
$L__BB23_357:
	setp.eq.s32 	%p874, %r700, 0;
	@%p874 bra 	$L__BB23_364;
	and.b32  	%r706, %r688, 3;
	setp.lt.u32 	%p875, %r700, 4;
	@%p875 bra 	$L__BB23_360;
	mul.wide.s32 	%rd1483, %r6101, 4;
	add.s64 	%rd1484, %rd3, %rd1483;
	ld.global.u32 	%r3796, [%rd1484];
	mul.wide.s32 	%rd1485, %r3796, 4;
	add.s64 	%rd1486, %rd4, %rd1485;
	ld.global.u32 	%r3797, [%rd1486];
	setp.eq.s32 	%p876, %r3797, -1;
	selp.u32 	%r3798, 1, 0, %p876;
	add.s32 	%r3799, %r6109, %r3798;
	ld.global.u32 	%r3800, [%rd1484+4];
	mul.wide.s32 	%rd1487, %r3800, 4;
	add.s64 	%rd1488, %rd4, %rd1487;
	ld.global.u32 	%r3801, [%rd1488];
	setp.eq.s32 	%p877, %r3801, -1;
	selp.u32 	%r3802, 1, 0, %p877;
	add.s32 	%r3803, %r3799, %r3802;
	ld.global.u32 	%r3804, [%rd1484+8];
	mul.wide.s32 	%rd1489, %r3804, 4;
	add.s64 	%rd1490, %rd4, %rd1489;
	ld.global.u32 	%r3805, [%rd1490];
	setp.eq.s32 	%p878, %r3805, -1;
	selp.u32 	%r3806, 1, 0, %p878;
	add.s32 	%r3807, %r3803, %r3806;
	ld.global.u32 	%r3808, [%rd1484+12];
	mul.wide.s32 	%rd1491, %r3808, 4;
	add.s64 	%rd1492, %rd4, %rd1491;
	ld.global.u32 	%r3809, [%rd1492];
	setp.eq.s32 	%p879, %r3809, -1;
	selp.u32 	%r3810, 1, 0, %p879;
	add.s32 	%r6109, %r3807, %r3810;
	add.s32 	%r6101, %r6101, 4;
$L__BB23_360:
	setp.eq.s32 	%p880, %r706, 0;
	@%p880 bra 	$L__BB23_364;
	mul.wide.s32 	%rd1493, %r6101, 4;
	add.s64 	%rd31, %rd3, %rd1493;
	ld.global.u32 	%r3811, [%rd31];
	mul.wide.s32 	%rd1494, %r3811, 4;
	add.s64 	%rd1495, %rd4, %rd1494;
	ld.global.u32 	%r3812, [%rd1495];
	setp.eq.s32 	%p881, %r3812, -1;
	selp.u32 	%r3813, 1, 0, %p881;
	add.s32 	%r6109, %r6109, %r3813;
	setp.eq.s32 	%p882, %r706, 1;
	@%p882 bra 	$L__BB23_364;
	ld.global.u32 	%r3814, [%rd31+4];
	mul.wide.s32 	%rd1496, %r3814, 4;
	add.s64 	%rd1497, %rd4, %rd1496;
	ld.global.u32 	%r3815, [%rd1497];
	setp.eq.s32 	%p883, %r3815, -1;
	selp.u32 	%r3816, 1, 0, %p883;
	add.s32 	%r6109, %r6109, %r3816;
	setp.eq.s32 	%p884, %r706, 2;
	@%p884 bra 	$L__BB23_364;
	ld.global.u32 	%r3817, [%rd31+8];
	mul.wide.s32 	%rd1498, %r3817, 4;
	add.s64 	%rd1499, %rd4, %rd1498;
	ld.global.u32 	%r3818, [%rd1499];
	setp.eq.s32 	%p885, %r3818, -1;
	selp.u32 	%r3819, 1, 0, %p885;
	add.s32 	%r6109, %r6109, %r3819;
$L__BB23_364:
	ld.global.u32 	%r3821, [%rd25+5120];
	setp.ne.s32 	%p886, %r3821, -1;
	mov.b32 	%r6122, 0;
	@%p886 bra 	$L__BB23_379;
	ld.global.u32 	%r6114, [%rd26+5120];
	ld.global.u32 	%r717, [%rd26+5124];
	setp.ge.s32 	%p887, %r6114, %r717;
	@%p887 bra 	$L__BB23_379;
	add.s32 	%r3825, %r6114, 1;
	max.s32 	%r3826, %r717, %r3825;
	sub.s32 	%r718, %r3826, %r6114;
	and.b32  	%r719, %r718, 15;
	sub.s32 	%r3827, %r6114, %r3826;
	setp.gt.u32 	%p888, %r3827, -16;
	mov.b32 	%r6122, 0;
	@%p888 bra 	$L__BB23_369;
	and.b32  	%r720, %r718, -16;
	mov.b32 	%r6122, 0;
	mov.u32 	%r6112, %r6122;
$L__BB23_368:
	.pragma "nounroll";
	mul.wide.s32 	%rd1500, %r6114, 4;
	add.s64 	%rd1501, %rd3, %rd1500;
	ld.global.u32 	%r3829, [%rd1501];
	mul.wide.s32 	%rd1502, %r3829, 4;
	add.s64 	%rd1503, %rd4, %rd1502;
	ld.global.u32 	%r3830, [%rd1503];
	setp.eq.s32 	%p889, %r3830, -1;
	selp.u32 	%r3831, 1, 0, %p889;
	add.s32 	%r3832, %r6122, %r3831;
	ld.global.u32 	%r3833, [%rd1501+4];
	mul.wide.s32 	%rd1504, %r3833, 4;
	add.s64 	%rd1505, %rd4, %rd1504;
	ld.global.u32 	%r3834, [%rd1505];
	setp.eq.s32 	%p890, %r3834, -1;
	selp.u32 	%r3835, 1, 0, %p890;
	add.s32 	%r3836, %r3832, %r3835;
	ld.global.u32 	%r3837, [%rd1501+8];
	mul.wide.s32 	%rd1506, %r3837, 4;
	add.s64 	%rd1507, %rd4, %rd1506;
	ld.global.u32 	%r3838, [%rd1507];
	setp.eq.s32 	%p891, %r3838, -1;
	selp.u32 	%r3839, 1, 0, %p891;
	add.s32 	%r3840, %r3836, %r3839;
	ld.global.u32 	%r3841, [%rd1501+12];
	mul.wide.s32 	%rd1508, %r3841, 4;
	add.s64 	%rd1509, %rd4, %rd1508;
	ld.global.u32 	%r3842, [%rd1509];
	setp.eq.s32 	%p892, %r3842, -1;
	selp.u32 	%r3843, 1, 0, %p892;
	add.s32 	%r3844, %r3840, %r3843;
	ld.global.u32 	%r3845, [%rd1501+16];
	mul.wide.s32 	%rd1510, %r3845, 4;
	add.s64 	%rd1511, %rd4, %rd1510;
	ld.global.u32 	%r3846, [%rd1511];
	setp.eq.s32 	%p893, %r3846, -1;
	selp.u32 	%r3847, 1, 0, %p893;
	add.s32 	%r3848, %r3844, %r3847;
	ld.global.u32 	%r3849, [%rd1501+20];
	mul.wide.s32 	%rd1512, %r3849, 4;
	add.s64 	%rd1513, %rd4, %rd1512;
	ld.global.u32 	%r3850, [%rd1513];
	setp.eq.s32 	%p894, %r3850, -1;
	selp.u32 	%r3851, 1, 0, %p894;
	add.s32 	%r3852, %r3848, %r3851;
	ld.global.u32 	%r3853, [%rd1501+24];
	mul.wide.s32 	%rd1514, %r3853, 4;
	add.s64 	%rd1515, %rd4, %rd1514;
	ld.global.u32 	%r3854, [%rd1515];
	setp.eq.s32 	%p895, %r3854, -1;
	selp.u32 	%r3855, 1, 0, %p895;
	add.s32 	%r3856, %r3852, %r3855;
	ld.global.u32 	%r3857, [%rd1501+28];
	mul.wide.s32 	%rd1516, %r3857, 4;
	add.s64 	%rd1517, %rd4, %rd1516;
	ld.global.u32 	%r3858, [%rd1517];
	setp.eq.s32 	%p896, %r3858, -1;
	selp.u32 	%r3859, 1, 0, %p896;
	add.s32 	%r3860, %r3856, %r3859;
	ld.global.u32 	%r3861, [%rd1501+32];
	mul.wide.s32 	%rd1518, %r3861, 4;
	add.s64 	%rd1519, %rd4, %rd1518;
	ld.global.u32 	%r3862, [%rd1519];
	setp.eq.s32 	%p897, %r3862, -1;
	selp.u32 	%r3863, 1, 0, %p897;
	add.s32 	%r3864, %r3860, %r3863;
	ld.global.u32 	%r3865, [%rd1501+36];
	mul.wide.s32 	%rd1520, %r3865, 4;
	add.s64 	%rd1521, %rd4, %rd1520;
	ld.global.u32 	%r3866, [%rd1521];
	setp.eq.s32 	%p898, %r3866, -1;
	selp.u32 	%r3867, 1, 0, %p898;
	add.s32 	%r3868, %r3864, %r3867;
	ld.global.u32 	%r3869, [%rd1501+40];
	mul.wide.s32 	%rd1522, %r3869, 4;
	add.s64 	%rd1523, %rd4, %rd1522;
	ld.global.u32 	%r3870, [%rd1523];
	setp.eq.s32 	%p899, %r3870, -1;
	selp.u32 	%r3871, 1, 0, %p899;
	add.s32 	%r3872, %r3868, %r3871;
	ld.global.u32 	%r3873, [%rd1501+44];
	mul.wide.s32 	%rd1524, %r3873, 4;
	add.s64 	%rd1525, %rd4, %rd1524;
	ld.global.u32 	%r3874, [%rd1525];
	setp.eq.s32 	%p900, %r3874, -1;
	selp.u32 	%r3875, 1, 0, %p900;
	add.s32 	%r3876, %r3872, %r3875;
	ld.global.u32 	%r3877, [%rd1501+48];
	mul.wide.s32 	%rd1526, %r3877, 4;
	add.s64 	%rd1527, %rd4, %rd1526;
	ld.global.u32 	%r3878, [%rd1527];
	setp.eq.s32 	%p901, %r3878, -1;
	selp.u32 	%r3879, 1, 0, %p901;
	add.s32 	%r3880, %r3876, %r3879;
	ld.global.u32 	%r3881, [%rd1501+52];
	mul.wide.s32 	%rd1528, %r3881, 4;
	add.s64 	%rd1529, %rd4, %rd1528;
	ld.global.u32 	%r3882, [%rd1529];
	setp.eq.s32 	%p902, %r3882, -1;
	selp.u32 	%r3883, 1, 0, %p902;
	add.s32 	%r3884, %r3880, %r3883;
	ld.global.u32 	%r3885, [%rd1501+56];
	mul.wide.s32 	%rd1530, %r3885, 4;
	add.s64 	%rd1531, %rd4, %rd1530;
	ld.global.u32 	%r3886, [%rd1531];
	setp.eq.s32 	%p903, %r3886, -1;
	selp.u32 	%r3887, 1, 0, %p903;
	add.s32 	%r3888, %r3884, %r3887;
	ld.global.u32 	%r3889, [%rd1501+60];
	mul.wide.s32 	%rd1532, %r3889, 4;
	add.s64 	%rd1533, %rd4, %rd1532;
	ld.global.u32 	%r3890, [%rd1533];
	setp.eq.s32 	%p904, %r3890, -1;
	selp.u32 	%r3891, 1, 0, %p904;
	add.s32 	%r6122, %r3888, %r3891;
	add.s32 	%r6114, %r6114, 16;
	add.s32 	%r6112, %r6112, 16;
	setp.ne.s32 	%p905, %r6112, %r720;
	@%p905 bra 	$L__BB23_368;
$L__BB23_369:
	setp.eq.s32 	%p906, %r719, 0;
	@%p906 bra 	$L__BB23_379;
	and.b32  	%r730, %r718, 7;
	setp.lt.u32 	%p907, %r719, 8;
	@%p907 bra 	$L__BB23_372;
	mul.wide.s32 	%rd1534, %r6114, 4;
	add.s64 	%rd1535, %rd3, %rd1534;
	ld.global.u32 	%r3893, [%rd1535];
	mul.wide.s32 	%rd1536, %r3893, 4;
	add.s64 	%rd1537, %rd4, %rd1536;
	ld.global.u32 	%r3894, [%rd1537];
	setp.eq.s32 	%p908, %r3894, -1;
	selp.u32 	%r3895, 1, 0, %p908;
	add.s32 	%r3896, %r6122, %r3895;
	ld.global.u32 	%r3897, [%rd1535+4];
	mul.wide.s32 	%rd1538, %r3897, 4;
	add.s64 	%rd1539, %rd4, %rd1538;
	ld.global.u32 	%r3898, [%rd1539];
	setp.eq.s32 	%p909, %r3898, -1;
	selp.u32 	%r3899, 1, 0, %p909;
	add.s32 	%r3900, %r3896, %r3899;
	ld.global.u32 	%r3901, [%rd1535+8];
	mul.wide.s32 	%rd1540, %r3901, 4;
	add.s64 	%rd1541, %rd4, %rd1540;
	ld.global.u32 	%r3902, [%rd1541];
	setp.eq.s32 	%p910, %r3902, -1;
	selp.u32 	%r3903, 1, 0, %p910;
	add.s32 	%r3904, %r3900, %r3903;
	ld.global.u32 	%r3905, [%rd1535+12];
	mul.wide.s32 	%rd1542, %r3905, 4;
	add.s64 	%rd1543, %rd4, %rd1542;
	ld.global.u32 	%r3906, [%rd1543];
	setp.eq.s32 	%p911, %r3906, -1;
	selp.u32 	%r3907, 1, 0, %p911;
	add.s32 	%r3908, %r3904, %r3907;
	ld.global.u32 	%r3909, [%rd1535+16];
	mul.wide.s32 	%rd1544, %r3909, 4;
	add.s64 	%rd1545, %rd4, %rd1544;
	ld.global.u32 	%r3910, [%rd1545];
	setp.eq.s32 	%p912, %r3910, -1;
	selp.u32 	%r3911, 1, 0, %p912;
	add.s32 	%r3912, %r3908, %r3911;
	ld.global.u32 	%r3913, [%rd1535+20];
	mul.wide.s32 	%rd1546, %r3913, 4;
	add.s64 	%rd1547, %rd4, %rd1546;
	ld.global.u32 	%r3914, [%rd1547];
	setp.eq.s32 	%p913, %r3914, -1;
	selp.u32 	%r3915, 1, 0, %p913;
	add.s32 	%r3916, %r3912, %r3915;
	ld.global.u32 	%r3917, [%rd1535+24];
	mul.wide.s32 	%rd1548, %r3917, 4;
	add.s64 	%rd1549, %rd4, %rd1548;
	ld.global.u32 	%r3918, [%rd1549];
	setp.eq.s32 	%p914, %r3918, -1;
	selp.u32 	%r3919, 1, 0, %p914;
	add.s32 	%r3920, %r3916, %r3919;
	ld.global.u32 	%r3921, [%rd1535+28];
	mul.wide.s32 	%rd1550, %r3921, 4;
	add.s64 	%rd1551, %rd4, %rd1550;
	ld.global.u32 	%r3922, [%rd1551];
	setp.eq.s32 	%p915, %r3922, -1;
	selp.u32 	%r3923, 1, 0, %p915;
	add.s32 	%r6122, %r3920, %r3923;
	add.s32 	%r6114, %r6114, 8;
$L__BB23_372:
	setp.eq.s32 	%p916, %r730, 0;
	@%p916 bra 	$L__BB23_379;
	and.b32  	%r736, %r718, 3;
	setp.lt.u32 	%p917, %r730, 4;
	@%p917 bra 	$L__BB23_375;
	mul.wide.s32 	%rd1552, %r6114, 4;
	add.s64 	%rd1553, %rd3, %rd1552;
	ld.global.u32 	%r3925, [%rd1553];
	mul.wide.s32 	%rd1554, %r3925, 4;
	add.s64 	%rd1555, %rd4, %rd1554;
	ld.global.u32 	%r3926, [%rd1555];
	setp.eq.s32 	%p918, %r3926, -1;
	selp.u32 	%r3927, 1, 0, %p918;
	add.s32 	%r3928, %r6122, %r3927;
	ld.global.u32 	%r3929, [%rd1553+4];
	mul.wide.s32 	%rd1556, %r3929, 4;
	add.s64 	%rd1557, %rd4, %rd1556;
	ld.global.u32 	%r3930, [%rd1557];
	setp.eq.s32 	%p919, %r3930, -1;
	selp.u32 	%r3931, 1, 0, %p919;
	add.s32 	%r3932, %r3928, %r3931;
	ld.global.u32 	%r3933, [%rd1553+8];
	mul.wide.s32 	%rd1558, %r3933, 4;
	add.s64 	%rd1559, %rd4, %rd1558;
	ld.global.u32 	%r3934, [%rd1559];
	setp.eq.s32 	%p920, %r3934, -1;
	selp.u32 	%r3935, 1, 0, %p920;
	add.s32 	%r3936, %r3932, %r3935;
	ld.global.u32 	%r3937, [%rd1553+12];
	mul.wide.s32 	%rd1560, %r3937, 4;
	add.s64 	%rd1561, %rd4, %rd1560;
	ld.global.u32 	%r3938, [%rd1561];
	setp.eq.s32 	%p921, %r3938, -1;
	selp.u32 	%r3939, 1, 0, %p921;
	add.s32 	%r6122, %r3936, %r3939;
	add.s32 	%r6114, %r6114, 4;
$L__BB23_375:
	setp.eq.s32 	%p922, %r736, 0;
	@%p922 bra 	$L__BB23_379;
	mul.wide.s32 	%rd1562, %r6114, 4;
	add.s64 	%rd32, %rd3, %rd1562;
	ld.global.u32 	%r3940, [%rd32];
	mul.wide.s32 	%rd1563, %r3940, 4;
	add.s64 	%rd1564, %rd4, %rd1563;
	ld.global.u32 	%r3941, [%rd1564];
	setp.eq.s32 	%p923, %r3941, -1;
	selp.u32 	%r3942, 1, 0, %p923;
	add.s32 	%r6122, %r6122, %r3942;
	setp.eq.s32 	%p924, %r736, 1;
	@%p924 bra 	$L__BB23_379;
	ld.global.u32 	%r3943, [%rd32+4];
	mul.wide.s32 	%rd1565, %r3943, 4;
	add.s64 	%rd1566, %rd4, %rd1565;
	ld.global.u32 	%r3944, [%rd1566];
	setp.eq.s32 	%p925, %r3944, -1;
	selp.u32 	%r3945, 1, 0, %p925;
	add.s32 	%r6122, %r6122, %r3945;
	setp.eq.s32 	%p926, %r736, 2;
	@%p926 bra 	$L__BB23_379;
	ld.global.u32 	%r3946, [%rd32+8];
	mul.wide.s32 	%rd1567, %r3946, 4;
	add.s64 	%rd1568, %rd4, %rd1567;
	ld.global.u32 	%r3947, [%rd1568];
	setp.eq.s32 	%p927, %r3947, -1;
	selp.u32 	%r3948, 1, 0, %p927;
	add.s32 	%r6122, %r6122, %r3948;
$L__BB23_379:
	ld.global.u32 	%r3950, [%rd25+6144];
	setp.ne.s32 	%p928, %r3950, -1;
	mov.b32 	%r6135, 0;
	@%p928 bra 	$L__BB23_394;
	ld.global.u32 	%r6127, [%rd26+6144];
	ld.global.u32 	%r747, [%rd26+6148];
	setp.ge.s32 	%p929, %r6127, %r747;
	@%p929 bra 	$L__BB23_394;
	add.s32 	%r3954, %r6127, 1;
	max.s32 	%r3955, %r747, %r3954;
	sub.s32 	%r748, %r3955, %r6127;
	and.b32  	%r749, %r748, 15;
	sub.s32 	%r3956, %r6127, %r3955;
	setp.gt.u32 	%p930, %r3956, -16;
	mov.b32 	%r6135, 0;
	@%p930 bra 	$L__BB23_384;
	and.b32  	%r750, %r748, -16;
	mov.b32 	%r6135, 0;
	mov.u32 	%r6125, %r6135;
$L__BB23_383:
	.pragma "nounroll";
	mul.wide.s32 	%rd1569, %r6127, 4;
	add.s64 	%rd1570, %rd3, %rd1569;
	ld.global.u32 	%r3958, [%rd1570];
	mul.wide.s32 	%rd1571, %r3958, 4;
	add.s64 	%rd1572, %rd4, %rd1571;
	ld.global.u32 	%r3959, [%rd1572];
	setp.eq.s32 	%p931, %r3959, -1;
	selp.u32 	%r3960, 1, 0, %p931;
	add.s32 	%r3961, %r6135, %r3960;
	ld.global.u32 	%r3962, [%rd1570+4];
	mul.wide.s32 	%rd1573, %r3962, 4;
	add.s64 	%rd1574, %rd4, %rd1573;
	ld.global.u32 	%r3963, [%rd1574];
	setp.eq.s32 	%p932, %r3963, -1;
	selp.u32 	%r3964, 1, 0, %p932;
	add.s32 	%r3965, %r3961, %r3964;
	ld.global.u32 	%r3966, [%rd1570+8];
	mul.wide.s32 	%rd1575, %r3966, 4;
	add.s64 	%rd1576, %rd4, %rd1575;
	ld.global.u32 	%r3967, [%rd1576];
	setp.eq.s32 	%p933, %r3967, -1;
	selp.u32 	%r3968, 1, 0, %p933;
	add.s32 	%r3969, %r3965, %r3968;
	ld.global.u32 	%r3970, [%rd1570+12];
	mul.wide.s32 	%rd1577, %r3970, 4;
	add.s64 	%rd1578, %rd4, %rd1577;
	ld.global.u32 	%r3971, [%rd1578];
	setp.eq.s32 	%p934, %r3971, -1;
	selp.u32 	%r3972, 1, 0, %p934;
	add.s32 	%r3973, %r3969, %r3972;
	ld.global.u32 	%r3974, [%rd1570+16];
	mul.wide.s32 	%rd1579, %r3974, 4;
	add.s64 	%rd1580, %rd4, %rd1579;
	ld.global.u32 	%r3975, [%rd1580];
	setp.eq.s32 	%p935, %r3975, -1;
	selp.u32 	%r3976, 1, 0, %p935;
	add.s32 	%r3977, %r3973, %r3976;
	ld.global.u32 	%r3978, [%rd1570+20];
	mul.wide.s32 	%rd1581, %r3978, 4;
	add.s64 	%rd1582, %rd4, %rd1581;
	ld.global.u32 	%r3979, [%rd1582];
	setp.eq.s32 	%p936, %r3979, -1;
	selp.u32 	%r3980, 1, 0, %p936;
	add.s32 	%r3981, %r3977, %r3980;
	ld.global.u32 	%r3982, [%rd1570+24];
	mul.wide.s32 	%rd1583, %r3982, 4;
	add.s64 	%rd1584, %rd4, %rd1583;
	ld.global.u32 	%r3983, [%rd1584];
	setp.eq.s32 	%p937, %r3983, -1;
	selp.u32 	%r3984, 1, 0, %p937;
	add.s32 	%r3985, %r3981, %r3984;
	ld.global.u32 	%r3986, [%rd1570+28];
	mul.wide.s32 	%rd1585, %r3986, 4;
	add.s64 	%rd1586, %rd4, %rd1585;
	ld.global.u32 	%r3987, [%rd1586];
	setp.eq.s32 	%p938, %r3987, -1;
	selp.u32 	%r3988, 1, 0, %p938;
	add.s32 	%r3989, %r3985, %r3988;
	ld.global.u32 	%r3990, [%rd1570+32];
	mul.wide.s32 	%rd1587, %r3990, 4;
	add.s64 	%rd1588, %rd4, %rd1587;
	ld.global.u32 	%r3991, [%rd1588];
	setp.eq.s32 	%p939, %r3991, -1;
	selp.u32 	%r3992, 1, 0, %p939;
	add.s32 	%r3993, %r3989, %r3992;
	ld.global.u32 	%r3994, [%rd1570+36];
	mul.wide.s32 	%rd1589, %r3994, 4;
	add.s64 	%rd1590, %rd4, %rd1589;
	ld.global.u32 	%r3995, [%rd1590];
	setp.eq.s32 	%p940, %r3995, -1;
	selp.u32 	%r3996, 1, 0, %p940;
	add.s32 	%r3997, %r3993, %r3996;
	ld.global.u32 	%r3998, [%rd1570+40];
	mul.wide.s32 	%rd1591, %r3998, 4;
	add.s64 	%rd1592, %rd4, %rd1591;
	ld.global.u32 	%r3999, [%rd1592];
	setp.eq.s32 	%p941, %r3999, -1;
	selp.u32 	%r4000, 1, 0, %p941;
	add.s32 	%r4001, %r3997, %r4000;
	ld.global.u32 	%r4002, [%rd1570+44];
	mul.wide.s32 	%rd1593, %r4002, 4;
	add.s64 	%rd1594, %rd4, %rd1593;
	ld.global.u32 	%r4003, [%rd1594];
	setp.eq.s32 	%p942, %r4003, -1;
	selp.u32 	%r4004, 1, 0, %p942;
	add.s32 	%r4005, %r4001, %r4004;
	ld.global.u32 	%r4006, [%rd1570+48];
	mul.wide.s32 	%rd1595, %r4006, 4;
	add.s64 	%rd1596, %rd4, %rd1595;
	ld.global.u32 	%r4007, [%rd1596];
	setp.eq.s32 	%p943, %r4007, -1;
	selp.u32 	%r4008, 1, 0, %p943;
	add.s32 	%r4009, %r4005, %r4008;
	ld.global.u32 	%r4010, [%rd1570+52];
	mul.wide.s32 	%rd1597, %r4010, 4;
	add.s64 	%rd1598, %rd4, %rd1597;
	ld.global.u32 	%r4011, [%rd1598];
	setp.eq.s32 	%p944, %r4011, -1;
	selp.u32 	%r4012, 1, 0, %p944;
	add.s32 	%r4013, %r4009, %r4012;
	ld.global.u32 	%r4014, [%rd1570+56];
	mul.wide.s32 	%rd1599, %r4014, 4;
	add.s64 	%rd1600, %rd4, %rd1599;
	ld.global.u32 	%r4015, [%rd1600];
	setp.eq.s32 	%p945, %r4015, -1;
	selp.u32 	%r4016, 1, 0, %p945;
	add.s32 	%r4017, %r4013, %r4016;
	ld.global.u32 	%r4018, [%rd1570+60];
	mul.wide.s32 	%rd1601, %r4018, 4;
	add.s64 	%rd1602, %rd4, %rd1601;
	ld.global.u32 	%r4019, [%rd1602];
	setp.eq.s32 	%p946, %r4019, -1;
	selp.u32 	%r4020, 1, 0, %p946;
	add.s32 	%r6135, %r4017, %r4020;
	add.s32 	%r6127, %r6127, 16;
	add.s32 	%r6125, %r6125, 16;
	setp.ne.s32 	%p947, %r6125, %r750;
	@%p947 bra 	$L__BB23_383;
$L__BB23_384:
	setp.eq.s32 	%p948, %r749, 0;
	@%p948 bra 	$L__BB23_394;
	and.b32  	%r760, %r748, 7;
	setp.lt.u32 	%p949, %r749, 8;
	@%p949 bra 	$L__BB23_387;
	mul.wide.s32 	%rd1603, %r6127, 4;
	add.s64 	%rd1604, %rd3, %rd1603;
	ld.global.u32 	%r4022, [%rd1604];
	mul.wide.s32 	%rd1605, %r4022, 4;
	add.s64 	%rd1606, %rd4, %rd1605;
	ld.global.u32 	%r4023, [%rd1606];
	setp.eq.s32 	%p950, %r4023, -1;
	selp.u32 	%r4024, 1, 0, %p950;
	add.s32 	%r4025, %r6135, %r4024;
	ld.global.u32 	%r4026, [%rd1604+4];
	mul.wide.s32 	%rd1607, %r4026, 4;
	add.s64 	%rd1608, %rd4, %rd1607;
	ld.global.u32 	%r4027, [%rd1608];
	setp.eq.s32 	%p951, %r4027, -1;
	selp.u32 	%r4028, 1, 0, %p951;
	add.s32 	%r4029, %r4025, %r4028;
	ld.global.u32 	%r4030, [%rd1604+8];
	mul.wide.s32 	%rd1609, %r4030, 4;
	add.s64 	%rd1610, %rd4, %rd1609;
	ld.global.u32 	%r4031, [%rd1610];
	setp.eq.s32 	%p952, %r4031, -1;
	selp.u32 	%r4032, 1, 0, %p952;
	add.s32 	%r4033, %r4029, %r4032;
	ld.global.u32 	%r4034, [%rd1604+12];
	mul.wide.s32 	%rd1611, %r4034, 4;
	add.s64 	%rd1612, %rd4, %rd1611;
	ld.global.u32 	%r4035, [%rd1612];
	setp.eq.s32 	%p953, %r4035, -1;
	selp.u32 	%r4036, 1, 0, %p953;
	add.s32 	%r4037, %r4033, %r4036;
	ld.global.u32 	%r4038, [%rd1604+16];
	mul.wide.s32 	%rd1613, %r4038, 4;
	add.s64 	%rd1614, %rd4, %rd1613;
	ld.global.u32 	%r4039, [%rd1614];
	setp.eq.s32 	%p954, %r4039, -1;
	selp.u32 	%r4040, 1, 0, %p954;
	add.s32 	%r4041, %r4037, %r4040;
	ld.global.u32 	%r4042, [%rd1604+20];
	mul.wide.s32 	%rd1615, %r4042, 4;
	add.s64 	%rd1616, %rd4, %rd1615;
	ld.global.u32 	%r4043, [%rd1616];
	setp.eq.s32 	%p955, %r4043, -1;
	selp.u32 	%r4044, 1, 0, %p955;
	add.s32 	%r4045, %r4041, %r4044;
	ld.global.u32 	%r4046, [%rd1604+24];
	mul.wide.s32 	%rd1617, %r4046, 4;
	add.s64 	%rd1618, %rd4, %rd1617;
	ld.global.u32 	%r4047, [%rd1618];
	setp.eq.s32 	%p956, %r4047, -1;
	selp.u32 	%r4048, 1, 0, %p956;
	add.s32 	%r4049, %r4045, %r4048;
	ld.global.u32 	%r4050, [%rd1604+28];
	mul.wide.s32 	%rd1619, %r4050, 4;
	add.s64 	%rd1620, %rd4, %rd1619;
	ld.global.u32 	%r4051, [%rd1620];
	setp.eq.s32 	%p957, %r4051, -1;
	selp.u32 	%r4052, 1, 0, %p957;
	add.s32 	%r6135, %r4049, %r4052;
	add.s32 	%r6127, %r6127, 8;
$L__BB23_387:
	setp.eq.s32 	%p958, %r760, 0;
	@%p958 bra 	$L__BB23_394;
	and.b32  	%r766, %r748, 3;
	setp.lt.u32 	%p959, %r760, 4;
	@%p959 bra 	$L__BB23_390;
	mul.wide.s32 	%rd1621, %r6127, 4;
	add.s64 	%rd1622, %rd3, %rd1621;
	ld.global.u32 	%r4054, [%rd1622];
	mul.wide.s32 	%rd1623, %r4054, 4;
	add.s64 	%rd1624, %rd4, %rd1623;
	ld.global.u32 	%r4055, [%rd1624];
	setp.eq.s32 	%p960, %r4055, -1;
	selp.u32 	%r4056, 1, 0, %p960;
	add.s32 	%r4057, %r6135, %r4056;
	ld.global.u32 	%r4058, [%rd1622+4];
	mul.wide.s32 	%rd1625, %r4058, 4;
	add.s64 	%rd1626, %rd4, %rd1625;
	ld.global.u32 	%r4059, [%rd1626];
	setp.eq.s32 	%p961, %r4059, -1;
	selp.u32 	%r4060, 1, 0, %p961;
	add.s32 	%r4061, %r4057, %r4060;
	ld.global.u32 	%r4062, [%rd1622+8];
	mul.wide.s32 	%rd1627, %r4062, 4;
	add.s64 	%rd1628, %rd4, %rd1627;
	ld.global.u32 	%r4063, [%rd1628];
	setp.eq.s32 	%p962, %r4063, -1;
	selp.u32 	%r4064, 1, 0, %p962;
	add.s32 	%r4065, %r4061, %r4064;
	ld.global.u32 	%r4066, [%rd1622+12];
	mul.wide.s32 	%rd1629, %r4066, 4;
	add.s64 	%rd1630, %rd4, %rd1629;
	ld.global.u32 	%r4067, [%rd1630];
	setp.eq.s32 	%p963, %r4067, -1;
	selp.u32 	%r4068, 1, 0, %p963;
	add.s32 	%r6135, %r4065, %r4068;
	add.s32 	%r6127, %r6127, 4;
$L__BB23_390:
	setp.eq.s32 	%p964, %r766, 0;
	@%p964 bra 	$L__BB23_394;
	mul.wide.s32 	%rd1631, %r6127, 4;
	add.s64 	%rd33, %rd3, %rd1631;
	ld.global.u32 	%r4069, [%rd33];
	mul.wide.s32 	%rd1632, %r4069, 4;
	add.s64 	%rd1633, %rd4, %rd1632;
	ld.global.u32 	%r4070, [%rd1633];
	setp.eq.s32 	%p965, %r4070, -1;
	selp.u32 	%r4071, 1, 0, %p965;
	add.s32 	%r6135, %r6135, %r4071;
	setp.eq.s32 	%p966, %r766, 1;
	@%p966 bra 	$L__BB23_394;
	ld.global.u32 	%r4072, [%rd33+4];
	mul.wide.s32 	%rd1634, %r4072, 4;
	add.s64 	%rd1635, %rd4, %rd1634;
	ld.global.u32 	%r4073, [%rd1635];
	setp.eq.s32 	%p967, %r4073, -1;
	selp.u32 	%r4074, 1, 0, %p967;
	add.s32 	%r6135, %r6135, %r4074;
	setp.eq.s32 	%p968, %r766, 2;
	@%p968 bra 	$L__BB23_394;
	ld.global.u32 	%r4075, [%rd33+8];
	mul.wide.s32 	%rd1636, %r4075, 4;
	add.s64 	%rd1637, %rd4, %rd1636;
	ld.global.u32 	%r4076, [%rd1637];
	setp.eq.s32 	%p969, %r4076, -1;
	selp.u32 	%r4077, 1, 0, %p969;
	add.s32 	%r6135, %r6135, %r4077;
$L__BB23_394:
	ld.global.u32 	%r4079, [%rd25+7168];
	setp.ne.s32 	%p970, %r4079, -1;
	mov.b32 	%r6148, 0;
	@%p970 bra 	$L__BB23_409;
	ld.global.u32 	%r6140, [%rd26+7168];
	ld.global.u32 	%r777, [%rd26+7172];
	setp.ge.s32 	%p971, %r6140, %r777;
	@%p971 bra 	$L__BB23_409;
	add.s32 	%r4083, %r6140, 1;
	max.s32 	%r4084, %r777, %r4083;
	sub.s32 	%r778, %r4084, %r6140;
	and.b32  	%r779, %r778, 15;
	sub.s32 	%r4085, %r6140, %r4084;
	setp.gt.u32 	%p972, %r4085, -16;
	mov.b32 	%r6148, 0;
	@%p972 bra 	$L__BB23_399;
	and.b32  	%r780, %r778, -16;
	mov.b32 	%r6148, 0;
	mov.u32 	%r6138, %r6148;
$L__BB23_398:
	.pragma "nounroll";
	mul.wide.s32 	%rd1638, %r6140, 4;
	add.s64 	%rd1639, %rd3, %rd1638;
	ld.global.u32 	%r4087, [%rd1639];
	mul.wide.s32 	%rd1640, %r4087, 4;
	add.s64 	%rd1641, %rd4, %rd1640;
	ld.global.u32 	%r4088, [%rd1641];
	setp.eq.s32 	%p973, %r4088, -1;
	selp.u32 	%r4089, 1, 0, %p973;
	add.s32 	%r4090, %r6148, %r4089;
	ld.global.u32 	%r4091, [%rd1639+4];
	mul.wide.s32 	%rd1642, %r4091, 4;
	add.s64 	%rd1643, %rd4, %rd1642;
	ld.global.u32 	%r4092, [%rd1643];
	setp.eq.s32 	%p974, %r4092, -1;
	selp.u32 	%r4093, 1, 0, %p974;
	add.s32 	%r4094, %r4090, %r4093;
	ld.global.u32 	%r4095, [%rd1639+8];
	mul.wide.s32 	%rd1644, %r4095, 4;
	add.s64 	%rd1645, %rd4, %rd1644;
	ld.global.u32 	%r4096, [%rd1645];
	setp.eq.s32 	%p975, %r4096, -1;
	selp.u32 	%r4097, 1, 0, %p975;
	add.s32 	%r4098, %r4094, %r4097;
	ld.global.u32 	%r4099, [%rd1639+12];
	mul.wide.s32 	%rd1646, %r4099, 4;
	add.s64 	%rd1647, %rd4, %rd1646;
	ld.global.u32 	%r4100, [%rd1647];
	setp.eq.s32 	%p976, %r4100, -1;
	selp.u32 	%r4101, 1, 0, %p976;
	add.s32 	%r4102, %r4098, %r4101;
	ld.global.u32 	%r4103, [%rd1639+16];
	mul.wide.s32 	%rd1648, %r4103, 4;
	add.s64 	%rd1649, %rd4, %rd1648;
	ld.global.u32 	%r4104, [%rd1649];
	setp.eq.s32 	%p977, %r4104, -1;
	selp.u32 	%r4105, 1, 0, %p977;
	add.s32 	%r4106, %r4102, %r4105;
	ld.global.u32 	%r4107, [%rd1639+20];
	mul.wide.s32 	%rd1650, %r4107, 4;
	add.s64 	%rd1651, %rd4, %rd1650;
	ld.global.u32 	%r4108, [%rd1651];
	setp.eq.s32 	%p978, %r4108, -1;
	selp.u32 	%r4109, 1, 0, %p978;
	add.s32 	%r4110, %r4106, %r4109;
	ld.global.u32 	%r4111, [%rd1639+24];
	mul.wide.s32 	%rd1652, %r4111, 4;
	add.s64 	%rd1653, %rd4, %rd1652;
	ld.global.u32 	%r4112, [%rd1653];
	setp.eq.s32 	%p979, %r4112, -1;
	selp.u32 	%r4113, 1, 0, %p979;
	add.s32 	%r4114, %r4110, %r4113;
	ld.global.u32 	%r4115, [%rd1639+28];
	mul.wide.s32 	%rd1654, %r4115, 4;
	add.s64 	%rd1655, %rd4, %rd1654;
	ld.global.u32 	%r4116, [%rd1655];
	setp.eq.s32 	%p980, %r4116, -1;
	selp.u32 	%r4117, 1, 0, %p980;
	add.s32 	%r4118, %r4114, %r4117;
	ld.global.u32 	%r4119, [%rd1639+32];
	mul.wide.s32 	%rd1656, %r4119, 4;
	add.s64 	%rd1657, %rd4, %rd1656;
	ld.global.u32 	%r4120, [%rd1657];
	setp.eq.s32 	%p981, %r4120, -1;
	selp.u32 	%r4121, 1, 0, %p981;
	add.s32 	%r4122, %r4118, %r4121;
	ld.global.u32 	%r4123, [%rd1639+36];
	mul.wide.s32 	%rd1658, %r4123, 4;
	add.s64 	%rd1659, %rd4, %rd1658;
	ld.global.u32 	%r4124, [%rd1659];
	setp.eq.s32 	%p982, %r4124, -1;
	selp.u32 	%r4125, 1, 0, %p982;
	add.s32 	%r4126, %r4122, %r4125;
	ld.global.u32 	%r4127, [%rd1639+40];
	mul.wide.s32 	%rd1660, %r4127, 4;
	add.s64 	%rd1661, %rd4, %rd1660;
	ld.global.u32 	%r4128, [%rd1661];
	setp.eq.s32 	%p983, %r4128, -1;
	selp.u32 	%r4129, 1, 0, %p983;
	add.s32 	%r4130, %r4126, %r4129;
	ld.global.u32 	%r4131, [%rd1639+44];
	mul.wide.s32 	%rd1662, %r4131, 4;
	add.s64 	%rd1663, %rd4, %rd1662;
	ld.global.u32 	%r4132, [%rd1663];
	setp.eq.s32 	%p984, %r4132, -1;
	selp.u32 	%r4133, 1, 0, %p984;
	add.s32 	%r4134, %r4130, %r4133;
	ld.global.u32 	%r4135, [%rd1639+48];
	mul.wide.s32 	%rd1664, %r4135, 4;
	add.s64 	%rd1665, %rd4, %rd1664;
	ld.global.u32 	%r4136, [%rd1665];
	setp.eq.s32 	%p985, %r4136, -1;
	selp.u32 	%r4137, 1, 0, %p985;
	add.s32 	%r4138, %r4134, %r4137;
	ld.global.u32 	%r4139, [%rd1639+52];
	mul.wide.s32 	%rd1666, %r4139, 4;
	add.s64 	%rd1667, %rd4, %rd1666;
	ld.global.u32 	%r4140, [%rd1667];
	setp.eq.s32 	%p986, %r4140, -1;
	selp.u32 	%r4141, 1, 0, %p986;
	add.s32 	%r4142, %r4138, %r4141;
	ld.global.u32 	%r4143, [%rd1639+56];
	mul.wide.s32 	%rd1668, %r4143, 4;
	add.s64 	%rd1669, %rd4, %rd1668;
	ld.global.u32 	%r4144, [%rd1669];
	setp.eq.s32 	%p987, %r4144, -1;
	selp.u32 	%r4145, 1, 0, %p987;
	add.s32 	%r4146, %r4142, %r4145;
	ld.global.u32 	%r4147, [%rd1639+60];
	mul.wide.s32 	%rd1670, %r4147, 4;
	add.s64 	%rd1671, %rd4, %rd1670;
	ld.global.u32 	%r4148, [%rd1671];
	setp.eq.s32 	%p988, %r4148, -1;
	selp.u32 	%r4149, 1, 0, %p988;
	add.s32 	%r6148, %r4146, %r4149;
	add.s32 	%r6140, %r6140, 16;
	add.s32 	%r6138, %r6138, 16;
	setp.ne.s32 	%p989, %r6138, %r780;
	@%p989 bra 	$L__BB23_398;
$L__BB23_399:
	setp.eq.s32 	%p990, %r779, 0;
	@%p990 bra 	$L__BB23_409;
	and.b32  	%r790, %r778, 7;
	setp.lt.u32 	%p991, %r779, 8;
	@%p991 bra 	$L__BB23_402;
	mul.wide.s32 	%rd1672, %r6140, 4;
	add.s64 	%rd1673, %rd3, %rd1672;
	ld.global.u32 	%r4151, [%rd1673];
	mul.wide.s32 	%rd1674, %r4151, 4;
	add.s64 	%rd1675, %rd4, %rd1674;
	ld.global.u32 	%r4152, [%rd1675];
	setp.eq.s32 	%p992, %r4152, -1;
	selp.u32 	%r4153, 1, 0, %p992;
	add.s32 	%r4154, %r6148, %r4153;
	ld.global.u32 	%r4155, [%rd1673+4];
	mul.wide.s32 	%rd1676, %r4155, 4;
	add.s64 	%rd1677, %rd4, %rd1676;
	ld.global.u32 	%r4156, [%rd1677];
	setp.eq.s32 	%p993, %r4156, -1;
	selp.u32 	%r4157, 1, 0, %p993;
	add.s32 	%r4158, %r4154, %r4157;
	ld.global.u32 	%r4159, [%rd1673+8];
	mul.wide.s32 	%rd1678, %r4159, 4;
	add.s64 	%rd1679, %rd4, %rd1678;
	ld.global.u32 	%r4160, [%rd1679];
	setp.eq.s32 	%p994, %r4160, -1;
	selp.u32 	%r4161, 1, 0, %p994;
	add.s32 	%r4162, %r4158, %r4161;
	ld.global.u32 	%r4163, [%rd1673+12];
	mul.wide.s32 	%rd1680, %r4163, 4;
	add.s64 	%rd1681, %rd4, %rd1680;
	ld.global.u32 	%r4164, [%rd1681];
	setp.eq.s32 	%p995, %r4164, -1;
	selp.u32 	%r4165, 1, 0, %p995;
	add.s32 	%r4166, %r4162, %r4165;
	ld.global.u32 	%r4167, [%rd1673+16];
	mul.wide.s32 	%rd1682, %r4167, 4;
	add.s64 	%rd1683, %rd4, %rd1682;
	ld.global.u32 	%r4168, [%rd1683];
	setp.eq.s32 	%p996, %r4168, -1;
	selp.u32 	%r4169, 1, 0, %p996;
	add.s32 	%r4170, %r4166, %r4169;
	ld.global.u32 	%r4171, [%rd1673+20];
	mul.wide.s32 	%rd1684, %r4171, 4;
	add.s64 	%rd1685, %rd4, %rd1684;
	ld.global.u32 	%r4172, [%rd1685];
	setp.eq.s32 	%p997, %r4172, -1;
	selp.u32 	%r4173, 1, 0, %p997;
	add.s32 	%r4174, %r4170, %r4173;
	ld.global.u32 	%r4175, [%rd1673+24];
	mul.wide.s32 	%rd1686, %r4175, 4;
	add.s64 	%rd1687, %rd4, %rd1686;
	ld.global.u32 	%r4176, [%rd1687];
	setp.eq.s32 	%p998, %r4176, -1;
	selp.u32 	%r4177, 1, 0, %p998;
	add.s32 	%r4178, %r4174, %r4177;
	ld.global.u32 	%r4179, [%rd1673+28];
	mul.wide.s32 	%rd1688, %r4179, 4;
	add.s64 	%rd1689, %rd4, %rd1688;
	ld.global.u32 	%r4180, [%rd1689];
	setp.eq.s32 	%p999, %r4180, -1;
	selp.u32 	%r4181, 1, 0, %p999;
	add.s32 	%r6148, %r4178, %r4181;
	add.s32 	%r6140, %r6140, 8;
$L__BB23_402:
	setp.eq.s32 	%p1000, %r790, 0;
	@%p1000 bra 	$L__BB23_409;
	and.b32  	%r796, %r778, 3;
	setp.lt.u32 	%p1001, %r790, 4;
	@%p1001 bra 	$L__BB23_405;
	mul.wide.s32 	%rd1690, %r6140, 4;
	add.s64 	%rd1691, %rd3, %rd1690;
	ld.global.u32 	%r4183, [%rd1691];
	mul.wide.s32 	%rd1692, %r4183, 4;
	add.s64 	%rd1693, %rd4, %rd1692;
	ld.global.u32 	%r4184, [%rd1693];
	setp.eq.s32 	%p1002, %r4184, -1;
	selp.u32 	%r4185, 1, 0, %p1002;
	add.s32 	%r4186, %r6148, %r4185;
	ld.global.u32 	%r4187, [%rd1691+4];
	mul.wide.s32 	%rd1694, %r4187, 4;
	add.s64 	%rd1695, %rd4, %rd1694;
	ld.global.u32 	%r4188, [%rd1695];
	setp.eq.s32 	%p1003, %r4188, -1;
	selp.u32 	%r4189, 1, 0, %p1003;
	add.s32 	%r4190, %r4186, %r4189;
	ld.global.u32 	%r4191, [%rd1691+8];
	mul.wide.s32 	%rd1696, %r4191, 4;
	add.s64 	%rd1697, %rd4, %rd1696;
	ld.global.u32 	%r4192, [%rd1697];
	setp.eq.s32 	%p1004, %r4192, -1;
	selp.u32 	%r4193, 1, 0, %p1004;
	add.s32 	%r4194, %r4190, %r4193;
	ld.global.u32 	%r4195, [%rd1691+12];
	mul.wide.s32 	%rd1698, %r4195, 4;
	add.s64 	%rd1699, %rd4, %rd1698;
	ld.global.u32 	%r4196, [%rd1699];
	setp.eq.s32 	%p1005, %r4196, -1;
	selp.u32 	%r4197, 1, 0, %p1005;
	add.s32 	%r6148, %r4194, %r4197;
	add.s32 	%r6140, %r6140, 4;
$L__BB23_405:
	setp.eq.s32 	%p1006, %r796, 0;
	@%p1006 bra 	$L__BB23_409;
	mul.wide.s32 	%rd1700, %r6140, 4;
	add.s64 	%rd34, %rd3, %rd1700;
	ld.global.u32 	%r4198, [%rd34];
	mul.wide.s32 	%rd1701, %r4198, 4;
	add.s64 	%rd1702, %rd4, %rd1701;
	ld.global.u32 	%r4199, [%rd1702];
	setp.eq.s32 	%p1007, %r4199, -1;
	selp.u32 	%r4200, 1, 0, %p1007;
	add.s32 	%r6148, %r6148, %r4200;
	setp.eq.s32 	%p1008, %r796, 1;
	@%p1008 bra 	$L__BB23_409;
	ld.global.u32 	%r4201, [%rd34+4];
	mul.wide.s32 	%rd1703, %r4201, 4;
	add.s64 	%rd1704, %rd4, %rd1703;
	ld.global.u32 	%r4202, [%rd1704];
	setp.eq.s32 	%p1009, %r4202, -1;
	selp.u32 	%r4203, 1, 0, %p1009;
	add.s32 	%r6148, %r6148, %r4203;
	setp.eq.s32 	%p1010, %r796, 2;
	@%p1010 bra 	$L__BB23_409;
	ld.global.u32 	%r4204, [%rd34+8];
	mul.wide.s32 	%rd1705, %r4204, 4;
	add.s64 	%rd1706, %rd4, %rd1705;
	ld.global.u32 	%r4205, [%rd1706];
	setp.eq.s32 	%p1011, %r4205, -1;
	selp.u32 	%r4206, 1, 0, %p1011;
	add.s32 	%r6148, %r6148, %r4206;
$L__BB23_409:
	ld.global.u32 	%r4208, [%rd25+8192];
	setp.ne.s32 	%p1012, %r4208, -1;
	mov.b32 	%r6161, 0;
	@%p1012 bra 	$L__BB23_424;
	ld.global.u32 	%r6153, [%rd26+8192];
	ld.global.u32 	%r807, [%rd26+8196];
	setp.ge.s32 	%p1013, %r6153, %r807;
	@%p1013 bra 	$L__BB23_424;
	add.s32 	%r4212, %r6153, 1;
	max.s32 	%r4213, %r807, %r4212;
	sub.s32 	%r808, %r4213, %r6153;
	and.b32  	%r809, %r808, 15;
	sub.s32 	%r4214, %r6153, %r4213;
	setp.gt.u32 	%p1014, %r4214, -16;
	mov.b32 	%r6161, 0;
	@%p1014 bra 	$L__BB23_414;
	and.b32  	%r810, %r808, -16;
	mov.b32 	%r6161, 0;
	mov.u32 	%r6151, %r6161;
$L__BB23_413:
	.pragma "nounroll";
	mul.wide.s32 	%rd1707, %r6153, 4;
	add.s64 	%rd1708, %rd3, %rd1707;
	ld.global.u32 	%r4216, [%rd1708];
	mul.wide.s32 	%rd1709, %r4216, 4;
	add.s64 	%rd1710, %rd4, %rd1709;
	ld.global.u32 	%r4217, [%rd1710];
	setp.eq.s32 	%p1015, %r4217, -1;
	selp.u32 	%r4218, 1, 0, %p1015;
	add.s32 	%r4219, %r6161, %r4218;
	ld.global.u32 	%r4220, [%rd1708+4];
	mul.wide.s32 	%rd1711, %r4220, 4;
	add.s64 	%rd1712, %rd4, %rd1711;
	ld.global.u32 	%r4221, [%rd1712];
	setp.eq.s32 	%p1016, %r4221, -1;
	selp.u32 	%r4222, 1, 0, %p1016;
	add.s32 	%r4223, %r4219, %r4222;
	ld.global.u32 	%r4224, [%rd1708+8];
	mul.wide.s32 	%rd1713, %r4224, 4;
	add.s64 	%rd1714, %rd4, %rd1713;
	ld.global.u32 	%r4225, [%rd1714];
	setp.eq.s32 	%p1017, %r4225, -1;
	selp.u32 	%r4226, 1, 0, %p1017;
	add.s32 	%r4227, %r4223, %r4226;
	ld.global.u32 	%r4228, [%rd1708+12];
	mul.wide.s32 	%rd1715, %r4228, 4;
	add.s64 	%rd1716, %rd4, %rd1715;
	ld.global.u32 	%r4229, [%rd1716];
	setp.eq.s32 	%p1018, %r4229, -1;
	selp.u32 	%r4230, 1, 0, %p1018;
	add.s32 	%r4231, %r4227, %r4230;
	ld.global.u32 	%r4232, [%rd1708+16];
	mul.wide.s32 	%rd1717, %r4232, 4;
	add.s64 	%rd1718, %rd4, %rd1717;
	ld.global.u32 	%r4233, [%rd1718];
	setp.eq.s32 	%p1019, %r4233, -1;
	selp.u32 	%r4234, 1, 0, %p1019;
	add.s32 	%r4235, %r4231, %r4234;
	ld.global.u32 	%r4236, [%rd1708+20];
	mul.wide.s32 	%rd1719, %r4236, 4;
	add.s64 	%rd1720, %rd4, %rd1719;
	ld.global.u32 	%r4237, [%rd1720];
	setp.eq.s32 	%p1020, %r4237, -1;
	selp.u32 	%r4238, 1, 0, %p1020;
	add.s32 	%r4239, %r4235, %r4238;
	ld.global.u32 	%r4240, [%rd1708+24];
	mul.wide.s32 	%rd1721, %r4240, 4;
	add.s64 	%rd1722, %rd4, %rd1721;
	ld.global.u32 	%r4241, [%rd1722];
	setp.eq.s32 	%p1021, %r4241, -1;
	selp.u32 	%r4242, 1, 0, %p1021;
	add.s32 	%r4243, %r4239, %r4242;
	ld.global.u32 	%r4244, [%rd1708+28];
	mul.wide.s32 	%rd1723, %r4244, 4;
	add.s64 	%rd1724, %rd4, %rd1723;
	ld.global.u32 	%r4245, [%rd1724];
	setp.eq.s32 	%p1022, %r4245, -1;
	selp.u32 	%r4246, 1, 0, %p1022;
	add.s32 	%r4247, %r4243, %r4246;
	ld.global.u32 	%r4248, [%rd1708+32];
	mul.wide.s32 	%rd1725, %r4248, 4;
	add.s64 	%rd1726, %rd4, %rd1725;
	ld.global.u32 	%r4249, [%rd1726];
	setp.eq.s32 	%p1023, %r4249, -1;
	selp.u32 	%r4250, 1, 0, %p1023;
	add.s32 	%r4251, %r4247, %r4250;
	ld.global.u32 	%r4252, [%rd1708+36];
	mul.wide.s32 	%rd1727, %r4252, 4;
	add.s64 	%rd1728, %rd4, %rd1727;
	ld.global.u32 	%r4253, [%rd1728];
	setp.eq.s32 	%p1024, %r4253, -1;
	selp.u32 	%r4254, 1, 0, %p1024;
	add.s32 	%r4255, %r4251, %r4254;
	ld.global.u32 	%r4256, [%rd1708+40];
	mul.wide.s32 	%rd1729, %r4256, 4;
	add.s64 	%rd1730, %rd4, %rd1729;
	ld.global.u32 	%r4257, [%rd1730];
	setp.eq.s32 	%p1025, %r4257, -1;
	selp.u32 	%r4258, 1, 0, %p1025;
	add.s32 	%r4259, %r4255, %r4258;
	ld.global.u32 	%r4260, [%rd1708+44];
	mul.wide.s32 	%rd1731, %r4260, 4;
	add.s64 	%rd1732, %rd4, %rd1731;
	ld.global.u32 	%r4261, [%rd1732];
	setp.eq.s32 	%p1026, %r4261, -1;
	selp.u32 	%r4262, 1, 0, %p1026;
	add.s32 	%r4263, %r4259, %r4262;
	ld.global.u32 	%r4264, [%rd1708+48];
	mul.wide.s32 	%rd1733, %r4264, 4;
	add.s64 	%rd1734, %rd4, %rd1733;
	ld.global.u32 	%r4265, [%rd1734];
	setp.eq.s32 	%p1027, %r4265, -1;
	selp.u32 	%r4266, 1, 0, %p1027;
	add.s32 	%r4267, %r4263, %r4266;
	ld.global.u32 	%r4268, [%rd1708+52];
	mul.wide.s32 	%rd1735, %r4268, 4;
	add.s64 	%rd1736, %rd4, %rd1735;
	ld.global.u32 	%r4269, [%rd1736];
	setp.eq.s32 	%p1028, %r4269, -1;
	selp.u32 	%r4270, 1, 0, %p1028;
	add.s32 	%r4271, %r4267, %r4270;
	ld.global.u32 	%r4272, [%rd1708+56];
	mul.wide.s32 	%rd1737, %r4272, 4;
	add.s64 	%rd1738, %rd4, %rd1737;
	ld.global.u32 	%r4273, [%rd1738];
	setp.eq.s32 	%p1029, %r4273, -1;
	selp.u32 	%r4274, 1, 0, %p1029;
	add.s32 	%r4275, %r4271, %r4274;
	ld.global.u32 	%r4276, [%rd1708+60];
	mul.wide.s32 	%rd1739, %r4276, 4;
	add.s64 	%rd1740, %rd4, %rd1739;
	ld.global.u32 	%r4277, [%rd1740];
	setp.eq.s32 	%p1030, %r4277, -1;
	selp.u32 	%r4278, 1, 0, %p1030;
	add.s32 	%r6161, %r4275, %r4278;
	add.s32 	%r6153, %r6153, 16;
	add.s32 	%r6151, %r6151, 16;
	setp.ne.s32 	%p1031, %r6151, %r810;
	@%p1031 bra 	$L__BB23_413;
$L__BB23_414:
	setp.eq.s32 	%p1032, %r809, 0;
	@%p1032 bra 	$L__BB23_424;
	and.b32  	%r820, %r808, 7;
	setp.lt.u32 	%p1033, %r809, 8;
	@%p1033 bra 	$L__BB23_417;
	mul.wide.s32 	%rd1741, %r6153, 4;
	add.s64 	%rd1742, %rd3, %rd1741;
	ld.global.u32 	%r4280, [%rd1742];
	mul.wide.s32 	%rd1743, %r4280, 4;
	add.s64 	%rd1744, %rd4, %rd1743;
	ld.global.u32 	%r4281, [%rd1744];
	setp.eq.s32 	%p1034, %r4281, -1;
	selp.u32 	%r4282, 1, 0, %p1034;
	add.s32 	%r4283, %r6161, %r4282;
	ld.global.u32 	%r4284, [%rd1742+4];
	mul.wide.s32 	%rd1745, %r4284, 4;
	add.s64 	%rd1746, %rd4, %rd1745;
	ld.global.u32 	%r4285, [%rd1746];
	setp.eq.s32 	%p1035, %r4285, -1;
	selp.u32 	%r4286, 1, 0, %p1035;
	add.s32 	%r4287, %r4283, %r4286;
	ld.global.u32 	%r4288, [%rd1742+8];
	mul.wide.s32 	%rd1747, %r4288, 4;
	add.s64 	%rd1748, %rd4, %rd1747;
	ld.global.u32 	%r4289, [%rd1748];
	setp.eq.s32 	%p1036, %r4289, -1;
	selp.u32 	%r4290, 1, 0, %p1036;
	add.s32 	%r4291, %r4287, %r4290;
	ld.global.u32 	%r4292, [%rd1742+12];
	mul.wide.s32 	%rd1749, %r4292, 4;
	add.s64 	%rd1750, %rd4, %rd1749;
	ld.global.u32 	%r4293, [%rd1750];
	setp.eq.s32 	%p1037, %r4293, -1;
	selp.u32 	%r4294, 1, 0, %p1037;
	add.s32 	%r4295, %r4291, %r4294;
	ld.global.u32 	%r4296, [%rd1742+16];
	mul.wide.s32 	%rd1751, %r4296, 4;
	add.s64 	%rd1752, %rd4, %rd1751;
	ld.global.u32 	%r4297, [%rd1752];
	setp.eq.s32 	%p1038, %r4297, -1;
	selp.u32 	%r4298, 1, 0, %p1038;
	add.s32 	%r4299, %r4295, %r4298;
	ld.global.u32 	%r4300, [%rd1742+20];
	mul.wide.s32 	%rd1753, %r4300, 4;
	add.s64 	%rd1754, %rd4, %rd1753;
	ld.global.u32 	%r4301, [%rd1754];
	setp.eq.s32 	%p1039, %r4301, -1;
	selp.u32 	%r4302, 1, 0, %p1039;
	add.s32 	%r4303, %r4299, %r4302;
	ld.global.u32 	%r4304, [%rd1742+24];
	mul.wide.s32 	%rd1755, %r4304, 4;
	add.s64 	%rd1756, %rd4, %rd1755;
	ld.global.u32 	%r4305, [%rd1756];
	setp.eq.s32 	%p1040, %r4305, -1;
	selp.u32 	%r4306, 1, 0, %p1040;
	add.s32 	%r4307, %r4303, %r4306;
	ld.global.u32 	%r4308, [%rd1742+28];
	mul.wide.s32 	%rd1757, %r4308, 4;
	add.s64 	%rd1758, %rd4, %rd1757;
	ld.global.u32 	%r4309, [%rd1758];
	setp.eq.s32 	%p1041, %r4309, -1;
	selp.u32 	%r4310, 1, 0, %p1041;
	add.s32 	%r6161, %r4307, %r4310;
	add.s32 	%r6153, %r6153, 8;
$L__BB23_417:
	setp.eq.s32 	%p1042, %r820, 0;
	@%p1042 bra 	$L__BB23_424;
	and.b32  	%r826, %r808, 3;
	setp.lt.u32 	%p1043, %r820, 4;
	@%p1043 bra 	$L__BB23_420;
	mul.wide.s32 	%rd1759, %r6153, 4;
	add.s64 	%rd1760, %rd3, %rd1759;
	ld.global.u32 	%r4312, [%rd1760];
	mul.wide.s32 	%rd1761, %r4312, 4;
	add.s64 	%rd1762, %rd4, %rd1761;
	ld.global.u32 	%r4313, [%rd1762];
	setp.eq.s32 	%p1044, %r4313, -1;
	selp.u32 	%r4314, 1, 0, %p1044;
	add.s32 	%r4315, %r6161, %r4314;
	ld.global.u32 	%r4316, [%rd1760+4];
	mul.wide.s32 	%rd1763, %r4316, 4;
	add.s64 	%rd1764, %rd4, %rd1763;
	ld.global.u32 	%r4317, [%rd1764];
	setp.eq.s32 	%p1045, %r4317, -1;
	selp.u32 	%r4318, 1, 0, %p1045;
	add.s32 	%r4319, %r4315, %r4318;
	ld.global.u32 	%r4320, [%rd1760+8];
	mul.wide.s32 	%rd1765, %r4320, 4;
	add.s64 	%rd1766, %rd4, %rd1765;
	ld.global.u32 	%r4321, [%rd1766];
	setp.eq.s32 	%p1046, %r4321, -1;
	selp.u32 	%r4322, 1, 0, %p1046;
	add.s32 	%r4323, %r4319, %r4322;
	ld.global.u32 	%r4324, [%rd1760+12];
	mul.wide.s32 	%rd1767, %r4324, 4;
	add.s64 	%rd1768, %rd4, %rd1767;
	ld.global.u32 	%r4325, [%rd1768];
	setp.eq.s32 	%p1047, %r4325, -1;
	selp.u32 	%r4326, 1, 0, %p1047;
	add.s32 	%r6161, %r4323, %r4326;
	add.s32 	%r6153, %r6153, 4;
$L__BB23_420:
	setp.eq.s32 	%p1048, %r826, 0;
	@%p1048 bra 	$L__BB23_424;
	mul.wide.s32 	%rd1769, %r6153, 4;
	add.s64 	%rd35, %rd3, %rd1769;
	ld.global.u32 	%r4327, [%rd35];
	mul.wide.s32 	%rd1770, %r4327, 4;
	add.s64 	%rd1771, %rd4, %rd1770;
	ld.global.u32 	%r4328, [%rd1771];
	setp.eq.s32 	%p1049, %r4328, -1;
	selp.u32 	%r4329, 1, 0, %p1049;
	add.s32 	%r6161, %r6161, %r4329;
	setp.eq.s32 	%p1050, %r826, 1;
	@%p1050 bra 	$L__BB23_424;
	ld.global.u32 	%r4330, [%rd35+4];
	mul.wide.s32 	%rd1772, %r4330, 4;
	add.s64 	%rd1773, %rd4, %rd1772;
	ld.global.u32 	%r4331, [%rd1773];
	setp.eq.s32 	%p1051, %r4331, -1;
	selp.u32 	%r4332, 1, 0, %p1051;
	add.s32 	%r6161, %r6161, %r4332;
	setp.eq.s32 	%p1052, %r826, 2;
	@%p1052 bra 	$L__BB23_424;
	ld.global.u32 	%r4333, [%rd35+8];
	mul.wide.s32 	%rd1774, %r4333, 4;
	add.s64 	%rd1775, %rd4, %rd1774;
	ld.global.u32 	%r4334, [%rd1775];
	setp.eq.s32 	%p1053, %r4334, -1;
	selp.u32 	%r4335, 1, 0, %p1053;
	add.s32 	%r6161, %r6161, %r4335;
$L__BB23_424:
	ld.global.u32 	%r4337, [%rd25+9216];
	setp.ne.s32 	%p1054, %r4337, -1;
	mov.b32 	%r6174, 0;
	@%p1054 bra 	$L__BB23_439;
	ld.global.u32 	%r6166, [%rd26+9216];
	ld.global.u32 	%r837, [%rd26+9220];
	setp.ge.s32 	%p1055, %r6166, %r837;
	@%p1055 bra 	$L__BB23_439;
	add.s32 	%r4341, %r6166, 1;
	max.s32 	%r4342, %r837, %r4341;
	sub.s32 	%r838, %r4342, %r6166;
	and.b32  	%r839, %r838, 15;
	sub.s32 	%r4343, %r6166, %r4342;
	setp.gt.u32 	%p1056, %r4343, -16;
	mov.b32 	%r6174, 0;
	@%p1056 bra 	$L__BB23_429;
	and.b32  	%r840, %r838, -16;
	mov.b32 	%r6174, 0;
	mov.u32 	%r6164, %r6174;
$L__BB23_428:
	.pragma "nounroll";
	mul.wide.s32 	%rd1776, %r6166, 4;
	add.s64 	%rd1777, %rd3, %rd1776;
	ld.global.u32 	%r4345, [%rd1777];
	mul.wide.s32 	%rd1778, %r4345, 4;
	add.s64 	%rd1779, %rd4, %rd1778;
	ld.global.u32 	%r4346, [%rd1779];
	setp.eq.s32 	%p1057, %r4346, -1;
	selp.u32 	%r4347, 1, 0, %p1057;
	add.s32 	%r4348, %r6174, %r4347;
	ld.global.u32 	%r4349, [%rd1777+4];
	mul.wide.s32 	%rd1780, %r4349, 4;
	add.s64 	%rd1781, %rd4, %rd1780;
	ld.global.u32 	%r4350, [%rd1781];
	setp.eq.s32 	%p1058, %r4350, -1;
	selp.u32 	%r4351, 1, 0, %p1058;
	add.s32 	%r4352, %r4348, %r4351;
	ld.global.u32 	%r4353, [%rd1777+8];
	mul.wide.s32 	%rd1782, %r4353, 4;
	add.s64 	%rd1783, %rd4, %rd1782;
	ld.global.u32 	%r4354, [%rd1783];
	setp.eq.s32 	%p1059, %r4354, -1;
	selp.u32 	%r4355, 1, 0, %p1059;
	add.s32 	%r4356, %r4352, %r4355;
	ld.global.u32 	%r4357, [%rd1777+12];
	mul.wide.s32 	%rd1784, %r4357, 4;
	add.s64 	%rd1785, %rd4, %rd1784;
	ld.global.u32 	%r4358, [%rd1785];
	setp.eq.s32 	%p1060, %r4358, -1;
	selp.u32 	%r4359, 1, 0, %p1060;
	add.s32 	%r4360, %r4356, %r4359;
	ld.global.u32 	%r4361, [%rd1777+16];
	mul.wide.s32 	%rd1786, %r4361, 4;
	add.s64 	%rd1787, %rd4, %rd1786;
	ld.global.u32 	%r4362, [%rd1787];
	setp.eq.s32 	%p1061, %r4362, -1;
	selp.u32 	%r4363, 1, 0, %p1061;
	add.s32 	%r4364, %r4360, %r4363;
	ld.global.u32 	%r4365, [%rd1777+20];
	mul.wide.s32 	%rd1788, %r4365, 4;
	add.s64 	%rd1789, %rd4, %rd1788;
	ld.global.u32 	%r4366, [%rd1789];
	setp.eq.s32 	%p1062, %r4366, -1;
	selp.u32 	%r4367, 1, 0, %p1062;
	add.s32 	%r4368, %r4364, %r4367;
	ld.global.u32 	%r4369, [%rd1777+24];
	mul.wide.s32 	%rd1790, %r4369, 4;
	add.s64 	%rd1791, %rd4, %rd1790;
	ld.global.u32 	%r4370, [%rd1791];
	setp.eq.s32 	%p1063, %r4370, -1;
	selp.u32 	%r4371, 1, 0, %p1063;
	add.s32 	%r4372, %r4368, %r4371;
	ld.global.u32 	%r4373, [%rd1777+28];
	mul.wide.s32 	%rd1792, %r4373, 4;
	add.s64 	%rd1793, %rd4, %rd1792;
	ld.global.u32 	%r4374, [%rd1793];
	setp.eq.s32 	%p1064, %r4374, -1;
	selp.u32 	%r4375, 1, 0, %p1064;
	add.s32 	%r4376, %r4372, %r4375;
	ld.global.u32 	%r4377, [%rd1777+32];
	mul.wide.s32 	%rd1794, %r4377, 4;
	add.s64 	%rd1795, %rd4, %rd1794;
	ld.global.u32 	%r4378, [%rd1795];
	setp.eq.s32 	%p1065, %r4378, -1;
	selp.u32 	%r4379, 1, 0, %p1065;
	add.s32 	%r4380, %r4376, %r4379;
	ld.global.u32 	%r4381, [%rd1777+36];
	mul.wide.s32 	%rd1796, %r4381, 4;
	add.s64 	%rd1797, %rd4, %rd1796;
	ld.global.u32 	%r4382, [%rd1797];
	setp.eq.s32 	%p1066, %r4382, -1;
	selp.u32 	%r4383, 1, 0, %p1066;
	add.s32 	%r4384, %r4380, %r4383;
	ld.global.u32 	%r4385, [%rd1777+40];
	mul.wide.s32 	%rd1798, %r4385, 4;
	add.s64 	%rd1799, %rd4, %rd1798;
	ld.global.u32 	%r4386, [%rd1799];
	setp.eq.s32 	%p1067, %r4386, -1;
	selp.u32 	%r4387, 1, 0, %p1067;
	add.s32 	%r4388, %r4384, %r4387;
	ld.global.u32 	%r4389, [%rd1777+44];
	mul.wide.s32 	%rd1800, %r4389, 4;
	add.s64 	%rd1801, %rd4, %rd1800;
	ld.global.u32 	%r4390, [%rd1801];
	setp.eq.s32 	%p1068, %r4390, -1;
	selp.u32 	%r4391, 1, 0, %p1068;
	add.s32 	%r4392, %r4388, %r4391;
	ld.global.u32 	%r4393, [%rd1777+48];
	mul.wide.s32 	%rd1802, %r4393, 4;
	add.s64 	%rd1803, %rd4, %rd1802;
	ld.global.u32 	%r4394, [%rd1803];
	setp.eq.s32 	%p1069, %r4394, -1;
	selp.u32 	%r4395, 1, 0, %p1069;
	add.s32 	%r4396, %r4392, %r4395;
	ld.global.u32 	%r4397, [%rd1777+52];
	mul.wide.s32 	%rd1804, %r4397, 4;
	add.s64 	%rd1805, %rd4, %rd1804;
	ld.global.u32 	%r4398, [%rd1805];
	setp.eq.s32 	%p1070, %r4398, -1;
	selp.u32 	%r4399, 1, 0, %p1070;
	add.s32 	%r4400, %r4396, %r4399;
	ld.global.u32 	%r4401, [%rd1777+56];
	mul.wide.s32 	%rd1806, %r4401, 4;
	add.s64 	%rd1807, %rd4, %rd1806;
	ld.global.u32 	%r4402, [%rd1807];
	setp.eq.s32 	%p1071, %r4402, -1;
	selp.u32 	%r4403, 1, 0, %p1071;
	add.s32 	%r4404, %r4400, %r4403;
	ld.global.u32 	%r4405, [%rd1777+60];
	mul.wide.s32 	%rd1808, %r4405, 4;
	add.s64 	%rd1809, %rd4, %rd1808;
	ld.global.u32 	%r4406, [%rd1809];
	setp.eq.s32 	%p1072, %r4406, -1;
	selp.u32 	%r4407, 1, 0, %p1072;
	add.s32 	%r6174, %r4404, %r4407;
	add.s32 	%r6166, %r6166, 16;
	add.s32 	%r6164, %r6164, 16;
	setp.ne.s32 	%p1073, %r6164, %r840;
	@%p1073 bra 	$L__BB23_428;
$L__BB23_429:
	setp.eq.s32 	%p1074, %r839, 0;
	@%p1074 bra 	$L__BB23_439;
	and.b32  	%r850, %r838, 7;
	setp.lt.u32 	%p1075, %r839, 8;
	@%p1075 bra 	$L__BB23_432;
	mul.wide.s32 	%rd1810, %r6166, 4;
	add.s64 	%rd1811, %rd3, %rd1810;
	ld.global.u32 	%r4409, [%rd1811];
	mul.wide.s32 	%rd1812, %r4409, 4;
	add.s64 	%rd1813, %rd4, %rd1812;
	ld.global.u32 	%r4410, [%rd1813];
	setp.eq.s32 	%p1076, %r4410, -1;
	selp.u32 	%r4411, 1, 0, %p1076;
	add.s32 	%r4412, %r6174, %r4411;
	ld.global.u32 	%r4413, [%rd1811+4];
	mul.wide.s32 	%rd1814, %r4413, 4;
	add.s64 	%rd1815, %rd4, %rd1814;
	ld.global.u32 	%r4414, [%rd1815];
	setp.eq.s32 	%p1077, %r4414, -1;
	selp.u32 	%r4415, 1, 0, %p1077;
	add.s32 	%r4416, %r4412, %r4415;
	ld.global.u32 	%r4417, [%rd1811+8];
	mul.wide.s32 	%rd1816, %r4417, 4;
	add.s64 	%rd1817, %rd4, %rd1816;
	ld.global.u32 	%r4418, [%rd1817];
	setp.eq.s32 	%p1078, %r4418, -1;
	selp.u32 	%r4419, 1, 0, %p1078;
	add.s32 	%r4420, %r4416, %r4419;
	ld.global.u32 	%r4421, [%rd1811+12];
	mul.wide.s32 	%rd1818, %r4421, 4;
	add.s64 	%rd1819, %rd4, %rd1818;
	ld.global.u32 	%r4422, [%rd1819];
	setp.eq.s32 	%p1079, %r4422, -1;
	selp.u32 	%r4423, 1, 0, %p1079;
	add.s32 	%r4424, %r4420, %r4423;
	ld.global.u32 	%r4425, [%rd1811+16];
	mul.wide.s32 	%rd1820, %r4425, 4;
	add.s64 	%rd1821, %rd4, %rd1820;
	ld.global.u32 	%r4426, [%rd1821];
	setp.eq.s32 	%p1080, %r4426, -1;
	selp.u32 	%r4427, 1, 0, %p1080;
	add.s32 	%r4428, %r4424, %r4427;
	ld.global.u32 	%r4429, [%rd1811+20];
	mul.wide.s32 	%rd1822, %r4429, 4;
	add.s64 	%rd1823, %rd4, %rd1822;
	ld.global.u32 	%r4430, [%rd1823];
	setp.eq.s32 	%p1081, %r4430, -1;
	selp.u32 	%r4431, 1, 0, %p1081;
	add.s32 	%r4432, %r4428, %r4431;
	ld.global.u32 	%r4433, [%rd1811+24];
	mul.wide.s32 	%rd1824, %r4433, 4;
	add.s64 	%rd1825, %rd4, %rd1824;
	ld.global.u32 	%r4434, [%rd1825];
	setp.eq.s32 	%p1082, %r4434, -1;
	selp.u32 	%r4435, 1, 0, %p1082;
	add.s32 	%r4436, %r4432, %r4435;
	ld.global.u32 	%r4437, [%rd1811+28];
	mul.wide.s32 	%rd1826, %r4437, 4;
	add.s64 	%rd1827, %rd4, %rd1826;
	ld.global.u32 	%r4438, [%rd1827];
	setp.eq.s32 	%p1083, %r4438, -1;
	selp.u32 	%r4439, 1, 0, %p1083;
	add.s32 	%r6174, %r4436, %r4439;
	add.s32 	%r6166, %r6166, 8;
$L__BB23_432:
	setp.eq.s32 	%p1084, %r850, 0;
	@%p1084 bra 	$L__BB23_439;
	and.b32  	%r856, %r838, 3;
	setp.lt.u32 	%p1085, %r850, 4;
	@%p1085 bra 	$L__BB23_435;
	mul.wide.s32 	%rd1828, %r6166, 4;
	add.s64 	%rd1829, %rd3, %rd1828;
	ld.global.u32 	%r4441, [%rd1829];
	mul.wide.s32 	%rd1830, %r4441, 4;
	add.s64 	%rd1831, %rd4, %rd1830;
	ld.global.u32 	%r4442, [%rd1831];
	setp.eq.s32 	%p1086, %r4442, -1;
	selp.u32 	%r4443, 1, 0, %p1086;
	add.s32 	%r4444, %r6174, %r4443;
	ld.global.u32 	%r4445, [%rd1829+4];
	mul.wide.s32 	%rd1832, %r4445, 4;
	add.s64 	%rd1833, %rd4, %rd1832;
	ld.global.u32 	%r4446, [%rd1833];
	setp.eq.s32 	%p1087, %r4446, -1;
	selp.u32 	%r4447, 1, 0, %p1087;
	add.s32 	%r4448, %r4444, %r4447;
	ld.global.u32 	%r4449, [%rd1829+8];
	mul.wide.s32 	%rd1834, %r4449, 4;
	add.s64 	%rd1835, %rd4, %rd1834;
	ld.global.u32 	%r4450, [%rd1835];
	setp.eq.s32 	%p1088, %r4450, -1;
	selp.u32 	%r4451, 1, 0, %p1088;
	add.s32 	%r4452, %r4448, %r4451;
	ld.global.u32 	%r4453, [%rd1829+12];
	mul.wide.s32 	%rd1836, %r4453, 4;
	add.s64 	%rd1837, %rd4, %rd1836;
	ld.global.u32 	%r4454, [%rd1837];
	setp.eq.s32 	%p1089, %r4454, -1;
	selp.u32 	%r4455, 1, 0, %p1089;
	add.s32 	%r6174, %r4452, %r4455;
	add.s32 	%r6166, %r6166, 4;
$L__BB23_435:
	setp.eq.s32 	%p1090, %r856, 0;
	@%p1090 bra 	$L__BB23_439;
	mul.wide.s32 	%rd1838, %r6166, 4;
	add.s64 	%rd36, %rd3, %rd1838;
	ld.global.u32 	%r4456, [%rd36];
	mul.wide.s32 	%rd1839, %r4456, 4;
	add.s64 	%rd1840, %rd4, %rd1839;
	ld.global.u32 	%r4457, [%rd1840];
	setp.eq.s32 	%p1091, %r4457, -1;
	selp.u32 	%r4458, 1, 0, %p1091;
	add.s32 	%r6174, %r6174, %r4458;
	setp.eq.s32 	%p1092, %r856, 1;
	@%p1092 bra 	$L__BB23_439;
	ld.global.u32 	%r4459, [%rd36+4];
	mul.wide.s32 	%rd1841, %r4459, 4;
	add.s64 	%rd1842, %rd4, %rd1841;
	ld.global.u32 	%r4460, [%rd1842];
	setp.eq.s32 	%p1093, %r4460, -1;
	selp.u32 	%r4461, 1, 0, %p1093;
	add.s32 	%r6174, %r6174, %r4461;
	setp.eq.s32 	%p1094, %r856, 2;
	@%p1094 bra 	$L__BB23_439;
	ld.global.u32 	%r4462, [%rd36+8];
	mul.wide.s32 	%rd1843, %r4462, 4;
	add.s64 	%rd1844, %rd4, %rd1843;
	ld.global.u32 	%r4463, [%rd1844];
	setp.eq.s32 	%p1095, %r4463, -1;
	selp.u32 	%r4464, 1, 0, %p1095;
	add.s32 	%r6174, %r6174, %r4464;
$L__BB23_439:
	ld.global.u32 	%r4466, [%rd25+10240];
	setp.ne.s32 	%p1096, %r4466, -1;
	mov.b32 	%r6187, 0;
	@%p1096 bra 	$L__BB23_454;
	ld.global.u32 	%r6179, [%rd26+10240];
	ld.global.u32 	%r867, [%rd26+10244];
	setp.ge.s32 	%p1097, %r6179, %r867;
	@%p1097 bra 	$L__BB23_454;
	add.s32 	%r4470, %r6179, 1;
	max.s32 	%r4471, %r867, %r4470;
	sub.s32 	%r868, %r4471, %r6179;
	and.b32  	%r869, %r868, 15;
	sub.s32 	%r4472, %r6179, %r4471;
	setp.gt.u32 	%p1098, %r4472, -16;
	mov.b32 	%r6187, 0;
	@%p1098 bra 	$L__BB23_444;
	and.b32  	%r870, %r868, -16;
	mov.b32 	%r6187, 0;
	mov.u32 	%r6177, %r6187;
$L__BB23_443:
	.pragma "nounroll";
	mul.wide.s32 	%rd1845, %r6179, 4;
	add.s64 	%rd1846, %rd3, %rd1845;
	ld.global.u32 	%r4474, [%rd1846];
	mul.wide.s32 	%rd1847, %r4474, 4;
	add.s64 	%rd1848, %rd4, %rd1847;
	ld.global.u32 	%r4475, [%rd1848];
	setp.eq.s32 	%p1099, %r4475, -1;
	selp.u32 	%r4476, 1, 0, %p1099;
	add.s32 	%r4477, %r6187, %r4476;
	ld.global.u32 	%r4478, [%rd1846+4];
	mul.wide.s32 	%rd1849, %r4478, 4;
	add.s64 	%rd1850, %rd4, %rd1849;
	ld.global.u32 	%r4479, [%rd1850];
	setp.eq.s32 	%p1100, %r4479, -1;
	selp.u32 	%r4480, 1, 0, %p1100;
	add.s32 	%r4481, %r4477, %r4480;
	ld.global.u32 	%r4482, [%rd1846+8];
	mul.wide.s32 	%rd1851, %r4482, 4;
	add.s64 	%rd1852, %rd4, %rd1851;
	ld.global.u32 	%r4483, [%rd1852];
	setp.eq.s32 	%p1101, %r4483, -1;
	selp.u32 	%r4484, 1, 0, %p1101;
	add.s32 	%r4485, %r4481, %r4484;
	ld.global.u32 	%r4486, [%rd1846+12];
	mul.wide.s32 	%rd1853, %r4486, 4;
	add.s64 	%rd1854, %rd4, %rd1853;
	ld.global.u32 	%r4487, [%rd1854];
	setp.eq.s32 	%p1102, %r4487, -1;
	selp.u32 	%r4488, 1, 0, %p1102;
	add.s32 	%r4489, %r4485, %r4488;
	ld.global.u32 	%r4490, [%rd1846+16];
	mul.wide.s32 	%rd1855, %r4490, 4;
	add.s64 	%rd1856, %rd4, %rd1855;
	ld.global.u32 	%r4491, [%rd1856];
	setp.eq.s32 	%p1103, %r4491, -1;
	selp.u32 	%r4492, 1, 0, %p1103;
	add.s32 	%r4493, %r4489, %r4492;
	ld.global.u32 	%r4494, [%rd1846+20];
	mul.wide.s32 	%rd1857, %r4494, 4;
	add.s64 	%rd1858, %rd4, %rd1857;
	ld.global.u32 	%r4495, [%rd1858];
	setp.eq.s32 	%p1104, %r4495, -1;
	selp.u32 	%r4496, 1, 0, %p1104;
	add.s32 	%r4497, %r4493, %r4496;
	ld.global.u32 	%r4498, [%rd1846+24];
	mul.wide.s32 	%rd1859, %r4498, 4;
	add.s64 	%rd1860, %rd4, %rd1859;
	ld.global.u32 	%r4499, [%rd1860];
	setp.eq.s32 	%p1105, %r4499, -1;
	selp.u32 	%r4500, 1, 0, %p1105;
	add.s32 	%r4501, %r4497, %r4500;
	ld.global.u32 	%r4502, [%rd1846+28];
	mul.wide.s32 	%rd1861, %r4502, 4;
	add.s64 	%rd1862, %rd4, %rd1861;
	ld.global.u32 	%r4503, [%rd1862];
	setp.eq.s32 	%p1106, %r4503, -1;
	selp.u32 	%r4504, 1, 0, %p1106;
	add.s32 	%r4505, %r4501, %r4504;
	ld.global.u32 	%r4506, [%rd1846+32];
	mul.wide.s32 	%rd1863, %r4506, 4;
	add.s64 	%rd1864, %rd4, %rd1863;
	ld.global.u32 	%r4507, [%rd1864];
	setp.eq.s32 	%p1107, %r4507, -1;
	selp.u32 	%r4508, 1, 0, %p1107;
	add.s32 	%r4509, %r4505, %r4508;
	ld.global.u32 	%r4510, [%rd1846+36];
	mul.wide.s32 	%rd1865, %r4510, 4;
	add.s64 	%rd1866, %rd4, %rd1865;
	ld.global.u32 	%r4511, [%rd1866];
	setp.eq.s32 	%p1108, %r4511, -1;
	selp.u32 	%r4512, 1, 0, %p1108;
	add.s32 	%r4513, %r4509, %r4512;
	ld.global.u32 	%r4514, [%rd1846+40];
	mul.wide.s32 	%rd1867, %r4514, 4;
	add.s64 	%rd1868, %rd4, %rd1867;
	ld.global.u32 	%r4515, [%rd1868];
	setp.eq.s32 	%p1109, %r4515, -1;
	selp.u32 	%r4516, 1, 0, %p1109;
	add.s32 	%r4517, %r4513, %r4516;
	ld.global.u32 	%r4518, [%rd1846+44];
	mul.wide.s32 	%rd1869, %r4518, 4;
	add.s64 	%rd1870, %rd4, %rd1869;
	ld.global.u32 	%r4519, [%rd1870];
	setp.eq.s32 	%p1110, %r4519, -1;
	selp.u32 	%r4520, 1, 0, %p1110;
	add.s32 	%r4521, %r4517, %r4520;
	ld.global.u32 	%r4522, [%rd1846+48];
	mul.wide.s32 	%rd1871, %r4522, 4;
	add.s64 	%rd1872, %rd4, %rd1871;
	ld.global.u32 	%r4523, [%rd1872];
	setp.eq.s32 	%p1111, %r4523, -1;
	selp.u32 	%r4524, 1, 0, %p1111;
	add.s32 	%r4525, %r4521, %r4524;
	ld.global.u32 	%r4526, [%rd1846+52];
	mul.wide.s32 	%rd1873, %r4526, 4;
	add.s64 	%rd1874, %rd4, %rd1873;
	ld.global.u32 	%r4527, [%rd1874];
	setp.eq.s32 	%p1112, %r4527, -1;
	selp.u32 	%r4528, 1, 0, %p1112;
	add.s32 	%r4529, %r4525, %r4528;
	ld.global.u32 	%r4530, [%rd1846+56];
	mul.wide.s32 	%rd1875, %r4530, 4;
	add.s64 	%rd1876, %rd4, %rd1875;
	ld.global.u32 	%r4531, [%rd1876];
	setp.eq.s32 	%p1113, %r4531, -1;
	selp.u32 	%r4532, 1, 0, %p1113;
	add.s32 	%r4533, %r4529, %r4532;
	ld.global.u32 	%r4534, [%rd1846+60];
	mul.wide.s32 	%rd1877, %r4534, 4;
	add.s64 	%rd1878, %rd4, %rd1877;
	ld.global.u32 	%r4535, [%rd1878];
	setp.eq.s32 	%p1114, %r4535, -1;
	selp.u32 	%r4536, 1, 0, %p1114;
	add.s32 	%r6187, %r4533, %r4536;
	add.s32 	%r6179, %r6179, 16;
	add.s32 	%r6177, %r6177, 16;
	setp.ne.s32 	%p1115, %r6177, %r870;
	@%p1115 bra 	$L__BB23_443;
$L__BB23_444:
	setp.eq.s32 	%p1116, %r869, 0;
	@%p1116 bra 	$L__BB23_454;
	and.b32  	%r880, %r868, 7;
	setp.lt.u32 	%p1117, %r869, 8;
	@%p1117 bra 	$L__BB23_447;
	mul.wide.s32 	%rd1879, %r6179, 4;
	add.s64 	%rd1880, %rd3, %rd1879;
	ld.global.u32 	%r4538, [%rd1880];
	mul.wide.s32 	%rd1881, %r4538, 4;
	add.s64 	%rd1882, %rd4, %rd1881;
	ld.global.u32 	%r4539, [%rd1882];
	setp.eq.s32 	%p1118, %r4539, -1;
	selp.u32 	%r4540, 1, 0, %p1118;
	add.s32 	%r4541, %r6187, %r4540;
	ld.global.u32 	%r4542, [%rd1880+4];
	mul.wide.s32 	%rd1883, %r4542, 4;
	add.s64 	%rd1884, %rd4, %rd1883;
	ld.global.u32 	%r4543, [%rd1884];
	setp.eq.s32 	%p1119, %r4543, -1;
	selp.u32 	%r4544, 1, 0, %p1119;
	add.s32 	%r4545, %r4541, %r4544;
	ld.global.u32 	%r4546, [%rd1880+8];
	mul.wide.s32 	%rd1885, %r4546, 4;
	add.s64 	%rd1886, %rd4, %rd1885;
	ld.global.u32 	%r4547, [%rd1886];
	setp.eq.s32 	%p1120, %r4547, -1;
	selp.u32 	%r4548, 1, 0, %p1120;
	add.s32 	%r4549, %r4545, %r4548;
	ld.global.u32 	%r4550, [%rd1880+12];
	mul.wide.s32 	%rd1887, %r4550, 4;
	add.s64 	%rd1888, %rd4, %rd1887;
	ld.global.u32 	%r4551, [%rd1888];
	setp.eq.s32 	%p1121, %r4551, -1;
	selp.u32 	%r4552, 1, 0, %p1121;
	add.s32 	%r4553, %r4549, %r4552;
	ld.global.u32 	%r4554, [%rd1880+16];
	mul.wide.s32 	%rd1889, %r4554, 4;
	add.s64 	%rd1890, %rd4, %rd1889;
	ld.global.u32 	%r4555, [%rd1890];
	setp.eq.s32 	%p1122, %r4555, -1;
	selp.u32 	%r4556, 1, 0, %p1122;
	add.s32 	%r4557, %r4553, %r4556;
	ld.global.u32 	%r4558, [%rd1880+20];
	mul.wide.s32 	%rd1891, %r4558, 4;
	add.s64 	%rd1892, %rd4, %rd1891;
	ld.global.u32 	%r4559, [%rd1892];
	setp.eq.s32 	%p1123, %r4559, -1;
	selp.u32 	%r4560, 1, 0, %p1123;
	add.s32 	%r4561, %r4557, %r4560;
	ld.global.u32 	%r4562, [%rd1880+24];
	mul.wide.s32 	%rd1893, %r4562, 4;
	add.s64 	%rd1894, %rd4, %rd1893;
	ld.global.u32 	%r4563, [%rd1894];
	setp.eq.s32 	%p1124, %r4563, -1;
	selp.u32 	%r4564, 1, 0, %p1124;
	add.s32 	%r4565, %r4561, %r4564;
	ld.global.u32 	%r4566, [%rd1880+28];
	mul.wide.s32 	%rd1895, %r4566, 4;
	add.s64 	%rd1896, %rd4, %rd1895;
	ld.global.u32 	%r4567, [%rd1896];
	setp.eq.s32 	%p1125, %r4567, -1;
	selp.u32 	%r4568, 1, 0, %p1125;
	add.s32 	%r6187, %r4565, %r4568;
	add.s32 	%r6179, %r6179, 8;
$L__BB23_447:
	setp.eq.s32 	%p1126, %r880, 0;
	@%p1126 bra 	$L__BB23_454;
	and.b32  	%r886, %r868, 3;
	setp.lt.u32 	%p1127, %r880, 4;
	@%p1127 bra 	$L__BB23_450;
	mul.wide.s32 	%rd1897, %r6179, 4;
	add.s64 	%rd1898, %rd3, %rd1897;
	ld.global.u32 	%r4570, [%rd1898];
	mul.wide.s32 	%rd1899, %r4570, 4;
	add.s64 	%rd1900, %rd4, %rd1899;
	ld.global.u32 	%r4571, [%rd1900];
	setp.eq.s32 	%p1128, %r4571, -1;
	selp.u32 	%r4572, 1, 0, %p1128;
	add.s32 	%r4573, %r6187, %r4572;
	ld.global.u32 	%r4574, [%rd1898+4];
	mul.wide.s32 	%rd1901, %r4574, 4;
	add.s64 	%rd1902, %rd4, %rd1901;
	ld.global.u32 	%r4575, [%rd1902];
	setp.eq.s32 	%p1129, %r4575, -1;
	selp.u32 	%r4576, 1, 0, %p1129;
	add.s32 	%r4577, %r4573, %r4576;
	ld.global.u32 	%r4578, [%rd1898+8];
	mul.wide.s32 	%rd1903, %r4578, 4;
	add.s64 	%rd1904, %rd4, %rd1903;
	ld.global.u32 	%r4579, [%rd1904];
	setp.eq.s32 	%p1130, %r4579, -1;
	selp.u32 	%r4580, 1, 0, %p1130;
	add.s32 	%r4581, %r4577, %r4580;
	ld.global.u32 	%r4582, [%rd1898+12];
	mul.wide.s32 	%rd1905, %r4582, 4;
	add.s64 	%rd1906, %rd4, %rd1905;
	ld.global.u32 	%r4583, [%rd1906];
	setp.eq.s32 	%p1131, %r4583, -1;
	selp.u32 	%r4584, 1, 0, %p1131;
	add.s32 	%r6187, %r4581, %r4584;
	add.s32 	%r6179, %r6179, 4;
$L__BB23_450:
	setp.eq.s32 	%p1132, %r886, 0;
	@%p1132 bra 	$L__BB23_454;
	mul.wide.s32 	%rd1907, %r6179, 4;
	add.s64 	%rd37, %rd3, %rd1907;
	ld.global.u32 	%r4585, [%rd37];
	mul.wide.s32 	%rd1908, %r4585, 4;
	add.s64 	%rd1909, %rd4, %rd1908;
	ld.global.u32 	%r4586, [%rd1909];
	setp.eq.s32 	%p1133, %r4586, -1;
	selp.u32 	%r4587, 1, 0, %p1133;
	add.s32 	%r6187, %r6187, %r4587;
	setp.eq.s32 	%p1134, %r886, 1;
	@%p1134 bra 	$L__BB23_454;
	ld.global.u32 	%r4588, [%rd37+4];
	mul.wide.s32 	%rd1910, %r4588, 4;
	add.s64 	%rd1911, %rd4, %rd1910;
	ld.global.u32 	%r4589, [%rd1911];
	setp.eq.s32 	%p1135, %r4589, -1;
	selp.u32 	%r4590, 1, 0, %p1135;
	add.s32 	%r6187, %r6187, %r4590;
	setp.eq.s32 	%p1136, %r886, 2;
	@%p1136 bra 	$L__BB23_454;
	ld.global.u32 	%r4591, [%rd37+8];
	mul.wide.s32 	%rd1912, %r4591, 4;
	add.s64 	%rd1913, %rd4, %rd1912;
	ld.global.u32 	%r4592, [%rd1913];
	setp.eq.s32 	%p1137, %r4592, -1;
	selp.u32 	%r4593, 1, 0, %p1137;
	add.s32 	%r6187, %r6187, %r4593;
$L__BB23_454:
	ld.global.u32 	%r4595, [%rd25+11264];
	setp.ne.s32 	%p1138, %r4595, -1;
	mov.b32 	%r6200, 0;
	@%p1138 bra 	$L__BB23_469;
	ld.global.u32 	%r6192, [%rd26+11264];
	ld.global.u32 	%r897, [%rd26+11268];
	setp.ge.s32 	%p1139, %r6192, %r897;
	@%p1139 bra 	$L__BB23_469;
	add.s32 	%r4599, %r6192, 1;
	max.s32 	%r4600, %r897, %r4599;
	sub.s32 	%r898, %r4600, %r6192;
	and.b32  	%r899, %r898, 15;
	sub.s32 	%r4601, %r6192, %r4600;
	setp.gt.u32 	%p1140, %r4601, -16;
	mov.b32 	%r6200, 0;
	@%p1140 bra 	$L__BB23_459;
	and.b32  	%r900, %r898, -16;
	mov.b32 	%r6200, 0;
	mov.u32 	%r6190, %r6200;
$L__BB23_458:
	.pragma "nounroll";
	mul.wide.s32 	%rd1914, %r6192, 4;
	add.s64 	%rd1915, %rd3, %rd1914;
	ld.global.u32 	%r4603, [%rd1915];
	mul.wide.s32 	%rd1916, %r4603, 4;
	add.s64 	%rd1917, %rd4, %rd1916;
	ld.global.u32 	%r4604, [%rd1917];
	setp.eq.s32 	%p1141, %r4604, -1;
	selp.u32 	%r4605, 1, 0, %p1141;
	add.s32 	%r4606, %r6200, %r4605;
	ld.global.u32 	%r4607, [%rd1915+4];
	mul.wide.s32 	%rd1918, %r4607, 4;
	add.s64 	%rd1919, %rd4, %rd1918;
	ld.global.u32 	%r4608, [%rd1919];
	setp.eq.s32 	%p1142, %r4608, -1;
	selp.u32 	%r4609, 1, 0, %p1142;
	add.s32 	%r4610, %r4606, %r4609;
	ld.global.u32 	%r4611, [%rd1915+8];
	mul.wide.s32 	%rd1920, %r4611, 4;
	add.s64 	%rd1921, %rd4, %rd1920;
	ld.global.u32 	%r4612, [%rd1921];
	setp.eq.s32 	%p1143, %r4612, -1;
	selp.u32 	%r4613, 1, 0, %p1143;
	add.s32 	%r4614, %r4610, %r4613;
	ld.global.u32 	%r4615, [%rd1915+12];
	mul.wide.s32 	%rd1922, %r4615, 4;
	add.s64 	%rd1923, %rd4, %rd1922;
	ld.global.u32 	%r4616, [%rd1923];
	setp.eq.s32 	%p1144, %r4616, -1;
	selp.u32 	%r4617, 1, 0, %p1144;
	add.s32 	%r4618, %r4614, %r4617;
	ld.global.u32 	%r4619, [%rd1915+16];
	mul.wide.s32 	%rd1924, %r4619, 4;
	add.s64 	%rd1925, %rd4, %rd1924;
	ld.global.u32 	%r4620, [%rd1925];
	setp.eq.s32 	%p1145, %r4620, -1;
	selp.u32 	%r4621, 1, 0, %p1145;
	add.s32 	%r4622, %r4618, %r4621;
	ld.global.u32 	%r4623, [%rd1915+20];
	mul.wide.s32 	%rd1926, %r4623, 4;
	add.s64 	%rd1927, %rd4, %rd1926;
	ld.global.u32 	%r4624, [%rd1927];
	setp.eq.s32 	%p1146, %r4624, -1;
	selp.u32 	%r4625, 1, 0, %p1146;
	add.s32 	%r4626, %r4622, %r4625;
	ld.global.u32 	%r4627, [%rd1915+24];
	mul.wide.s32 	%rd1928, %r4627, 4;
	add.s64 	%rd1929, %rd4, %rd1928;
	ld.global.u32 	%r4628, [%rd1929];
	setp.eq.s32 	%p1147, %r4628, -1;
	selp.u32 	%r4629, 1, 0, %p1147;
	add.s32 	%r4630, %r4626, %r4629;
	ld.global.u32 	%r4631, [%rd1915+28];
	mul.wide.s32 	%rd1930, %r4631, 4;
	add.s64 	%rd1931, %rd4, %rd1930;
	ld.global.u32 	%r4632, [%rd1931];
	setp.eq.s32 	%p1148, %r4632, -1;
	selp.u32 	%r4633, 1, 0, %p1148;
	add.s32 	%r4634, %r4630, %r4633;
	ld.global.u32 	%r4635, [%rd1915+32];
	mul.wide.s32 	%rd1932, %r4635, 4;
	add.s64 	%rd1933, %rd4, %rd1932;
	ld.global.u32 	%r4636, [%rd1933];
	setp.eq.s32 	%p1149, %r4636, -1;
	selp.u32 	%r4637, 1, 0, %p1149;
	add.s32 	%r4638, %r4634, %r4637;
	ld.global.u32 	%r4639, [%rd1915+36];
	mul.wide.s32 	%rd1934, %r4639, 4;
	add.s64 	%rd1935, %rd4, %rd1934;
	ld.global.u32 	%r4640, [%rd1935];
	setp.eq.s32 	%p1150, %r4640, -1;
	selp.u32 	%r4641, 1, 0, %p1150;
	add.s32 	%r4642, %r4638, %r4641;
	ld.global.u32 	%r4643, [%rd1915+40];
	mul.wide.s32 	%rd1936, %r4643, 4;
	add.s64 	%rd1937, %rd4, %rd1936;
	ld.global.u32 	%r4644, [%rd1937];
	setp.eq.s32 	%p1151, %r4644, -1;
	selp.u32 	%r4645, 1, 0, %p1151;
	add.s32 	%r4646, %r4642, %r4645;
	ld.global.u32 	%r4647, [%rd1915+44];
	mul.wide.s32 	%rd1938, %r4647, 4;
	add.s64 	%rd1939, %rd4, %rd1938;
	ld.global.u32 	%r4648, [%rd1939];
	setp.eq.s32 	%p1152, %r4648, -1;
	selp.u32 	%r4649, 1, 0, %p1152;
	add.s32 	%r4650, %r4646, %r4649;
	ld.global.u32 	%r4651, [%rd1915+48];
	mul.wide.s32 	%rd1940, %r4651, 4;
	add.s64 	%rd1941, %rd4, %rd1940;
	ld.global.u32 	%r4652, [%rd1941];
	setp.eq.s32 	%p1153, %r4652, -1;
	selp.u32 	%r4653, 1, 0, %p1153;
	add.s32 	%r4654, %r4650, %r4653;
	ld.global.u32 	%r4655, [%rd1915+52];
	mul.wide.s32 	%rd1942, %r4655, 4;
	add.s64 	%rd1943, %rd4, %rd1942;
	ld.global.u32 	%r4656, [%rd1943];
	setp.eq.s32 	%p1154, %r4656, -1;
	selp.u32 	%r4657, 1, 0, %p1154;
	add.s32 	%r4658, %r4654, %r4657;
	ld.global.u32 	%r4659, [%rd1915+56];
	mul.wide.s32 	%rd1944, %r4659, 4;
	add.s64 	%rd1945, %rd4, %rd1944;
	ld.global.u32 	%r4660, [%rd1945];
	setp.eq.s32 	%p1155, %r4660, -1;
	selp.u32 	%r4661, 1, 0, %p1155;
	add.s32 	%r4662, %r4658, %r4661;
	ld.global.u32 	%r4663, [%rd1915+60];
	mul.wide.s32 	%rd1946, %r4663, 4;
	add.s64 	%rd1947, %rd4, %rd1946;
	ld.global.u32 	%r4664, [%rd1947];
	setp.eq.s32 	%p1156, %r4664, -1;
	selp.u32 	%r4665, 1, 0, %p1156;
	add.s32 	%r6200, %r4662, %r4665;
	add.s32 	%r6192, %r6192, 16;
	add.s32 	%r6190, %r6190, 16;
	setp.ne.s32 	%p1157, %r6190, %r900;
	@%p1157 bra 	$L__BB23_458;
$L__BB23_459:
	setp.eq.s32 	%p1158, %r899, 0;
	@%p1158 bra 	$L__BB23_469;
	and.b32  	%r910, %r898, 7;
	setp.lt.u32 	%p1159, %r899, 8;
	@%p1159 bra 	$L__BB23_462;
	mul.wide.s32 	%rd1948, %r6192, 4;
	add.s64 	%rd1949, %rd3, %rd1948;
	ld.global.u32 	%r4667, [%rd1949];
	mul.wide.s32 	%rd1950, %r4667, 4;
	add.s64 	%rd1951, %rd4, %rd1950;
	ld.global.u32 	%r4668, [%rd1951];
	setp.eq.s32 	%p1160, %r4668, -1;
	selp.u32 	%r4669, 1, 0, %p1160;
	add.s32 	%r4670, %r6200, %r4669;
	ld.global.u32 	%r4671, [%rd1949+4];
	mul.wide.s32 	%rd1952, %r4671, 4;
	add.s64 	%rd1953, %rd4, %rd1952;
	ld.global.u32 	%r4672, [%rd1953];
	setp.eq.s32 	%p1161, %r4672, -1;
	selp.u32 	%r4673, 1, 0, %p1161;
	add.s32 	%r4674, %r4670, %r4673;
	ld.global.u32 	%r4675, [%rd1949+8];
	mul.wide.s32 	%rd1954, %r4675, 4;
	add.s64 	%rd1955, %rd4, %rd1954;
	ld.global.u32 	%r4676, [%rd1955];
	setp.eq.s32 	%p1162, %r4676, -1;
	selp.u32 	%r4677, 1, 0, %p1162;
	add.s32 	%r4678, %r4674, %r4677;
	ld.global.u32 	%r4679, [%rd1949+12];
	mul.wide.s32 	%rd1956, %r4679, 4;
	add.s64 	%rd1957, %rd4, %rd1956;
	ld.global.u32 	%r4680, [%rd1957];
	setp.eq.s32 	%p1163, %r4680, -1;
	selp.u32 	%r4681, 1, 0, %p1163;
	add.s32 	%r4682, %r4678, %r4681;
	ld.global.u32 	%r4683, [%rd1949+16];
	mul.wide.s32 	%rd1958, %r4683, 4;
	add.s64 	%rd1959, %rd4, %rd1958;
	ld.global.u32 	%r4684, [%rd1959];
	setp.eq.s32 	%p1164, %r4684, -1;
	selp.u32 	%r4685, 1, 0, %p1164;
	add.s32 	%r4686, %r4682, %r4685;
	ld.global.u32 	%r4687, [%rd1949+20];
	mul.wide.s32 	%rd1960, %r4687, 4;
	add.s64 	%rd1961, %rd4, %rd1960;
	ld.global.u32 	%r4688, [%rd1961];
	setp.eq.s32 	%p1165, %r4688, -1;
	selp.u32 	%r4689, 1, 0, %p1165;
	add.s32 	%r4690, %r4686, %r4689;
	ld.global.u32 	%r4691, [%rd1949+24];
	mul.wide.s32 	%rd1962, %r4691, 4;
	add.s64 	%rd1963, %rd4, %rd1962;
	ld.global.u32 	%r4692, [%rd1963];
	setp.eq.s32 	%p1166, %r4692, -1;
	selp.u32 	%r4693, 1, 0, %p1166;
	add.s32 	%r4694, %r4690, %r4693;
	ld.global.u32 	%r4695, [%rd1949+28];
	mul.wide.s32 	%rd1964, %r4695, 4;
	add.s64 	%rd1965, %rd4, %rd1964;
	ld.global.u32 	%r4696, [%rd1965];
	setp.eq.s32 	%p1167, %r4696, -1;
	selp.u32 	%r4697, 1, 0, %p1167;
	add.s32 	%r6200, %r4694, %r4697;
	add.s32 	%r6192, %r6192, 8;
$L__BB23_462:
	setp.eq.s32 	%p1168, %r910, 0;
	@%p1168 bra 	$L__BB23_469;
	and.b32  	%r916, %r898, 3;
	setp.lt.u32 	%p1169, %r910, 4;
	@%p1169 bra 	$L__BB23_465;
	mul.wide.s32 	%rd1966, %r6192, 4;
	add.s64 	%rd1967, %rd3, %rd1966;
	ld.global.u32 	%r4699, [%rd1967];
	mul.wide.s32 	%rd1968, %r4699, 4;
	add.s64 	%rd1969, %rd4, %rd1968;
	ld.global.u32 	%r4700, [%rd1969];
	setp.eq.s32 	%p1170, %r4700, -1;
	selp.u32 	%r4701, 1, 0, %p1170;
	add.s32 	%r4702, %r6200, %r4701;
	ld.global.u32 	%r4703, [%rd1967+4];
	mul.wide.s32 	%rd1970, %r4703, 4;
	add.s64 	%rd1971, %rd4, %rd1970;
	ld.global.u32 	%r4704, [%rd1971];
	setp.eq.s32 	%p1171, %r4704, -1;
	selp.u32 	%r4705, 1, 0, %p1171;
	add.s32 	%r4706, %r4702, %r4705;
	ld.global.u32 	%r4707, [%rd1967+8];
	mul.wide.s32 	%rd1972, %r4707, 4;
	add.s64 	%rd1973, %rd4, %rd1972;
	ld.global.u32 	%r4708, [%rd1973];
	setp.eq.s32 	%p1172, %r4708, -1;
	selp.u32 	%r4709, 1, 0, %p1172;
	add.s32 	%r4710, %r4706, %r4709;
	ld.global.u32 	%r4711, [%rd1967+12];
	mul.wide.s32 	%rd1974, %r4711, 4;
	add.s64 	%rd1975, %rd4, %rd1974;
	ld.global.u32 	%r4712, [%rd1975];
	setp.eq.s32 	%p1173, %r4712, -1;
	selp.u32 	%r4713, 1, 0, %p1173;
	add.s32 	%r6200, %r4710, %r4713;
	add.s32 	%r6192, %r6192, 4;
$L__BB23_465:
	setp.eq.s32 	%p1174, %r916, 0;
	@%p1174 bra 	$L__BB23_469;
	mul.wide.s32 	%rd1976, %r6192, 4;
	add.s64 	%rd38, %rd3, %rd1976;
	ld.global.u32 	%r4714, [%rd38];
	mul.wide.s32 	%rd1977, %r4714, 4;
	add.s64 	%rd1978, %rd4, %rd1977;
	ld.global.u32 	%r4715, [%rd1978];
	setp.eq.s32 	%p1175, %r4715, -1;
	selp.u32 	%r4716, 1, 0, %p1175;
	add.s32 	%r6200, %r6200, %r4716;
	setp.eq.s32 	%p1176, %r916, 1;
	@%p1176 bra 	$L__BB23_469;
	ld.global.u32 	%r4717, [%rd38+4];
	mul.wide.s32 	%rd1979, %r4717, 4;
	add.s64 	%rd1980, %rd4, %rd1979;
	ld.global.u32 	%r4718, [%rd1980];
	setp.eq.s32 	%p1177, %r4718, -1;
	selp.u32 	%r4719, 1, 0, %p1177;
	add.s32 	%r6200, %r6200, %r4719;
	setp.eq.s32 	%p1178, %r916, 2;
	@%p1178 bra 	$L__BB23_469;
	ld.global.u32 	%r4720, [%rd38+8];
	mul.wide.s32 	%rd1981, %r4720, 4;
	add.s64 	%rd1982, %rd4, %rd1981;
	ld.global.u32 	%r4721, [%rd1982];
	setp.eq.s32 	%p1179, %r4721, -1;
	selp.u32 	%r4722, 1, 0, %p1179;
	add.s32 	%r6200, %r6200, %r4722;
$L__BB23_469:
	ld.global.u32 	%r4724, [%rd25+12288];
	setp.ne.s32 	%p1180, %r4724, -1;
	mov.b32 	%r6213, 0;
	@%p1180 bra 	$L__BB23_484;
	ld.global.u32 	%r6205, [%rd26+12288];
	ld.global.u32 	%r927, [%rd26+12292];
	setp.ge.s32 	%p1181, %r6205, %r927;
	@%p1181 bra 	$L__BB23_484;
	add.s32 	%r4728, %r6205, 1;
	max.s32 	%r4729, %r927, %r4728;
	sub.s32 	%r928, %r4729, %r6205;
	and.b32  	%r929, %r928, 15;
	sub.s32 	%r4730, %r6205, %r4729;
	setp.gt.u32 	%p1182, %r4730, -16;
	mov.b32 	%r6213, 0;
	@%p1182 bra 	$L__BB23_474;
	and.b32  	%r930, %r928, -16;
	mov.b32 	%r6213, 0;
	mov.u32 	%r6203, %r6213;
$L__BB23_473:
	.pragma "nounroll";
	mul.wide.s32 	%rd1983, %r6205, 4;
	add.s64 	%rd1984, %rd3, %rd1983;
	ld.global.u32 	%r4732, [%rd1984];
	mul.wide.s32 	%rd1985, %r4732, 4;
	add.s64 	%rd1986, %rd4, %rd1985;
	ld.global.u32 	%r4733, [%rd1986];
	setp.eq.s32 	%p1183, %r4733, -1;
	selp.u32 	%r4734, 1, 0, %p1183;
	add.s32 	%r4735, %r6213, %r4734;
	ld.global.u32 	%r4736, [%rd1984+4];
	mul.wide.s32 	%rd1987, %r4736, 4;
	add.s64 	%rd1988, %rd4, %rd1987;
	ld.global.u32 	%r4737, [%rd1988];
	setp.eq.s32 	%p1184, %r4737, -1;
	selp.u32 	%r4738, 1, 0, %p1184;
	add.s32 	%r4739, %r4735, %r4738;
	ld.global.u32 	%r4740, [%rd1984+8];
	mul.wide.s32 	%rd1989, %r4740, 4;
	add.s64 	%rd1990, %rd4, %rd1989;
	ld.global.u32 	%r4741, [%rd1990];
	setp.eq.s32 	%p1185, %r4741, -1;
	selp.u32 	%r4742, 1, 0, %p1185;
	add.s32 	%r4743, %r4739, %r4742;
	ld.global.u32 	%r4744, [%rd1984+12];
	mul.wide.s32 	%rd1991, %r4744, 4;
	add.s64 	%rd1992, %rd4, %rd1991;
	ld.global.u32 	%r4745, [%rd1992];
	setp.eq.s32 	%p1186, %r4745, -1;
	selp.u32 	%r4746, 1, 0, %p1186;
	add.s32 	%r4747, %r4743, %r4746;
	ld.global.u32 	%r4748, [%rd1984+16];
	mul.wide.s32 	%rd1993, %r4748, 4;
	add.s64 	%rd1994, %rd4, %rd1993;
	ld.global.u32 	%r4749, [%rd1994];
	setp.eq.s32 	%p1187, %r4749, -1;
	selp.u32 	%r4750, 1, 0, %p1187;
	add.s32 	%r4751, %r4747, %r4750;
	ld.global.u32 	%r4752, [%rd1984+20];
	mul.wide.s32 	%rd1995, %r4752, 4;
	add.s64 	%rd1996, %rd4, %rd1995;
	ld.global.u32 	%r4753, [%rd1996];
	setp.eq.s32 	%p1188, %r4753, -1;
	selp.u32 	%r4754, 1, 0, %p1188;
	add.s32 	%r4755, %r4751, %r4754;
	ld.global.u32 	%r4756, [%rd1984+24];
	mul.wide.s32 	%rd1997, %r4756, 4;
	add.s64 	%rd1998, %rd4, %rd1997;
	ld.global.u32 	%r4757, [%rd1998];
	setp.eq.s32 	%p1189, %r4757, -1;
	selp.u32 	%r4758, 1, 0, %p1189;
	add.s32 	%r4759, %r4755, %r4758;
	ld.global.u32 	%r4760, [%rd1984+28];
	mul.wide.s32 	%rd1999, %r4760, 4;
	add.s64 	%rd2000, %rd4, %rd1999;
	ld.global.u32 	%r4761, [%rd2000];
	setp.eq.s32 	%p1190, %r4761, -1;
	selp.u32 	%r4762, 1, 0, %p1190;
	add.s32 	%r4763, %r4759, %r4762;
	ld.global.u32 	%r4764, [%rd1984+32];
	mul.wide.s32 	%rd2001, %r4764, 4;
	add.s64 	%rd2002, %rd4, %rd2001;
	ld.global.u32 	%r4765, [%rd2002];
	setp.eq.s32 	%p1191, %r4765, -1;
	selp.u32 	%r4766, 1, 0, %p1191;
	add.s32 	%r4767, %r4763, %r4766;
	ld.global.u32 	%r4768, [%rd1984+36];
	mul.wide.s32 	%rd2003, %r4768, 4;
	add.s64 	%rd2004, %rd4, %rd2003;
	ld.global.u32 	%r4769, [%rd2004];
	setp.eq.s32 	%p1192, %r4769, -1;
	selp.u32 	%r4770, 1, 0, %p1192;
	add.s32 	%r4771, %r4767, %r4770;
	ld.global.u32 	%r4772, [%rd1984+40];
	mul.wide.s32 	%rd2005, %r4772, 4;
	add.s64 	%rd2006, %rd4, %rd2005;
	ld.global.u32 	%r4773, [%rd2006];
	setp.eq.s32 	%p1193, %r4773, -1;
	selp.u32 	%r4774, 1, 0, %p1193;
	add.s32 	%r4775, %r4771, %r4774;
	ld.global.u32 	%r4776, [%rd1984+44];
	mul.wide.s32 	%rd2007, %r4776, 4;
	add.s64 	%rd2008, %rd4, %rd2007;
	ld.global.u32 	%r4777, [%rd2008];
	setp.eq.s32 	%p1194, %r4777, -1;
	selp.u32 	%r4778, 1, 0, %p1194;
	add.s32 	%r4779, %r4775, %r4778;
	ld.global.u32 	%r4780, [%rd1984+48];
	mul.wide.s32 	%rd2009, %r4780, 4;
	add.s64 	%rd2010, %rd4, %rd2009;
	ld.global.u32 	%r4781, [%rd2010];
	setp.eq.s32 	%p1195, %r4781, -1;
	selp.u32 	%r4782, 1, 0, %p1195;
	add.s32 	%r4783, %r4779, %r4782;
	ld.global.u32 	%r4784, [%rd1984+52];
	mul.wide.s32 	%rd2011, %r4784, 4;
	add.s64 	%rd2012, %rd4, %rd2011;
	ld.global.u32 	%r4785, [%rd2012];
	setp.eq.s32 	%p1196, %r4785, -1;
	selp.u32 	%r4786, 1, 0, %p1196;
	add.s32 	%r4787, %r4783, %r4786;
	ld.global.u32 	%r4788, [%rd1984+56];
	mul.wide.s32 	%rd2013, %r4788, 4;
	add.s64 	%rd2014, %rd4, %rd2013;
	ld.global.u32 	%r4789, [%rd2014];
	setp.eq.s32 	%p1197, %r4789, -1;
	selp.u32 	%r4790, 1, 0, %p1197;
	add.s32 	%r4791, %r4787, %r4790;
	ld.global.u32 	%r4792, [%rd1984+60];
	mul.wide.s32 	%rd2015, %r4792, 4;
	add.s64 	%rd2016, %rd4, %rd2015;
	ld.global.u32 	%r4793, [%rd2016];
	setp.eq.s32 	%p1198, %r4793, -1;
	selp.u32 	%r4794, 1, 0, %p1198;
	add.s32 	%r6213, %r4791, %r4794;
	add.s32 	%r6205, %r6205, 16;
	add.s32 	%r6203, %r6203, 16;
	setp.ne.s32 	%p1199, %r6203, %r930;
	@%p1199 bra 	$L__BB23_473;
$L__BB23_474:
	setp.eq.s32 	%p1200, %r929, 0;
	@%p1200 bra 	$L__BB23_484;
	and.b32  	%r940, %r928, 7;
	setp.lt.u32 	%p1201, %r929, 8;
	@%p1201 bra 	$L__BB23_477;
	mul.wide.s32 	%rd2017, %r6205, 4;
	add.s64 	%rd2018, %rd3, %rd2017;
	ld.global.u32 	%r4796, [%rd2018];
	mul.wide.s32 	%rd2019, %r4796, 4;
	add.s64 	%rd2020, %rd4, %rd2019;
	ld.global.u32 	%r4797, [%rd2020];
	setp.eq.s32 	%p1202, %r4797, -1;
	selp.u32 	%r4798, 1, 0, %p1202;
	add.s32 	%r4799, %r6213, %r4798;
	ld.global.u32 	%r4800, [%rd2018+4];
	mul.wide.s32 	%rd2021, %r4800, 4;
	add.s64 	%rd2022, %rd4, %rd2021;
	ld.global.u32 	%r4801, [%rd2022];
	setp.eq.s32 	%p1203, %r4801, -1;
	selp.u32 	%r4802, 1, 0, %p1203;
	add.s32 	%r4803, %r4799, %r4802;
	ld.global.u32 	%r4804, [%rd2018+8];
	mul.wide.s32 	%rd2023, %r4804, 4;
	add.s64 	%rd2024, %rd4, %rd2023;
	ld.global.u32 	%r4805, [%rd2024];
	setp.eq.s32 	%p1204, %r4805, -1;
	selp.u32 	%r4806, 1, 0, %p1204;
	add.s32 	%r4807, %r4803, %r4806;
	ld.global.u32 	%r4808, [%rd2018+12];
	mul.wide.s32 	%rd2025, %r4808, 4;
	add.s64 	%rd2026, %rd4, %rd2025;
	ld.global.u32 	%r4809, [%rd2026];
	setp.eq.s32 	%p1205, %r4809, -1;
	selp.u32 	%r4810, 1, 0, %p1205;
	add.s32 	%r4811, %r4807, %r4810;
	ld.global.u32 	%r4812, [%rd2018+16];
	mul.wide.s32 	%rd2027, %r4812, 4;
	add.s64 	%rd2028, %rd4, %rd2027;
	ld.global.u32 	%r4813, [%rd2028];
	setp.eq.s32 	%p1206, %r4813, -1;
	selp.u32 	%r4814, 1, 0, %p1206;
	add.s32 	%r4815, %r4811, %r4814;
	ld.global.u32 	%r4816, [%rd2018+20];
	mul.wide.s32 	%rd2029, %r4816, 4;
	add.s64 	%rd2030, %rd4, %rd2029;
	ld.global.u32 	%r4817, [%rd2030];
	setp.eq.s32 	%p1207, %r4817, -1;
	selp.u32 	%r4818, 1, 0, %p1207;
	add.s32 	%r4819, %r4815, %r4818;
	ld.global.u32 	%r4820, [%rd2018+24];
	mul.wide.s32 	%rd2031, %r4820, 4;
	add.s64 	%rd2032, %rd4, %rd2031;
	ld.global.u32 	%r4821, [%rd2032];
	setp.eq.s32 	%p1208, %r4821, -1;
	selp.u32 	%r4822, 1, 0, %p1208;
	add.s32 	%r4823, %r4819, %r4822;
	ld.global.u32 	%r4824, [%rd2018+28];
	mul.wide.s32 	%rd2033, %r4824, 4;
	add.s64 	%rd2034, %rd4, %rd2033;
	ld.global.u32 	%r4825, [%rd2034];
	setp.eq.s32 	%p1209, %r4825, -1;
	selp.u32 	%r4826, 1, 0, %p1209;
	add.s32 	%r6213, %r4823, %r4826;
	add.s32 	%r6205, %r6205, 8;
$L__BB23_477:
	setp.eq.s32 	%p1210, %r940, 0;
	@%p1210 bra 	$L__BB23_484;
	and.b32  	%r946, %r928, 3;
	setp.lt.u32 	%p1211, %r940, 4;
	@%p1211 bra 	$L__BB23_480;
	mul.wide.s32 	%rd2035, %r6205, 4;
	add.s64 	%rd2036, %rd3, %rd2035;
	ld.global.u32 	%r4828, [%rd2036];
	mul.wide.s32 	%rd2037, %r4828, 4;
	add.s64 	%rd2038, %rd4, %rd2037;
	ld.global.u32 	%r4829, [%rd2038];
	setp.eq.s32 	%p1212, %r4829, -1;
	selp.u32 	%r4830, 1, 0, %p1212;
	add.s32 	%r4831, %r6213, %r4830;
	ld.global.u32 	%r4832, [%rd2036+4];
	mul.wide.s32 	%rd2039, %r4832, 4;
	add.s64 	%rd2040, %rd4, %rd2039;
	ld.global.u32 	%r4833, [%rd2040];
	setp.eq.s32 	%p1213, %r4833, -1;
	selp.u32 	%r4834, 1, 0, %p1213;
	add.s32 	%r4835, %r4831, %r4834;
	ld.global.u32 	%r4836, [%rd2036+8];
	mul.wide.s32 	%rd2041, %r4836, 4;
	add.s64 	%rd2042, %rd4, %rd2041;
	ld.global.u32 	%r4837, [%rd2042];
	setp.eq.s32 	%p1214, %r4837, -1;
	selp.u32 	%r4838, 1, 0, %p1214;
	add.s32 	%r4839, %r4835, %r4838;
	ld.global.u32 	%r4840, [%rd2036+12];
	mul.wide.s32 	%rd2043, %r4840, 4;
	add.s64 	%rd2044, %rd4, %rd2043;
	ld.global.u32 	%r4841, [%rd2044];
	setp.eq.s32 	%p1215, %r4841, -1;
	selp.u32 	%r4842, 1, 0, %p1215;
	add.s32 	%r6213, %r4839, %r4842;
	add.s32 	%r6205, %r6205, 4;
$L__BB23_480:
	setp.eq.s32 	%p1216, %r946, 0;
	@%p1216 bra 	$L__BB23_484;
	mul.wide.s32 	%rd2045, %r6205, 4;
	add.s64 	%rd39, %rd3, %rd2045;
	ld.global.u32 	%r4843, [%rd39];
	mul.wide.s32 	%rd2046, %r4843, 4;
	add.s64 	%rd2047, %rd4, %rd2046;
	ld.global.u32 	%r4844, [%rd2047];
	setp.eq.s32 	%p1217, %r4844, -1;
	selp.u32 	%r4845, 1, 0, %p1217;
	add.s32 	%r6213, %r6213, %r4845;
	setp.eq.s32 	%p1218, %r946, 1;
	@%p1218 bra 	$L__BB23_484;
	ld.global.u32 	%r4846, [%rd39+4];
	mul.wide.s32 	%rd2048, %r4846, 4;
	add.s64 	%rd2049, %rd4, %rd2048;
	ld.global.u32 	%r4847, [%rd2049];
	setp.eq.s32 	%p1219, %r4847, -1;
	selp.u32 	%r4848, 1, 0, %p1219;
	add.s32 	%r6213, %r6213, %r4848;
	setp.eq.s32 	%p1220, %r946, 2;
	@%p1220 bra 	$L__BB23_484;
	ld.global.u32 	%r4849, [%rd39+8];
	mul.wide.s32 	%rd2050, %r4849, 4;
	add.s64 	%rd2051, %rd4, %rd2050;
	ld.global.u32 	%r4850, [%rd2051];
	setp.eq.s32 	%p1221, %r4850, -1;
	selp.u32 	%r4851, 1, 0, %p1221;
	add.s32 	%r6213, %r6213, %r4851;
$L__BB23_484:
	ld.global.u32 	%r4853, [%rd25+13312];
	setp.ne.s32 	%p1222, %r4853, -1;
	mov.b32 	%r6226, 0;
	@%p1222 bra 	$L__BB23_499;
	ld.global.u32 	%r6218, [%rd26+13312];
	ld.global.u32 	%r957, [%rd26+13316];
	setp.ge.s32 	%p1223, %r6218, %r957;
	@%p1223 bra 	$L__BB23_499;
	add.s32 	%r4857, %r6218, 1;
	max.s32 	%r4858, %r957, %r4857;
	sub.s32 	%r958, %r4858, %r6218;
	and.b32  	%r959, %r958, 15;
	sub.s32 	%r4859, %r6218, %r4858;
	setp.gt.u32 	%p1224, %r4859, -16;
	mov.b32 	%r6226, 0;
	@%p1224 bra 	$L__BB23_489;
	and.b32  	%r960, %r958, -16;
	mov.b32 	%r6226, 0;
	mov.u32 	%r6216, %r6226;
$L__BB23_488:
	.pragma "nounroll";
	mul.wide.s32 	%rd2052, %r6218, 4;
	add.s64 	%rd2053, %rd3, %rd2052;
	ld.global.u32 	%r4861, [%rd2053];
	mul.wide.s32 	%rd2054, %r4861, 4;
	add.s64 	%rd2055, %rd4, %rd2054;
	ld.global.u32 	%r4862, [%rd2055];
	setp.eq.s32 	%p1225, %r4862, -1;
	selp.u32 	%r4863, 1, 0, %p1225;
	add.s32 	%r4864, %r6226, %r4863;
	ld.global.u32 	%r4865, [%rd2053+4];
	mul.wide.s32 	%rd2056, %r4865, 4;
	add.s64 	%rd2057, %rd4, %rd2056;
	ld.global.u32 	%r4866, [%rd2057];
	setp.eq.s32 	%p1226, %r4866, -1;
	selp.u32 	%r4867, 1, 0, %p1226;
	add.s32 	%r4868, %r4864, %r4867;
	ld.global.u32 	%r4869, [%rd2053+8];
	mul.wide.s32 	%rd2058, %r4869, 4;
	add.s64 	%rd2059, %rd4, %rd2058;
	ld.global.u32 	%r4870, [%rd2059];
	setp.eq.s32 	%p1227, %r4870, -1;
	selp.u32 	%r4871, 1, 0, %p1227;
	add.s32 	%r4872, %r4868, %r4871;
	ld.global.u32 	%r4873, [%rd2053+12];
	mul.wide.s32 	%rd2060, %r4873, 4;
	add.s64 	%rd2061, %rd4, %rd2060;
	ld.global.u32 	%r4874, [%rd2061];
	setp.eq.s32 	%p1228, %r4874, -1;
	selp.u32 	%r4875, 1, 0, %p1228;
	add.s32 	%r4876, %r4872, %r4875;
	ld.global.u32 	%r4877, [%rd2053+16];
	mul.wide.s32 	%rd2062, %r4877, 4;
	add.s64 	%rd2063, %rd4, %rd2062;
	ld.global.u32 	%r4878, [%rd2063];
	setp.eq.s32 	%p1229, %r4878, -1;
	selp.u32 	%r4879, 1, 0, %p1229;
	add.s32 	%r4880, %r4876, %r4879;
	ld.global.u32 	%r4881, [%rd2053+20];
	mul.wide.s32 	%rd2064, %r4881, 4;
	add.s64 	%rd2065, %rd4, %rd2064;
	ld.global.u32 	%r4882, [%rd2065];
	setp.eq.s32 	%p1230, %r4882, -1;
	selp.u32 	%r4883, 1, 0, %p1230;
	add.s32 	%r4884, %r4880, %r4883;
	ld.global.u32 	%r4885, [%rd2053+24];
	mul.wide.s32 	%rd2066, %r4885, 4;
	add.s64 	%rd2067, %rd4, %rd2066;
	ld.global.u32 	%r4886, [%rd2067];
	setp.eq.s32 	%p1231, %r4886, -1;
	selp.u32 	%r4887, 1, 0, %p1231;
	add.s32 	%r4888, %r4884, %r4887;
	ld.global.u32 	%r4889, [%rd2053+28];
	mul.wide.s32 	%rd2068, %r4889, 4;
	add.s64 	%rd2069, %rd4, %rd2068;
	ld.global.u32 	%r4890, [%rd2069];
	setp.eq.s32 	%p1232, %r4890, -1;
	selp.u32 	%r4891, 1, 0, %p1232;
	add.s32 	%r4892, %r4888, %r4891;
	ld.global.u32 	%r4893, [%rd2053+32];
	mul.wide.s32 	%rd2070, %r4893, 4;
	add.s64 	%rd2071, %rd4, %rd2070;
	ld.global.u32 	%r4894, [%rd2071];
	setp.eq.s32 	%p1233, %r4894, -1;
	selp.u32 	%r4895, 1, 0, %p1233;
	add.s32 	%r4896, %r4892, %r4895;
	ld.global.u32 	%r4897, [%rd2053+36];
	mul.wide.s32 	%rd2072, %r4897, 4;
	add.s64 	%rd2073, %rd4, %rd2072;
	ld.global.u32 	%r4898, [%rd2073];
	setp.eq.s32 	%p1234, %r4898, -1;
	selp.u32 	%r4899, 1, 0, %p1234;
	add.s32 	%r4900, %r4896, %r4899;
	ld.global.u32 	%r4901, [%rd2053+40];
	mul.wide.s32 	%rd2074, %r4901, 4;
	add.s64 	%rd2075, %rd4, %rd2074;
	ld.global.u32 	%r4902, [%rd2075];
	setp.eq.s32 	%p1235, %r4902, -1;
	selp.u32 	%r4903, 1, 0, %p1235;
	add.s32 	%r4904, %r4900, %r4903;
	ld.global.u32 	%r4905, [%rd2053+44];
	mul.wide.s32 	%rd2076, %r4905, 4;
	add.s64 	%rd2077, %rd4, %rd2076;
	ld.global.u32 	%r4906, [%rd2077];
	setp.eq.s32 	%p1236, %r4906, -1;
	selp.u32 	%r4907, 1, 0, %p1236;
	add.s32 	%r4908, %r4904, %r4907;
	ld.global.u32 	%r4909, [%rd2053+48];
	mul.wide.s32 	%rd2078, %r4909, 4;
	add.s64 	%rd2079, %rd4, %rd2078;
	ld.global.u32 	%r4910, [%rd2079];
	setp.eq.s32 	%p1237, %r4910, -1;
	selp.u32 	%r4911, 1, 0, %p1237;
	add.s32 	%r4912, %r4908, %r4911;
	ld.global.u32 	%r4913, [%rd2053+52];
	mul.wide.s32 	%rd2080, %r4913, 4;
	add.s64 	%rd2081, %rd4, %rd2080;
	ld.global.u32 	%r4914, [%rd2081];
	setp.eq.s32 	%p1238, %r4914, -1;
	selp.u32 	%r4915, 1, 0, %p1238;
	add.s32 	%r4916, %r4912, %r4915;
	ld.global.u32 	%r4917, [%rd2053+56];
	mul.wide.s32 	%rd2082, %r4917, 4;
	add.s64 	%rd2083, %rd4, %rd2082;
	ld.global.u32 	%r4918, [%rd2083];
	setp.eq.s32 	%p1239, %r4918, -1;
	selp.u32 	%r4919, 1, 0, %p1239;
	add.s32 	%r4920, %r4916, %r4919;
	ld.global.u32 	%r4921, [%rd2053+60];
	mul.wide.s32 	%rd2084, %r4921, 4;
	add.s64 	%rd2085, %rd4, %rd2084;
	ld.global.u32 	%r4922, [%rd2085];
	setp.eq.s32 	%p1240, %r4922, -1;
	selp.u32 	%r4923, 1, 0, %p1240;
	add.s32 	%r6226, %r4920, %r4923;
	add.s32 	%r6218, %r6218, 16;
	add.s32 	%r6216, %r6216, 16;
	setp.ne.s32 	%p1241, %r6216, %r960;
	@%p1241 bra 	$L__BB23_488;
$L__BB23_489:
	setp.eq.s32 	%p1242, %r959, 0;
	@%p1242 bra 	$L__BB23_499;
	and.b32  	%r970, %r958, 7;
	setp.lt.u32 	%p1243, %r959, 8;
	@%p1243 bra 	$L__BB23_492;
	mul.wide.s32 	%rd2086, %r6218, 4;
	add.s64 	%rd2087, %rd3, %rd2086;
	ld.global.u32 	%r4925, [%rd2087];
	mul.wide.s32 	%rd2088, %r4925, 4;
	add.s64 	%rd2089, %rd4, %rd2088;
	ld.global.u32 	%r4926, [%rd2089];
	setp.eq.s32 	%p1244, %r4926, -1;
	selp.u32 	%r4927, 1, 0, %p1244;
	add.s32 	%r4928, %r6226, %r4927;
	ld.global.u32 	%r4929, [%rd2087+4];
	mul.wide.s32 	%rd2090, %r4929, 4;
	add.s64 	%rd2091, %rd4, %rd2090;
	ld.global.u32 	%r4930, [%rd2091];
	setp.eq.s32 	%p1245, %r4930, -1;
	selp.u32 	%r4931, 1, 0, %p1245;
	add.s32 	%r4932, %r4928, %r4931;
	ld.global.u32 	%r4933, [%rd2087+8];
	mul.wide.s32 	%rd2092, %r4933, 4;
	add.s64 	%rd2093, %rd4, %rd2092;
	ld.global.u32 	%r4934, [%rd2093];
	setp.eq.s32 	%p1246, %r4934, -1;
	selp.u32 	%r4935, 1, 0, %p1246;
	add.s32 	%r4936, %r4932, %r4935;
	ld.global.u32 	%r4937, [%rd2087+12];
	mul.wide.s32 	%rd2094, %r4937, 4;
	add.s64 	%rd2095, %rd4, %rd2094;
	ld.global.u32 	%r4938, [%rd2095];
	setp.eq.s32 	%p1247, %r4938, -1;
	selp.u32 	%r4939, 1, 0, %p1247;
	add.s32 	%r4940, %r4936, %r4939;
	ld.global.u32 	%r4941, [%rd2087+16];
	mul.wide.s32 	%rd2096, %r4941, 4;
	add.s64 	%rd2097, %rd4, %rd2096;
	ld.global.u32 	%r4942, [%rd2097];
	setp.eq.s32 	%p1248, %r4942, -1;
	selp.u32 	%r4943, 1, 0, %p1248;
	add.s32 	%r4944, %r4940, %r4943;
	ld.global.u32 	%r4945, [%rd2087+20];
	mul.wide.s32 	%rd2098, %r4945, 4;
	add.s64 	%rd2099, %rd4, %rd2098;
	ld.global.u32 	%r4946, [%rd2099];
	setp.eq.s32 	%p1249, %r4946, -1;
	selp.u32 	%r4947, 1, 0, %p1249;
	add.s32 	%r4948, %r4944, %r4947;
	ld.global.u32 	%r4949, [%rd2087+24];
	mul.wide.s32 	%rd2100, %r4949, 4;
	add.s64 	%rd2101, %rd4, %rd2100;
	ld.global.u32 	%r4950, [%rd2101];
	setp.eq.s32 	%p1250, %r4950, -1;
	selp.u32 	%r4951, 1, 0, %p1250;
	add.s32 	%r4952, %r4948, %r4951;
	ld.global.u32 	%r4953, [%rd2087+28];
	mul.wide.s32 	%rd2102, %r4953, 4;
	add.s64 	%rd2103, %rd4, %rd2102;
	ld.global.u32 	%r4954, [%rd2103];
	setp.eq.s32 	%p1251, %r4954, -1;
	selp.u32 	%r4955, 1, 0, %p1251;
	add.s32 	%r6226, %r4952, %r4955;
	add.s32 	%r6218, %r6218, 8;
$L__BB23_492:
	setp.eq.s32 	%p1252, %r970, 0;
	@%p1252 bra 	$L__BB23_499;
	and.b32  	%r976, %r958, 3;
	setp.lt.u32 	%p1253, %r970, 4;
	@%p1253 bra 	$L__BB23_495;
	mul.wide.s32 	%rd2104, %r6218, 4;
	add.s64 	%rd2105, %rd3, %rd2104;
	ld.global.u32 	%r4957, [%rd2105];
	mul.wide.s32 	%rd2106, %r4957, 4;
	add.s64 	%rd2107, %rd4, %rd2106;
	ld.global.u32 	%r4958, [%rd2107];
	setp.eq.s32 	%p1254, %r4958, -1;
	selp.u32 	%r4959, 1, 0, %p1254;
	add.s32 	%r4960, %r6226, %r4959;
	ld.global.u32 	%r4961, [%rd2105+4];
	mul.wide.s32 	%rd2108, %r4961, 4;
	add.s64 	%rd2109, %rd4, %rd2108;
	ld.global.u32 	%r4962, [%rd2109];
	setp.eq.s32 	%p1255, %r4962, -1;
	selp.u32 	%r4963, 1, 0, %p1255;
	add.s32 	%r4964, %r4960, %r4963;
	ld.global.u32 	%r4965, [%rd2105+8];
	mul.wide.s32 	%rd2110, %r4965, 4;
	add.s64 	%rd2111, %rd4, %rd2110;
	ld.global.u32 	%r4966, [%rd2111];
	setp.eq.s32 	%p1256, %r4966, -1;
	selp.u32 	%r4967, 1, 0, %p1256;
	add.s32 	%r4968, %r4964, %r4967;
	ld.global.u32 	%r4969, [%rd2105+12];
	mul.wide.s32 	%rd2112, %r4969, 4;
	add.s64 	%rd2113, %rd4, %rd2112;
	ld.global.u32 	%r4970, [%rd2113];
	setp.eq.s32 	%p1257, %r4970, -1;
	selp.u32 	%r4971, 1, 0, %p1257;
	add.s32 	%r6226, %r4968, %r4971;
	add.s32 	%r6218, %r6218, 4;
$L__BB23_495:
	setp.eq.s32 	%p1258, %r976, 0;
	@%p1258 bra 	$L__BB23_499;
	mul.wide.s32 	%rd2114, %r6218, 4;
	add.s64 	%rd40, %rd3, %rd2114;
	ld.global.u32 	%r4972, [%rd40];
	mul.wide.s32 	%rd2115, %r4972, 4;
	add.s64 	%rd2116, %rd4, %rd2115;
	ld.global.u32 	%r4973, [%rd2116];
	setp.eq.s32 	%p1259, %r4973, -1;
	selp.u32 	%r4974, 1, 0, %p1259;
	add.s32 	%r6226, %r6226, %r4974;
	setp.eq.s32 	%p1260, %r976, 1;
	@%p1260 bra 	$L__BB23_499;
	ld.global.u32 	%r4975, [%rd40+4];
	mul.wide.s32 	%rd2117, %r4975, 4;
	add.s64 	%rd2118, %rd4, %rd2117;
	ld.global.u32 	%r4976, [%rd2118];
	setp.eq.s32 	%p1261, %r4976, -1;
	selp.u32 	%r4977, 1, 0, %p1261;
	add.s32 	%r6226, %r6226, %r4977;
	setp.eq.s32 	%p1262, %r976, 2;
	@%p1262 bra 	$L__BB23_499;
	ld.global.u32 	%r4978, [%rd40+8];
	mul.wide.s32 	%rd2119, %r4978, 4;
	add.s64 	%rd2120, %rd4, %rd2119;
	ld.global.u32 	%r4979, [%rd2120];
	setp.eq.s32 	%p1263, %r4979, -1;
	selp.u32 	%r4980, 1, 0, %p1263;
	add.s32 	%r6226, %r6226, %r4980;
$L__BB23_499:
	ld.global.u32 	%r4982, [%rd25+14336];
	setp.ne.s32 	%p1264, %r4982, -1;
	mov.b32 	%r6239, 0;
	@%p1264 bra 	$L__BB23_514;
	ld.global.u32 	%r6231, [%rd26+14336];
	ld.global.u32 	%r987, [%rd26+14340];
	setp.ge.s32 	%p1265, %r6231, %r987;
	@%p1265 bra 	$L__BB23_514;
	add.s32 	%r4986, %r6231, 1;
	max.s32 	%r4987, %r987, %r4986;
	sub.s32 	%r988, %r4987, %r6231;
	and.b32  	%r989, %r988, 15;
	sub.s32 	%r4988, %r6231, %r4987;
	setp.gt.u32 	%p1266, %r4988, -16;
	mov.b32 	%r6239, 0;
	@%p1266 bra 	$L__BB23_504;
	and.b32  	%r990, %r988, -16;
	mov.b32 	%r6239, 0;
	mov.u32 	%r6229, %r6239;
$L__BB23_503:
	.pragma "nounroll";
	mul.wide.s32 	%rd2121, %r6231, 4;
	add.s64 	%rd2122, %rd3, %rd2121;
	ld.global.u32 	%r4990, [%rd2122];
	mul.wide.s32 	%rd2123, %r4990, 4;
	add.s64 	%rd2124, %rd4, %rd2123;
	ld.global.u32 	%r4991, [%rd2124];
	setp.eq.s32 	%p1267, %r4991, -1;
	selp.u32 	%r4992, 1, 0, %p1267;
	add.s32 	%r4993, %r6239, %r4992;
	ld.global.u32 	%r4994, [%rd2122+4];
	mul.wide.s32 	%rd2125, %r4994, 4;
	add.s64 	%rd2126, %rd4, %rd2125;
	ld.global.u32 	%r4995, [%rd2126];
	setp.eq.s32 	%p1268, %r4995, -1;
	selp.u32 	%r4996, 1, 0, %p1268;
	add.s32 	%r4997, %r4993, %r4996;
	ld.global.u32 	%r4998, [%rd2122+8];
	mul.wide.s32 	%rd2127, %r4998, 4;
	add.s64 	%rd2128, %rd4, %rd2127;
	ld.global.u32 	%r4999, [%rd2128];
	setp.eq.s32 	%p1269, %r4999, -1;
	selp.u32 	%r5000, 1, 0, %p1269;
	add.s32 	%r5001, %r4997, %r5000;
	ld.global.u32 	%r5002, [%rd2122+12];
	mul.wide.s32 	%rd2129, %r5002, 4;
	add.s64 	%rd2130, %rd4, %rd2129;
	ld.global.u32 	%r5003, [%rd2130];
	setp.eq.s32 	%p1270, %r5003, -1;
	selp.u32 	%r5004, 1, 0, %p1270;
	add.s32 	%r5005, %r5001, %r5004;
	ld.global.u32 	%r5006, [%rd2122+16];
	mul.wide.s32 	%rd2131, %r5006, 4;
	add.s64 	%rd2132, %rd4, %rd2131;
	ld.global.u32 	%r5007, [%rd2132];
	setp.eq.s32 	%p1271, %r5007, -1;
	selp.u32 	%r5008, 1, 0, %p1271;
	add.s32 	%r5009, %r5005, %r5008;
	ld.global.u32 	%r5010, [%rd2122+20];
	mul.wide.s32 	%rd2133, %r5010, 4;
	add.s64 	%rd2134, %rd4, %rd2133;
	ld.global.u32 	%r5011, [%rd2134];
	setp.eq.s32 	%p1272, %r5011, -1;
	selp.u32 	%r5012, 1, 0, %p1272;
	add.s32 	%r5013, %r5009, %r5012;
	ld.global.u32 	%r5014, [%rd2122+24];
	mul.wide.s32 	%rd2135, %r5014, 4;
	add.s64 	%rd2136, %rd4, %rd2135;
	ld.global.u32 	%r5015, [%rd2136];
	setp.eq.s32 	%p1273, %r5015, -1;
	selp.u32 	%r5016, 1, 0, %p1273;
	add.s32 	%r5017, %r5013, %r5016;
	ld.global.u32 	%r5018, [%rd2122+28];
	mul.wide.s32 	%rd2137, %r5018, 4;
	add.s64 	%rd2138, %rd4, %rd2137;
	ld.global.u32 	%r5019, [%rd2138];
	setp.eq.s32 	%p1274, %r5019, -1;
	selp.u32 	%r5020, 1, 0, %p1274;
	add.s32 	%r5021, %r5017, %r5020;
	ld.global.u32 	%r5022, [%rd2122+32];
	mul.wide.s32 	%rd2139, %r5022, 4;
	add.s64 	%rd2140, %rd4, %rd2139;
	ld.global.u32 	%r5023, [%rd2140];
	setp.eq.s32 	%p1275, %r5023, -1;
	selp.u32 	%r5024, 1, 0, %p1275;
	add.s32 	%r5025, %r5021, %r5024;
	ld.global.u32 	%r5026, [%rd2122+36];
	mul.wide.s32 	%rd2141, %r5026, 4;
	add.s64 	%rd2142, %rd4, %rd2141;
	ld.global.u32 	%r5027, [%rd2142];
	setp.eq.s32 	%p1276, %r5027, -1;
	selp.u32 	%r5028, 1, 0, %p1276;
	add.s32 	%r5029, %r5025, %r5028;
	ld.global.u32 	%r5030, [%rd2122+40];
	mul.wide.s32 	%rd2143, %r5030, 4;
	add.s64 	%rd2144, %rd4, %rd2143;
	ld.global.u32 	%r5031, [%rd2144];
	setp.eq.s32 	%p1277, %r5031, -1;
	selp.u32 	%r5032, 1, 0, %p1277;
	add.s32 	%r5033, %r5029, %r5032;
	ld.global.u32 	%r5034, [%rd2122+44];
	mul.wide.s32 	%rd2145, %r5034, 4;
	add.s64 	%rd2146, %rd4, %rd2145;
	ld.global.u32 	%r5035, [%rd2146];
	setp.eq.s32 	%p1278, %r5035, -1;
	selp.u32 	%r5036, 1, 0, %p1278;
	add.s32 	%r5037, %r5033, %r5036;
	ld.global.u32 	%r5038, [%rd2122+48];
	mul.wide.s32 	%rd2147, %r5038, 4;
	add.s64 	%rd2148, %rd4, %rd2147;
	ld.global.u32 	%r5039, [%rd2148];
	setp.eq.s32 	%p1279, %r5039, -1;
	selp.u32 	%r5040, 1, 0, %p1279;
	add.s32 	%r5041, %r5037, %r5040;
	ld.global.u32 	%r5042, [%rd2122+52];
	mul.wide.s32 	%rd2149, %r5042, 4;
	add.s64 	%rd2150, %rd4, %rd2149;
	ld.global.u32 	%r5043, [%rd2150];
	setp.eq.s32 	%p1280, %r5043, -1;
	selp.u32 	%r5044, 1, 0, %p1280;
	add.s32 	%r5045, %r5041, %r5044;
	ld.global.u32 	%r5046, [%rd2122+56];
	mul.wide.s32 	%rd2151, %r5046, 4;
	add.s64 	%rd2152, %rd4, %rd2151;
	ld.global.u32 	%r5047, [%rd2152];
	setp.eq.s32 	%p1281, %r5047, -1;
	selp.u32 	%r5048, 1, 0, %p1281;
	add.s32 	%r5049, %r5045, %r5048;
	ld.global.u32 	%r5050, [%rd2122+60];
	mul.wide.s32 	%rd2153, %r5050, 4;
	add.s64 	%rd2154, %rd4, %rd2153;
	ld.global.u32 	%r5051, [%rd2154];
	setp.eq.s32 	%p1282, %r5051, -1;
	selp.u32 	%r5052, 1, 0, %p1282;
	add.s32 	%r6239, %r5049, %r5052;
	add.s32 	%r6231, %r6231, 16;
	add.s32 	%r6229, %r6229, 16;
	setp.ne.s32 	%p1283, %r6229, %r990;
	@%p1283 bra 	$L__BB23_503;
$L__BB23_504:
	setp.eq.s32 	%p1284, %r989, 0;
	@%p1284 bra 	$L__BB23_514;
	and.b32  	%r1000, %r988, 7;
	setp.lt.u32 	%p1285, %r989, 8;
	@%p1285 bra 	$L__BB23_507;
	mul.wide.s32 	%rd2155, %r6231, 4;
	add.s64 	%rd2156, %rd3, %rd2155;
	ld.global.u32 	%r5054, [%rd2156];
	mul.wide.s32 	%rd2157, %r5054, 4;
	add.s64 	%rd2158, %rd4, %rd2157;
	ld.global.u32 	%r5055, [%rd2158];
	setp.eq.s32 	%p1286, %r5055, -1;
	selp.u32 	%r5056, 1, 0, %p1286;
	add.s32 	%r5057, %r6239, %r5056;
	ld.global.u32 	%r5058, [%rd2156+4];
	mul.wide.s32 	%rd2159, %r5058, 4;
	add.s64 	%rd2160, %rd4, %rd2159;
	ld.global.u32 	%r5059, [%rd2160];
	setp.eq.s32 	%p1287, %r5059, -1;
	selp.u32 	%r5060, 1, 0, %p1287;
	add.s32 	%r5061, %r5057, %r5060;
	ld.global.u32 	%r5062, [%rd2156+8];
	mul.wide.s32 	%rd2161, %r5062, 4;
	add.s64 	%rd2162, %rd4, %rd2161;
	ld.global.u32 	%r5063, [%rd2162];
	setp.eq.s32 	%p1288, %r5063, -1;
	selp.u32 	%r5064, 1, 0, %p1288;
	add.s32 	%r5065, %r5061, %r5064;
	ld.global.u32 	%r5066, [%rd2156+12];
	mul.wide.s32 	%rd2163, %r5066, 4;
	add.s64 	%rd2164, %rd4, %rd2163;
	ld.global.u32 	%r5067, [%rd2164];
	setp.eq.s32 	%p1289, %r5067, -1;
	selp.u32 	%r5068, 1, 0, %p1289;
	add.s32 	%r5069, %r5065, %r5068;
	ld.global.u32 	%r5070, [%rd2156+16];
	mul.wide.s32 	%rd2165, %r5070, 4;
	add.s64 	%rd2166, %rd4, %rd2165;
	ld.global.u32 	%r5071, [%rd2166];
	setp.eq.s32 	%p1290, %r5071, -1;
	selp.u32 	%r5072, 1, 0, %p1290;
	add.s32 	%r5073, %r5069, %r5072;
	ld.global.u32 	%r5074, [%rd2156+20];
	mul.wide.s32 	%rd2167, %r5074, 4;
	add.s64 	%rd2168, %rd4, %rd2167;
	ld.global.u32 	%r5075, [%rd2168];
	setp.eq.s32 	%p1291, %r5075, -1;
	selp.u32 	%r5076, 1, 0, %p1291;
	add.s32 	%r5077, %r5073, %r5076;
	ld.global.u32 	%r5078, [%rd2156+24];
	mul.wide.s32 	%rd2169, %r5078, 4;
	add.s64 	%rd2170, %rd4, %rd2169;
	ld.global.u32 	%r5079, [%rd2170];
	setp.eq.s32 	%p1292, %r5079, -1;
	selp.u32 	%r5080, 1, 0, %p1292;
	add.s32 	%r5081, %r5077, %r5080;
	ld.global.u32 	%r5082, [%rd2156+28];
	mul.wide.s32 	%rd2171, %r5082, 4;
	add.s64 	%rd2172, %rd4, %rd2171;
	ld.global.u32 	%r5083, [%rd2172];
	setp.eq.s32 	%p1293, %r5083, -1;
	selp.u32 	%r5084, 1, 0, %p1293;
	add.s32 	%r6239, %r5081, %r5084;
	add.s32 	%r6231, %r6231, 8;
$L__BB23_507:
	setp.eq.s32 	%p1294, %r1000, 0;
	@%p1294 bra 	$L__BB23_514;
	and.b32  	%r1006, %r988, 3;
	setp.lt.u32 	%p1295, %r1000, 4;
	@%p1295 bra 	$L__BB23_510;
	mul.wide.s32 	%rd2173, %r6231, 4;
	add.s64 	%rd2174, %rd3, %rd2173;
	ld.global.u32 	%r5086, [%rd2174];
	mul.wide.s32 	%rd2175, %r5086, 4;
	add.s64 	%rd2176, %rd4, %rd2175;
	ld.global.u32 	%r5087, [%rd2176];
	setp.eq.s32 	%p1296, %r5087, -1;
	selp.u32 	%r5088, 1, 0, %p1296;
	add.s32 	%r5089, %r6239, %r5088;
	ld.global.u32 	%r5090, [%rd2174+4];
	mul.wide.s32 	%rd2177, %r5090, 4;
	add.s64 	%rd2178, %rd4, %rd2177;
	ld.global.u32 	%r5091, [%rd2178];
	setp.eq.s32 	%p1297, %r5091, -1;
	selp.u32 	%r5092, 1, 0, %p1297;
	add.s32 	%r5093, %r5089, %r5092;
	ld.global.u32 	%r5094, [%rd2174+8];
	mul.wide.s32 	%rd2179, %r5094, 4;
	add.s64 	%rd2180, %rd4, %rd2179;
	ld.global.u32 	%r5095, [%rd2180];
	setp.eq.s32 	%p1298, %r5095, -1;
	selp.u32 	%r5096, 1, 0, %p1298;
	add.s32 	%r5097, %r5093, %r5096;
	ld.global.u32 	%r5098, [%rd2174+12];
	mul.wide.s32 	%rd2181, %r5098, 4;
	add.s64 	%rd2182, %rd4, %rd2181;
	ld.global.u32 	%r5099, [%rd2182];
	setp.eq.s32 	%p1299, %r5099, -1;
	selp.u32 	%r5100, 1, 0, %p1299;
	add.s32 	%r6239, %r5097, %r5100;
	add.s32 	%r6231, %r6231, 4;
$L__BB23_510:
	setp.eq.s32 	%p1300, %r1006, 0;
	@%p1300 bra 	$L__BB23_514;
	mul.wide.s32 	%rd2183, %r6231, 4;
	add.s64 	%rd41, %rd3, %rd2183;
	ld.global.u32 	%r5101, [%rd41];
	mul.wide.s32 	%rd2184, %r5101, 4;
	add.s64 	%rd2185, %rd4, %rd2184;
	ld.global.u32 	%r5102, [%rd2185];
	setp.eq.s32 	%p1301, %r5102, -1;
	selp.u32 	%r5103, 1, 0, %p1301;
	add.s32 	%r6239, %r6239, %r5103;
	setp.eq.s32 	%p1302, %r1006, 1;
	@%p1302 bra 	$L__BB23_514;
	ld.global.u32 	%r5104, [%rd41+4];
	mul.wide.s32 	%rd2186, %r5104, 4;
	add.s64 	%rd2187, %rd4, %rd2186;
	ld.global.u32 	%r5105, [%rd2187];
	setp.eq.s32 	%p1303, %r5105, -1;
	selp.u32 	%r5106, 1, 0, %p1303;
	add.s32 	%r6239, %r6239, %r5106;
	setp.eq.s32 	%p1304, %r1006, 2;
	@%p1304 bra 	$L__BB23_514;
	ld.global.u32 	%r5107, [%rd41+8];
	mul.wide.s32 	%rd2188, %r5107, 4;
	add.s64 	%rd2189, %rd4, %rd2188;
	ld.global.u32 	%r5108, [%rd2189];
	setp.eq.s32 	%p1305, %r5108, -1;
	selp.u32 	%r5109, 1, 0, %p1305;
	add.s32 	%r6239, %r6239, %r5109;
$L__BB23_514:
	ld.global.u32 	%r5111, [%rd25+15360];
	setp.ne.s32 	%p1306, %r5111, -1;
	mov.b32 	%r6252, 0;
	@%p1306 bra 	$L__BB23_529;
	ld.global.u32 	%r6244, [%rd26+15360];
	ld.global.u32 	%r1017, [%rd26+15364];
	setp.ge.s32 	%p1307, %r6244, %r1017;
	@%p1307 bra 	$L__BB23_529;
	add.s32 	%r5115, %r6244, 1;
	max.s32 	%r5116, %r1017, %r5115;
	sub.s32 	%r1018, %r5116, %r6244;
	and.b32  	%r1019, %r1018, 15;
	sub.s32 	%r5117, %r6244, %r5116;
	setp.gt.u32 	%p1308, %r5117, -16;
	mov.b32 	%r6252, 0;
	@%p1308 bra 	$L__BB23_519;
	and.b32  	%r1020, %r1018, -16;
	mov.b32 	%r6252, 0;
	mov.u32 	%r6242, %r6252;
$L__BB23_518:
	.pragma "nounroll";
	mul.wide.s32 	%rd2190, %r6244, 4;
	add.s64 	%rd2191, %rd3, %rd2190;
	ld.global.u32 	%r5119, [%rd2191];
	mul.wide.s32 	%rd2192, %r5119, 4;
	add.s64 	%rd2193, %rd4, %rd2192;
	ld.global.u32 	%r5120, [%rd2193];
	setp.eq.s32 	%p1309, %r5120, -1;
	selp.u32 	%r5121, 1, 0, %p1309;
	add.s32 	%r5122, %r6252, %r5121;
	ld.global.u32 	%r5123, [%rd2191+4];
	mul.wide.s32 	%rd2194, %r5123, 4;
	add.s64 	%rd2195, %rd4, %rd2194;
	ld.global.u32 	%r5124, [%rd2195];
	setp.eq.s32 	%p1310, %r5124, -1;
	selp.u32 	%r5125, 1, 0, %p1310;
	add.s32 	%r5126, %r5122, %r5125;
	ld.global.u32 	%r5127, [%rd2191+8];
	mul.wide.s32 	%rd2196, %r5127, 4;
	add.s64 	%rd2197, %rd4, %rd2196;
	ld.global.u32 	%r5128, [%rd2197];
	setp.eq.s32 	%p1311, %r5128, -1;
	selp.u32 	%r5129, 1, 0, %p1311;
	add.s32 	%r5130, %r5126, %r5129;
	ld.global.u32 	%r5131, [%rd2191+12];
	mul.wide.s32 	%rd2198, %r5131, 4;
	add.s64 	%rd2199, %rd4, %rd2198;
	ld.global.u32 	%r5132, [%rd2199];
	setp.eq.s32 	%p1312, %r5132, -1;
	selp.u32 	%r5133, 1, 0, %p1312;
	add.s32 	%r5134, %r5130, %r5133;
	ld.global.u32 	%r5135, [%rd2191+16];
	mul.wide.s32 	%rd2200, %r5135, 4;
	add.s64 	%rd2201, %rd4, %rd2200;
	ld.global.u32 	%r5136, [%rd2201];
	setp.eq.s32 	%p1313, %r5136, -1;
	selp.u32 	%r5137, 1, 0, %p1313;
	add.s32 	%r5138, %r5134, %r5137;
	ld.global.u32 	%r5139, [%rd2191+20];
	mul.wide.s32 	%rd2202, %r5139, 4;
	add.s64 	%rd2203, %rd4, %rd2202;
	ld.global.u32 	%r5140, [%rd2203];
	setp.eq.s32 	%p1314, %r5140, -1;
	selp.u32 	%r5141, 1, 0, %p1314;
	add.s32 	%r5142, %r5138, %r5141;
	ld.global.u32 	%r5143, [%rd2191+24];
	mul.wide.s32 	%rd2204, %r5143, 4;
	add.s64 	%rd2205, %rd4, %rd2204;
	ld.global.u32 	%r5144, [%rd2205];
	setp.eq.s32 	%p1315, %r5144, -1;
	selp.u32 	%r5145, 1, 0, %p1315;
	add.s32 	%r5146, %r5142, %r5145;
	ld.global.u32 	%r5147, [%rd2191+28];
	mul.wide.s32 	%rd2206, %r5147, 4;
	add.s64 	%rd2207, %rd4, %rd2206;
	ld.global.u32 	%r5148, [%rd2207];
	setp.eq.s32 	%p1316, %r5148, -1;
	selp.u32 	%r5149, 1, 0, %p1316;
	add.s32 	%r5150, %r5146, %r5149;
	ld.global.u32 	%r5151, [%rd2191+32];
	mul.wide.s32 	%rd2208, %r5151, 4;
	add.s64 	%rd2209, %rd4, %rd2208;
	ld.global.u32 	%r5152, [%rd2209];
	setp.eq.s32 	%p1317, %r5152, -1;
	selp.u32 	%r5153, 1, 0, %p1317;
	add.s32 	%r5154, %r5150, %r5153;
	ld.global.u32 	%r5155, [%rd2191+36];
	mul.wide.s32 	%rd2210, %r5155, 4;
	add.s64 	%rd2211, %rd4, %rd2210;
	ld.global.u32 	%r5156, [%rd2211];
	setp.eq.s32 	%p1318, %r5156, -1;
	selp.u32 	%r5157, 1, 0, %p1318;
	add.s32 	%r5158, %r5154, %r5157;
	ld.global.u32 	%r5159, [%rd2191+40];
	mul.wide.s32 	%rd2212, %r5159, 4;
	add.s64 	%rd2213, %rd4, %rd2212;
	ld.global.u32 	%r5160, [%rd2213];
	setp.eq.s32 	%p1319, %r5160, -1;
	selp.u32 	%r5161, 1, 0, %p1319;
	add.s32 	%r5162, %r5158, %r5161;
	ld.global.u32 	%r5163, [%rd2191+44];
	mul.wide.s32 	%rd2214, %r5163, 4;
	add.s64 	%rd2215, %rd4, %rd2214;
	ld.global.u32 	%r5164, [%rd2215];
	setp.eq.s32 	%p1320, %r5164, -1;
	selp.u32 	%r5165, 1, 0, %p1320;
	add.s32 	%r5166, %r5162, %r5165;
	ld.global.u32 	%r5167, [%rd2191+48];
	mul.wide.s32 	%rd2216, %r5167, 4;
	add.s64 	%rd2217, %rd4, %rd2216;
	ld.global.u32 	%r5168, [%rd2217];
	setp.eq.s32 	%p1321, %r5168, -1;
	selp.u32 	%r5169, 1, 0, %p1321;
	add.s32 	%r5170, %r5166, %r5169;
	ld.global.u32 	%r5171, [%rd2191+52];
	mul.wide.s32 	%rd2218, %r5171, 4;
	add.s64 	%rd2219, %rd4, %rd2218;
	ld.global.u32 	%r5172, [%rd2219];
	setp.eq.s32 	%p1322, %r5172, -1;
	selp.u32 	%r5173, 1, 0, %p1322;
	add.s32 	%r5174, %r5170, %r5173;
	ld.global.u32 	%r5175, [%rd2191+56];
	mul.wide.s32 	%rd2220, %r5175, 4;
	add.s64 	%rd2221, %rd4, %rd2220;
	ld.global.u32 	%r5176, [%rd2221];
	setp.eq.s32 	%p1323, %r5176, -1;
	selp.u32 	%r5177, 1, 0, %p1323;
	add.s32 	%r5178, %r5174, %r5177;
	ld.global.u32 	%r5179, [%rd2191+60];
	mul.wide.s32 	%rd2222, %r5179, 4;
	add.s64 	%rd2223, %rd4, %rd2222;
	ld.global.u32 	%r5180, [%rd2223];
	setp.eq.s32 	%p1324, %r5180, -1;
	selp.u32 	%r5181, 1, 0, %p1324;
	add.s32 	%r6252, %r5178, %r5181;
	add.s32 	%r6244, %r6244, 16;
	add.s32 	%r6242, %r6242, 16;
	setp.ne.s32 	%p1325, %r6242, %r1020;
	@%p1325 bra 	$L__BB23_518;
$L__BB23_519:
	setp.eq.s32 	%p1326, %r1019, 0;
	@%p1326 bra 	$L__BB23_529;
	and.b32  	%r1030, %r1018, 7;
	setp.lt.u32 	%p1327, %r1019, 8;
	@%p1327 bra 	$L__BB23_522;
	mul.wide.s32 	%rd2224, %r6244, 4;
	add.s64 	%rd2225, %rd3, %rd2224;
	ld.global.u32 	%r5183, [%rd2225];
	mul.wide.s32 	%rd2226, %r5183, 4;
	add.s64 	%rd2227, %rd4, %rd2226;
	ld.global.u32 	%r5184, [%rd2227];
	setp.eq.s32 	%p1328, %r5184, -1;
	selp.u32 	%r5185, 1, 0, %p1328;
	add.s32 	%r5186, %r6252, %r5185;
	ld.global.u32 	%r5187, [%rd2225+4];
	mul.wide.s32 	%rd2228, %r5187, 4;
	add.s64 	%rd2229, %rd4, %rd2228;
	ld.global.u32 	%r5188, [%rd2229];
	setp.eq.s32 	%p1329, %r5188, -1;
	selp.u32 	%r5189, 1, 0, %p1329;
	add.s32 	%r5190, %r5186, %r5189;
	ld.global.u32 	%r5191, [%rd2225+8];
	mul.wide.s32 	%rd2230, %r5191, 4;
	add.s64 	%rd2231, %rd4, %rd2230;
	ld.global.u32 	%r5192, [%rd2231];
	setp.eq.s32 	%p1330, %r5192, -1;
	selp.u32 	%r5193, 1, 0, %p1330;
	add.s32 	%r5194, %r5190, %r5193;
	ld.global.u32 	%r5195, [%rd2225+12];
	mul.wide.s32 	%rd2232, %r5195, 4;
	add.s64 	%rd2233, %rd4, %rd2232;
	ld.global.u32 	%r5196, [%rd2233];
	setp.eq.s32 	%p1331, %r5196, -1;
	selp.u32 	%r5197, 1, 0, %p1331;
	add.s32 	%r5198, %r5194, %r5197;
	ld.global.u32 	%r5199, [%rd2225+16];
	mul.wide.s32 	%rd2234, %r5199, 4;
	add.s64 	%rd2235, %rd4, %rd2234;
	ld.global.u32 	%r5200, [%rd2235];
	setp.eq.s32 	%p1332, %r5200, -1;
	selp.u32 	%r5201, 1, 0, %p1332;
	add.s32 	%r5202, %r5198, %r5201;
	ld.global.u32 	%r5203, [%rd2225+20];
	mul.wide.s32 	%rd2236, %r5203, 4;
	add.s64 	%rd2237, %rd4, %rd2236;
	ld.global.u32 	%r5204, [%rd2237];
	setp.eq.s32 	%p1333, %r5204, -1;
	selp.u32 	%r5205, 1, 0, %p1333;
	add.s32 	%r5206, %r5202, %r5205;
	ld.global.u32 	%r5207, [%rd2225+24];
	mul.wide.s32 	%rd2238, %r5207, 4;
	add.s64 	%rd2239, %rd4, %rd2238;
	ld.global.u32 	%r5208, [%rd2239];
	setp.eq.s32 	%p1334, %r5208, -1;
	selp.u32 	%r5209, 1, 0, %p1334;
	add.s32 	%r5210, %r5206, %r5209;
	ld.global.u32 	%r5211, [%rd2225+28];
	mul.wide.s32 	%rd2240, %r5211, 4;
	add.s64 	%rd2241, %rd4, %rd2240;
	ld.global.u32 	%r5212, [%rd2241];
	setp.eq.s32 	%p1335, %r5212, -1;
	selp.u32 	%r5213, 1, 0, %p1335;
	add.s32 	%r6252, %r5210, %r5213;
	add.s32 	%r6244, %r6244, 8;
$L__BB23_522:
	setp.eq.s32 	%p1336, %r1030, 0;
	@%p1336 bra 	$L__BB23_529;
	and.b32  	%r1036, %r1018, 3;
	setp.lt.u32 	%p1337, %r1030, 4;
	@%p1337 bra 	$L__BB23_525;
	mul.wide.s32 	%rd2242, %r6244, 4;
	add.s64 	%rd2243, %rd3, %rd2242;
	ld.global.u32 	%r5215, [%rd2243];
	mul.wide.s32 	%rd2244, %r5215, 4;
	add.s64 	%rd2245, %rd4, %rd2244;
	ld.global.u32 	%r5216, [%rd2245];
	setp.eq.s32 	%p1338, %r5216, -1;
	selp.u32 	%r5217, 1, 0, %p1338;
	add.s32 	%r5218, %r6252, %r5217;
	ld.global.u32 	%r5219, [%rd2243+4];
	mul.wide.s32 	%rd2246, %r5219, 4;
	add.s64 	%rd2247, %rd4, %rd2246;
	ld.global.u32 	%r5220, [%rd2247];
	setp.eq.s32 	%p1339, %r5220, -1;
	selp.u32 	%r5221, 1, 0, %p1339;
	add.s32 	%r5222, %r5218, %r5221;
	ld.global.u32 	%r5223, [%rd2243+8];
	mul.wide.s32 	%rd2248, %r5223, 4;
	add.s64 	%rd2249, %rd4, %rd2248;
	ld.global.u32 	%r5224, [%rd2249];
	setp.eq.s32 	%p1340, %r5224, -1;
	selp.u32 	%r5225, 1, 0, %p1340;
	add.s32 	%r5226, %r5222, %r5225;
	ld.global.u32 	%r5227, [%rd2243+12];
	mul.wide.s32 	%rd2250, %r5227, 4;
	add.s64 	%rd2251, %rd4, %rd2250;
	ld.global.u32 	%r5228, [%rd2251];
	setp.eq.s32 	%p1341, %r5228, -1;
	selp.u32 	%r5229, 1, 0, %p1341;
	add.s32 	%r6252, %r5226, %r5229;
	add.s32 	%r6244, %r6244, 4;
$L__BB23_525:
	setp.eq.s32 	%p1342, %r1036, 0;
	@%p1342 bra 	$L__BB23_529;
	mul.wide.s32 	%rd2252, %r6244, 4;
	add.s64 	%rd42, %rd3, %rd2252;
	ld.global.u32 	%r5230, [%rd42];
	mul.wide.s32 	%rd2253, %r5230, 4;
	add.s64 	%rd2254, %rd4, %rd2253;
	ld.global.u32 	%r5231, [%rd2254];
	setp.eq.s32 	%p1343, %r5231, -1;
	selp.u32 	%r5232, 1, 0, %p1343;
	add.s32 	%r6252, %r6252, %r5232;
	setp.eq.s32 	%p1344, %r1036, 1;
	@%p1344 bra 	$L__BB23_529;
	ld.global.u32 	%r5233, [%rd42+4];
	mul.wide.s32 	%rd2255, %r5233, 4;
	add.s64 	%rd2256, %rd4, %rd2255;
	ld.global.u32 	%r5234, [%rd2256];
	setp.eq.s32 	%p1345, %r5234, -1;
	selp.u32 	%r5235, 1, 0, %p1345;
	add.s32 	%r6252, %r6252, %r5235;
	setp.eq.s32 	%p1346, %r1036, 2;
	@%p1346 bra 	$L__BB23_529;
	ld.global.u32 	%r5236, [%rd42+8];
	mul.wide.s32 	%rd2257, %r5236, 4;
	add.s64 	%rd2258, %rd4, %rd2257;
	ld.global.u32 	%r5237, [%rd2258];
	setp.eq.s32 	%p1347, %r5237, -1;
	selp.u32 	%r5238, 1, 0, %p1347;
	add.s32 	%r6252, %r6252, %r5238;
$L__BB23_529:
	add.s32 	%r5239, %r6057, %r6270;
	add.s32 	%r5240, %r6070, %r5239;
	add.s32 	%r5241, %r6083, %r5240;
	add.s32 	%r5242, %r6096, %r5241;
	add.s32 	%r5243, %r6109, %r5242;
	add.s32 	%r5244, %r6122, %r5243;
	add.s32 	%r5245, %r6135, %r5244;
	add.s32 	%r5246, %r6148, %r5245;
	add.s32 	%r5247, %r6161, %r5246;
	add.s32 	%r5248, %r6174, %r5247;
	add.s32 	%r5249, %r6187, %r5248;
	add.s32 	%r5250, %r6200, %r5249;
	add.s32 	%r5251, %r6213, %r5250;
	add.s32 	%r5252, %r6226, %r5251;
	add.s32 	%r5253, %r6239, %r5252;
	add.s32 	%r6270, %r6252, %r5253;
	sub.s32 	%r5254, %r1092, %r6254;
	setp.lt.u32 	%p1348, %r5254, 4096;
	@%p1348 bra 	$L__BB23_550;
	add.s32 	%r6254, %r6254, 4096;
	setp.le.u32 	%p1349, %r6254, %r563;
	@%p1349 bra 	$L__BB23_289;
$L__BB23_531:
	setp.le.u32 	%p1350, %r1092, %r6254;
	@%p1350 bra 	$L__BB23_550;
	sub.s32 	%r1050, %r1092, %r6254;
	setp.ge.s32 	%p1351, %r80, %r1050;
	@%p1351 bra 	$L__BB23_550;
	add.s32 	%r1051, %r6254, %r1091;
	mov.u32 	%r6255, %r80;
$L__BB23_534:
	add.s32 	%r1054, %r1051, %r6255;
	mul.wide.s32 	%rd2259, %r1054, 4;
	add.s64 	%rd2260, %rd4, %rd2259;
	ld.global.u32 	%r5256, [%rd2260];
	setp.ne.s32 	%p1352, %r5256, -1;
	mov.b32 	%r6269, 0;
	@%p1352 bra 	$L__BB23_549;
	add.s64 	%rd2262, %rd2, %rd2259;
	ld.global.u32 	%r6261, [%rd2262];
	ld.global.u32 	%r1056, [%rd2262+4];
	setp.ge.s32 	%p1353, %r6261, %r1056;
	@%p1353 bra 	$L__BB23_549;
	add.s32 	%r5260, %r6261, 1;
	max.s32 	%r5261, %r1056, %r5260;
	sub.s32 	%r1057, %r5261, %r6261;
	and.b32  	%r1058, %r1057, 15;
	sub.s32 	%r5262, %r6261, %r5261;
	setp.gt.u32 	%p1354, %r5262, -16;
	mov.b32 	%r6269, 0;
	@%p1354 bra 	$L__BB23_539;
	and.b32  	%r1059, %r1057, -16;
	mov.b32 	%r6269, 0;
	mov.u32 	%r6259, %r6269;
$L__BB23_538:
	.pragma "nounroll";
	mul.wide.s32 	%rd2263, %r6261, 4;
	add.s64 	%rd2264, %rd3, %rd2263;
	ld.global.u32 	%r5264, [%rd2264];
	mul.wide.s32 	%rd2265, %r5264, 4;
	add.s64 	%rd2266, %rd4, %rd2265;
	ld.global.u32 	%r5265, [%rd2266];
	setp.eq.s32 	%p1355, %r5265, -1;
	selp.u32 	%r5266, 1, 0, %p1355;
	add.s32 	%r5267, %r6269, %r5266;
	ld.global.u32 	%r5268, [%rd2264+4];
	mul.wide.s32 	%rd2267, %r5268, 4;
	add.s64 	%rd2268, %rd4, %rd2267;
	ld.global.u32 	%r5269, [%rd2268];
	setp.eq.s32 	%p1356, %r5269, -1;
	selp.u32 	%r5270, 1, 0, %p1356;
	add.s32 	%r5271, %r5267, %r5270;
	ld.global.u32 	%r5272, [%rd2264+8];
	mul.wide.s32 	%rd2269, %r5272, 4;
	add.s64 	%rd2270, %rd4, %rd2269;
	ld.global.u32 	%r5273, [%rd2270];
	setp.eq.s32 	%p1357, %r5273, -1;
	selp.u32 	%r5274, 1, 0, %p1357;
	add.s32 	%r5275, %r5271, %r5274;
	ld.global.u32 	%r5276, [%rd2264+12];
	mul.wide.s32 	%rd2271, %r5276, 4;
	add.s64 	%rd2272, %rd4, %rd2271;
	ld.global.u32 	%r5277, [%rd2272];
	setp.eq.s32 	%p1358, %r5277, -1;
	selp.u32 	%r5278, 1, 0, %p1358;
	add.s32 	%r5279, %r5275, %r5278;
	ld.global.u32 	%r5280, [%rd2264+16];
	mul.wide.s32 	%rd2273, %r5280, 4;
	add.s64 	%rd2274, %rd4, %rd2273;
	ld.global.u32 	%r5281, [%rd2274];
	setp.eq.s32 	%p1359, %r5281, -1;
	selp.u32 	%r5282, 1, 0, %p1359;
	add.s32 	%r5283, %r5279, %r5282;
	ld.global.u32 	%r5284, [%rd2264+20];
	mul.wide.s32 	%rd2275, %r5284, 4;
	add.s64 	%rd2276, %rd4, %rd2275;
	ld.global.u32 	%r5285, [%rd2276];
	setp.eq.s32 	%p1360, %r5285, -1;
	selp.u32 	%r5286, 1, 0, %p1360;
	add.s32 	%r5287, %r5283, %r5286;
	ld.global.u32 	%r5288, [%rd2264+24];
	mul.wide.s32 	%rd2277, %r5288, 4;
	add.s64 	%rd2278, %rd4, %rd2277;
	ld.global.u32 	%r5289, [%rd2278];
	setp.eq.s32 	%p1361, %r5289, -1;
	selp.u32 	%r5290, 1, 0, %p1361;
	add.s32 	%r5291, %r5287, %r5290;
	ld.global.u32 	%r5292, [%rd2264+28];
	mul.wide.s32 	%rd2279, %r5292, 4;
	add.s64 	%rd2280, %rd4, %rd2279;
	ld.global.u32 	%r5293, [%rd2280];
	setp.eq.s32 	%p1362, %r5293, -1;
	selp.u32 	%r5294, 1, 0, %p1362;
	add.s32 	%r5295, %r5291, %r5294;
	ld.global.u32 	%r5296, [%rd2264+32];
	mul.wide.s32 	%rd2281, %r5296, 4;
	add.s64 	%rd2282, %rd4, %rd2281;
	ld.global.u32 	%r5297, [%rd2282];
	setp.eq.s32 	%p1363, %r5297, -1;
	selp.u32 	%r5298, 1, 0, %p1363;
	add.s32 	%r5299, %r5295, %r5298;
	ld.global.u32 	%r5300, [%rd2264+36];
	mul.wide.s32 	%rd2283, %r5300, 4;
	add.s64 	%rd2284, %rd4, %rd2283;
	ld.global.u32 	%r5301, [%rd2284];
	setp.eq.s32 	%p1364, %r5301, -1;
	selp.u32 	%r5302, 1, 0, %p1364;
	add.s32 	%r5303, %r5299, %r5302;
	ld.global.u32 	%r5304, [%rd2264+40];
	mul.wide.s32 	%rd2285, %r5304, 4;
	add.s64 	%rd2286, %rd4, %rd2285;
	ld.global.u32 	%r5305, [%rd2286];
	setp.eq.s32 	%p1365, %r5305, -1;
	selp.u32 	%r5306, 1, 0, %p1365;
	add.s32 	%r5307, %r5303, %r5306;
	ld.global.u32 	%r5308, [%rd2264+44];
	mul.wide.s32 	%rd2287, %r5308, 4;
	add.s64 	%rd2288, %rd4, %rd2287;
	ld.global.u32 	%r5309, [%rd2288];
	setp.eq.s32 	%p1366, %r5309, -1;
	selp.u32 	%r5310, 1, 0, %p1366;
	add.s32 	%r5311, %r5307, %r5310;
	ld.global.u32 	%r5312, [%rd2264+48];
	mul.wide.s32 	%rd2289, %r5312, 4;
	add.s64 	%rd2290, %rd4, %rd2289;
	ld.global.u32 	%r5313, [%rd2290];
	setp.eq.s32 	%p1367, %r5313, -1;
	selp.u32 	%r5314, 1, 0, %p1367;
	add.s32 	%r5315, %r5311, %r5314;
	ld.global.u32 	%r5316, [%rd2264+52];
	mul.wide.s32 	%rd2291, %r5316, 4;
	add.s64 	%rd2292, %rd4, %rd2291;
	ld.global.u32 	%r5317, [%rd2292];
	setp.eq.s32 	%p1368, %r5317, -1;
	selp.u32 	%r5318, 1, 0, %p1368;
	add.s32 	%r5319, %r5315, %r5318;
	ld.global.u32 	%r5320, [%rd2264+56];
	mul.wide.s32 	%rd2293, %r5320, 4;
	add.s64 	%rd2294, %rd4, %rd2293;
	ld.global.u32 	%r5321, [%rd2294];
	setp.eq.s32 	%p1369, %r5321, -1;
	selp.u32 	%r5322, 1, 0, %p1369;
	add.s32 	%r5323, %r5319, %r5322;
	ld.global.u32 	%r5324, [%rd2264+60];
	mul.wide.s32 	%rd2295, %r5324, 4;
	add.s64 	%rd2296, %rd4, %rd2295;
	ld.global.u32 	%r5325, [%rd2296];
	setp.eq.s32 	%p1370, %r5325, -1;
	selp.u32 	%r5326, 1, 0, %p1370;
	add.s32 	%r6269, %r5323, %r5326;
	add.s32 	%r6261, %r6261, 16;
	add.s32 	%r6259, %r6259, 16;
	setp.ne.s32 	%p1371, %r6259, %r1059;
	@%p1371 bra 	$L__BB23_538;
$L__BB23_539:
	setp.eq.s32 	%p1372, %r1058, 0;
	@%p1372 bra 	$L__BB23_549;
	and.b32  	%r1069, %r1057, 7;
	setp.lt.u32 	%p1373, %r1058, 8;
	@%p1373 bra 	$L__BB23_542;
	mul.wide.s32 	%rd2297, %r6261, 4;
	add.s64 	%rd2298, %rd3, %rd2297;
	ld.global.u32 	%r5328, [%rd2298];
	mul.wide.s32 	%rd2299, %r5328, 4;
	add.s64 	%rd2300, %rd4, %rd2299;
	ld.global.u32 	%r5329, [%rd2300];
	setp.eq.s32 	%p1374, %r5329, -1;
	selp.u32 	%r5330, 1, 0, %p1374;
	add.s32 	%r5331, %r6269, %r5330;
	ld.global.u32 	%r5332, [%rd2298+4];
	mul.wide.s32 	%rd2301, %r5332, 4;
	add.s64 	%rd2302, %rd4, %rd2301;
	ld.global.u32 	%r5333, [%rd2302];
	setp.eq.s32 	%p1375, %r5333, -1;
	selp.u32 	%r5334, 1, 0, %p1375;
	add.s32 	%r5335, %r5331, %r5334;
	ld.global.u32 	%r5336, [%rd2298+8];
	mul.wide.s32 	%rd2303, %r5336, 4;
	add.s64 	%rd2304, %rd4, %rd2303;
	ld.global.u32 	%r5337, [%rd2304];
	setp.eq.s32 	%p1376, %r5337, -1;
	selp.u32 	%r5338, 1, 0, %p1376;
	add.s32 	%r5339, %r5335, %r5338;
	ld.global.u32 	%r5340, [%rd2298+12];
	mul.wide.s32 	%rd2305, %r5340, 4;
	add.s64 	%rd2306, %rd4, %rd2305;
	ld.global.u32 	%r5341, [%rd2306];
	setp.eq.s32 	%p1377, %r5341, -1;
	selp.u32 	%r5342, 1, 0, %p1377;
	add.s32 	%r5343, %r5339, %r5342;
	ld.global.u32 	%r5344, [%rd2298+16];
	mul.wide.s32 	%rd2307, %r5344, 4;
	add.s64 	%rd2308, %rd4, %rd2307;
	ld.global.u32 	%r5345, [%rd2308];
	setp.eq.s32 	%p1378, %r5345, -1;
	selp.u32 	%r5346, 1, 0, %p1378;
	add.s32 	%r5347, %r5343, %r5346;
	ld.global.u32 	%r5348, [%rd2298+20];
	mul.wide.s32 	%rd2309, %r5348, 4;
	add.s64 	%rd2310, %rd4, %rd2309;
	ld.global.u32 	%r5349, [%rd2310];
	setp.eq.s32 	%p1379, %r5349, -1;
	selp.u32 	%r5350, 1, 0, %p1379;
	add.s32 	%r5351, %r5347, %r5350;
	ld.global.u32 	%r5352, [%rd2298+24];
	mul.wide.s32 	%rd2311, %r5352, 4;
	add.s64 	%rd2312, %rd4, %rd2311;
	ld.global.u32 	%r5353, [%rd2312];
	setp.eq.s32 	%p1380, %r5353, -1;
	selp.u32 	%r5354, 1, 0, %p1380;
	add.s32 	%r5355, %r5351, %r5354;
	ld.global.u32 	%r5356, [%rd2298+28];
	mul.wide.s32 	%rd2313, %r5356, 4;
	add.s64 	%rd2314, %rd4, %rd2313;
	ld.global.u32 	%r5357, [%rd2314];
	setp.eq.s32 	%p1381, %r5357, -1;
	selp.u32 	%r5358, 1, 0, %p1381;
	add.s32 	%r6269, %r5355, %r5358;
	add.s32 	%r6261, %r6261, 8;
$L__BB23_542:
	setp.eq.s32 	%p1382, %r1069, 0;
	@%p1382 bra 	$L__BB23_549;
	and.b32  	%r1075, %r1057, 3;
	setp.lt.u32 	%p1383, %r1069, 4;
	@%p1383 bra 	$L__BB23_545;
	mul.wide.s32 	%rd2315, %r6261, 4;
	add.s64 	%rd2316, %rd3, %rd2315;
	ld.global.u32 	%r5360, [%rd2316];
	mul.wide.s32 	%rd2317, %r5360, 4;
	add.s64 	%rd2318, %rd4, %rd2317;
	ld.global.u32 	%r5361, [%rd2318];
	setp.eq.s32 	%p1384, %r5361, -1;
	selp.u32 	%r5362, 1, 0, %p1384;
	add.s32 	%r5363, %r6269, %r5362;
	ld.global.u32 	%r5364, [%rd2316+4];
	mul.wide.s32 	%rd2319, %r5364, 4;
	add.s64 	%rd2320, %rd4, %rd2319;
	ld.global.u32 	%r5365, [%rd2320];
	setp.eq.s32 	%p1385, %r5365, -1;
	selp.u32 	%r5366, 1, 0, %p1385;
	add.s32 	%r5367, %r5363, %r5366;
	ld.global.u32 	%r5368, [%rd2316+8];
	mul.wide.s32 	%rd2321, %r5368, 4;
	add.s64 	%rd2322, %rd4, %rd2321;
	ld.global.u32 	%r5369, [%rd2322];
	setp.eq.s32 	%p1386, %r5369, -1;
	selp.u32 	%r5370, 1, 0, %p1386;
	add.s32 	%r5371, %r5367, %r5370;
	ld.global.u32 	%r5372, [%rd2316+12];
	mul.wide.s32 	%rd2323, %r5372, 4;
	add.s64 	%rd2324, %rd4, %rd2323;
	ld.global.u32 	%r5373, [%rd2324];
	setp.eq.s32 	%p1387, %r5373, -1;
	selp.u32 	%r5374, 1, 0, %p1387;
	add.s32 	%r6269, %r5371, %r5374;
	add.s32 	%r6261, %r6261, 4;
$L__BB23_545:
	setp.eq.s32 	%p1388, %r1075, 0;
	@%p1388 bra 	$L__BB23_549;
	mul.wide.s32 	%rd2325, %r6261, 4;
	add.s64 	%rd43, %rd3, %rd2325;
	ld.global.u32 	%r5375, [%rd43];
	mul.wide.s32 	%rd2326, %r5375, 4;
	add.s64 	%rd2327, %rd4, %rd2326;
	ld.global.u32 	%r5376, [%rd2327];
	setp.eq.s32 	%p1389, %r5376, -1;
	selp.u32 	%r5377, 1, 0, %p1389;
	add.s32 	%r6269, %r6269, %r5377;
	setp.eq.s32 	%p1390, %r1075, 1;
	@%p1390 bra 	$L__BB23_549;
	ld.global.u32 	%r5378, [%rd43+4];
	mul.wide.s32 	%rd2328, %r5378, 4;
	add.s64 	%rd2329, %rd4, %rd2328;
	ld.global.u32 	%r5379, [%rd2329];
	setp.eq.s32 	%p1391, %r5379, -1;
	selp.u32 	%r5380, 1, 0, %p1391;
	add.s32 	%r6269, %r6269, %r5380;
	setp.eq.s32 	%p1392, %r1075, 2;
	@%p1392 bra 	$L__BB23_549;
	ld.global.u32 	%r5381, [%rd43+8];
	mul.wide.s32 	%rd2330, %r5381, 4;
	add.s64 	%rd2331, %rd4, %rd2330;
	ld.global.u32 	%r5382, [%rd2331];
	setp.eq.s32 	%p1393, %r5382, -1;
	selp.u32 	%r5383, 1, 0, %p1393;
	add.s32 	%r6269, %r6269, %r5383;
$L__BB23_549:
	add.s32 	%r6270, %r6269, %r6270;
	add.s32 	%r6255, %r6255, 256;
	setp.lt.s32 	%p1394, %r6255, %r1050;
	@%p1394 bra 	$L__BB23_534;
$L__BB23_550:
	// begin inline asm
	mov.u32 %r5384, %laneid;
	// end inline asm
	mov.b32 	%r5387, 1;
	mov.b32 	%r5408, 31;
	mov.b32 	%r5409, -1;
	// begin inline asm
	shfl.sync.down.b32 %r5385, %r6270, %r5387, %r5408, %r5409;
	// end inline asm
	setp.gt.s32 	%p1395, %r5384, 30;
	selp.b32 	%r5410, 0, %r5385, %p1395;
	add.s32 	%r5391, %r5410, %r6270;
	mov.b32 	%r5392, 2;
	// begin inline asm
	shfl.sync.down.b32 %r5390, %r5391, %r5392, %r5408, %r5409;
	// end inline asm
	setp.gt.s32 	%p1396, %r5384, 29;
	selp.b32 	%r5411, 0, %r5390, %p1396;
	add.s32 	%r5396, %r5391, %r5411;
	mov.b32 	%r5397, 4;
	// begin inline asm
	shfl.sync.down.b32 %r5395, %r5396, %r5397, %r5408, %r5409;
	// end inline asm
	setp.gt.s32 	%p1397, %r5384, 27;
	selp.b32 	%r5412, 0, %r5395, %p1397;
	add.s32 	%r5401, %r5396, %r5412;
	mov.b32 	%r5402, 8;
	// begin inline asm
	shfl.sync.down.b32 %r5400, %r5401, %r5402, %r5408, %r5409;
	// end inline asm
	setp.gt.s32 	%p1398, %r5384, 23;
	selp.b32 	%r5413, 0, %r5400, %p1398;
	add.s32 	%r5406, %r5401, %r5413;
	mov.b32 	%r5407, 16;
	// begin inline asm
	shfl.sync.down.b32 %r5405, %r5406, %r5407, %r5408, %r5409;
	// end inline asm
	setp.gt.s32 	%p1399, %r5384, 15;
	selp.b32 	%r5414, 0, %r5405, %p1399;
	add.s32 	%r6271, %r5406, %r5414;
	setp.ne.s32 	%p1400, %r5384, 0;
	@%p1400 bra 	$L__BB23_552;
	shr.u32 	%r5415, %r80, 3;
	and.b32  	%r5416, %r5415, 124;
	mov.u32 	%r5417, _ZZN3cub18CUB_300001_SM_10006detail6reduce28DeviceReduceSingleTileKernelINS2_10policy_hubIijN4cuda3std3__44plusIiEEE10Policy1000EN6thrust24THRUST_300001_SM_1000_NS17counting_iteratorIiNSD_11use_defaultESF_SF_EEPijS9_ii19active_edge_counterEEvT0_T1_T2_T3_T4_T6_E12temp_storage;
	add.s32 	%r5418, %r5417, %r5416;
	st.shared.u32 	[%r5418+8], %r6271;
$L__BB23_552:
	bar.sync 	0;
	setp.ne.s32 	%p1401, %r80, 0;
	@%p1401 bra 	$L__BB23_554;
	ld.shared.u32 	%r5419, [_ZZN3cub18CUB_300001_SM_10006detail6reduce28DeviceReduceSingleTileKernelINS2_10policy_hubIijN4cuda3std3__44plusIiEEE10Policy1000EN6thrust24THRUST_300001_SM_1000_NS17counting_iteratorIiNSD_11use_defaultESF_SF_EEPijS9_ii19active_edge_counterEEvT0_T1_T2_T3_T4_T6_E12temp_storage+12];
	add.s32 	%r5420, %r5419, %r6271;
	ld.shared.u32 	%r5421, [_ZZN3cub18CUB_300001_SM_10006detail6reduce28DeviceReduceSingleTileKernelINS2_10policy_hubIijN4cuda3std3__44plusIiEEE10Policy1000EN6thrust24THRUST_300001_SM_1000_NS17counting_iteratorIiNSD_11use_defaultESF_SF_EEPijS9_ii19active_edge_counterEEvT0_T1_T2_T3_T4_T6_E12temp_storage+16];
	add.s32 	%r5422, %r5420, %r5421;
	ld.shared.u32 	%r5423, [_ZZN3cub18CUB_300001_SM_10006detail6reduce28DeviceReduceSingleTileKernelINS2_10policy_hubIijN4cuda3std3__44plusIiEEE10Policy1000EN6thrust24THRUST_300001_SM_1000_NS17counting_iteratorIiNSD_11use_defaultESF_SF_EEPijS9_ii19active_edge_counterEEvT0_T1_T2_T3_T4_T6_E12temp_storage+20];
	add.s32 	%r5424, %r5422, %r5423;
	ld.shared.u32 	%r5425, [_ZZN3cub18CUB_300001_SM_10006detail6reduce28DeviceReduceSingleTileKernelINS2_10policy_hubIijN4cuda3std3__44plusIiEEE10Policy1000EN6thrust24THRUST_300001_SM_1000_NS17counting_iteratorIiNSD_11use_defaultESF_SF_EEPijS9_ii19active_edge_counterEEvT0_T1_T2_T3_T4_T6_E12temp_storage+24];
	add.s32 	%r5426, %r5424, %r5425;
	ld.shared.u32 	%r5427, [_ZZN3cub18CUB_300001_SM_10006detail6reduce28DeviceReduceSingleTileKernelINS2_10policy_hubIijN4cuda3std3__44plusIiEEE10Policy1000EN6thrust24THRUST_300001_SM_1000_NS17counting_iteratorIiNSD_11use_defaultESF_SF_EEPijS9_ii19active_edge_counterEEvT0_T1_T2_T3_T4_T6_E12temp_storage+28];
	add.s32 	%r5428, %r5426, %r5427;
	ld.shared.u32 	%r5429, [_ZZN3cub18CUB_300001_SM_10006detail6reduce28DeviceReduceSingleTileKernelINS2_10policy_hubIijN4cuda3std3__44plusIiEEE10Policy1000EN6thrust24THRUST_300001_SM_1000_NS17counting_iteratorIiNSD_11use_defaultESF_SF_EEPijS9_ii19active_edge_counterEEvT0_T1_T2_T3_T4_T6_E12temp_storage+32];
	add.s32 	%r5430, %r5428, %r5429;
	ld.shared.u32 	%r5431, [_ZZN3cub18CUB_300001_SM_10006detail6reduce28DeviceReduceSingleTileKernelINS2_10policy_hubIijN4cuda3std3__44plusIiEEE10Policy1000EN6thrust24THRUST_300001_SM_1000_NS17counting_iteratorIiNSD_11use_defaultESF_SF_EEPijS9_ii19active_edge_counterEEvT0_T1_T2_T3_T4_T6_E12temp_storage+36];
	add.s32 	%r6271, %r5430, %r5431;
$L__BB23_554:
	mov.u32 	%r5798, %tid.x;
	setp.ne.s32 	%p1509, %r5798, 0;
	@%p1509 bra 	$L__BB23_556;
	add.s32 	%r5799, %r6271, %r1093;
	st.global.u32 	[%rd1], %r5799;
$L__BB23_556:
	ret;

}
	// .globl	_ZN3cub18CUB_300001_SM_10006detail6reduce18DeviceReduceKernelINS2_10policy_hubIijN4cuda3std3__44plusIiEEE10Policy1000EN6thrust24THRUST_300001_SM_1000_NS17counting_iteratorIiNSD_11use_defaultESF_SF_EEjS9_i19active_edge_counterEEvT0_PT3_T1_NS0_13GridEvenShareISL_EET2_T4_
.visible .entry _ZN3cub18CUB_300001_SM_10006detail6reduce18DeviceReduceKernelINS2_10policy_hubIijN4cuda3std3__44plusIiEEE10Policy1000EN6thrust24THRUST_300001_SM_1000_NS17counting_iteratorIiNSD_11use_defaultESF_SF_EEjS9_i19active_edge_counterEEvT0_PT3_T1_NS0_13GridEvenShareISL_EET2_T4_(
	.param .align 4 .b8 _ZN3cub18CUB_300001_SM_10006detail6reduce18DeviceReduceKernelINS2_10policy_hubIijN4cuda3std3__44plusIiEEE10Policy1000EN6thrust24THRUST_300001_SM_1000_NS17counting_iteratorIiNSD_11use_defaultESF_SF_EEjS9_i19active_edge_counterEEvT0_PT3_T1_NS0_13GridEvenShareISL_EET2_T4__param_0[4],
	.param .u64 .ptr .align 1 _ZN3cub18CUB_300001_SM_10006detail6reduce18DeviceReduceKernelINS2_10policy_hubIijN4cuda3std3__44plusIiEEE10Policy1000EN6thrust24THRUST_300001_SM_1000_NS17counting_iteratorIiNSD_11use_defaultESF_SF_EEjS9_i19active_edge_counterEEvT0_PT3_T1_NS0_13GridEvenShareISL_EET2_T4__param_1,
	.param .u32 _ZN3cub18CUB_300001_SM_10006detail6reduce18DeviceReduceKernelINS2_10policy_hubIijN4cuda3std3__44plusIiEEE10Policy1000EN6thrust24THRUST_300001_SM_1000_NS17counting_iteratorIiNSD_11use_defaultESF_SF_EEjS9_i19active_edge_counterEEvT0_PT3_T1_NS0_13GridEvenShareISL_EET2_T4__param_2,
	.param .align 4 .b8 _ZN3cub18CUB_300001_SM_10006detail6reduce18DeviceReduceKernelINS2_10policy_hubIijN4cuda3std3__44plusIiEEE10Policy1000EN6thrust24THRUST_300001_SM_1000_NS17counting_iteratorIiNSD_11use_defaultESF_SF_EEjS9_i19active_edge_counterEEvT0_PT3_T1_NS0_13GridEvenShareISL_EET2_T4__param_3[40],
	.param .align 1 .b8 _ZN3cub18CUB_300001_SM_10006detail6reduce18DeviceReduceKernelINS2_10policy_hubIijN4cuda3std3__44plusIiEEE10Policy1000EN6thrust24THRUST_300001_SM_1000_NS17counting_iteratorIiNSD_11use_defaultESF_SF_EEjS9_i19active_edge_counterEEvT0_PT3_T1_NS0_13GridEvenShareISL_EET2_T4__param_4[1],
	.param .align 8 .b8 _ZN3cub18CUB_300001_SM_10006detail6reduce18DeviceReduceKernelINS2_10policy_hubIijN4cuda3std3__44plusIiEEE10Policy1000EN6thrust24THRUST_300001_SM_1000_NS17counting_iteratorIiNSD_11use_defaultESF_SF_EEjS9_i19active_edge_counterEEvT0_PT3_T1_NS0_13GridEvenShareISL_EET2_T4__param_5[24]
)
.maxntid 256
{
	.reg .pred 	%p<1509>;
	.reg .b32 	%r<6286>;
	.reg .b64 	%rd<2477>;
	// demoted variable
	.shared .align 4 .b8 _ZZN3cub18CUB_300001_SM_10006detail6reduce18DeviceReduceKernelINS2_10policy_hubIijN4cuda3std3__44plusIiEEE10Policy1000EN6thrust24THRUST_300001_SM_1000_NS17counting_iteratorIiNSD_11use_defaultESF_SF_EEjS9_i19active_edge_counterEEvT0_PT3_T1_NS0_13GridEvenShareISL_EET2_T4_E12temp_storage[44];
	ld.param.u32 	%r1080, [_ZN3cub18CUB_300001_SM_10006detail6reduce18DeviceReduceKernelINS2_10policy_hubIijN4cuda3std3__44plusIiEEE10Policy1000EN6thrust24THRUST_300001_SM_1000_NS17counting_iteratorIiNSD_11use_defaultESF_SF_EEjS9_i19active_edge_counterEEvT0_PT3_T1_NS0_13GridEvenShareISL_EET2_T4__param_3+24];
	ld.param.u32 	%r2, [_ZN3cub18CUB_300001_SM_10006detail6reduce18DeviceReduceKernelINS2_10policy_hubIijN4cuda3std3__44plusIiEEE10Policy1000EN6thrust24THRUST_300001_SM_1000_NS17counting_iteratorIiNSD_11use_defaultESF_SF_EEjS9_i19active_edge_counterEEvT0_PT3_T1_NS0_13GridEvenShareISL_EET2_T4__param_0];
	ld.param.u32 	%r1079, [_ZN3cub18CUB_300001_SM_10006detail6reduce18DeviceReduceKernelINS2_10policy_hubIijN4cuda3std3__44plusIiEEE10Policy1000EN6thrust24THRUST_300001_SM_1000_NS17counting_iteratorIiNSD_11use_defaultESF_SF_EEjS9_i19active_edge_counterEEvT0_PT3_T1_NS0_13GridEvenShareISL_EET2_T4__param_3+20];
	ld.param.u64 	%rd44, [_ZN3cub18CUB_300001_SM_10006detail6reduce18DeviceReduceKernelINS2_10policy_hubIijN4cuda3std3__44plusIiEEE10Policy1000EN6thrust24THRUST_300001_SM_1000_NS17counting_iteratorIiNSD_11use_defaultESF_SF_EEjS9_i19active_edge_counterEEvT0_PT3_T1_NS0_13GridEvenShareISL_EET2_T4__param_5+16];
	ld.param.u64 	%rd45, [_ZN3cub18CUB_300001_SM_10006detail6reduce18DeviceReduceKernelINS2_10policy_hubIijN4cuda3std3__44plusIiEEE10Policy1000EN6thrust24THRUST_300001_SM_1000_NS17counting_iteratorIiNSD_11use_defaultESF_SF_EEjS9_i19active_edge_counterEEvT0_PT3_T1_NS0_13GridEvenShareISL_EET2_T4__param_5+8];
	ld.param.u64 	%rd46, [_ZN3cub18CUB_300001_SM_10006detail6reduce18DeviceReduceKernelINS2_10policy_hubIijN4cuda3std3__44plusIiEEE10Policy1000EN6thrust24THRUST_300001_SM_1000_NS17counting_iteratorIiNSD_11use_defaultESF_SF_EEjS9_i19active_edge_counterEEvT0_PT3_T1_NS0_13GridEvenShareISL_EET2_T4__param_5];
	cvta.to.global.u64 	%rd1, %rd46;
	cvta.to.global.u64 	%rd2, %rd45;
	cvta.to.global.u64 	%rd3, %rd44;
	mov.u32 	%r3, %ctaid.x;
	shl.b32 	%r6060, %r3, 12;
	sub.s32 	%r5, %r1079, %r6060;
	setp.gt.u32 	%p1, %r5, 4095;
	@%p1 bra 	$L__BB24_44;
	mov.u32 	%r6, %tid.x;
	setp.ge.u32 	%p1401, %r6, %r5;
	mov.b32 	%r5832, 0;
	mov.u32 	%r5835, %r6;
	@%p1401 bra 	$L__BB24_17;
	add.s32 	%r5451, %r6060, %r6;
	add.s32 	%r7, %r5451, %r2;
	mul.wide.s32 	%rd2330, %r7, 4;
	add.s64 	%rd2331, %rd3, %rd2330;
	ld.global.u32 	%r5452, [%rd2331];
	setp.ne.s32 	%p1402, %r5452, -1;
	mov.b32 	%r5832, 0;
	@%p1402 bra 	$L__BB24_16;
	add.s64 	%rd2333, %rd1, %rd2330;
	ld.global.u32 	%r5821, [%rd2333];
	ld.global.u32 	%r9, [%rd2333+4];
	setp.ge.s32 	%p1403, %r5821, %r9;
	@%p1403 bra 	$L__BB24_16;
	add.s32 	%r5456, %r5821, 1;
	max.s32 	%r5457, %r9, %r5456;
	sub.s32 	%r10, %r5457, %r5821;
	and.b32  	%r11, %r10, 15;
	sub.s32 	%r5458, %r5821, %r5457;
	setp.gt.u32 	%p1404, %r5458, -16;
	mov.b32 	%r5832, 0;
	@%p1404 bra 	$L__BB24_7;
	and.b32  	%r12, %r10, -16;
	mov.b32 	%r5832, 0;
	mov.u32 	%r5819, %r5832;
$L__BB24_6:
	.pragma "nounroll";
	mul.wide.s32 	%rd2334, %r5821, 4;
	add.s64 	%rd2335, %rd2, %rd2334;
	ld.global.u32 	%r5460, [%rd2335];
	mul.wide.s32 	%rd2336, %r5460, 4;
	add.s64 	%rd2337, %rd3, %rd2336;
	ld.global.u32 	%r5461, [%rd2337];
	setp.eq.s32 	%p1405, %r5461, -1;
	selp.u32 	%r5462, 1, 0, %p1405;
	add.s32 	%r5463, %r5832, %r5462;
	ld.global.u32 	%r5464, [%rd2335+4];
	mul.wide.s32 	%rd2338, %r5464, 4;
	add.s64 	%rd2339, %rd3, %rd2338;
	ld.global.u32 	%r5465, [%rd2339];
	setp.eq.s32 	%p1406, %r5465, -1;
	selp.u32 	%r5466, 1, 0, %p1406;
	add.s32 	%r5467, %r5463, %r5466;
	ld.global.u32 	%r5468, [%rd2335+8];
	mul.wide.s32 	%rd2340, %r5468, 4;
	add.s64 	%rd2341, %rd3, %rd2340;
	ld.global.u32 	%r5469, [%rd2341];
	setp.eq.s32 	%p1407, %r5469, -1;
	selp.u32 	%r5470, 1, 0, %p1407;
	add.s32 	%r5471, %r5467, %r5470;
	ld.global.u32 	%r5472, [%rd2335+12];
	mul.wide.s32 	%rd2342, %r5472, 4;
	add.s64 	%rd2343, %rd3, %rd2342;
	ld.global.u32 	%r5473, [%rd2343];
	setp.eq.s32 	%p1408, %r5473, -1;
	selp.u32 	%r5474, 1, 0, %p1408;
	add.s32 	%r5475, %r5471, %r5474;
	ld.global.u32 	%r5476, [%rd2335+16];
	mul.wide.s32 	%rd2344, %r5476, 4;
	add.s64 	%rd2345, %rd3, %rd2344;
	ld.global.u32 	%r5477, [%rd2345];
	setp.eq.s32 	%p1409, %r5477, -1;
	selp.u32 	%r5478, 1, 0, %p1409;
	add.s32 	%r5479, %r5475, %r5478;
	ld.global.u32 	%r5480, [%rd2335+20];
	mul.wide.s32 	%rd2346, %r5480, 4;
	add.s64 	%rd2347, %rd3, %rd2346;
	ld.global.u32 	%r5481, [%rd2347];
	setp.eq.s32 	%p1410, %r5481, -1;
	selp.u32 	%r5482, 1, 0, %p1410;
	add.s32 	%r5483, %r5479, %r5482;
	ld.global.u32 	%r5484, [%rd2335+24];
	mul.wide.s32 	%rd2348, %r5484, 4;
	add.s64 	%rd2349, %rd3, %rd2348;
	ld.global.u32 	%r5485, [%rd2349];
	setp.eq.s32 	%p1411, %r5485, -1;
	selp.u32 	%r5486, 1, 0, %p1411;
	add.s32 	%r5487, %r5483, %r5486;
	ld.global.u32 	%r5488, [%rd2335+28];
	mul.wide.s32 	%rd2350, %r5488, 4;
	add.s64 	%rd2351, %rd3, %rd2350;
	ld.global.u32 	%r5489, [%rd2351];
	setp.eq.s32 	%p1412, %r5489, -1;
	selp.u32 	%r5490, 1, 0, %p1412;
	add.s32 	%r5491, %r5487, %r5490;
	ld.global.u32 	%r5492, [%rd2335+32];
	mul.wide.s32 	%rd2352, %r5492, 4;
	add.s64 	%rd2353, %rd3, %rd2352;
	ld.global.u32 	%r5493, [%rd2353];
	setp.eq.s32 	%p1413, %r5493, -1;
	selp.u32 	%r5494, 1, 0, %p1413;
	add.s32 	%r5495, %r5491, %r5494;
	ld.global.u32 	%r5496, [%rd2335+36];
	mul.wide.s32 	%rd2354, %r5496, 4;
	add.s64 	%rd2355, %rd3, %rd2354;
	ld.global.u32 	%r5497, [%rd2355];
	setp.eq.s32 	%p1414, %r5497, -1;
	selp.u32 	%r5498, 1, 0, %p1414;
	add.s32 	%r5499, %r5495, %r5498;
	ld.global.u32 	%r5500, [%rd2335+40];
	mul.wide.s32 	%rd2356, %r5500, 4;
	add.s64 	%rd2357, %rd3, %rd2356;
	ld.global.u32 	%r5501, [%rd2357];
	setp.eq.s32 	%p1415, %r5501, -1;
	selp.u32 	%r5502, 1, 0, %p1415;
	add.s32 	%r5503, %r5499, %r5502;
	ld.global.u32 	%r5504, [%rd2335+44];
	mul.wide.s32 	%rd2358, %r5504, 4;
	add.s64 	%rd2359, %rd3, %rd2358;
	ld.global.u32 	%r5505, [%rd2359];
	setp.eq.s32 	%p1416, %r5505, -1;
	selp.u32 	%r5506, 1, 0, %p1416;
	add.s32 	%r5507, %r5503, %r5506;
	ld.global.u32 	%r5508, [%rd2335+48];
	mul.wide.s32 	%rd2360, %r5508, 4;
	add.s64 	%rd2361, %rd3, %rd2360;
	ld.global.u32 	%r5509, [%rd2361];
	setp.eq.s32 	%p1417, %r5509, -1;
	selp.u32 	%r5510, 1, 0, %p1417;
	add.s32 	%r5511, %r5507, %r5510;
	ld.global.u32 	%r5512, [%rd2335+52];
	mul.wide.s32 	%rd2362, %r5512, 4;
	add.s64 	%rd2363, %rd3, %rd2362;
	ld.global.u32 	%r5513, [%rd2363];
	setp.eq.s32 	%p1418, %r5513, -1;
	selp.u32 	%r5514, 1, 0, %p1418;
	add.s32 	%r5515, %r5511, %r5514;
	ld.global.u32 	%r5516, [%rd2335+56];
	mul.wide.s32 	%rd2364, %r5516, 4;
	add.s64 	%rd2365, %rd3, %rd2364;
	ld.global.u32 	%r5517, [%rd2365];
	setp.eq.s32 	%p1419, %r5517, -1;
	selp.u32 	%r5518, 1, 0, %p1419;
	add.s32 	%r5519, %r5515, %r5518;
	ld.global.u32 	%r5520, [%rd2335+60];
	mul.wide.s32 	%rd2366, %r5520, 4;
	add.s64 	%rd2367, %rd3, %rd2366;
	ld.global.u32 	%r5521, [%rd2367];
	setp.eq.s32 	%p1420, %r5521, -1;
	selp.u32 	%r5522, 1, 0, %p1420;
	add.s32 	%r5832, %r5519, %r5522;
	add.s32 	%r5821, %r5821, 16;
	add.s32 	%r5819, %r5819, 16;
	setp.ne.s32 	%p1421, %r5819, %r12;
	@%p1421 bra 	$L__BB24_6;
$L__BB24_7:
	setp.eq.s32 	%p1422, %r11, 0;
	@%p1422 bra 	$L__BB24_16;
	and.b32  	%r22, %r10, 7;
	setp.lt.u32 	%p1423, %r11, 8;
	@%p1423 bra 	$L__BB24_10;
	mul.wide.s32 	%rd2368, %r5821, 4;
	add.s64 	%rd2369, %rd2, %rd2368;
	ld.global.u32 	%r5524, [%rd2369];
	mul.wide.s32 	%rd2370, %r5524, 4;
	add.s64 	%rd2371, %rd3, %rd2370;
	ld.global.u32 	%r5525, [%rd2371];
	setp.eq.s32 	%p1424, %r5525, -1;
	selp.u32 	%r5526, 1, 0, %p1424;
	add.s32 	%r5527, %r5832, %r5526;
	ld.global.u32 	%r5528, [%rd2369+4];
	mul.wide.s32 	%rd2372, %r5528, 4;
	add.s64 	%rd2373, %rd3, %rd2372;
	ld.global.u32 	%r5529, [%rd2373];
	setp.eq.s32 	%p1425, %r5529, -1;
	selp.u32 	%r5530, 1, 0, %p1425;
	add.s32 	%r5531, %r5527, %r5530;
	ld.global.u32 	%r5532, [%rd2369+8];
	mul.wide.s32 	%rd2374, %r5532, 4;
	add.s64 	%rd2375, %rd3, %rd2374;
	ld.global.u32 	%r5533, [%rd2375];
	setp.eq.s32 	%p1426, %r5533, -1;
	selp.u32 	%r5534, 1, 0, %p1426;
	add.s32 	%r5535, %r5531, %r5534;
	ld.global.u32 	%r5536, [%rd2369+12];
	mul.wide.s32 	%rd2376, %r5536, 4;
	add.s64 	%rd2377, %rd3, %rd2376;
	ld.global.u32 	%r5537, [%rd2377];
	setp.eq.s32 	%p1427, %r5537, -1;
	selp.u32 	%r5538, 1, 0, %p1427;
	add.s32 	%r5539, %r5535, %r5538;
	ld.global.u32 	%r5540, [%rd2369+16];
	mul.wide.s32 	%rd2378, %r5540, 4;
	add.s64 	%rd2379, %rd3, %rd2378;
	ld.global.u32 	%r5541, [%rd2379];
	setp.eq.s32 	%p1428, %r5541, -1;
	selp.u32 	%r5542, 1, 0, %p1428;
	add.s32 	%r5543, %r5539, %r5542;
	ld.global.u32 	%r5544, [%rd2369+20];
	mul.wide.s32 	%rd2380, %r5544, 4;
	add.s64 	%rd2381, %rd3, %rd2380;
	ld.global.u32 	%r5545, [%rd2381];
	setp.eq.s32 	%p1429, %r5545, -1;
	selp.u32 	%r5546, 1, 0, %p1429;
	add.s32 	%r5547, %r5543, %r5546;
	ld.global.u32 	%r5548, [%rd2369+24];
	mul.wide.s32 	%rd2382, %r5548, 4;
	add.s64 	%rd2383, %rd3, %rd2382;
	ld.global.u32 	%r5549, [%rd2383];
	setp.eq.s32 	%p1430, %r5549, -1;
	selp.u32 	%r5550, 1, 0, %p1430;
	add.s32 	%r5551, %r5547, %r5550;
	ld.global.u32 	%r5552, [%rd2369+28];
	mul.wide.s32 	%rd2384, %r5552, 4;
	add.s64 	%rd2385, %rd3, %rd2384;
	ld.global.u32 	%r5553, [%rd2385];
	setp.eq.s32 	%p1431, %r5553, -1;
	selp.u32 	%r5554, 1, 0, %p1431;
	add.s32 	%r5832, %r5551, %r5554;
	add.s32 	%r5821, %r5821, 8;
$L__BB24_10:
	setp.eq.s32 	%p1432, %r22, 0;
	@%p1432 bra 	$L__BB24_16;
	and.b32  	%r28, %r10, 3;
	setp.lt.u32 	%p1433, %r22, 4;
	@%p1433 bra 	$L__BB24_13;
	mul.wide.s32 	%rd2386, %r5821, 4;
	add.s64 	%rd2387, %rd2, %rd2386;
	ld.global.u32 	%r5556, [%rd2387];
	mul.wide.s32 	%rd2388, %r5556, 4;
	add.s64 	%rd2389, %rd3, %rd2388;
	ld.global.u32 	%r5557, [%rd2389];
	setp.eq.s32 	%p1434, %r5557, -1;
	selp.u32 	%r5558, 1, 0, %p1434;
	add.s32 	%r5559, %r5832, %r5558;
	ld.global.u32 	%r5560, [%rd2387+4];
	mul.wide.s32 	%rd2390, %r5560, 4;
	add.s64 	%rd2391, %rd3, %rd2390;
	ld.global.u32 	%r5561, [%rd2391];
	setp.eq.s32 	%p1435, %r5561, -1;
	selp.u32 	%r5562, 1, 0, %p1435;
	add.s32 	%r5563, %r5559, %r5562;
	ld.global.u32 	%r5564, [%rd2387+8];
	mul.wide.s32 	%rd2392, %r5564, 4;
	add.s64 	%rd2393, %rd3, %rd2392;
	ld.global.u32 	%r5565, [%rd2393];
	setp.eq.s32 	%p1436, %r5565, -1;
	selp.u32 	%r5566, 1, 0, %p1436;
	add.s32 	%r5567, %r5563, %r5566;
	ld.global.u32 	%r5568, [%rd2387+12];
	mul.wide.s32 	%rd2394, %r5568, 4;
	add.s64 	%rd2395, %rd3, %rd2394;
	ld.global.u32 	%r5569, [%rd2395];
	setp.eq.s32 	%p1437, %r5569, -1;
	selp.u32 	%r5570, 1, 0, %p1437;
	add.s32 	%r5832, %r5567, %r5570;
	add.s32 	%r5821, %r5821, 4;
$L__BB24_13:
	setp.eq.s32 	%p1438, %r28, 0;
	@%p1438 bra 	$L__BB24_16;
	mov.b32 	%r5831, 0;
$L__BB24_15:
	.pragma "nounroll";
	mul.wide.s32 	%rd2396, %r5821, 4;
	add.s64 	%rd2397, %rd2, %rd2396;
	ld.global.u32 	%r5572, [%rd2397];
	mul.wide.s32 	%rd2398, %r5572, 4;
	add.s64 	%rd2399, %rd3, %rd2398;
	ld.global.u32 	%r5573, [%rd2399];
	setp.eq.s32 	%p1439, %r5573, -1;
	selp.u32 	%r5574, 1, 0, %p1439;
	add.s32 	%r5832, %r5832, %r5574;
	add.s32 	%r5821, %r5821, 1;
	add.s32 	%r5831, %r5831, 1;
	setp.ne.s32 	%p1440, %r5831, %r28;
	@%p1440 bra 	$L__BB24_15;
$L__BB24_16:
	add.s32 	%r5835, %r6, 256;
$L__BB24_17:
	setp.ge.u32 	%p1441, %r5835, %r5;
	@%p1441 bra 	$L__BB24_35;
	add.s32 	%r44, %r2, %r6060;
	add.s64 	%rd4, %rd2, 32;
$L__BB24_19:
	add.s32 	%r47, %r44, %r5835;
	mul.wide.s32 	%rd2400, %r47, 4;
	add.s64 	%rd2401, %rd3, %rd2400;
	ld.global.u32 	%r5576, [%rd2401];
	setp.ne.s32 	%p1442, %r5576, -1;
	mov.b32 	%r5849, 0;
	@%p1442 bra 	$L__BB24_34;
	add.s64 	%rd2403, %rd1, %rd2400;
	ld.global.u32 	%r5841, [%rd2403];
	ld.global.u32 	%r49, [%rd2403+4];
	setp.ge.s32 	%p1443, %r5841, %r49;
	@%p1443 bra 	$L__BB24_34;
	add.s32 	%r5580, %r5841, 1;
	max.s32 	%r5581, %r49, %r5580;
	sub.s32 	%r50, %r5581, %r5841;
	and.b32  	%r51, %r50, 15;
	sub.s32 	%r5582, %r5841, %r5581;
	setp.gt.u32 	%p1444, %r5582, -16;
	mov.b32 	%r5849, 0;
	@%p1444 bra 	$L__BB24_24;
	and.b32  	%r5584, %r50, -16;
	neg.s32 	%r5837, %r5584;
	mov.b32 	%r5849, 0;
$L__BB24_23:
	.pragma "nounroll";
	mul.wide.s32 	%rd2404, %r5841, 4;
	add.s64 	%rd2405, %rd4, %rd2404;
	ld.global.u32 	%r5585, [%rd2405+-32];
	mul.wide.s32 	%rd2406, %r5585, 4;
	add.s64 	%rd2407, %rd3, %rd2406;
	ld.global.u32 	%r5586, [%rd2407];
	setp.eq.s32 	%p1445, %r5586, -1;
	selp.u32 	%r5587, 1, 0, %p1445;
	add.s32 	%r5588, %r5849, %r5587;
	ld.global.u32 	%r5589, [%rd2405+-28];
	mul.wide.s32 	%rd2408, %r5589, 4;
	add.s64 	%rd2409, %rd3, %rd2408;
	ld.global.u32 	%r5590, [%rd2409];
	setp.eq.s32 	%p1446, %r5590, -1;
	selp.u32 	%r5591, 1, 0, %p1446;
	add.s32 	%r5592, %r5588, %r5591;
	ld.global.u32 	%r5593, [%rd2405+-24];
	mul.wide.s32 	%rd2410, %r5593, 4;
	add.s64 	%rd2411, %rd3, %rd2410;
	ld.global.u32 	%r5594, [%rd2411];
	setp.eq.s32 	%p1447, %r5594, -1;
	selp.u32 	%r5595, 1, 0, %p1447;
	add.s32 	%r5596, %r5592, %r5595;
	ld.global.u32 	%r5597, [%rd2405+-20];
	mul.wide.s32 	%rd2412, %r5597, 4;
	add.s64 	%rd2413, %rd3, %rd2412;
	ld.global.u32 	%r5598, [%rd2413];
	setp.eq.s32 	%p1448, %r5598, -1;
	selp.u32 	%r5599, 1, 0, %p1448;
	add.s32 	%r5600, %r5596, %r5599;
	ld.global.u32 	%r5601, [%rd2405+-16];
	mul.wide.s32 	%rd2414, %r5601, 4;
	add.s64 	%rd2415, %rd3, %rd2414;
	ld.global.u32 	%r5602, [%rd2415];
	setp.eq.s32 	%p1449, %r5602, -1;
	selp.u32 	%r5603, 1, 0, %p1449;
	add.s32 	%r5604, %r5600, %r5603;
	ld.global.u32 	%r5605, [%rd2405+-12];
	mul.wide.s32 	%rd2416, %r5605, 4;
	add.s64 	%rd2417, %rd3, %rd2416;
	ld.global.u32 	%r5606, [%rd2417];
	setp.eq.s32 	%p1450, %r5606, -1;
	selp.u32 	%r5607, 1, 0, %p1450;
	add.s32 	%r5608, %r5604, %r5607;
	ld.global.u32 	%r5609, [%rd2405+-8];
	mul.wide.s32 	%rd2418, %r5609, 4;
	add.s64 	%rd2419, %rd3, %rd2418;
	ld.global.u32 	%r5610, [%rd2419];
	setp.eq.s32 	%p1451, %r5610, -1;
	selp.u32 	%r5611, 1, 0, %p1451;
	add.s32 	%r5612, %r5608, %r5611;
	ld.global.u32 	%r5613, [%rd2405+-4];
	mul.wide.s32 	%rd2420, %r5613, 4;
	add.s64 	%rd2421, %rd3, %rd2420;
	ld.global.u32 	%r5614, [%rd2421];
	setp.eq.s32 	%p1452, %r5614, -1;
	selp.u32 	%r5615, 1, 0, %p1452;
	add.s32 	%r5616, %r5612, %r5615;
	ld.global.u32 	%r5617, [%rd2405];
	mul.wide.s32 	%rd2422, %r5617, 4;
	add.s64 	%rd2423, %rd3, %rd2422;
	ld.global.u32 	%r5618, [%rd2423];
	setp.eq.s32 	%p1453, %r5618, -1;
	selp.u32 	%r5619, 1, 0, %p1453;
	add.s32 	%r5620, %r5616, %r5619;
	ld.global.u32 	%r5621, [%rd2405+4];
	mul.wide.s32 	%rd2424, %r5621, 4;
	add.s64 	%rd2425, %rd3, %rd2424;
	ld.global.u32 	%r5622, [%rd2425];
	setp.eq.s32 	%p1454, %r5622, -1;
	selp.u32 	%r5623, 1, 0, %p1454;
	add.s32 	%r5624, %r5620, %r5623;
	ld.global.u32 	%r5625, [%rd2405+8];
	mul.wide.s32 	%rd2426, %r5625, 4;
	add.s64 	%rd2427, %rd3, %rd2426;
	ld.global.u32 	%r5626, [%rd2427];
	setp.eq.s32 	%p1455, %r5626, -1;
	selp.u32 	%r5627, 1, 0, %p1455;
	add.s32 	%r5628, %r5624, %r5627;
	ld.global.u32 	%r5629, [%rd2405+12];
	mul.wide.s32 	%rd2428, %r5629, 4;
	add.s64 	%rd2429, %rd3, %rd2428;
	ld.global.u32 	%r5630, [%rd2429];
	setp.eq.s32 	%p1456, %r5630, -1;
	selp.u32 	%r5631, 1, 0, %p1456;
	add.s32 	%r5632, %r5628, %r5631;
	ld.global.u32 	%r5633, [%rd2405+16];
	mul.wide.s32 	%rd2430, %r5633, 4;
	add.s64 	%rd2431, %rd3, %rd2430;
	ld.global.u32 	%r5634, [%rd2431];
	setp.eq.s32 	%p1457, %r5634, -1;
	selp.u32 	%r5635, 1, 0, %p1457;
	add.s32 	%r5636, %r5632, %r5635;
	ld.global.u32 	%r5637, [%rd2405+20];
	mul.wide.s32 	%rd2432, %r5637, 4;
	add.s64 	%rd2433, %rd3, %rd2432;
	ld.global.u32 	%r5638, [%rd2433];
	setp.eq.s32 	%p1458, %r5638, -1;
	selp.u32 	%r5639, 1, 0, %p1458;
	add.s32 	%r5640, %r5636, %r5639;
	ld.global.u32 	%r5641, [%rd2405+24];
	mul.wide.s32 	%rd2434, %r5641, 4;
	add.s64 	%rd2435, %rd3, %rd2434;
	ld.global.u32 	%r5642, [%rd2435];
	setp.eq.s32 	%p1459, %r5642, -1;
	selp.u32 	%r5643, 1, 0, %p1459;
	add.s32 	%r5644, %r5640, %r5643;
	ld.global.u32 	%r5645, [%rd2405+28];
	mul.wide.s32 	%rd2436, %r5645, 4;
	add.s64 	%rd2437, %rd3, %rd2436;
	ld.global.u32 	%r5646, [%rd2437];
	setp.eq.s32 	%p1460, %r5646, -1;
	selp.u32 	%r5647, 1, 0, %p1460;
	add.s32 	%r5849, %r5644, %r5647;
	add.s32 	%r5841, %r5841, 16;
	add.s32 	%r5837, %r5837, 16;
	setp.ne.s32 	%p1461, %r5837, 0;
	@%p1461 bra 	$L__BB24_23;
$L__BB24_24:
	setp.eq.s32 	%p1462, %r51, 0;
	@%p1462 bra 	$L__BB24_34;
	and.b32  	%r62, %r50, 7;
	setp.lt.u32 	%p1463, %r51, 8;
	@%p1463 bra 	$L__BB24_27;
	mul.wide.s32 	%rd2438, %r5841, 4;
	add.s64 	%rd2439, %rd2, %rd2438;
	ld.global.u32 	%r5649, [%rd2439];
	mul.wide.s32 	%rd2440, %r5649, 4;
	add.s64 	%rd2441, %rd3, %rd2440;
	ld.global.u32 	%r5650, [%rd2441];
	setp.eq.s32 	%p1464, %r5650, -1;
	selp.u32 	%r5651, 1, 0, %p1464;
	add.s32 	%r5652, %r5849, %r5651;
	ld.global.u32 	%r5653, [%rd2439+4];
	mul.wide.s32 	%rd2442, %r5653, 4;
	add.s64 	%rd2443, %rd3, %rd2442;
	ld.global.u32 	%r5654, [%rd2443];
	setp.eq.s32 	%p1465, %r5654, -1;
	selp.u32 	%r5655, 1, 0, %p1465;
	add.s32 	%r5656, %r5652, %r5655;
	ld.global.u32 	%r5657, [%rd2439+8];
	mul.wide.s32 	%rd2444, %r5657, 4;
	add.s64 	%rd2445, %rd3, %rd2444;
	ld.global.u32 	%r5658, [%rd2445];
	setp.eq.s32 	%p1466, %r5658, -1;
	selp.u32 	%r5659, 1, 0, %p1466;
	add.s32 	%r5660, %r5656, %r5659;
	ld.global.u32 	%r5661, [%rd2439+12];
	mul.wide.s32 	%rd2446, %r5661, 4;
	add.s64 	%rd2447, %rd3, %rd2446;
	ld.global.u32 	%r5662, [%rd2447];
	setp.eq.s32 	%p1467, %r5662, -1;
	selp.u32 	%r5663, 1, 0, %p1467;
	add.s32 	%r5664, %r5660, %r5663;
	ld.global.u32 	%r5665, [%rd2439+16];
	mul.wide.s32 	%rd2448, %r5665, 4;
	add.s64 	%rd2449, %rd3, %rd2448;
	ld.global.u32 	%r5666, [%rd2449];
	setp.eq.s32 	%p1468, %r5666, -1;
	selp.u32 	%r5667, 1, 0, %p1468;
	add.s32 	%r5668, %r5664, %r5667;
	ld.global.u32 	%r5669, [%rd2439+20];
	mul.wide.s32 	%rd2450, %r5669, 4;
	add.s64 	%rd2451, %rd3, %rd2450;
	ld.global.u32 	%r5670, [%rd2451];
	setp.eq.s32 	%p1469, %r5670, -1;
	selp.u32 	%r5671, 1, 0, %p1469;
	add.s32 	%r5672, %r5668, %r5671;
	ld.global.u32 	%r5673, [%rd2439+24];
	mul.wide.s32 	%rd2452, %r5673, 4;
	add.s64 	%rd2453, %rd3, %rd2452;
	ld.global.u32 	%r5674, [%rd2453];
	setp.eq.s32 	%p1470, %r5674, -1;
	selp.u32 	%r5675, 1, 0, %p1470;
	add.s32 	%r5676, %r5672, %r5675;
	ld.global.u32 	%r5677, [%rd2439+28];
	mul.wide.s32 	%rd2454, %r5677, 4;
	add.s64 	%rd2455, %rd3, %rd2454;
	ld.global.u32 	%r5678, [%rd2455];
	setp.eq.s32 	%p1471, %r5678, -1;
	selp.u32 	%r5679, 1, 0, %p1471;
	add.s32 	%r5849, %r5676, %r5679;
	add.s32 	%r5841, %r5841, 8;
$L__BB24_27:
	setp.eq.s32 	%p1472, %r62, 0;
	@%p1472 bra 	$L__BB24_34;
	and.b32  	%r68, %r50, 3;
	setp.lt.u32 	%p1473, %r62, 4;
	@%p1473 bra 	$L__BB24_30;
	mul.wide.s32 	%rd2456, %r5841, 4;
	add.s64 	%rd2457, %rd2, %rd2456;
	ld.global.u32 	%r5681, [%rd2457];
	mul.wide.s32 	%rd2458, %r5681, 4;
	add.s64 	%rd2459, %rd3, %rd2458;
	ld.global.u32 	%r5682, [%rd2459];
	setp.eq.s32 	%p1474, %r5682, -1;
	selp.u32 	%r5683, 1, 0, %p1474;
	add.s32 	%r5684, %r5849, %r5683;
	ld.global.u32 	%r5685, [%rd2457+4];
	mul.wide.s32 	%rd2460, %r5685, 4;
	add.s64 	%rd2461, %rd3, %rd2460;
	ld.global.u32 	%r5686, [%rd2461];
	setp.eq.s32 	%p1475, %r5686, -1;
	selp.u32 	%r5687, 1, 0, %p1475;
	add.s32 	%r5688, %r5684, %r5687;
	ld.global.u32 	%r5689, [%rd2457+8];
	mul.wide.s32 	%rd2462, %r5689, 4;
	add.s64 	%rd2463, %rd3, %rd2462;
	ld.global.u32 	%r5690, [%rd2463];
	setp.eq.s32 	%p1476, %r5690, -1;
	selp.u32 	%r5691, 1, 0, %p1476;
	add.s32 	%r5692, %r5688, %r5691;
	ld.global.u32 	%r5693, [%rd2457+12];
	mul.wide.s32 	%rd2464, %r5693, 4;
	add.s64 	%rd2465, %rd3, %rd2464;
	ld.global.u32 	%r5694, [%rd2465];
	setp.eq.s32 	%p1477, %r5694, -1;
	selp.u32 	%r5695, 1, 0, %p1477;
	add.s32 	%r5849, %r5692, %r5695;
	add.s32 	%r5841, %r5841, 4;
$L__BB24_30:
	setp.eq.s32 	%p1478, %r68, 0;
	@%p1478 bra 	$L__BB24_34;
	mul.wide.s32 	%rd2466, %r5841, 4;
	add.s64 	%rd5, %rd2, %rd2466;
	ld.global.u32 	%r5696, [%rd5];
	mul.wide.s32 	%rd2467, %r5696, 4;
	add.s64 	%rd2468, %rd3, %rd2467;
	ld.global.u32 	%r5697, [%rd2468];
	setp.eq.s32 	%p1479, %r5697, -1;
	selp.u32 	%r5698, 1, 0, %p1479;
	add.s32 	%r5849, %r5849, %r5698;
	setp.eq.s32 	%p1480, %r68, 1;
	@%p1480 bra 	$L__BB24_34;
	ld.global.u32 	%r5699, [%rd5+4];
	mul.wide.s32 	%rd2469, %r5699, 4;
	add.s64 	%rd2470, %rd3, %rd2469;
	ld.global.u32 	%r5700, [%rd2470];
	setp.eq.s32 	%p1481, %r5700, -1;
	selp.u32 	%r5701, 1, 0, %p1481;
	add.s32 	%r5849, %r5849, %r5701;
	setp.eq.s32 	%p1482, %r68, 2;
	@%p1482 bra 	$L__BB24_34;
	ld.global.u32 	%r5702, [%rd5+8];
	mul.wide.s32 	%rd2471, %r5702, 4;
	add.s64 	%rd2472, %rd3, %rd2471;
	ld.global.u32 	%r5703, [%rd2472];
	setp.eq.s32 	%p1483, %r5703, -1;
	selp.u32 	%r5704, 1, 0, %p1483;
	add.s32 	%r5849, %r5849, %r5704;
$L__BB24_34:
	add.s32 	%r5832, %r5849, %r5832;
	add.s32 	%r5835, %r5835, 256;
	setp.lt.s32 	%p1484, %r5835, %r5;
	@%p1484 bra 	$L__BB24_19;
$L__BB24_35:
	setp.lt.s32 	%p1485, %r5, 256;
	@%p1485 bra 	$L__BB24_40;
	// begin inline asm
	mov.u32 %r5768, %laneid;
	// end inline asm
	mov.b32 	%r5771, 1;
	mov.b32 	%r5792, 31;
	mov.b32 	%r5793, -1;
	// begin inline asm
	shfl.sync.down.b32 %r5769, %r5832, %r5771, %r5792, %r5793;
	// end inline asm
	setp.gt.s32 	%p1501, %r5768, 30;
	selp.b32 	%r5794, 0, %r5769, %p1501;
	add.s32 	%r5775, %r5794, %r5832;
	mov.b32 	%r5776, 2;
	// begin inline asm
	shfl.sync.down.b32 %r5774, %r5775, %r5776, %r5792, %r5793;
	// end inline asm
	setp.gt.s32 	%p1502, %r5768, 29;
	selp.b32 	%r5795, 0, %r5774, %p1502;
	add.s32 	%r5780, %r5775, %r5795;
	mov.b32 	%r5781, 4;
	// begin inline asm
	shfl.sync.down.b32 %r5779, %r5780, %r5781, %r5792, %r5793;
	// end inline asm
	setp.gt.s32 	%p1503, %r5768, 27;
	selp.b32 	%r5796, 0, %r5779, %p1503;
	add.s32 	%r5785, %r5780, %r5796;
	mov.b32 	%r5786, 8;
	// begin inline asm
	shfl.sync.down.b32 %r5784, %r5785, %r5786, %r5792, %r5793;
	// end inline asm
	setp.gt.s32 	%p1504, %r5768, 23;
	selp.b32 	%r5797, 0, %r5784, %p1504;
	add.s32 	%r5790, %r5785, %r5797;
	mov.b32 	%r5791, 16;
	// begin inline asm
	shfl.sync.down.b32 %r5789, %r5790, %r5791, %r5792, %r5793;
	// end inline asm
	setp.gt.s32 	%p1505, %r5768, 15;
	selp.b32 	%r5798, 0, %r5789, %p1505;
	add.s32 	%r6285, %r5790, %r5798;
	setp.ne.s32 	%p1506, %r5768, 0;
	@%p1506 bra 	$L__BB24_38;
	shr.u32 	%r5799, %r6, 3;
	and.b32  	%r5800, %r5799, 124;
	mov.u32 	%r5801, _ZZN3cub18CUB_300001_SM_10006detail6reduce18DeviceReduceKernelINS2_10policy_hubIijN4cuda3std3__44plusIiEEE10Policy1000EN6thrust24THRUST_300001_SM_1000_NS17counting_iteratorIiNSD_11use_defaultESF_SF_EEjS9_i19active_edge_counterEEvT0_PT3_T1_NS0_13GridEvenShareISL_EET2_T4_E12temp_storage;
	add.s32 	%r5802, %r5801, %r5800;
	st.shared.u32 	[%r5802+8], %r6285;
$L__BB24_38:
	bar.sync 	0;
	setp.ne.s32 	%p1507, %r6, 0;
	@%p1507 bra 	$L__BB24_551;
	ld.shared.u32 	%r5803, [_ZZN3cub18CUB_300001_SM_10006detail6reduce18DeviceReduceKernelINS2_10policy_hubIijN4cuda3std3__44plusIiEEE10Policy1000EN6thrust24THRUST_300001_SM_1000_NS17counting_iteratorIiNSD_11use_defaultESF_SF_EEjS9_i19active_edge_counterEEvT0_PT3_T1_NS0_13GridEvenShareISL_EET2_T4_E12temp_storage+12];
	add.s32 	%r5804, %r5803, %r6285;
	ld.shared.u32 	%r5805, [_ZZN3cub18CUB_300001_SM_10006detail6reduce18DeviceReduceKernelINS2_10policy_hubIijN4cuda3std3__44plusIiEEE10Policy1000EN6thrust24THRUST_300001_SM_1000_NS17counting_iteratorIiNSD_11use_defaultESF_SF_EEjS9_i19active_edge_counterEEvT0_PT3_T1_NS0_13GridEvenShareISL_EET2_T4_E12temp_storage+16];
	add.s32 	%r5806, %r5804, %r5805;
	ld.shared.u32 	%r5807, [_ZZN3cub18CUB_300001_SM_10006detail6reduce18DeviceReduceKernelINS2_10policy_hubIijN4cuda3std3__44plusIiEEE10Policy1000EN6thrust24THRUST_300001_SM_1000_NS17counting_iteratorIiNSD_11use_defaultESF_SF_EEjS9_i19active_edge_counterEEvT0_PT3_T1_NS0_13GridEvenShareISL_EET2_T4_E12temp_storage+20];
	add.s32 	%r5808, %r5806, %r5807;
	ld.shared.u32 	%r5809, [_ZZN3cub18CUB_300001_SM_10006detail6reduce18DeviceReduceKernelINS2_10policy_hubIijN4cuda3std3__44plusIiEEE10Policy1000EN6thrust24THRUST_300001_SM_1000_NS17counting_iteratorIiNSD_11use_defaultESF_SF_EEjS9_i19active_edge_counterEEvT0_PT3_T1_NS0_13GridEvenShareISL_EET2_T4_E12temp_storage+24];
	add.s32 	%r5810, %r5808, %r5809;
	ld.shared.u32 	%r5811, [_ZZN3cub18CUB_300001_SM_10006detail6reduce18DeviceReduceKernelINS2_10policy_hubIijN4cuda3std3__44plusIiEEE10Policy1000EN6thrust24THRUST_300001_SM_1000_NS17counting_iteratorIiNSD_11use_defaultESF_SF_EEjS9_i19active_edge_counterEEvT0_PT3_T1_NS0_13GridEvenShareISL_EET2_T4_E12temp_storage+28];
	add.s32 	%r5812, %r5810, %r5811;
	ld.shared.u32 	%r5813, [_ZZN3cub18CUB_300001_SM_10006detail6reduce18DeviceReduceKernelINS2_10policy_hubIijN4cuda3std3__44plusIiEEE10Policy1000EN6thrust24THRUST_300001_SM_1000_NS17counting_iteratorIiNSD_11use_defaultESF_SF_EEjS9_i19active_edge_counterEEvT0_PT3_T1_NS0_13GridEvenShareISL_EET2_T4_E12temp_storage+32];
	add.s32 	%r5814, %r5812, %r5813;
	ld.shared.u32 	%r5815, [_ZZN3cub18CUB_300001_SM_10006detail6reduce18DeviceReduceKernelINS2_10policy_hubIijN4cuda3std3__44plusIiEEE10Policy1000EN6thrust24THRUST_300001_SM_1000_NS17counting_iteratorIiNSD_11use_defaultESF_SF_EEjS9_i19active_edge_counterEEvT0_PT3_T1_NS0_13GridEvenShareISL_EET2_T4_E12temp_storage+36];
	add.s32 	%r6285, %r5814, %r5815;
	bra.uni 	$L__BB24_551;
$L__BB24_40:
	// begin inline asm
	mov.u32 %r5705, %laneid;
	// end inline asm
	and.b32  	%r5731, %r6, 992;
	add.s32 	%r5732, %r5731, 32;
	setp.gt.s32 	%p1486, %r5732, %r5;
	not.b32 	%r5733, %r5731;
	add.s32 	%r5734, %r5, %r5733;
	selp.b32 	%r5729, %r5734, 31, %p1486;
	mov.b32 	%r5708, 1;
	mov.b32 	%r5730, -1;
	// begin inline asm
	shfl.sync.down.b32 %r5706, %r5832, %r5708, %r5729, %r5730;
	// end inline asm
	setp.lt.s32 	%p1487, %r5705, %r5729;
	selp.b32 	%r5735, %r5706, 0, %p1487;
	add.s32 	%r5712, %r5735, %r5832;
	mov.b32 	%r5713, 2;
	// begin inline asm
	shfl.sync.down.b32 %r5711, %r5712, %r5713, %r5729, %r5730;
	// end inline asm
	add.s32 	%r5736, %r5705, 2;
	setp.gt.s32 	%p1488, %r5736, %r5729;
	selp.b32 	%r5737, 0, %r5711, %p1488;
	add.s32 	%r5717, %r5712, %r5737;
	mov.b32 	%r5718, 4;
	// begin inline asm
	shfl.sync.down.b32 %r5716, %r5717, %r5718, %r5729, %r5730;
	// end inline asm
	add.s32 	%r5738, %r5705, 4;
	setp.gt.s32 	%p1489, %r5738, %r5729;
	selp.b32 	%r5739, 0, %r5716, %p1489;
	add.s32 	%r5722, %r5717, %r5739;
	mov.b32 	%r5723, 8;
	// begin inline asm
	shfl.sync.down.b32 %r5721, %r5722, %r5723, %r5729, %r5730;
	// end inline asm
	add.s32 	%r5740, %r5705, 8;
	setp.gt.s32 	%p1490, %r5740, %r5729;
	selp.b32 	%r5741, 0, %r5721, %p1490;
	add.s32 	%r5727, %r5722, %r5741;
	mov.b32 	%r5728, 16;
	// begin inline asm
	shfl.sync.down.b32 %r5726, %r5727, %r5728, %r5729, %r5730;
	// end inline asm
	add.s32 	%r5742, %r5705, 16;
	setp.gt.s32 	%p1491, %r5742, %r5729;
	selp.b32 	%r5743, 0, %r5726, %p1491;
	add.s32 	%r6285, %r5727, %r5743;
	setp.ne.s32 	%p1492, %r5705, 0;
	@%p1492 bra 	$L__BB24_42;
	shr.u32 	%r5744, %r6, 3;
	and.b32  	%r5745, %r5744, 124;
	mov.u32 	%r5746, _ZZN3cub18CUB_300001_SM_10006detail6reduce18DeviceReduceKernelINS2_10policy_hubIijN4cuda3std3__44plusIiEEE10Policy1000EN6thrust24THRUST_300001_SM_1000_NS17counting_iteratorIiNSD_11use_defaultESF_SF_EEjS9_i19active_edge_counterEEvT0_PT3_T1_NS0_13GridEvenShareISL_EET2_T4_E12temp_storage;
	add.s32 	%r5747, %r5746, %r5745;
	st.shared.u32 	[%r5747+8], %r6285;
$L__BB24_42:
	bar.sync 	0;
	setp.ne.s32 	%p1493, %r6, 0;
	@%p1493 bra 	$L__BB24_551;
	setp.gt.s32 	%p1494, %r5, 32;
	ld.shared.u32 	%r5748, [_ZZN3cub18CUB_300001_SM_10006detail6reduce18DeviceReduceKernelINS2_10policy_hubIijN4cuda3std3__44plusIiEEE10Policy1000EN6thrust24THRUST_300001_SM_1000_NS17counting_iteratorIiNSD_11use_defaultESF_SF_EEjS9_i19active_edge_counterEEvT0_PT3_T1_NS0_13GridEvenShareISL_EET2_T4_E12temp_storage+12];
	selp.b32 	%r5749, %r5748, 0, %p1494;
	add.s32 	%r5750, %r5749, %r6285;
	setp.gt.s32 	%p1495, %r5, 64;
	ld.shared.u32 	%r5751, [_ZZN3cub18CUB_300001_SM_10006detail6reduce18DeviceReduceKernelINS2_10policy_hubIijN4cuda3std3__44plusIiEEE10Policy1000EN6thrust24THRUST_300001_SM_1000_NS17counting_iteratorIiNSD_11use_defaultESF_SF_EEjS9_i19active_edge_counterEEvT0_PT3_T1_NS0_13GridEvenShareISL_EET2_T4_E12temp_storage+16];
	selp.b32 	%r5752, %r5751, 0, %p1495;
	add.s32 	%r5753, %r5750, %r5752;
	setp.gt.s32 	%p1496, %r5, 96;
	ld.shared.u32 	%r5754, [_ZZN3cub18CUB_300001_SM_10006detail6reduce18DeviceReduceKernelINS2_10policy_hubIijN4cuda3std3__44plusIiEEE10Policy1000EN6thrust24THRUST_300001_SM_1000_NS17counting_iteratorIiNSD_11use_defaultESF_SF_EEjS9_i19active_edge_counterEEvT0_PT3_T1_NS0_13GridEvenShareISL_EET2_T4_E12temp_storage+20];
	selp.b32 	%r5755, %r5754, 0, %p1496;
	add.s32 	%r5756, %r5753, %r5755;
	setp.gt.s32 	%p1497, %r5, 128;
	ld.shared.u32 	%r5757, [_ZZN3cub18CUB_300001_SM_10006detail6reduce18DeviceReduceKernelINS2_10policy_hubIijN4cuda3std3__44plusIiEEE10Policy1000EN6thrust24THRUST_300001_SM_1000_NS17counting_iteratorIiNSD_11use_defaultESF_SF_EEjS9_i19active_edge_counterEEvT0_PT3_T1_NS0_13GridEvenShareISL_EET2_T4_E12temp_storage+24];
	selp.b32 	%r5758, %r5757, 0, %p1497;
	add.s32 	%r5759, %r5756, %r5758;
	setp.gt.s32 	%p1498, %r5, 160;
	ld.shared.u32 	%r5760, [_ZZN3cub18CUB_300001_SM_10006detail6reduce18DeviceReduceKernelINS2_10policy_hubIijN4cuda3std3__44plusIiEEE10Policy1000EN6thrust24THRUST_300001_SM_1000_NS17counting_iteratorIiNSD_11use_defaultESF_SF_EEjS9_i19active_edge_counterEEvT0_PT3_T1_NS0_13GridEvenShareISL_EET2_T4_E12temp_storage+28];
	selp.b32 	%r5761, %r5760, 0, %p1498;
	add.s32 	%r5762, %r5759, %r5761;
	setp.gt.s32 	%p1499, %r5, 192;
	ld.shared.u32 	%r5763, [_ZZN3cub18CUB_300001_SM_10006detail6reduce18DeviceReduceKernelINS2_10policy_hubIijN4cuda3std3__44plusIiEEE10Policy1000EN6thrust24THRUST_300001_SM_1000_NS17counting_iteratorIiNSD_11use_defaultESF_SF_EEjS9_i19active_edge_counterEEvT0_PT3_T1_NS0_13GridEvenShareISL_EET2_T4_E12temp_storage+32];
	selp.b32 	%r5764, %r5763, 0, %p1499;
	add.s32 	%r5765, %r5762, %r5764;
	setp.gt.s32 	%p1500, %r5, 224;
	ld.shared.u32 	%r5766, [_ZZN3cub18CUB_300001_SM_10006detail6reduce18DeviceReduceKernelINS2_10policy_hubIijN4cuda3std3__44plusIiEEE10Policy1000EN6thrust24THRUST_300001_SM_1000_NS17counting_iteratorIiNSD_11use_defaultESF_SF_EEjS9_i19active_edge_counterEEvT0_PT3_T1_NS0_13GridEvenShareISL_EET2_T4_E12temp_storage+36];
	selp.b32 	%r5767, %r5766, 0, %p1500;
	add.s32 	%r6285, %r5765, %r5767;
	bra.uni 	$L__BB24_551;
$L__BB24_44:
	mov.u32 	%r85, %tid.x;
	add.s32 	%r1085, %r6060, %r85;
	add.s32 	%r1086, %r1085, %r2;
	mul.wide.s32 	%rd47, %r1086, 4;
	add.s64 	%rd6, %rd3, %rd47;
	ld.global.u32 	%r1087, [%rd6];
	setp.ne.s32 	%p2, %r1087, -1;
	add.s64 	%rd7, %rd1, %rd47;
	mov.b32 	%r5863, 0;
	@%p2 bra 	$L__BB24_59;
	ld.global.u32 	%r5855, [%rd7];
	ld.global.u32 	%r87, [%rd7+4];
	setp.ge.s32 	%p3, %r5855, %r87;
	@%p3 bra 	$L__BB24_59;
	add.s32 	%r1091, %r5855, 1;
	max.s32 	%r1092, %r87, %r1091;
	sub.s32 	%r88, %r1092, %r5855;
	and.b32  	%r89, %r88, 15;
	sub.s32 	%r1093, %r5855, %r1092;
	setp.gt.u32 	%p4, %r1093, -16;
	mov.b32 	%r5863, 0;
	@%p4 bra 	$L__BB24_49;
	and.b32  	%r90, %r88, -16;
	mov.b32 	%r5863, 0;
	mov.u32 	%r5853, %r5863;
$L__BB24_48:
	.pragma "nounroll";
	mul.wide.s32 	%rd48, %r5855, 4;
	add.s64 	%rd49, %rd2, %rd48;
	ld.global.u32 	%r1095, [%rd49];
	mul.wide.s32 	%rd50, %r1095, 4;
	add.s64 	%rd51, %rd3, %rd50;
	ld.global.u32 	%r1096, [%rd51];
	setp.eq.s32 	%p5, %r1096, -1;
	selp.u32 	%r1097, 1, 0, %p5;
	add.s32 	%r1098, %r5863, %r1097;
	ld.global.u32 	%r1099, [%rd49+4];
	mul.wide.s32 	%rd52, %r1099, 4;
	add.s64 	%rd53, %rd3, %rd52;
	ld.global.u32 	%r1100, [%rd53];
	setp.eq.s32 	%p6, %r1100, -1;
	selp.u32 	%r1101, 1, 0, %p6;
	add.s32 	%r1102, %r1098, %r1101;
	ld.global.u32 	%r1103, [%rd49+8];
	mul.wide.s32 	%rd54, %r1103, 4;
	add.s64 	%rd55, %rd3, %rd54;
	ld.global.u32 	%r1104, [%rd55];
	setp.eq.s32 	%p7, %r1104, -1;
	selp.u32 	%r1105, 1, 0, %p7;
	add.s32 	%r1106, %r1102, %r1105;
	ld.global.u32 	%r1107, [%rd49+12];
	mul.wide.s32 	%rd56, %r1107, 4;
	add.s64 	%rd57, %rd3, %rd56;
	ld.global.u32 	%r1108, [%rd57];
	setp.eq.s32 	%p8, %r1108, -1;
	selp.u32 	%r1109, 1, 0, %p8;
	add.s32 	%r1110, %r1106, %r1109;
	ld.global.u32 	%r1111, [%rd49+16];
	mul.wide.s32 	%rd58, %r1111, 4;
	add.s64 	%rd59, %rd3, %rd58;
	ld.global.u32 	%r1112, [%rd59];
	setp.eq.s32 	%p9, %r1112, -1;
	selp.u32 	%r1113, 1, 0, %p9;
	add.s32 	%r1114, %r1110, %r1113;
	ld.global.u32 	%r1115, [%rd49+20];
	mul.wide.s32 	%rd60, %r1115, 4;
	add.s64 	%rd61, %rd3, %rd60;
	ld.global.u32 	%r1116, [%rd61];
	setp.eq.s32 	%p10, %r1116, -1;
	selp.u32 	%r1117, 1, 0, %p10;
	add.s32 	%r1118, %r1114, %r1117;
	ld.global.u32 	%r1119, [%rd49+24];
	mul.wide.s32 	%rd62, %r1119, 4;
	add.s64 	%rd63, %rd3, %rd62;
	ld.global.u32 	%r1120, [%rd63];
	setp.eq.s32 	%p11, %r1120, -1;
	selp.u32 	%r1121, 1, 0, %p11;
	add.s32 	%r1122, %r1118, %r1121;
	ld.global.u32 	%r1123, [%rd49+28];
	mul.wide.s32 	%rd64, %r1123, 4;
	add.s64 	%rd65, %rd3, %rd64;
	ld.global.u32 	%r1124, [%rd65];
	setp.eq.s32 	%p12, %r1124, -1;
	selp.u32 	%r1125, 1, 0, %p12;
	add.s32 	%r1126, %r1122, %r1125;
	ld.global.u32 	%r1127, [%rd49+32];
	mul.wide.s32 	%rd66, %r1127, 4;
	add.s64 	%rd67, %rd3, %rd66;
	ld.global.u32 	%r1128, [%rd67];
	setp.eq.s32 	%p13, %r1128, -1;
	selp.u32 	%r1129, 1, 0, %p13;
	add.s32 	%r1130, %r1126, %r1129;
	ld.global.u32 	%r1131, [%rd49+36];
	mul.wide.s32 	%rd68, %r1131, 4;
	add.s64 	%rd69, %rd3, %rd68;
	ld.global.u32 	%r1132, [%rd69];
	setp.eq.s32 	%p14, %r1132, -1;
	selp.u32 	%r1133, 1, 0, %p14;
	add.s32 	%r1134, %r1130, %r1133;
	ld.global.u32 	%r1135, [%rd49+40];
	mul.wide.s32 	%rd70, %r1135, 4;
	add.s64 	%rd71, %rd3, %rd70;
	ld.global.u32 	%r1136, [%rd71];
	setp.eq.s32 	%p15, %r1136, -1;
	selp.u32 	%r1137, 1, 0, %p15;
	add.s32 	%r1138, %r1134, %r1137;
	ld.global.u32 	%r1139, [%rd49+44];
	mul.wide.s32 	%rd72, %r1139, 4;
	add.s64 	%rd73, %rd3, %rd72;
	ld.global.u32 	%r1140, [%rd73];
	setp.eq.s32 	%p16, %r1140, -1;
	selp.u32 	%r1141, 1, 0, %p16;
	add.s32 	%r1142, %r1138, %r1141;
	ld.global.u32 	%r1143, [%rd49+48];
	mul.wide.s32 	%rd74, %r1143, 4;
	add.s64 	%rd75, %rd3, %rd74;
	ld.global.u32 	%r1144, [%rd75];
	setp.eq.s32 	%p17, %r1144, -1;
	selp.u32 	%r1145, 1, 0, %p17;
	add.s32 	%r1146, %r1142, %r1145;
	ld.global.u32 	%r1147, [%rd49+52];
	mul.wide.s32 	%rd76, %r1147, 4;
	add.s64 	%rd77, %rd3, %rd76;
	ld.global.u32 	%r1148, [%rd77];
	setp.eq.s32 	%p18, %r1148, -1;
	selp.u32 	%r1149, 1, 0, %p18;
	add.s32 	%r1150, %r1146, %r1149;
	ld.global.u32 	%r1151, [%rd49+56];
	mul.wide.s32 	%rd78, %r1151, 4;
	add.s64 	%rd79, %rd3, %rd78;
	ld.global.u32 	%r1152, [%rd79];
	setp.eq.s32 	%p19, %r1152, -1;
	selp.u32 	%r1153, 1, 0, %p19;
	add.s32 	%r1154, %r1150, %r1153;
	ld.global.u32 	%r1155, [%rd49+60];
	mul.wide.s32 	%rd80, %r1155, 4;
	add.s64 	%rd81, %rd3, %rd80;
	ld.global.u32 	%r1156, [%rd81];
	setp.eq.s32 	%p20, %r1156, -1;
	selp.u32 	%r1157, 1, 0, %p20;
	add.s32 	%r5863, %r1154, %r1157;
	add.s32 	%r5855, %r5855, 16;
	add.s32 	%r5853, %r5853, 16;
	setp.ne.s32 	%p21, %r5853, %r90;
	@%p21 bra 	$L__BB24_48;
$L__BB24_49:
	setp.eq.s32 	%p22, %r89, 0;
	@%p22 bra 	$L__BB24_59;
	and.b32  	%r100, %r88, 7;
	setp.lt.u32 	%p23, %r89, 8;
	@%p23 bra 	$L__BB24_52;
	mul.wide.s32 	%rd82, %r5855, 4;
	add.s64 	%rd83, %rd2, %rd82;
	ld.global.u32 	%r1159, [%rd83];
	mul.wide.s32 	%rd84, %r1159, 4;
	add.s64 	%rd85, %rd3, %rd84;
	ld.global.u32 	%r1160, [%rd85];
	setp.eq.s32 	%p24, %r1160, -1;
	selp.u32 	%r1161, 1, 0, %p24;
	add.s32 	%r1162, %r5863, %r1161;
	ld.global.u32 	%r1163, [%rd83+4];
	mul.wide.s32 	%rd86, %r1163, 4;
	add.s64 	%rd87, %rd3, %rd86;
	ld.global.u32 	%r1164, [%rd87];
	setp.eq.s32 	%p25, %r1164, -1;
	selp.u32 	%r1165, 1, 0, %p25;
	add.s32 	%r1166, %r1162, %r1165;
	ld.global.u32 	%r1167, [%rd83+8];
	mul.wide.s32 	%rd88, %r1167, 4;
	add.s64 	%rd89, %rd3, %rd88;
	ld.global.u32 	%r1168, [%rd89];
	setp.eq.s32 	%p26, %r1168, -1;
	selp.u32 	%r1169, 1, 0, %p26;
	add.s32 	%r1170, %r1166, %r1169;
	ld.global.u32 	%r1171, [%rd83+12];
	mul.wide.s32 	%rd90, %r1171, 4;
	add.s64 	%rd91, %rd3, %rd90;
	ld.global.u32 	%r1172, [%rd91];
	setp.eq.s32 	%p27, %r1172, -1;
	selp.u32 	%r1173, 1, 0, %p27;
	add.s32 	%r1174, %r1170, %r1173;
	ld.global.u32 	%r1175, [%rd83+16];
	mul.wide.s32 	%rd92, %r1175, 4;
	add.s64 	%rd93, %rd3, %rd92;
	ld.global.u32 	%r1176, [%rd93];
	setp.eq.s32 	%p28, %r1176, -1;
	selp.u32 	%r1177, 1, 0, %p28;
	add.s32 	%r1178, %r1174, %r1177;
	ld.global.u32 	%r1179, [%rd83+20];
	mul.wide.s32 	%rd94, %r1179, 4;
	add.s64 	%rd95, %rd3, %rd94;
	ld.global.u32 	%r1180, [%rd95];
	setp.eq.s32 	%p29, %r1180, -1;
	selp.u32 	%r1181, 1, 0, %p29;
	add.s32 	%r1182, %r1178, %r1181;
	ld.global.u32 	%r1183, [%rd83+24];
	mul.wide.s32 	%rd96, %r1183, 4;
	add.s64 	%rd97, %rd3, %rd96;
	ld.global.u32 	%r1184, [%rd97];
	setp.eq.s32 	%p30, %r1184, -1;
	selp.u32 	%r1185, 1, 0, %p30;
	add.s32 	%r1186, %r1182, %r1185;
	ld.global.u32 	%r1187, [%rd83+28];
	mul.wide.s32 	%rd98, %r1187, 4;
	add.s64 	%rd99, %rd3, %rd98;
	ld.global.u32 	%r1188, [%rd99];
	setp.eq.s32 	%p31, %r1188, -1;
	selp.u32 	%r1189, 1, 0, %p31;
	add.s32 	%r5863, %r1186, %r1189;
	add.s32 	%r5855, %r5855, 8;
$L__BB24_52:
	setp.eq.s32 	%p32, %r100, 0;
	@%p32 bra 	$L__BB24_59;
	and.b32  	%r106, %r88, 3;
	setp.lt.u32 	%p33, %r100, 4;
	@%p33 bra 	$L__BB24_55;
	mul.wide.s32 	%rd100, %r5855, 4;
	add.s64 	%rd101, %rd2, %rd100;
	ld.global.u32 	%r1191, [%rd101];
	mul.wide.s32 	%rd102, %r1191, 4;
	add.s64 	%rd103, %rd3, %rd102;
	ld.global.u32 	%r1192, [%rd103];
	setp.eq.s32 	%p34, %r1192, -1;
	selp.u32 	%r1193, 1, 0, %p34;
	add.s32 	%r1194, %r5863, %r1193;
	ld.global.u32 	%r1195, [%rd101+4];
	mul.wide.s32 	%rd104, %r1195, 4;
	add.s64 	%rd105, %rd3, %rd104;
	ld.global.u32 	%r1196, [%rd105];
	setp.eq.s32 	%p35, %r1196, -1;
	selp.u32 	%r1197, 1, 0, %p35;
	add.s32 	%r1198, %r1194, %r1197;
	ld.global.u32 	%r1199, [%rd101+8];
	mul.wide.s32 	%rd106, %r1199, 4;
	add.s64 	%rd107, %rd3, %rd106;
	ld.global.u32 	%r1200, [%rd107];
	setp.eq.s32 	%p36, %r1200, -1;
	selp.u32 	%r1201, 1, 0, %p36;
	add.s32 	%r1202, %r1198, %r1201;
	ld.global.u32 	%r1203, [%rd101+12];
	mul.wide.s32 	%rd108, %r1203, 4;
	add.s64 	%rd109, %rd3, %rd108;
	ld.global.u32 	%r1204, [%rd109];
	setp.eq.s32 	%p37, %r1204, -1;
	selp.u32 	%r1205, 1, 0, %p37;
	add.s32 	%r5863, %r1202, %r1205;
	add.s32 	%r5855, %r5855, 4;
$L__BB24_55:
	setp.eq.s32 	%p38, %r106, 0;
	@%p38 bra 	$L__BB24_59;
	mul.wide.s32 	%rd110, %r5855, 4;
	add.s64 	%rd8, %rd2, %rd110;
	ld.global.u32 	%r1206, [%rd8];
	mul.wide.s32 	%rd111, %r1206, 4;
	add.s64 	%rd112, %rd3, %rd111;
	ld.global.u32 	%r1207, [%rd112];
	setp.eq.s32 	%p39, %r1207, -1;
	selp.u32 	%r1208, 1, 0, %p39;
	add.s32 	%r5863, %r5863, %r1208;
	setp.eq.s32 	%p40, %r106, 1;
	@%p40 bra 	$L__BB24_59;
	ld.global.u32 	%r1209, [%rd8+4];
	mul.wide.s32 	%rd113, %r1209, 4;
	add.s64 	%rd114, %rd3, %rd113;
	ld.global.u32 	%r1210, [%rd114];
	setp.eq.s32 	%p41, %r1210, -1;
	selp.u32 	%r1211, 1, 0, %p41;
	add.s32 	%r5863, %r5863, %r1211;
	setp.eq.s32 	%p42, %r106, 2;
	@%p42 bra 	$L__BB24_59;
	ld.global.u32 	%r1212, [%rd8+8];
	mul.wide.s32 	%rd115, %r1212, 4;
	add.s64 	%rd116, %rd3, %rd115;
	ld.global.u32 	%r1213, [%rd116];
	setp.eq.s32 	%p43, %r1213, -1;
	selp.u32 	%r1214, 1, 0, %p43;
	add.s32 	%r5863, %r5863, %r1214;
$L__BB24_59:
	ld.global.u32 	%r1216, [%rd6+1024];
	setp.ne.s32 	%p44, %r1216, -1;
	mov.b32 	%r5876, 0;
	@%p44 bra 	$L__BB24_74;
	ld.global.u32 	%r5868, [%rd7+1024];
	ld.global.u32 	%r117, [%rd7+1028];
	setp.ge.s32 	%p45, %r5868, %r117;
	@%p45 bra 	$L__BB24_74;
	add.s32 	%r1220, %r5868, 1;
	max.s32 	%r1221, %r117, %r1220;
	sub.s32 	%r118, %r1221, %r5868;
	and.b32  	%r119, %r118, 15;
	sub.s32 	%r1222, %r5868, %r1221;
	setp.gt.u32 	%p46, %r1222, -16;
	mov.b32 	%r5876, 0;
	@%p46 bra 	$L__BB24_64;
	and.b32  	%r120, %r118, -16;
	mov.b32 	%r5876, 0;
	mov.u32 	%r5866, %r5876;
$L__BB24_63:
	.pragma "nounroll";
	mul.wide.s32 	%rd117, %r5868, 4;
	add.s64 	%rd118, %rd2, %rd117;
	ld.global.u32 	%r1224, [%rd118];
	mul.wide.s32 	%rd119, %r1224, 4;
	add.s64 	%rd120, %rd3, %rd119;
	ld.global.u32 	%r1225, [%rd120];
	setp.eq.s32 	%p47, %r1225, -1;
	selp.u32 	%r1226, 1, 0, %p47;
	add.s32 	%r1227, %r5876, %r1226;
	ld.global.u32 	%r1228, [%rd118+4];
	mul.wide.s32 	%rd121, %r1228, 4;
	add.s64 	%rd122, %rd3, %rd121;
	ld.global.u32 	%r1229, [%rd122];
	setp.eq.s32 	%p48, %r1229, -1;
	selp.u32 	%r1230, 1, 0, %p48;
	add.s32 	%r1231, %r1227, %r1230;
	ld.global.u32 	%r1232, [%rd118+8];
	mul.wide.s32 	%rd123, %r1232, 4;
	add.s64 	%rd124, %rd3, %rd123;
	ld.global.u32 	%r1233, [%rd124];
	setp.eq.s32 	%p49, %r1233, -1;
	selp.u32 	%r1234, 1, 0, %p49;
	add.s32 	%r1235, %r1231, %r1234;
	ld.global.u32 	%r1236, [%rd118+12];
	mul.wide.s32 	%rd125, %r1236, 4;
	add.s64 	%rd126, %rd3, %rd125;
	ld.global.u32 	%r1237, [%rd126];
	setp.eq.s32 	%p50, %r1237, -1;
	selp.u32 	%r1238, 1, 0, %p50;
	add.s32 	%r1239, %r1235, %r1238;
	ld.global.u32 	%r1240, [%rd118+16];
	mul.wide.s32 	%rd127, %r1240, 4;
	add.s64 	%rd128, %rd3, %rd127;
	ld.global.u32 	%r1241, [%rd128];
	setp.eq.s32 	%p51, %r1241, -1;
	selp.u32 	%r1242, 1, 0, %p51;
	add.s32 	%r1243, %r1239, %r1242;
	ld.global.u32 	%r1244, [%rd118+20];
	mul.wide.s32 	%rd129, %r1244, 4;
	add.s64 	%rd130, %rd3, %rd129;
	ld.global.u32 	%r1245, [%rd130];
	setp.eq.s32 	%p52, %r1245, -1;
	selp.u32 	%r1246, 1, 0, %p52;
	add.s32 	%r1247, %r1243, %r1246;
	ld.global.u32 	%r1248, [%rd118+24];
	mul.wide.s32 	%rd131, %r1248, 4;
	add.s64 	%rd132, %rd3, %rd131;
	ld.global.u32 	%r1249, [%rd132];
	setp.eq.s32 	%p53, %r1249, -1;
	selp.u32 	%r1250, 1, 0, %p53;
	add.s32 	%r1251, %r1247, %r1250;
	ld.global.u32 	%r1252, [%rd118+28];
	mul.wide.s32 	%rd133, %r1252, 4;
	add.s64 	%rd134, %rd3, %rd133;
	ld.global.u32 	%r1253, [%rd134];
	setp.eq.s32 	%p54, %r1253, -1;
	selp.u32 	%r1254, 1, 0, %p54;
	add.s32 	%r1255, %r1251, %r1254;
	ld.global.u32 	%r1256, [%rd118+32];
	mul.wide.s32 	%rd135, %r1256, 4;
	add.s64 	%rd136, %rd3, %rd135;
	ld.global.u32 	%r1257, [%rd136];
	setp.eq.s32 	%p55, %r1257, -1;
	selp.u32 	%r1258, 1, 0, %p55;
	add.s32 	%r1259, %r1255, %r1258;
	ld.global.u32 	%r1260, [%rd118+36];
	mul.wide.s32 	%rd137, %r1260, 4;
	add.s64 	%rd138, %rd3, %rd137;
	ld.global.u32 	%r1261, [%rd138];
	setp.eq.s32 	%p56, %r1261, -1;
	selp.u32 	%r1262, 1, 0, %p56;
	add.s32 	%r1263, %r1259, %r1262;
	ld.global.u32 	%r1264, [%rd118+40];
	mul.wide.s32 	%rd139, %r1264, 4;
	add.s64 	%rd140, %rd3, %rd139;
	ld.global.u32 	%r1265, [%rd140];
	setp.eq.s32 	%p57, %r1265, -1;
	selp.u32 	%r1266, 1, 0, %p57;
	add.s32 	%r1267, %r1263, %r1266;
	ld.global.u32 	%r1268, [%rd118+44];
	mul.wide.s32 	%rd141, %r1268, 4;
	add.s64 	%rd142, %rd3, %rd141;
	ld.global.u32 	%r1269, [%rd142];
	setp.eq.s32 	%p58, %r1269, -1;
	selp.u32 	%r1270, 1, 0, %p58;
	add.s32 	%r1271, %r1267, %r1270;
	ld.global.u32 	%r1272, [%rd118+48];
	mul.wide.s32 	%rd143, %r1272, 4;
	add.s64 	%rd144, %rd3, %rd143;
	ld.global.u32 	%r1273, [%rd144];
	setp.eq.s32 	%p59, %r1273, -1;
	selp.u32 	%r1274, 1, 0, %p59;
	add.s32 	%r1275, %r1271, %r1274;
	ld.global.u32 	%r1276, [%rd118+52];
	mul.wide.s32 	%rd145, %r1276, 4;
	add.s64 	%rd146, %rd3, %rd145;
	ld.global.u32 	%r1277, [%rd146];
	setp.eq.s32 	%p60, %r1277, -1;
	selp.u32 	%r1278, 1, 0, %p60;
	add.s32 	%r1279, %r1275, %r1278;
	ld.global.u32 	%r1280, [%rd118+56];
	mul.wide.s32 	%rd147, %r1280, 4;
	add.s64 	%rd148, %rd3, %rd147;
	ld.global.u32 	%r1281, [%rd148];
	setp.eq.s32 	%p61, %r1281, -1;
	selp.u32 	%r1282, 1, 0, %p61;
	add.s32 	%r1283, %r1279, %r1282;
	ld.global.u32 	%r1284, [%rd118+60];
	mul.wide.s32 	%rd149, %r1284, 4;
	add.s64 	%rd150, %rd3, %rd149;
	ld.global.u32 	%r1285, [%rd150];
	setp.eq.s32 	%p62, %r1285, -1;
	selp.u32 	%r1286, 1, 0, %p62;
	add.s32 	%r5876, %r1283, %r1286;
	add.s32 	%r5868, %r5868, 16;
	add.s32 	%r5866, %r5866, 16;
	setp.ne.s32 	%p63, %r5866, %r120;
	@%p63 bra 	$L__BB24_63;
$L__BB24_64:
	setp.eq.s32 	%p64, %r119, 0;
	@%p64 bra 	$L__BB24_74;
	and.b32  	%r130, %r118, 7;
	setp.lt.u32 	%p65, %r119, 8;
	@%p65 bra 	$L__BB24_67;
	mul.wide.s32 	%rd151, %r5868, 4;
	add.s64 	%rd152, %rd2, %rd151;
	ld.global.u32 	%r1288, [%rd152];
	mul.wide.s32 	%rd153, %r1288, 4;
	add.s64 	%rd154, %rd3, %rd153;
	ld.global.u32 	%r1289, [%rd154];
	setp.eq.s32 	%p66, %r1289, -1;
	selp.u32 	%r1290, 1, 0, %p66;
	add.s32 	%r1291, %r5876, %r1290;
	ld.global.u32 	%r1292, [%rd152+4];
	mul.wide.s32 	%rd155, %r1292, 4;
	add.s64 	%rd156, %rd3, %rd155;
	ld.global.u32 	%r1293, [%rd156];
	setp.eq.s32 	%p67, %r1293, -1;
	selp.u32 	%r1294, 1, 0, %p67;
	add.s32 	%r1295, %r1291, %r1294;
	ld.global.u32 	%r1296, [%rd152+8];
	mul.wide.s32 	%rd157, %r1296, 4;
	add.s64 	%rd158, %rd3, %rd157;
	ld.global.u32 	%r1297, [%rd158];
	setp.eq.s32 	%p68, %r1297, -1;
	selp.u32 	%r1298, 1, 0, %p68;
	add.s32 	%r1299, %r1295, %r1298;
	ld.global.u32 	%r1300, [%rd152+12];
	mul.wide.s32 	%rd159, %r1300, 4;
	add.s64 	%rd160, %rd3, %rd159;
	ld.global.u32 	%r1301, [%rd160];
	setp.eq.s32 	%p69, %r1301, -1;
	selp.u32 	%r1302, 1, 0, %p69;
	add.s32 	%r1303, %r1299, %r1302;
	ld.global.u32 	%r1304, [%rd152+16];
	mul.wide.s32 	%rd161, %r1304, 4;
	add.s64 	%rd162, %rd3, %rd161;
	ld.global.u32 	%r1305, [%rd162];
	setp.eq.s32 	%p70, %r1305, -1;
	selp.u32 	%r1306, 1, 0, %p70;
	add.s32 	%r1307, %r1303, %r1306;
	ld.global.u32 	%r1308, [%rd152+20];
	mul.wide.s32 	%rd163, %r1308, 4;
	add.s64 	%rd164, %rd3, %rd163;
	ld.global.u32 	%r1309, [%rd164];
	setp.eq.s32 	%p71, %r1309, -1;
	selp.u32 	%r1310, 1, 0, %p71;
	add.s32 	%r1311, %r1307, %r1310;
	ld.global.u32 	%r1312, [%rd152+24];
	mul.wide.s32 	%rd165, %r1312, 4;
	add.s64 	%rd166, %rd3, %rd165;
	ld.global.u32 	%r1313, [%rd166];
	setp.eq.s32 	%p72, %r1313, -1;
	selp.u32 	%r1314, 1, 0, %p72;
	add.s32 	%r1315, %r1311, %r1314;
	ld.global.u32 	%r1316, [%rd152+28];
	mul.wide.s32 	%rd167, %r1316, 4;
	add.s64 	%rd168, %rd3, %rd167;
	ld.global.u32 	%r1317, [%rd168];
	setp.eq.s32 	%p73, %r1317, -1;
	selp.u32 	%r1318, 1, 0, %p73;
	add.s32 	%r5876, %r1315, %r1318;
	add.s32 	%r5868, %r5868, 8;
$L__BB24_67:
	setp.eq.s32 	%p74, %r130, 0;
	@%p74 bra 	$L__BB24_74;
	and.b32  	%r136, %r118, 3;
	setp.lt.u32 	%p75, %r130, 4;
	@%p75 bra 	$L__BB24_70;
	mul.wide.s32 	%rd169, %r5868, 4;
	add.s64 	%rd170, %rd2, %rd169;
	ld.global.u32 	%r1320, [%rd170];
	mul.wide.s32 	%rd171, %r1320, 4;
	add.s64 	%rd172, %rd3, %rd171;
	ld.global.u32 	%r1321, [%rd172];
	setp.eq.s32 	%p76, %r1321, -1;
	selp.u32 	%r1322, 1, 0, %p76;
	add.s32 	%r1323, %r5876, %r1322;
	ld.global.u32 	%r1324, [%rd170+4];
	mul.wide.s32 	%rd173, %r1324, 4;
	add.s64 	%rd174, %rd3, %rd173;
	ld.global.u32 	%r1325, [%rd174];
	setp.eq.s32 	%p77, %r1325, -1;
	selp.u32 	%r1326, 1, 0, %p77;
	add.s32 	%r1327, %r1323, %r1326;
	ld.global.u32 	%r1328, [%rd170+8];
	mul.wide.s32 	%rd175, %r1328, 4;
	add.s64 	%rd176, %rd3, %rd175;
	ld.global.u32 	%r1329, [%rd176];
	setp.eq.s32 	%p78, %r1329, -1;
	selp.u32 	%r1330, 1, 0, %p78;
	add.s32 	%r1331, %r1327, %r1330;
	ld.global.u32 	%r1332, [%rd170+12];
	mul.wide.s32 	%rd177, %r1332, 4;
	add.s64 	%rd178, %rd3, %rd177;
	ld.global.u32 	%r1333, [%rd178];
	setp.eq.s32 	%p79, %r1333, -1;
	selp.u32 	%r1334, 1, 0, %p79;
	add.s32 	%r5876, %r1331, %r1334;
	add.s32 	%r5868, %r5868, 4;
$L__BB24_70:
	setp.eq.s32 	%p80, %r136, 0;
	@%p80 bra 	$L__BB24_74;
	mul.wide.s32 	%rd179, %r5868, 4;
	add.s64 	%rd9, %rd2, %rd179;
	ld.global.u32 	%r1335, [%rd9];
	mul.wide.s32 	%rd180, %r1335, 4;
	add.s64 	%rd181, %rd3, %rd180;
	ld.global.u32 	%r1336, [%rd181];
	setp.eq.s32 	%p81, %r1336, -1;
	selp.u32 	%r1337, 1, 0, %p81;
	add.s32 	%r5876, %r5876, %r1337;
	setp.eq.s32 	%p82, %r136, 1;
	@%p82 bra 	$L__BB24_74;
	ld.global.u32 	%r1338, [%rd9+4];
	mul.wide.s32 	%rd182, %r1338, 4;
	add.s64 	%rd183, %rd3, %rd182;
	ld.global.u32 	%r1339, [%rd183];
	setp.eq.s32 	%p83, %r1339, -1;
	selp.u32 	%r1340, 1, 0, %p83;
	add.s32 	%r5876, %r5876, %r1340;
	setp.eq.s32 	%p84, %r136, 2;
	@%p84 bra 	$L__BB24_74;
	ld.global.u32 	%r1341, [%rd9+8];
	mul.wide.s32 	%rd184, %r1341, 4;
	add.s64 	%rd185, %rd3, %rd184;
	ld.global.u32 	%r1342, [%rd185];
	setp.eq.s32 	%p85, %r1342, -1;
	selp.u32 	%r1343, 1, 0, %p85;
	add.s32 	%r5876, %r5876, %r1343;
$L__BB24_74:
	ld.global.u32 	%r1345, [%rd6+2048];
	setp.ne.s32 	%p86, %r1345, -1;
	mov.b32 	%r5889, 0;
	@%p86 bra 	$L__BB24_89;
	ld.global.u32 	%r5881, [%rd7+2048];
	ld.global.u32 	%r147, [%rd7+2052];
	setp.ge.s32 	%p87, %r5881, %r147;
	@%p87 bra 	$L__BB24_89;
	add.s32 	%r1349, %r5881, 1;
	max.s32 	%r1350, %r147, %r1349;
	sub.s32 	%r148, %r1350, %r5881;
	and.b32  	%r149, %r148, 15;
	sub.s32 	%r1351, %r5881, %r1350;
	setp.gt.u32 	%p88, %r1351, -16;
	mov.b32 	%r5889, 0;
	@%p88 bra 	$L__BB24_79;
	and.b32  	%r150, %r148, -16;
	mov.b32 	%r5889, 0;
	mov.u32 	%r5879, %r5889;
$L__BB24_78:
	.pragma "nounroll";
	mul.wide.s32 	%rd186, %r5881, 4;
	add.s64 	%rd187, %rd2, %rd186;
	ld.global.u32 	%r1353, [%rd187];
	mul.wide.s32 	%rd188, %r1353, 4;
	add.s64 	%rd189, %rd3, %rd188;
	ld.global.u32 	%r1354, [%rd189];
	setp.eq.s32 	%p89, %r1354, -1;
	selp.u32 	%r1355, 1, 0, %p89;
	add.s32 	%r1356, %r5889, %r1355;
	ld.global.u32 	%r1357, [%rd187+4];
	mul.wide.s32 	%rd190, %r1357, 4;
	add.s64 	%rd191, %rd3, %rd190;
	ld.global.u32 	%r1358, [%rd191];
	setp.eq.s32 	%p90, %r1358, -1;
	selp.u32 	%r1359, 1, 0, %p90;
	add.s32 	%r1360, %r1356, %r1359;
	ld.global.u32 	%r1361, [%rd187+8];
	mul.wide.s32 	%rd192, %r1361, 4;
	add.s64 	%rd193, %rd3, %rd192;
	ld.global.u32 	%r1362, [%rd193];
	setp.eq.s32 	%p91, %r1362, -1;
	selp.u32 	%r1363, 1, 0, %p91;
	add.s32 	%r1364, %r1360, %r1363;
	ld.global.u32 	%r1365, [%rd187+12];
	mul.wide.s32 	%rd194, %r1365, 4;
	add.s64 	%rd195, %rd3, %rd194;
	ld.global.u32 	%r1366, [%rd195];
	setp.eq.s32 	%p92, %r1366, -1;
	selp.u32 	%r1367, 1, 0, %p92;
	add.s32 	%r1368, %r1364, %r1367;
	ld.global.u32 	%r1369, [%rd187+16];
	mul.wide.s32 	%rd196, %r1369, 4;
	add.s64 	%rd197, %rd3, %rd196;
	ld.global.u32 	%r1370, [%rd197];
	setp.eq.s32 	%p93, %r1370, -1;
	selp.u32 	%r1371, 1, 0, %p93;
	add.s32 	%r1372, %r1368, %r1371;
	ld.global.u32 	%r1373, [%rd187+20];
	mul.wide.s32 	%rd198, %r1373, 4;
	add.s64 	%rd199, %rd3, %rd198;
	ld.global.u32 	%r1374, [%rd199];
	setp.eq.s32 	%p94, %r1374, -1;
	selp.u32 	%r1375, 1, 0, %p94;
	add.s32 	%r1376, %r1372, %r1375;
	ld.global.u32 	%r1377, [%rd187+24];
	mul.wide.s32 	%rd200, %r1377, 4;
	add.s64 	%rd201, %rd3, %rd200;
	ld.global.u32 	%r1378, [%rd201];
	setp.eq.s32 	%p95, %r1378, -1;
	selp.u32 	%r1379, 1, 0, %p95;
	add.s32 	%r1380, %r1376, %r1379;
	ld.global.u32 	%r1381, [%rd187+28];
	mul.wide.s32 	%rd202, %r1381, 4;
	add.s64 	%rd203, %rd3, %rd202;
	ld.global.u32 	%r1382, [%rd203];
	setp.eq.s32 	%p96, %r1382, -1;
	selp.u32 	%r1383, 1, 0, %p96;
	add.s32 	%r1384, %r1380, %r1383;
	ld.global.u32 	%r1385, [%rd187+32];
	mul.wide.s32 	%rd204, %r1385, 4;
	add.s64 	%rd205, %rd3, %rd204;
	ld.global.u32 	%r1386, [%rd205];
	setp.eq.s32 	%p97, %r1386, -1;
	selp.u32 	%r1387, 1, 0, %p97;
	add.s32 	%r1388, %r1384, %r1387;
	ld.global.u32 	%r1389, [%rd187+36];
	mul.wide.s32 	%rd206, %r1389, 4;
	add.s64 	%rd207, %rd3, %rd206;
	ld.global.u32 	%r1390, [%rd207];
	setp.eq.s32 	%p98, %r1390, -1;
	selp.u32 	%r1391, 1, 0, %p98;
	add.s32 	%r1392, %r1388, %r1391;
	ld.global.u32 	%r1393, [%rd187+40];
	mul.wide.s32 	%rd208, %r1393, 4;
	add.s64 	%rd209, %rd3, %rd208;
	ld.global.u32 	%r1394, [%rd209];
	setp.eq.s32 	%p99, %r1394, -1;
	selp.u32 	%r1395, 1, 0, %p99;
	add.s32 	%r1396, %r1392, %r1395;
	ld.global.u32 	%r1397, [%rd187+44];
	mul.wide.s32 	%rd210, %r1397, 4;
	add.s64 	%rd211, %rd3, %rd210;
	ld.global.u32 	%r1398, [%rd211];
	setp.eq.s32 	%p100, %r1398, -1;
	selp.u32 	%r1399, 1, 0, %p100;
	add.s32 	%r1400, %r1396, %r1399;
	ld.global.u32 	%r1401, [%rd187+48];
	mul.wide.s32 	%rd212, %r1401, 4;
	add.s64 	%rd213, %rd3, %rd212;
	ld.global.u32 	%r1402, [%rd213];
	setp.eq.s32 	%p101, %r1402, -1;
	selp.u32 	%r1403, 1, 0, %p101;
	add.s32 	%r1404, %r1400, %r1403;
	ld.global.u32 	%r1405, [%rd187+52];
	mul.wide.s32 	%rd214, %r1405, 4;
	add.s64 	%rd215, %rd3, %rd214;
	ld.global.u32 	%r1406, [%rd215];
	setp.eq.s32 	%p102, %r1406, -1;
	selp.u32 	%r1407, 1, 0, %p102;
	add.s32 	%r1408, %r1404, %r1407;
	ld.global.u32 	%r1409, [%rd187+56];
	mul.wide.s32 	%rd216, %r1409, 4;
	add.s64 	%rd217, %rd3, %rd216;
	ld.global.u32 	%r1410, [%rd217];
	setp.eq.s32 	%p103, %r1410, -1;
	selp.u32 	%r1411, 1, 0, %p103;
	add.s32 	%r1412, %r1408, %r1411;
	ld.global.u32 	%r1413, [%rd187+60];
	mul.wide.s32 	%rd218, %r1413, 4;
	add.s64 	%rd219, %rd3, %rd218;
	ld.global.u32 	%r1414, [%rd219];
	setp.eq.s32 	%p104, %r1414, -1;
	selp.u32 	%r1415, 1, 0, %p104;
	add.s32 	%r5889, %r1412, %r1415;
	add.s32 	%r5881, %r5881, 16;
	add.s32 	%r5879, %r5879, 16;
	setp.ne.s32 	%p105, %r5879, %r150;
	@%p105 bra 	$L__BB24_78;
$L__BB24_79:
	setp.eq.s32 	%p106, %r149, 0;
	@%p106 bra 	$L__BB24_89;
	and.b32  	%r160, %r148, 7;
	setp.lt.u32 	%p107, %r149, 8;
	@%p107 bra 	$L__BB24_82;
	mul.wide.s32 	%rd220, %r5881, 4;
	add.s64 	%rd221, %rd2, %rd220;
	ld.global.u32 	%r1417, [%rd221];
	mul.wide.s32 	%rd222, %r1417, 4;
	add.s64 	%rd223, %rd3, %rd222;
	ld.global.u32 	%r1418, [%rd223];
	setp.eq.s32 	%p108, %r1418, -1;
	selp.u32 	%r1419, 1, 0, %p108;
	add.s32 	%r1420, %r5889, %r1419;
	ld.global.u32 	%r1421, [%rd221+4];
	mul.wide.s32 	%rd224, %r1421, 4;
	add.s64 	%rd225, %rd3, %rd224;
	ld.global.u32 	%r1422, [%rd225];
	setp.eq.s32 	%p109, %r1422, -1;
	selp.u32 	%r1423, 1, 0, %p109;
	add.s32 	%r1424, %r1420, %r1423;
	ld.global.u32 	%r1425, [%rd221+8];
	mul.wide.s32 	%rd226, %r1425, 4;
	add.s64 	%rd227, %rd3, %rd226;
	ld.global.u32 	%r1426, [%rd227];
	setp.eq.s32 	%p110, %r1426, -1;
	selp.u32 	%r1427, 1, 0, %p110;
	add.s32 	%r1428, %r1424, %r1427;
	ld.global.u32 	%r1429, [%rd221+12];
	mul.wide.s32 	%rd228, %r1429, 4;
	add.s64 	%rd229, %rd3, %rd228;
	ld.global.u32 	%r1430, [%rd229];
	setp.eq.s32 	%p111, %r1430, -1;
	selp.u32 	%r1431, 1, 0, %p111;
	add.s32 	%r1432, %r1428, %r1431;
	ld.global.u32 	%r1433, [%rd221+16];
	mul.wide.s32 	%rd230, %r1433, 4;
	add.s64 	%rd231, %rd3, %rd230;
	ld.global.u32 	%r1434, [%rd231];
	setp.eq.s32 	%p112, %r1434, -1;
	selp.u32 	%r1435, 1, 0, %p112;
	add.s32 	%r1436, %r1432, %r1435;
	ld.global.u32 	%r1437, [%rd221+20];
	mul.wide.s32 	%rd232, %r1437, 4;
	add.s64 	%rd233, %rd3, %rd232;
	ld.global.u32 	%r1438, [%rd233];
	setp.eq.s32 	%p113, %r1438, -1;
	selp.u32 	%r1439, 1, 0, %p113;
	add.s32 	%r1440, %r1436, %r1439;
	ld.global.u32 	%r1441, [%rd221+24];
	mul.wide.s32 	%rd234, %r1441, 4;
	add.s64 	%rd235, %rd3, %rd234;
	ld.global.u32 	%r1442, [%rd235];
	setp.eq.s32 	%p114, %r1442, -1;
	selp.u32 	%r1443, 1, 0, %p114;
	add.s32 	%r1444, %r1440, %r1443;
	ld.global.u32 	%r1445, [%rd221+28];
	mul.wide.s32 	%rd236, %r1445, 4;
	add.s64 	%rd237, %rd3, %rd236;
	ld.global.u32 	%r1446, [%rd237];
	setp.eq.s32 	%p115, %r1446, -1;
	selp.u32 	%r1447, 1, 0, %p115;
	add.s32 	%r5889, %r1444, %r1447;
	add.s32 	%r5881, %r5881, 8;
$L__BB24_82:
	setp.eq.s32 	%p116, %r160, 0;
	@%p116 bra 	$L__BB24_89;
	and.b32  	%r166, %r148, 3;
	setp.lt.u32 	%p117, %r160, 4;
	@%p117 bra 	$L__BB24_85;
	mul.wide.s32 	%rd238, %r5881, 4;
	add.s64 	%rd239, %rd2, %rd238;
	ld.global.u32 	%r1449, [%rd239];
	mul.wide.s32 	%rd240, %r1449, 4;
	add.s64 	%rd241, %rd3, %rd240;
	ld.global.u32 	%r1450, [%rd241];
	setp.eq.s32 	%p118, %r1450, -1;
	selp.u32 	%r1451, 1, 0, %p118;
	add.s32 	%r1452, %r5889, %r1451;
	ld.global.u32 	%r1453, [%rd239+4];
	mul.wide.s32 	%rd242, %r1453, 4;
	add.s64 	%rd243, %rd3, %rd242;
	ld.global.u32 	%r1454, [%rd243];
	setp.eq.s32 	%p119, %r1454, -1;
	selp.u32 	%r1455, 1, 0, %p119;
	add.s32 	%r1456, %r1452, %r1455;
	ld.global.u32 	%r1457, [%rd239+8];
	mul.wide.s32 	%rd244, %r1457, 4;
	add.s64 	%rd245, %rd3, %rd244;
	ld.global.u32 	%r1458, [%rd245];
	setp.eq.s32 	%p120, %r1458, -1;
	selp.u32 	%r1459, 1, 0, %p120;
	add.s32 	%r1460, %r1456, %r1459;
	ld.global.u32 	%r1461, [%rd239+12];
	mul.wide.s32 	%rd246, %r1461, 4;
	add.s64 	%rd247, %rd3, %rd246;
	ld.global.u32 	%r1462, [%rd247];
	setp.eq.s32 	%p121, %r1462, -1;
	selp.u32 	%r1463, 1, 0, %p121;
	add.s32 	%r5889, %r1460, %r1463;
	add.s32 	%r5881, %r5881, 4;
$L__BB24_85:
	setp.eq.s32 	%p122, %r166, 0;
	@%p122 bra 	$L__BB24_89;
	mul.wide.s32 	%rd248, %r5881, 4;
	add.s64 	%rd10, %rd2, %rd248;
	ld.global.u32 	%r1464, [%rd10];
	mul.wide.s32 	%rd249, %r1464, 4;
	add.s64 	%rd250, %rd3, %rd249;
	ld.global.u32 	%r1465, [%rd250];
	setp.eq.s32 	%p123, %r1465, -1;
	selp.u32 	%r1466, 1, 0, %p123;
	add.s32 	%r5889, %r5889, %r1466;
	setp.eq.s32 	%p124, %r166, 1;
	@%p124 bra 	$L__BB24_89;
	ld.global.u32 	%r1467, [%rd10+4];
	mul.wide.s32 	%rd251, %r1467, 4;
	add.s64 	%rd252, %rd3, %rd251;
	ld.global.u32 	%r1468, [%rd252];
	setp.eq.s32 	%p125, %r1468, -1;
	selp.u32 	%r1469, 1, 0, %p125;
	add.s32 	%r5889, %r5889, %r1469;
	setp.eq.s32 	%p126, %r166, 2;
	@%p126 bra 	$L__BB24_89;
	ld.global.u32 	%r1470, [%rd10+8];
	mul.wide.s32 	%rd253, %r1470, 4;
	add.s64 	%rd254, %rd3, %rd253;
	ld.global.u32 	%r1471, [%rd254];
	setp.eq.s32 	%p127, %r1471, -1;
	selp.u32 	%r1472, 1, 0, %p127;
	add.s32 	%r5889, %r5889, %r1472;
$L__BB24_89:
	ld.global.u32 	%r1474, [%rd6+3072];
	setp.ne.s32 	%p128, %r1474, -1;
	mov.b32 	%r5902, 0;
	@%p128 bra 	$L__BB24_104;
	ld.global.u32 	%r5894, [%rd7+3072];
	ld.global.u32 	%r177, [%rd7+3076];
	setp.ge.s32 	%p129, %r5894, %r177;
	@%p129 bra 	$L__BB24_104;
	add.s32 	%r1478, %r5894, 1;
	max.s32 	%r1479, %r177, %r1478;
	sub.s32 	%r178, %r1479, %r5894;
	and.b32  	%r179, %r178, 15;
	sub.s32 	%r1480, %r5894, %r1479;
	setp.gt.u32 	%p130, %r1480, -16;
	mov.b32 	%r5902, 0;
	@%p130 bra 	$L__BB24_94;
	and.b32  	%r180, %r178, -16;
	mov.b32 	%r5902, 0;
	mov.u32 	%r5892, %r5902;
$L__BB24_93:
	.pragma "nounroll";
	mul.wide.s32 	%rd255, %r5894, 4;
	add.s64 	%rd256, %rd2, %rd255;
	ld.global.u32 	%r1482, [%rd256];
	mul.wide.s32 	%rd257, %r1482, 4;
	add.s64 	%rd258, %rd3, %rd257;
	ld.global.u32 	%r1483, [%rd258];
	setp.eq.s32 	%p131, %r1483, -1;
	selp.u32 	%r1484, 1, 0, %p131;
	add.s32 	%r1485, %r5902, %r1484;
	ld.global.u32 	%r1486, [%rd256+4];
	mul.wide.s32 	%rd259, %r1486, 4;
	add.s64 	%rd260, %rd3, %rd259;
	ld.global.u32 	%r1487, [%rd260];
	setp.eq.s32 	%p132, %r1487, -1;
	selp.u32 	%r1488, 1, 0, %p132;
	add.s32 	%r1489, %r1485, %r1488;
	ld.global.u32 	%r1490, [%rd256+8];
	mul.wide.s32 	%rd261, %r1490, 4;
	add.s64 	%rd262, %rd3, %rd261;
	ld.global.u32 	%r1491, [%rd262];
	setp.eq.s32 	%p133, %r1491, -1;
	selp.u32 	%r1492, 1, 0, %p133;
	add.s32 	%r1493, %r1489, %r1492;
	ld.global.u32 	%r1494, [%rd256+12];
	mul.wide.s32 	%rd263, %r1494, 4;
	add.s64 	%rd264, %rd3, %rd263;
	ld.global.u32 	%r1495, [%rd264];
	setp.eq.s32 	%p134, %r1495, -1;
	selp.u32 	%r1496, 1, 0, %p134;
	add.s32 	%r1497, %r1493, %r1496;
	ld.global.u32 	%r1498, [%rd256+16];
	mul.wide.s32 	%rd265, %r1498, 4;
	add.s64 	%rd266, %rd3, %rd265;
	ld.global.u32 	%r1499, [%rd266];
	setp.eq.s32 	%p135, %r1499, -1;
	selp.u32 	%r1500, 1, 0, %p135;
	add.s32 	%r1501, %r1497, %r1500;
	ld.global.u32 	%r1502, [%rd256+20];
	mul.wide.s32 	%rd267, %r1502, 4;
	add.s64 	%rd268, %rd3, %rd267;
	ld.global.u32 	%r1503, [%rd268];
	setp.eq.s32 	%p136, %r1503, -1;
	selp.u32 	%r1504, 1, 0, %p136;
	add.s32 	%r1505, %r1501, %r1504;
	ld.global.u32 	%r1506, [%rd256+24];
	mul.wide.s32 	%rd269, %r1506, 4;
	add.s64 	%rd270, %rd3, %rd269;
	ld.global.u32 	%r1507, [%rd270];
	setp.eq.s32 	%p137, %r1507, -1;
	selp.u32 	%r1508, 1, 0, %p137;
	add.s32 	%r1509, %r1505, %r1508;
	ld.global.u32 	%r1510, [%rd256+28];
	mul.wide.s32 	%rd271, %r1510, 4;
	add.s64 	%rd272, %rd3, %rd271;
	ld.global.u32 	%r1511, [%rd272];
	setp.eq.s32 	%p138, %r1511, -1;
	selp.u32 	%r1512, 1, 0, %p138;
	add.s32 	%r1513, %r1509, %r1512;
	ld.global.u32 	%r1514, [%rd256+32];
	mul.wide.s32 	%rd273, %r1514, 4;
	add.s64 	%rd274, %rd3, %rd273;
	ld.global.u32 	%r1515, [%rd274];
	setp.eq.s32 	%p139, %r1515, -1;
	selp.u32 	%r1516, 1, 0, %p139;
	add.s32 	%r1517, %r1513, %r1516;
	ld.global.u32 	%r1518, [%rd256+36];
	mul.wide.s32 	%rd275, %r1518, 4;
	add.s64 	%rd276, %rd3, %rd275;
	ld.global.u32 	%r1519, [%rd276];
	setp.eq.s32 	%p140, %r1519, -1;
	selp.u32 	%r1520, 1, 0, %p140;
	add.s32 	%r1521, %r1517, %r1520;
	ld.global.u32 	%r1522, [%rd256+40];
	mul.wide.s32 	%rd277, %r1522, 4;
	add.s64 	%rd278, %rd3, %rd277;
	ld.global.u32 	%r1523, [%rd278];
	setp.eq.s32 	%p141, %r1523, -1;
	selp.u32 	%r1524, 1, 0, %p141;
	add.s32 	%r1525, %r1521, %r1524;
	ld.global.u32 	%r1526, [%rd256+44];
	mul.wide.s32 	%rd279, %r1526, 4;
	add.s64 	%rd280, %rd3, %rd279;
	ld.global.u32 	%r1527, [%rd280];
	setp.eq.s32 	%p142, %r1527, -1;
	selp.u32 	%r1528, 1, 0, %p142;
	add.s32 	%r1529, %r1525, %r1528;
	ld.global.u32 	%r1530, [%rd256+48];
	mul.wide.s32 	%rd281, %r1530, 4;
	add.s64 	%rd282, %rd3, %rd281;
	ld.global.u32 	%r1531, [%rd282];
	setp.eq.s32 	%p143, %r1531, -1;
	selp.u32 	%r1532, 1, 0, %p143;
	add.s32 	%r1533, %r1529, %r1532;
	ld.global.u32 	%r1534, [%rd256+52];
	mul.wide.s32 	%rd283, %r1534, 4;
	add.s64 	%rd284, %rd3, %rd283;
	ld.global.u32 	%r1535, [%rd284];
	setp.eq.s32 	%p144, %r1535, -1;
	selp.u32 	%r1536, 1, 0, %p144;
	add.s32 	%r1537, %r1533, %r1536;
	ld.global.u32 	%r1538, [%rd256+56];
	mul.wide.s32 	%rd285, %r1538, 4;
	add.s64 	%rd286, %rd3, %rd285;
	ld.global.u32 	%r1539, [%rd286];
	setp.eq.s32 	%p145, %r1539, -1;
	selp.u32 	%r1540, 1, 0, %p145;
	add.s32 	%r1541, %r1537, %r1540;
	ld.global.u32 	%r1542, [%rd256+60];
	mul.wide.s32 	%rd287, %r1542, 4;
	add.s64 	%rd288, %rd3, %rd287;
	ld.global.u32 	%r1543, [%rd288];
	setp.eq.s32 	%p146, %r1543, -1;
	selp.u32 	%r1544, 1, 0, %p146;
	add.s32 	%r5902, %r1541, %r1544;
	add.s32 	%r5894, %r5894, 16;
	add.s32 	%r5892, %r5892, 16;
	setp.ne.s32 	%p147, %r5892, %r180;
	@%p147 bra 	$L__BB24_93;
$L__BB24_94:
	setp.eq.s32 	%p148, %r179, 0;
	@%p148 bra 	$L__BB24_104;
	and.b32  	%r190, %r178, 7;
	setp.lt.u32 	%p149, %r179, 8;
	@%p149 bra 	$L__BB24_97;
	mul.wide.s32 	%rd289, %r5894, 4;
	add.s64 	%rd290, %rd2, %rd289;
	ld.global.u32 	%r1546, [%rd290];
	mul.wide.s32 	%rd291, %r1546, 4;
	add.s64 	%rd292, %rd3, %rd291;
	ld.global.u32 	%r1547, [%rd292];
	setp.eq.s32 	%p150, %r1547, -1;
	selp.u32 	%r1548, 1, 0, %p150;
	add.s32 	%r1549, %r5902, %r1548;
	ld.global.u32 	%r1550, [%rd290+4];
	mul.wide.s32 	%rd293, %r1550, 4;
	add.s64 	%rd294, %rd3, %rd293;
	ld.global.u32 	%r1551, [%rd294];
	setp.eq.s32 	%p151, %r1551, -1;
	selp.u32 	%r1552, 1, 0, %p151;
	add.s32 	%r1553, %r1549, %r1552;
	ld.global.u32 	%r1554, [%rd290+8];
	mul.wide.s32 	%rd295, %r1554, 4;
	add.s64 	%rd296, %rd3, %rd295;
	ld.global.u32 	%r1555, [%rd296];
	setp.eq.s32 	%p152, %r1555, -1;
	selp.u32 	%r1556, 1, 0, %p152;
	add.s32 	%r1557, %r1553, %r1556;
	ld.global.u32 	%r1558, [%rd290+12];
	mul.wide.s32 	%rd297, %r1558, 4;
	add.s64 	%rd298, %rd3, %rd297;
	ld.global.u32 	%r1559, [%rd298];
	setp.eq.s32 	%p153, %r1559, -1;
	selp.u32 	%r1560, 1, 0, %p153;
	add.s32 	%r1561, %r1557, %r1560;
	ld.global.u32 	%r1562, [%rd290+16];
	mul.wide.s32 	%rd299, %r1562, 4;
	add.s64 	%rd300, %rd3, %rd299;
	ld.global.u32 	%r1563, [%rd300];
	setp.eq.s32 	%p154, %r1563, -1;
	selp.u32 	%r1564, 1, 0, %p154;
	add.s32 	%r1565, %r1561, %r1564;
	ld.global.u32 	%r1566, [%rd290+20];
	mul.wide.s32 	%rd301, %r1566, 4;
	add.s64 	%rd302, %rd3, %rd301;
	ld.global.u32 	%r1567, [%rd302];
	setp.eq.s32 	%p155, %r1567, -1;
	selp.u32 	%r1568, 1, 0, %p155;
	add.s32 	%r1569, %r1565, %r1568;
	ld.global.u32 	%r1570, [%rd290+24];
	mul.wide.s32 	%rd303, %r1570, 4;
	add.s64 	%rd304, %rd3, %rd303;
	ld.global.u32 	%r1571, [%rd304];
	setp.eq.s32 	%p156, %r1571, -1;
	selp.u32 	%r1572, 1, 0, %p156;
	add.s32 	%r1573, %r1569, %r1572;
	ld.global.u32 	%r1574, [%rd290+28];
	mul.wide.s32 	%rd305, %r1574, 4;
	add.s64 	%rd306, %rd3, %rd305;
	ld.global.u32 	%r1575, [%rd306];
	setp.eq.s32 	%p157, %r1575, -1;
	selp.u32 	%r1576, 1, 0, %p157;
	add.s32 	%r5902, %r1573, %r1576;
	add.s32 	%r5894, %r5894, 8;
$L__BB24_97:
	setp.eq.s32 	%p158, %r190, 0;
	@%p158 bra 	$L__BB24_104;
	and.b32  	%r196, %r178, 3;
	setp.lt.u32 	%p159, %r190, 4;
	@%p159 bra 	$L__BB24_100;
	mul.wide.s32 	%rd307, %r5894, 4;
	add.s64 	%rd308, %rd2, %rd307;
	ld.global.u32 	%r1578, [%rd308];
	mul.wide.s32 	%rd309, %r1578, 4;
	add.s64 	%rd310, %rd3, %rd309;
	ld.global.u32 	%r1579, [%rd310];
	setp.eq.s32 	%p160, %r1579, -1;
	selp.u32 	%r1580, 1, 0, %p160;
	add.s32 	%r1581, %r5902, %r1580;
	ld.global.u32 	%r1582, [%rd308+4];
	mul.wide.s32 	%rd311, %r1582, 4;
	add.s64 	%rd312, %rd3, %rd311;
	ld.global.u32 	%r1583, [%rd312];
	setp.eq.s32 	%p161, %r1583, -1;
	selp.u32 	%r1584, 1, 0, %p161;
	add.s32 	%r1585, %r1581, %r1584;
	ld.global.u32 	%r1586, [%rd308+8];
	mul.wide.s32 	%rd313, %r1586, 4;
	add.s64 	%rd314, %rd3, %rd313;
	ld.global.u32 	%r1587, [%rd314];
	setp.eq.s32 	%p162, %r1587, -1;
	selp.u32 	%r1588, 1, 0, %p162;
	add.s32 	%r1589, %r1585, %r1588;
	ld.global.u32 	%r1590, [%rd308+12];
	mul.wide.s32 	%rd315, %r1590, 4;
	add.s64 	%rd316, %rd3, %rd315;
	ld.global.u32 	%r1591, [%rd316];
	setp.eq.s32 	%p163, %r1591, -1;
	selp.u32 	%r1592, 1, 0, %p163;
	add.s32 	%r5902, %r1589, %r1592;
	add.s32 	%r5894, %r5894, 4;
$L__BB24_100:
	setp.eq.s32 	%p164, %r196, 0;
	@%p164 bra 	$L__BB24_104;
	mul.wide.s32 	%rd317, %r5894, 4;
	add.s64 	%rd11, %rd2, %rd317;
	ld.global.u32 	%r1593, [%rd11];
	mul.wide.s32 	%rd318, %r1593, 4;
	add.s64 	%rd319, %rd3, %rd318;
	ld.global.u32 	%r1594, [%rd319];
	setp.eq.s32 	%p165, %r1594, -1;
	selp.u32 	%r1595, 1, 0, %p165;
	add.s32 	%r5902, %r5902, %r1595;
	setp.eq.s32 	%p166, %r196, 1;
	@%p166 bra 	$L__BB24_104;
	ld.global.u32 	%r1596, [%rd11+4];
	mul.wide.s32 	%rd320, %r1596, 4;
	add.s64 	%rd321, %rd3, %rd320;
	ld.global.u32 	%r1597, [%rd321];
	setp.eq.s32 	%p167, %r1597, -1;
	selp.u32 	%r1598, 1, 0, %p167;
	add.s32 	%r5902, %r5902, %r1598;
	setp.eq.s32 	%p168, %r196, 2;
	@%p168 bra 	$L__BB24_104;
	ld.global.u32 	%r1599, [%rd11+8];
	mul.wide.s32 	%rd322, %r1599, 4;
	add.s64 	%rd323, %rd3, %rd322;
	ld.global.u32 	%r1600, [%rd323];
	setp.eq.s32 	%p169, %r1600, -1;
	selp.u32 	%r1601, 1, 0, %p169;
	add.s32 	%r5902, %r5902, %r1601;
$L__BB24_104:
	ld.global.u32 	%r1603, [%rd6+4096];
	setp.ne.s32 	%p170, %r1603, -1;
	mov.b32 	%r5915, 0;
	@%p170 bra 	$L__BB24_119;
	ld.global.u32 	%r5907, [%rd7+4096];
	ld.global.u32 	%r207, [%rd7+4100];
	setp.ge.s32 	%p171, %r5907, %r207;
	@%p171 bra 	$L__BB24_119;
	add.s32 	%r1607, %r5907, 1;
	max.s32 	%r1608, %r207, %r1607;
	sub.s32 	%r208, %r1608, %r5907;
	and.b32  	%r209, %r208, 15;
	sub.s32 	%r1609, %r5907, %r1608;
	setp.gt.u32 	%p172, %r1609, -16;
	mov.b32 	%r5915, 0;
	@%p172 bra 	$L__BB24_109;
	and.b32  	%r210, %r208, -16;
	mov.b32 	%r5915, 0;
	mov.u32 	%r5905, %r5915;
$L__BB24_108:
	.pragma "nounroll";
	mul.wide.s32 	%rd324, %r5907, 4;
	add.s64 	%rd325, %rd2, %rd324;
	ld.global.u32 	%r1611, [%rd325];
	mul.wide.s32 	%rd326, %r1611, 4;
	add.s64 	%rd327, %rd3, %rd326;
	ld.global.u32 	%r1612, [%rd327];
	setp.eq.s32 	%p173, %r1612, -1;
	selp.u32 	%r1613, 1, 0, %p173;
	add.s32 	%r1614, %r5915, %r1613;
	ld.global.u32 	%r1615, [%rd325+4];
	mul.wide.s32 	%rd328, %r1615, 4;
	add.s64 	%rd329, %rd3, %rd328;
	ld.global.u32 	%r1616, [%rd329];
	setp.eq.s32 	%p174, %r1616, -1;
	selp.u32 	%r1617, 1, 0, %p174;
	add.s32 	%r1618, %r1614, %r1617;
	ld.global.u32 	%r1619, [%rd325+8];
	mul.wide.s32 	%rd330, %r1619, 4;
	add.s64 	%rd331, %rd3, %rd330;
	ld.global.u32 	%r1620, [%rd331];
	setp.eq.s32 	%p175, %r1620, -1;
	selp.u32 	%r1621, 1, 0, %p175;
	add.s32 	%r1622, %r1618, %r1621;
	ld.global.u32 	%r1623, [%rd325+12];
	mul.wide.s32 	%rd332, %r1623, 4;
	add.s64 	%rd333, %rd3, %rd332;
	ld.global.u32 	%r1624, [%rd333];
	setp.eq.s32 	%p176, %r1624, -1;
	selp.u32 	%r1625, 1, 0, %p176;
	add.s32 	%r1626, %r1622, %r1625;
	ld.global.u32 	%r1627, [%rd325+16];
	mul.wide.s32 	%rd334, %r1627, 4;
	add.s64 	%rd335, %rd3, %rd334;
	ld.global.u32 	%r1628, [%rd335];
	setp.eq.s32 	%p177, %r1628, -1;
	selp.u32 	%r1629, 1, 0, %p177;
	add.s32 	%r1630, %r1626, %r1629;
	ld.global.u32 	%r1631, [%rd325+20];
	mul.wide.s32 	%rd336, %r1631, 4;
	add.s64 	%rd337, %rd3, %rd336;
	ld.global.u32 	%r1632, [%rd337];
	setp.eq.s32 	%p178, %r1632, -1;
	selp.u32 	%r1633, 1, 0, %p178;
	add.s32 	%r1634, %r1630, %r1633;
	ld.global.u32 	%r1635, [%rd325+24];
	mul.wide.s32 	%rd338, %r1635, 4;
	add.s64 	%rd339, %rd3, %rd338;
	ld.global.u32 	%r1636, [%rd339];
	setp.eq.s32 	%p179, %r1636, -1;
	selp.u32 	%r1637, 1, 0, %p179;
	add.s32 	%r1638, %r1634, %r1637;
	ld.global.u32 	%r1639, [%rd325+28];
	mul.wide.s32 	%rd340, %r1639, 4;
	add.s64 	%rd341, %rd3, %rd340;
	ld.global.u32 	%r1640, [%rd341];
	setp.eq.s32 	%p180, %r1640, -1;
	selp.u32 	%r1641, 1, 0, %p180;
	add.s32 	%r1642, %r1638, %r1641;
	ld.global.u32 	%r1643, [%rd325+32];
	mul.wide.s32 	%rd342, %r1643, 4;
	add.s64 	%rd343, %rd3, %rd342;
	ld.global.u32 	%r1644, [%rd343];
	setp.eq.s32 	%p181, %r1644, -1;
	selp.u32 	%r1645, 1, 0, %p181;
	add.s32 	%r1646, %r1642, %r1645;
	ld.global.u32 	%r1647, [%rd325+36];
	mul.wide.s32 	%rd344, %r1647, 4;
	add.s64 	%rd345, %rd3, %rd344;
	ld.global.u32 	%r1648, [%rd345];
	setp.eq.s32 	%p182, %r1648, -1;
	selp.u32 	%r1649, 1, 0, %p182;
	add.s32 	%r1650, %r1646, %r1649;
	ld.global.u32 	%r1651, [%rd325+40];
	mul.wide.s32 	%rd346, %r1651, 4;
	add.s64 	%rd347, %rd3, %rd346;
	ld.global.u32 	%r1652, [%rd347];
	setp.eq.s32 	%p183, %r1652, -1;
	selp.u32 	%r1653, 1, 0, %p183;
	add.s32 	%r1654, %r1650, %r1653;
	ld.global.u32 	%r1655, [%rd325+44];
	mul.wide.s32 	%rd348, %r1655, 4;
	add.s64 	%rd349, %rd3, %rd348;
	ld.global.u32 	%r1656, [%rd349];
	setp.eq.s32 	%p184, %r1656, -1;
	selp.u32 	%r1657, 1, 0, %p184;
	add.s32 	%r1658, %r1654, %r1657;
	ld.global.u32 	%r1659, [%rd325+48];
	mul.wide.s32 	%rd350, %r1659, 4;
	add.s64 	%rd351, %rd3, %rd350;
	ld.global.u32 	%r1660, [%rd351];
	setp.eq.s32 	%p185, %r1660, -1;
	selp.u32 	%r1661, 1, 0, %p185;
	add.s32 	%r1662, %r1658, %r1661;
	ld.global.u32 	%r1663, [%rd325+52];
	mul.wide.s32 	%rd352, %r1663, 4;
	add.s64 	%rd353, %rd3, %rd352;
	ld.global.u32 	%r1664, [%rd353];
	setp.eq.s32 	%p186, %r1664, -1;
	selp.u32 	%r1665, 1, 0, %p186;
	add.s32 	%r1666, %r1662, %r1665;
	ld.global.u32 	%r1667, [%rd325+56];
	mul.wide.s32 	%rd354, %r1667, 4;
	add.s64 	%rd355, %rd3, %rd354;
	ld.global.u32 	%r1668, [%rd355];
	setp.eq.s32 	%p187, %r1668, -1;
	selp.u32 	%r1669, 1, 0, %p187;
	add.s32 	%r1670, %r1666, %r1669;
	ld.global.u32 	%r1671, [%rd325+60];
	mul.wide.s32 	%rd356, %r1671, 4;
	add.s64 	%rd357, %rd3, %rd356;
	ld.global.u32 	%r1672, [%rd357];
	setp.eq.s32 	%p188, %r1672, -1;
	selp.u32 	%r1673, 1, 0, %p188;
	add.s32 	%r5915, %r1670, %r1673;
	add.s32 	%r5907, %r5907, 16;
	add.s32 	%r5905, %r5905, 16;
	setp.ne.s32 	%p189, %r5905, %r210;
	@%p189 bra 	$L__BB24_108;
$L__BB24_109:
	setp.eq.s32 	%p190, %r209, 0;
	@%p190 bra 	$L__BB24_119;
	and.b32  	%r220, %r208, 7;
	setp.lt.u32 	%p191, %r209, 8;
	@%p191 bra 	$L__BB24_112;
	mul.wide.s32 	%rd358, %r5907, 4;
	add.s64 	%rd359, %rd2, %rd358;
	ld.global.u32 	%r1675, [%rd359];
	mul.wide.s32 	%rd360, %r1675, 4;
	add.s64 	%rd361, %rd3, %rd360;
	ld.global.u32 	%r1676, [%rd361];
	setp.eq.s32 	%p192, %r1676, -1;
	selp.u32 	%r1677, 1, 0, %p192;
	add.s32 	%r1678, %r5915, %r1677;
	ld.global.u32 	%r1679, [%rd359+4];
	mul.wide.s32 	%rd362, %r1679, 4;
	add.s64 	%rd363, %rd3, %rd362;
	ld.global.u32 	%r1680, [%rd363];
	setp.eq.s32 	%p193, %r1680, -1;
	selp.u32 	%r1681, 1, 0, %p193;
	add.s32 	%r1682, %r1678, %r1681;
	ld.global.u32 	%r1683, [%rd359+8];
	mul.wide.s32 	%rd364, %r1683, 4;
	add.s64 	%rd365, %rd3, %rd364;
	ld.global.u32 	%r1684, [%rd365];
	setp.eq.s32 	%p194, %r1684, -1;
	selp.u32 	%r1685, 1, 0, %p194;
	add.s32 	%r1686, %r1682, %r1685;
	ld.global.u32 	%r1687, [%rd359+12];
	mul.wide.s32 	%rd366, %r1687, 4;
	add.s64 	%rd367, %rd3, %rd366;
	ld.global.u32 	%r1688, [%rd367];
	setp.eq.s32 	%p195, %r1688, -1;
	selp.u32 	%r1689, 1, 0, %p195;
	add.s32 	%r1690, %r1686, %r1689;
	ld.global.u32 	%r1691, [%rd359+16];
	mul.wide.s32 	%rd368, %r1691, 4;
	add.s64 	%rd369, %rd3, %rd368;
	ld.global.u32 	%r1692, [%rd369];
	setp.eq.s32 	%p196, %r1692, -1;
	selp.u32 	%r1693, 1, 0, %p196;
	add.s32 	%r1694, %r1690, %r1693;
	ld.global.u32 	%r1695, [%rd359+20];
	mul.wide.s32 	%rd370, %r1695, 4;
	add.s64 	%rd371, %rd3, %rd370;
	ld.global.u32 	%r1696, [%rd371];
	setp.eq.s32 	%p197, %r1696, -1;
	selp.u32 	%r1697, 1, 0, %p197;
	add.s32 	%r1698, %r1694, %r1697;
	ld.global.u32 	%r1699, [%rd359+24];
	mul.wide.s32 	%rd372, %r1699, 4;
	add.s64 	%rd373, %rd3, %rd372;
	ld.global.u32 	%r1700, [%rd373];
	setp.eq.s32 	%p198, %r1700, -1;
	selp.u32 	%r1701, 1, 0, %p198;
	add.s32 	%r1702, %r1698, %r1701;
	ld.global.u32 	%r1703, [%rd359+28];
	mul.wide.s32 	%rd374, %r1703, 4;
	add.s64 	%rd375, %rd3, %rd374;
	ld.global.u32 	%r1704, [%rd375];
	setp.eq.s32 	%p199, %r1704, -1;
	selp.u32 	%r1705, 1, 0, %p199;
	add.s32 	%r5915, %r1702, %r1705;
	add.s32 	%r5907, %r5907, 8;
$L__BB24_112:
	setp.eq.s32 	%p200, %r220, 0;
	@%p200 bra 	$L__BB24_119;
	and.b32  	%r226, %r208, 3;
	setp.lt.u32 	%p201, %r220, 4;
	@%p201 bra 	$L__BB24_115;
	mul.wide.s32 	%rd376, %r5907, 4;
	add.s64 	%rd377, %rd2, %rd376;
	ld.global.u32 	%r1707, [%rd377];
	mul.wide.s32 	%rd378, %r1707, 4;
	add.s64 	%rd379, %rd3, %rd378;
	ld.global.u32 	%r1708, [%rd379];
	setp.eq.s32 	%p202, %r1708, -1;
	selp.u32 	%r1709, 1, 0, %p202;
	add.s32 	%r1710, %r5915, %r1709;
	ld.global.u32 	%r1711, [%rd377+4];
	mul.wide.s32 	%rd380, %r1711, 4;
	add.s64 	%rd381, %rd3, %rd380;
	ld.global.u32 	%r1712, [%rd381];
	setp.eq.s32 	%p203, %r1712, -1;
	selp.u32 	%r1713, 1, 0, %p203;
	add.s32 	%r1714, %r1710, %r1713;
	ld.global.u32 	%r1715, [%rd377+8];
	mul.wide.s32 	%rd382, %r1715, 4;
	add.s64 	%rd383, %rd3, %rd382;
	ld.global.u32 	%r1716, [%rd383];
	setp.eq.s32 	%p204, %r1716, -1;
	selp.u32 	%r1717, 1, 0, %p204;
	add.s32 	%r1718, %r1714, %r1717;
	ld.global.u32 	%r1719, [%rd377+12];
	mul.wide.s32 	%rd384, %r1719, 4;
	add.s64 	%rd385, %rd3, %rd384;
	ld.global.u32 	%r1720, [%rd385];
	setp.eq.s32 	%p205, %r1720, -1;
	selp.u32 	%r1721, 1, 0, %p205;
	add.s32 	%r5915, %r1718, %r1721;
	add.s32 	%r5907, %r5907, 4;
$L__BB24_115:
	setp.eq.s32 	%p206, %r226, 0;
	@%p206 bra 	$L__BB24_119;
	mul.wide.s32 	%rd386, %r5907, 4;
	add.s64 	%rd12, %rd2, %rd386;
	ld.global.u32 	%r1722, [%rd12];
	mul.wide.s32 	%rd387, %r1722, 4;
	add.s64 	%rd388, %rd3, %rd387;
	ld.global.u32 	%r1723, [%rd388];
	setp.eq.s32 	%p207, %r1723, -1;
	selp.u32 	%r1724, 1, 0, %p207;
	add.s32 	%r5915, %r5915, %r1724;
	setp.eq.s32 	%p208, %r226, 1;
	@%p208 bra 	$L__BB24_119;
	ld.global.u32 	%r1725, [%rd12+4];
	mul.wide.s32 	%rd389, %r1725, 4;
	add.s64 	%rd390, %rd3, %rd389;
	ld.global.u32 	%r1726, [%rd390];
	setp.eq.s32 	%p209, %r1726, -1;
	selp.u32 	%r1727, 1, 0, %p209;
	add.s32 	%r5915, %r5915, %r1727;
	setp.eq.s32 	%p210, %r226, 2;
	@%p210 bra 	$L__BB24_119;
	ld.global.u32 	%r1728, [%rd12+8];
	mul.wide.s32 	%rd391, %r1728, 4;
	add.s64 	%rd392, %rd3, %rd391;
	ld.global.u32 	%r1729, [%rd392];
	setp.eq.s32 	%p211, %r1729, -1;
	selp.u32 	%r1730, 1, 0, %p211;
	add.s32 	%r5915, %r5915, %r1730;
$L__BB24_119:
	ld.global.u32 	%r1732, [%rd6+5120];
	setp.ne.s32 	%p212, %r1732, -1;
	mov.b32 	%r5928, 0;
	@%p212 bra 	$L__BB24_134;
	ld.global.u32 	%r5920, [%rd7+5120];
	ld.global.u32 	%r237, [%rd7+5124];
	setp.ge.s32 	%p213, %r5920, %r237;
	@%p213 bra 	$L__BB24_134;
	add.s32 	%r1736, %r5920, 1;
	max.s32 	%r1737, %r237, %r1736;
	sub.s32 	%r238, %r1737, %r5920;
	and.b32  	%r239, %r238, 15;
	sub.s32 	%r1738, %r5920, %r1737;
	setp.gt.u32 	%p214, %r1738, -16;
	mov.b32 	%r5928, 0;
	@%p214 bra 	$L__BB24_124;
	and.b32  	%r240, %r238, -16;
	mov.b32 	%r5928, 0;
	mov.u32 	%r5918, %r5928;
$L__BB24_123:
	.pragma "nounroll";
	mul.wide.s32 	%rd393, %r5920, 4;
	add.s64 	%rd394, %rd2, %rd393;
	ld.global.u32 	%r1740, [%rd394];
	mul.wide.s32 	%rd395, %r1740, 4;
	add.s64 	%rd396, %rd3, %rd395;
	ld.global.u32 	%r1741, [%rd396];
	setp.eq.s32 	%p215, %r1741, -1;
	selp.u32 	%r1742, 1, 0, %p215;
	add.s32 	%r1743, %r5928, %r1742;
	ld.global.u32 	%r1744, [%rd394+4];
	mul.wide.s32 	%rd397, %r1744, 4;
	add.s64 	%rd398, %rd3, %rd397;
	ld.global.u32 	%r1745, [%rd398];
	setp.eq.s32 	%p216, %r1745, -1;
	selp.u32 	%r1746, 1, 0, %p216;
	add.s32 	%r1747, %r1743, %r1746;
	ld.global.u32 	%r1748, [%rd394+8];
	mul.wide.s32 	%rd399, %r1748, 4;
	add.s64 	%rd400, %rd3, %rd399;
	ld.global.u32 	%r1749, [%rd400];
	setp.eq.s32 	%p217, %r1749, -1;
	selp.u32 	%r1750, 1, 0, %p217;
	add.s32 	%r1751, %r1747, %r1750;
	ld.global.u32 	%r1752, [%rd394+12];
	mul.wide.s32 	%rd401, %r1752, 4;
	add.s64 	%rd402, %rd3, %rd401;
	ld.global.u32 	%r1753, [%rd402];
	setp.eq.s32 	%p218, %r1753, -1;
	selp.u32 	%r1754, 1, 0, %p218;
	add.s32 	%r1755, %r1751, %r1754;
	ld.global.u32 	%r1756, [%rd394+16];
	mul.wide.s32 	%rd403, %r1756, 4;
	add.s64 	%rd404, %rd3, %rd403;
	ld.global.u32 	%r1757, [%rd404];
	setp.eq.s32 	%p219, %r1757, -1;
	selp.u32 	%r1758, 1, 0, %p219;
	add.s32 	%r1759, %r1755, %r1758;
	ld.global.u32 	%r1760, [%rd394+20];
	mul.wide.s32 	%rd405, %r1760, 4;
	add.s64 	%rd406, %rd3, %rd405;
	ld.global.u32 	%r1761, [%rd406];
	setp.eq.s32 	%p220, %r1761, -1;
	selp.u32 	%r1762, 1, 0, %p220;
	add.s32 	%r1763, %r1759, %r1762;
	ld.global.u32 	%r1764, [%rd394+24];
	mul.wide.s32 	%rd407, %r1764, 4;
	add.s64 	%rd408, %rd3, %rd407;
	ld.global.u32 	%r1765, [%rd408];
	setp.eq.s32 	%p221, %r1765, -1;
	selp.u32 	%r1766, 1, 0, %p221;
	add.s32 	%r1767, %r1763, %r1766;
	ld.global.u32 	%r1768, [%rd394+28];
	mul.wide.s32 	%rd409, %r1768, 4;
	add.s64 	%rd410, %rd3, %rd409;
	ld.global.u32 	%r1769, [%rd410];
	setp.eq.s32 	%p222, %r1769, -1;
	selp.u32 	%r1770, 1, 0, %p222;
	add.s32 	%r1771, %r1767, %r1770;
	ld.global.u32 	%r1772, [%rd394+32];
	mul.wide.s32 	%rd411, %r1772, 4;
	add.s64 	%rd412, %rd3, %rd411;
	ld.global.u32 	%r1773, [%rd412];
	setp.eq.s32 	%p223, %r1773, -1;
	selp.u32 	%r1774, 1, 0, %p223;
	add.s32 	%r1775, %r1771, %r1774;
	ld.global.u32 	%r1776, [%rd394+36];
	mul.wide.s32 	%rd413, %r1776, 4;
	add.s64 	%rd414, %rd3, %rd413;
	ld.global.u32 	%r1777, [%rd414];
	setp.eq.s32 	%p224, %r1777, -1;
	selp.u32 	%r1778, 1, 0, %p224;
	add.s32 	%r1779, %r1775, %r1778;
	ld.global.u32 	%r1780, [%rd394+40];
	mul.wide.s32 	%rd415, %r1780, 4;
	add.s64 	%rd416, %rd3, %rd415;
	ld.global.u32 	%r1781, [%rd416];
	setp.eq.s32 	%p225, %r1781, -1;
	selp.u32 	%r1782, 1, 0, %p225;
	add.s32 	%r1783, %r1779, %r1782;
	ld.global.u32 	%r1784, [%rd394+44];
	mul.wide.s32 	%rd417, %r1784, 4;
	add.s64 	%rd418, %rd3, %rd417;
	ld.global.u32 	%r1785, [%rd418];
	setp.eq.s32 	%p226, %r1785, -1;
	selp.u32 	%r1786, 1, 0, %p226;
	add.s32 	%r1787, %r1783, %r1786;
	ld.global.u32 	%r1788, [%rd394+48];
	mul.wide.s32 	%rd419, %r1788, 4;
	add.s64 	%rd420, %rd3, %rd419;
	ld.global.u32 	%r1789, [%rd420];
	setp.eq.s32 	%p227, %r1789, -1;
	selp.u32 	%r1790, 1, 0, %p227;
	add.s32 	%r1791, %r1787, %r1790;
	ld.global.u32 	%r1792, [%rd394+52];
	mul.wide.s32 	%rd421, %r1792, 4;
	add.s64 	%rd422, %rd3, %rd421;
	ld.global.u32 	%r1793, [%rd422];
	setp.eq.s32 	%p228, %r1793, -1;
	selp.u32 	%r1794, 1, 0, %p228;
	add.s32 	%r1795, %r1791, %r1794;
	ld.global.u32 	%r1796, [%rd394+56];
	mul.wide.s32 	%rd423, %r1796, 4;
	add.s64 	%rd424, %rd3, %rd423;
	ld.global.u32 	%r1797, [%rd424];
	setp.eq.s32 	%p229, %r1797, -1;
	selp.u32 	%r1798, 1, 0, %p229;
	add.s32 	%r1799, %r1795, %r1798;
	ld.global.u32 	%r1800, [%rd394+60];
	mul.wide.s32 	%rd425, %r1800, 4;
	add.s64 	%rd426, %rd3, %rd425;
	ld.global.u32 	%r1801, [%rd426];
	setp.eq.s32 	%p230, %r1801, -1;
	selp.u32 	%r1802, 1, 0, %p230;
	add.s32 	%r5928, %r1799, %r1802;
	add.s32 	%r5920, %r5920, 16;
	add.s32 	%r5918, %r5918, 16;
	setp.ne.s32 	%p231, %r5918, %r240;
	@%p231 bra 	$L__BB24_123;
$L__BB24_124:
	setp.eq.s32 	%p232, %r239, 0;
	@%p232 bra 	$L__BB24_134;
	and.b32  	%r250, %r238, 7;
	setp.lt.u32 	%p233, %r239, 8;
	@%p233 bra 	$L__BB24_127;
	mul.wide.s32 	%rd427, %r5920, 4;
	add.s64 	%rd428, %rd2, %rd427;
	ld.global.u32 	%r1804, [%rd428];
	mul.wide.s32 	%rd429, %r1804, 4;
	add.s64 	%rd430, %rd3, %rd429;
	ld.global.u32 	%r1805, [%rd430];
	setp.eq.s32 	%p234, %r1805, -1;
	selp.u32 	%r1806, 1, 0, %p234;
	add.s32 	%r1807, %r5928, %r1806;
	ld.global.u32 	%r1808, [%rd428+4];
	mul.wide.s32 	%rd431, %r1808, 4;
	add.s64 	%rd432, %rd3, %rd431;
	ld.global.u32 	%r1809, [%rd432];
	setp.eq.s32 	%p235, %r1809, -1;
	selp.u32 	%r1810, 1, 0, %p235;
	add.s32 	%r1811, %r1807, %r1810;
	ld.global.u32 	%r1812, [%rd428+8];
	mul.wide.s32 	%rd433, %r1812, 4;
	add.s64 	%rd434, %rd3, %rd433;
	ld.global.u32 	%r1813, [%rd434];
	setp.eq.s32 	%p236, %r1813, -1;
	selp.u32 	%r1814, 1, 0, %p236;
	add.s32 	%r1815, %r1811, %r1814;
	ld.global.u32 	%r1816, [%rd428+12];
	mul.wide.s32 	%rd435, %r1816, 4;
	add.s64 	%rd436, %rd3, %rd435;
	ld.global.u32 	%r1817, [%rd436];
	setp.eq.s32 	%p237, %r1817, -1;
	selp.u32 	%r1818, 1, 0, %p237;
	add.s32 	%r1819, %r1815, %r1818;
	ld.global.u32 	%r1820, [%rd428+16];
	mul.wide.s32 	%rd437, %r1820, 4;
	add.s64 	%rd438, %rd3, %rd437;
	ld.global.u32 	%r1821, [%rd438];
	setp.eq.s32 	%p238, %r1821, -1;
	selp.u32 	%r1822, 1, 0, %p238;
	add.s32 	%r1823, %r1819, %r1822;
	ld.global.u32 	%r1824, [%rd428+20];
	mul.wide.s32 	%rd439, %r1824, 4;
	add.s64 	%rd440, %rd3, %rd439;
	ld.global.u32 	%r1825, [%rd440];
	setp.eq.s32 	%p239, %r1825, -1;
	selp.u32 	%r1826, 1, 0, %p239;
	add.s32 	%r1827, %r1823, %r1826;
	ld.global.u32 	%r1828, [%rd428+24];
	mul.wide.s32 	%rd441, %r1828, 4;
	add.s64 	%rd442, %rd3, %rd441;
	ld.global.u32 	%r1829, [%rd442];
	setp.eq.s32 	%p240, %r1829, -1;
	selp.u32 	%r1830, 1, 0, %p240;
	add.s32 	%r1831, %r1827, %r1830;
	ld.global.u32 	%r1832, [%rd428+28];
	mul.wide.s32 	%rd443, %r1832, 4;
	add.s64 	%rd444, %rd3, %rd443;
	ld.global.u32 	%r1833, [%rd444];
	setp.eq.s32 	%p241, %r1833, -1;
	selp.u32 	%r1834, 1, 0, %p241;
	add.s32 	%r5928, %r1831, %r1834;
	add.s32 	%r5920, %r5920, 8;
$L__BB24_127:
	setp.eq.s32 	%p242, %r250, 0;
	@%p242 bra 	$L__BB24_134;
	and.b32  	%r256, %r238, 3;
	setp.lt.u32 	%p243, %r250, 4;
	@%p243 bra 	$L__BB24_130;
	mul.wide.s32 	%rd445, %r5920, 4;
	add.s64 	%rd446, %rd2, %rd445;
	ld.global.u32 	%r1836, [%rd446];
	mul.wide.s32 	%rd447, %r1836, 4;
	add.s64 	%rd448, %rd3, %rd447;
	ld.global.u32 	%r1837, [%rd448];
	setp.eq.s32 	%p244, %r1837, -1;
	selp.u32 	%r1838, 1, 0, %p244;
	add.s32 	%r1839, %r5928, %r1838;
	ld.global.u32 	%r1840, [%rd446+4];
	mul.wide.s32 	%rd449, %r1840, 4;
	add.s64 	%rd450, %rd3, %rd449;
	ld.global.u32 	%r1841, [%rd450];
	setp.eq.s32 	%p245, %r1841, -1;
	selp.u32 	%r1842, 1, 0, %p245;
	add.s32 	%r1843, %r1839, %r1842;
	ld.global.u32 	%r1844, [%rd446+8];
	mul.wide.s32 	%rd451, %r1844, 4;
	add.s64 	%rd452, %rd3, %rd451;
	ld.global.u32 	%r1845, [%rd452];
	setp.eq.s32 	%p246, %r1845, -1;
	selp.u32 	%r1846, 1, 0, %p246;
	add.s32 	%r1847, %r1843, %r1846;
	ld.global.u32 	%r1848, [%rd446+12];
	mul.wide.s32 	%rd453, %r1848, 4;
	add.s64 	%rd454, %rd3, %rd453;
	ld.global.u32 	%r1849, [%rd454];
	setp.eq.s32 	%p247, %r1849, -1;
	selp.u32 	%r1850, 1, 0, %p247;
	add.s32 	%r5928, %r1847, %r1850;
	add.s32 	%r5920, %r5920, 4;
$L__BB24_130:
	setp.eq.s32 	%p248, %r256, 0;
	@%p248 bra 	$L__BB24_134;
	mul.wide.s32 	%rd455, %r5920, 4;
	add.s64 	%rd13, %rd2, %rd455;
	ld.global.u32 	%r1851, [%rd13];
	mul.wide.s32 	%rd456, %r1851, 4;
	add.s64 	%rd457, %rd3, %rd456;
	ld.global.u32 	%r1852, [%rd457];
	setp.eq.s32 	%p249, %r1852, -1;
	selp.u32 	%r1853, 1, 0, %p249;
	add.s32 	%r5928, %r5928, %r1853;
	setp.eq.s32 	%p250, %r256, 1;
	@%p250 bra 	$L__BB24_134;
	ld.global.u32 	%r1854, [%rd13+4];
	mul.wide.s32 	%rd458, %r1854, 4;
	add.s64 	%rd459, %rd3, %rd458;
	ld.global.u32 	%r1855, [%rd459];
	setp.eq.s32 	%p251, %r1855, -1;
	selp.u32 	%r1856, 1, 0, %p251;
	add.s32 	%r5928, %r5928, %r1856;
	setp.eq.s32 	%p252, %r256, 2;
	@%p252 bra 	$L__BB24_134;
	ld.global.u32 	%r1857, [%rd13+8];
	mul.wide.s32 	%rd460, %r1857, 4;
	add.s64 	%rd461, %rd3, %rd460;
	ld.global.u32 	%r1858, [%rd461];
	setp.eq.s32 	%p253, %r1858, -1;
	selp.u32 	%r1859, 1, 0, %p253;
	add.s32 	%r5928, %r5928, %r1859;
$L__BB24_134:
	ld.global.u32 	%r1861, [%rd6+6144];
	setp.ne.s32 	%p254, %r1861, -1;
	mov.b32 	%r5941, 0;
	@%p254 bra 	$L__BB24_149;
	ld.global.u32 	%r5933, [%rd7+6144];
	ld.global.u32 	%r267, [%rd7+6148];
	setp.ge.s32 	%p255, %r5933, %r267;
	@%p255 bra 	$L__BB24_149;
	add.s32 	%r1865, %r5933, 1;
	max.s32 	%r1866, %r267, %r1865;
	sub.s32 	%r268, %r1866, %r5933;
	and.b32  	%r269, %r268, 15;
	sub.s32 	%r1867, %r5933, %r1866;
	setp.gt.u32 	%p256, %r1867, -16;
	mov.b32 	%r5941, 0;
	@%p256 bra 	$L__BB24_139;
	and.b32  	%r270, %r268, -16;
	mov.b32 	%r5941, 0;
	mov.u32 	%r5931, %r5941;
$L__BB24_138:
	.pragma "nounroll";
	mul.wide.s32 	%rd462, %r5933, 4;
	add.s64 	%rd463, %rd2, %rd462;
	ld.global.u32 	%r1869, [%rd463];
	mul.wide.s32 	%rd464, %r1869, 4;
	add.s64 	%rd465, %rd3, %rd464;
	ld.global.u32 	%r1870, [%rd465];
	setp.eq.s32 	%p257, %r1870, -1;
	selp.u32 	%r1871, 1, 0, %p257;
	add.s32 	%r1872, %r5941, %r1871;
	ld.global.u32 	%r1873, [%rd463+4];
	mul.wide.s32 	%rd466, %r1873, 4;
	add.s64 	%rd467, %rd3, %rd466;
	ld.global.u32 	%r1874, [%rd467];
	setp.eq.s32 	%p258, %r1874, -1;
	selp.u32 	%r1875, 1, 0, %p258;
	add.s32 	%r1876, %r1872, %r1875;
	ld.global.u32 	%r1877, [%rd463+8];
	mul.wide.s32 	%rd468, %r1877, 4;
	add.s64 	%rd469, %rd3, %rd468;
	ld.global.u32 	%r1878, [%rd469];
	setp.eq.s32 	%p259, %r1878, -1;
	selp.u32 	%r1879, 1, 0, %p259;
	add.s32 	%r1880, %r1876, %r1879;
	ld.global.u32 	%r1881, [%rd463+12];
	mul.wide.s32 	%rd470, %r1881, 4;
	add.s64 	%rd471, %rd3, %rd470;
	ld.global.u32 	%r1882, [%rd471];
	setp.eq.s32 	%p260, %r1882, -1;
	selp.u32 	%r1883, 1, 0, %p260;
	add.s32 	%r1884, %r1880, %r1883;
	ld.global.u32 	%r1885, [%rd463+16];
	mul.wide.s32 	%rd472, %r1885, 4;
	add.s64 	%rd473, %rd3, %rd472;
	ld.global.u32 	%r1886, [%rd473];
	setp.eq.s32 	%p261, %r1886, -1;
	selp.u32 	%r1887, 1, 0, %p261;
	add.s32 	%r1888, %r1884, %r1887;
	ld.global.u32 	%r1889, [%rd463+20];
	mul.wide.s32 	%rd474, %r1889, 4;
	add.s64 	%rd475, %rd3, %rd474;
	ld.global.u32 	%r1890, [%rd475];
	setp.eq.s32 	%p262, %r1890, -1;
	selp.u32 	%r1891, 1, 0, %p262;
	add.s32 	%r1892, %r1888, %r1891;
	ld.global.u32 	%r1893, [%rd463+24];
	mul.wide.s32 	%rd476, %r1893, 4;
	add.s64 	%rd477, %rd3, %rd476;
	ld.global.u32 	%r1894, [%rd477];
	setp.eq.s32 	%p263, %r1894, -1;
	selp.u32 	%r1895, 1, 0, %p263;
	add.s32 	%r1896, %r1892, %r1895;
	ld.global.u32 	%r1897, [%rd463+28];
	mul.wide.s32 	%rd478, %r1897, 4;
	add.s64 	%rd479, %rd3, %rd478;
	ld.global.u32 	%r1898, [%rd479];
	setp.eq.s32 	%p264, %r1898, -1;
	selp.u32 	%r1899, 1, 0, %p264;
	add.s32 	%r1900, %r1896, %r1899;
	ld.global.u32 	%r1901, [%rd463+32];
	mul.wide.s32 	%rd480, %r1901, 4;
	add.s64 	%rd481, %rd3, %rd480;
	ld.global.u32 	%r1902, [%rd481];
	setp.eq.s32 	%p265, %r1902, -1;
	selp.u32 	%r1903, 1, 0, %p265;
	add.s32 	%r1904, %r1900, %r1903;
	ld.global.u32 	%r1905, [%rd463+36];
	mul.wide.s32 	%rd482, %r1905, 4;
	add.s64 	%rd483, %rd3, %rd482;
	ld.global.u32 	%r1906, [%rd483];
	setp.eq.s32 	%p266, %r1906, -1;
	selp.u32 	%r1907, 1, 0, %p266;
	add.s32 	%r1908, %r1904, %r1907;
	ld.global.u32 	%r1909, [%rd463+40];
	mul.wide.s32 	%rd484, %r1909, 4;
	add.s64 	%rd485, %rd3, %rd484;
	ld.global.u32 	%r1910, [%rd485];
	setp.eq.s32 	%p267, %r1910, -1;
	selp.u32 	%r1911, 1, 0, %p267;
	add.s32 	%r1912, %r1908, %r1911;
	ld.global.u32 	%r1913, [%rd463+44];
	mul.wide.s32 	%rd486, %r1913, 4;
	add.s64 	%rd487, %rd3, %rd486;
	ld.global.u32 	%r1914, [%rd487];
	setp.eq.s32 	%p268, %r1914, -1;
	selp.u32 	%r1915, 1, 0, %p268;
	add.s32 	%r1916, %r1912, %r1915;
	ld.global.u32 	%r1917, [%rd463+48];
	mul.wide.s32 	%rd488, %r1917, 4;
	add.s64 	%rd489, %rd3, %rd488;
	ld.global.u32 	%r1918, [%rd489];
	setp.eq.s32 	%p269, %r1918, -1;
	selp.u32 	%r1919, 1, 0, %p269;
	add.s32 	%r1920, %r1916, %r1919;
	ld.global.u32 	%r1921, [%rd463+52];
	mul.wide.s32 	%rd490, %r1921, 4;
	add.s64 	%rd491, %rd3, %rd490;
	ld.global.u32 	%r1922, [%rd491];
	setp.eq.s32 	%p270, %r1922, -1;
	selp.u32 	%r1923, 1, 0, %p270;
	add.s32 	%r1924, %r1920, %r1923;
	ld.global.u32 	%r1925, [%rd463+56];
	mul.wide.s32 	%rd492, %r1925, 4;
	add.s64 	%rd493, %rd3, %rd492;
	ld.global.u32 	%r1926, [%rd493];
	setp.eq.s32 	%p271, %r1926, -1;
	selp.u32 	%r1927, 1, 0, %p271;
	add.s32 	%r1928, %r1924, %r1927;
	ld.global.u32 	%r1929, [%rd463+60];
	mul.wide.s32 	%rd494, %r1929, 4;
	add.s64 	%rd495, %rd3, %rd494;
	ld.global.u32 	%r1930, [%rd495];
	setp.eq.s32 	%p272, %r1930, -1;
	selp.u32 	%r1931, 1, 0, %p272;
	add.s32 	%r5941, %r1928, %r1931;
	add.s32 	%r5933, %r5933, 16;
	add.s32 	%r5931, %r5931, 16;
	setp.ne.s32 	%p273, %r5931, %r270;
	@%p273 bra 	$L__BB24_138;
$L__BB24_139:
	setp.eq.s32 	%p274, %r269, 0;
	@%p274 bra 	$L__BB24_149;
	and.b32  	%r280, %r268, 7;
	setp.lt.u32 	%p275, %r269, 8;
	@%p275 bra 	$L__BB24_142;
	mul.wide.s32 	%rd496, %r5933, 4;
	add.s64 	%rd497, %rd2, %rd496;
	ld.global.u32 	%r1933, [%rd497];
	mul.wide.s32 	%rd498, %r1933, 4;
	add.s64 	%rd499, %rd3, %rd498;
	ld.global.u32 	%r1934, [%rd499];
	setp.eq.s32 	%p276, %r1934, -1;
	selp.u32 	%r1935, 1, 0, %p276;
	add.s32 	%r1936, %r5941, %r1935;
	ld.global.u32 	%r1937, [%rd497+4];
	mul.wide.s32 	%rd500, %r1937, 4;
	add.s64 	%rd501, %rd3, %rd500;
	ld.global.u32 	%r1938, [%rd501];
	setp.eq.s32 	%p277, %r1938, -1;
	selp.u32 	%r1939, 1, 0, %p277;
	add.s32 	%r1940, %r1936, %r1939;
	ld.global.u32 	%r1941, [%rd497+8];
	mul.wide.s32 	%rd502, %r1941, 4;
	add.s64 	%rd503, %rd3, %rd502;
	ld.global.u32 	%r1942, [%rd503];
	setp.eq.s32 	%p278, %r1942, -1;
	selp.u32 	%r1943, 1, 0, %p278;
	add.s32 	%r1944, %r1940, %r1943;
	ld.global.u32 	%r1945, [%rd497+12];
	mul.wide.s32 	%rd504, %r1945, 4;
	add.s64 	%rd505, %rd3, %rd504;
	ld.global.u32 	%r1946, [%rd505];
	setp.eq.s32 	%p279, %r1946, -1;
	selp.u32 	%r1947, 1, 0, %p279;
	add.s32 	%r1948, %r1944, %r1947;
	ld.global.u32 	%r1949, [%rd497+16];
	mul.wide.s32 	%rd506, %r1949, 4;
	add.s64 	%rd507, %rd3, %rd506;
	ld.global.u32 	%r1950, [%rd507];
	setp.eq.s32 	%p280, %r1950, -1;
	selp.u32 	%r1951, 1, 0, %p280;
	add.s32 	%r1952, %r1948, %r1951;
	ld.global.u32 	%r1953, [%rd497+20];
	mul.wide.s32 	%rd508, %r1953, 4;
	add.s64 	%rd509, %rd3, %rd508;
	ld.global.u32 	%r1954, [%rd509];
	setp.eq.s32 	%p281, %r1954, -1;
	selp.u32 	%r1955, 1, 0, %p281;
	add.s32 	%r1956, %r1952, %r1955;
	ld.global.u32 	%r1957, [%rd497+24];
	mul.wide.s32 	%rd510, %r1957, 4;
	add.s64 	%rd511, %rd3, %rd510;
	ld.global.u32 	%r1958, [%rd511];
	setp.eq.s32 	%p282, %r1958, -1;
	selp.u32 	%r1959, 1, 0, %p282;
	add.s32 	%r1960, %r1956, %r1959;
	ld.global.u32 	%r1961, [%rd497+28];
	mul.wide.s32 	%rd512, %r1961, 4;
	add.s64 	%rd513, %rd3, %rd512;
	ld.global.u32 	%r1962, [%rd513];
	setp.eq.s32 	%p283, %r1962, -1;
	selp.u32 	%r1963, 1, 0, %p283;
	add.s32 	%r5941, %r1960, %r1963;
	add.s32 	%r5933, %r5933, 8;
$L__BB24_142:
	setp.eq.s32 	%p284, %r280, 0;
	@%p284 bra 	$L__BB24_149;
	and.b32  	%r286, %r268, 3;
	setp.lt.u32 	%p285, %r280, 4;
	@%p285 bra 	$L__BB24_145;
	mul.wide.s32 	%rd514, %r5933, 4;
	add.s64 	%rd515, %rd2, %rd514;
	ld.global.u32 	%r1965, [%rd515];
	mul.wide.s32 	%rd516, %r1965, 4;
	add.s64 	%rd517, %rd3, %rd516;
	ld.global.u32 	%r1966, [%rd517];
	setp.eq.s32 	%p286, %r1966, -1;
	selp.u32 	%r1967, 1, 0, %p286;
	add.s32 	%r1968, %r5941, %r1967;
	ld.global.u32 	%r1969, [%rd515+4];
	mul.wide.s32 	%rd518, %r1969, 4;
	add.s64 	%rd519, %rd3, %rd518;
	ld.global.u32 	%r1970, [%rd519];
	setp.eq.s32 	%p287, %r1970, -1;
	selp.u32 	%r1971, 1, 0, %p287;
	add.s32 	%r1972, %r1968, %r1971;
	ld.global.u32 	%r1973, [%rd515+8];
	mul.wide.s32 	%rd520, %r1973, 4;
	add.s64 	%rd521, %rd3, %rd520;
	ld.global.u32 	%r1974, [%rd521];
	setp.eq.s32 	%p288, %r1974, -1;
	selp.u32 	%r1975, 1, 0, %p288;
	add.s32 	%r1976, %r1972, %r1975;
	ld.global.u32 	%r1977, [%rd515+12];
	mul.wide.s32 	%rd522, %r1977, 4;
	add.s64 	%rd523, %rd3, %rd522;
	ld.global.u32 	%r1978, [%rd523];
	setp.eq.s32 	%p289, %r1978, -1;
	selp.u32 	%r1979, 1, 0, %p289;
	add.s32 	%r5941, %r1976, %r1979;
	add.s32 	%r5933, %r5933, 4;
$L__BB24_145:
	setp.eq.s32 	%p290, %r286, 0;
	@%p290 bra 	$L__BB24_149;
	mul.wide.s32 	%rd524, %r5933, 4;
	add.s64 	%rd14, %rd2, %rd524;
	ld.global.u32 	%r1980, [%rd14];
	mul.wide.s32 	%rd525, %r1980, 4;
	add.s64 	%rd526, %rd3, %rd525;
	ld.global.u32 	%r1981, [%rd526];
	setp.eq.s32 	%p291, %r1981, -1;
	selp.u32 	%r1982, 1, 0, %p291;
	add.s32 	%r5941, %r5941, %r1982;
	setp.eq.s32 	%p292, %r286, 1;
	@%p292 bra 	$L__BB24_149;
	ld.global.u32 	%r1983, [%rd14+4];
	mul.wide.s32 	%rd527, %r1983, 4;
	add.s64 	%rd528, %rd3, %rd527;
	ld.global.u32 	%r1984, [%rd528];
	setp.eq.s32 	%p293, %r1984, -1;
	selp.u32 	%r1985, 1, 0, %p293;
	add.s32 	%r5941, %r5941, %r1985;
	setp.eq.s32 	%p294, %r286, 2;
	@%p294 bra 	$L__BB24_149;
	ld.global.u32 	%r1986, [%rd14+8];
	mul.wide.s32 	%rd529, %r1986, 4;
	add.s64 	%rd530, %rd3, %rd529;
	ld.global.u32 	%r1987, [%rd530];
	setp.eq.s32 	%p295, %r1987, -1;
	selp.u32 	%r1988, 1, 0, %p295;
	add.s32 	%r5941, %r5941, %r1988;
$L__BB24_149:
	ld.global.u32 	%r1990, [%rd6+7168];
	setp.ne.s32 	%p296, %r1990, -1;
	mov.b32 	%r5954, 0;
	@%p296 bra 	$L__BB24_164;
	ld.global.u32 	%r5946, [%rd7+7168];
	ld.global.u32 	%r297, [%rd7+7172];
	setp.ge.s32 	%p297, %r5946, %r297;
	@%p297 bra 	$L__BB24_164;
	add.s32 	%r1994, %r5946, 1;
	max.s32 	%r1995, %r297, %r1994;
	sub.s32 	%r298, %r1995, %r5946;
	and.b32  	%r299, %r298, 15;
	sub.s32 	%r1996, %r5946, %r1995;
	setp.gt.u32 	%p298, %r1996, -16;
	mov.b32 	%r5954, 0;
	@%p298 bra 	$L__BB24_154;
	and.b32  	%r300, %r298, -16;
	mov.b32 	%r5954, 0;
	mov.u32 	%r5944, %r5954;
$L__BB24_153:
	.pragma "nounroll";
	mul.wide.s32 	%rd531, %r5946, 4;
	add.s64 	%rd532, %rd2, %rd531;
	ld.global.u32 	%r1998, [%rd532];
	mul.wide.s32 	%rd533, %r1998, 4;
	add.s64 	%rd534, %rd3, %rd533;
	ld.global.u32 	%r1999, [%rd534];
	setp.eq.s32 	%p299, %r1999, -1;
	selp.u32 	%r2000, 1, 0, %p299;
	add.s32 	%r2001, %r5954, %r2000;
	ld.global.u32 	%r2002, [%rd532+4];
	mul.wide.s32 	%rd535, %r2002, 4;
	add.s64 	%rd536, %rd3, %rd535;
	ld.global.u32 	%r2003, [%rd536];
	setp.eq.s32 	%p300, %r2003, -1;
	selp.u32 	%r2004, 1, 0, %p300;
	add.s32 	%r2005, %r2001, %r2004;
	ld.global.u32 	%r2006, [%rd532+8];
	mul.wide.s32 	%rd537, %r2006, 4;
	add.s64 	%rd538, %rd3, %rd537;
	ld.global.u32 	%r2007, [%rd538];
	setp.eq.s32 	%p301, %r2007, -1;
	selp.u32 	%r2008, 1, 0, %p301;
	add.s32 	%r2009, %r2005, %r2008;
	ld.global.u32 	%r2010, [%rd532+12];
	mul.wide.s32 	%rd539, %r2010, 4;
	add.s64 	%rd540, %rd3, %rd539;
	ld.global.u32 	%r2011, [%rd540];
	setp.eq.s32 	%p302, %r2011, -1;
	selp.u32 	%r2012, 1, 0, %p302;
	add.s32 	%r2013, %r2009, %r2012;
	ld.global.u32 	%r2014, [%rd532+16];
	mul.wide.s32 	%rd541, %r2014, 4;
	add.s64 	%rd542, %rd3, %rd541;
	ld.global.u32 	%r2015, [%rd542];
	setp.eq.s32 	%p303, %r2015, -1;
	selp.u32 	%r2016, 1, 0, %p303;
	add.s32 	%r2017, %r2013, %r2016;
	ld.global.u32 	%r2018, [%rd532+20];
	mul.wide.s32 	%rd543, %r2018, 4;
	add.s64 	%rd544, %rd3, %rd543;
	ld.global.u32 	%r2019, [%rd544];
	setp.eq.s32 	%p304, %r2019, -1;
	selp.u32 	%r2020, 1, 0, %p304;
	add.s32 	%r2021, %r2017, %r2020;
	ld.global.u32 	%r2022, [%rd532+24];
	mul.wide.s32 	%rd545, %r2022, 4;
	add.s64 	%rd546, %rd3, %rd545;
	ld.global.u32 	%r2023, [%rd546];
	setp.eq.s32 	%p305, %r2023, -1;
	selp.u32 	%r2024, 1, 0, %p305;
	add.s32 	%r2025, %r2021, %r2024;
	ld.global.u32 	%r2026, [%rd532+28];
	mul.wide.s32 	%rd547, %r2026, 4;
	add.s64 	%rd548, %rd3, %rd547;
	ld.global.u32 	%r2027, [%rd548];
	setp.eq.s32 	%p306, %r2027, -1;
	selp.u32 	%r2028, 1, 0, %p306;
	add.s32 	%r2029, %r2025, %r2028;
	ld.global.u32 	%r2030, [%rd532+32];
	mul.wide.s32 	%rd549, %r2030, 4;
	add.s64 	%rd550, %rd3, %rd549;
	ld.global.u32 	%r2031, [%rd550];
	setp.eq.s32 	%p307, %r2031, -1;
	selp.u32 	%r2032, 1, 0, %p307;
	add.s32 	%r2033, %r2029, %r2032;
	ld.global.u32 	%r2034, [%rd532+36];
	mul.wide.s32 	%rd551, %r2034, 4;
	add.s64 	%rd552, %rd3, %rd551;
	ld.global.u32 	%r2035, [%rd552];
	setp.eq.s32 	%p308, %r2035, -1;
	selp.u32 	%r2036, 1, 0, %p308;
	add.s32 	%r2037, %r2033, %r2036;
	ld.global.u32 	%r2038, [%rd532+40];
	mul.wide.s32 	%rd553, %r2038, 4;
	add.s64 	%rd554, %rd3, %rd553;
	ld.global.u32 	%r2039, [%rd554];
	setp.eq.s32 	%p309, %r2039, -1;
	selp.u32 	%r2040, 1, 0, %p309;
	add.s32 	%r2041, %r2037, %r2040;
	ld.global.u32 	%r2042, [%rd532+44];
	mul.wide.s32 	%rd555, %r2042, 4;
	add.s64 	%rd556, %rd3, %rd555;
	ld.global.u32 	%r2043, [%rd556];
	setp.eq.s32 	%p310, %r2043, -1;
	selp.u32 	%r2044, 1, 0, %p310;
	add.s32 	%r2045, %r2041, %r2044;
	ld.global.u32 	%r2046, [%rd532+48];
	mul.wide.s32 	%rd557, %r2046, 4;
	add.s64 	%rd558, %rd3, %rd557;
	ld.global.u32 	%r2047, [%rd558];
	setp.eq.s32 	%p311, %r2047, -1;
	selp.u32 	%r2048, 1, 0, %p311;
	add.s32 	%r2049, %r2045, %r2048;
	ld.global.u32 	%r2050, [%rd532+52];
	mul.wide.s32 	%rd559, %r2050, 4;
	add.s64 	%rd560, %rd3, %rd559;
	ld.global.u32 	%r2051, [%rd560];
	setp.eq.s32 	%p312, %r2051, -1;
	selp.u32 	%r2052, 1, 0, %p312;
	add.s32 	%r2053, %r2049, %r2052;
	ld.global.u32 	%r2054, [%rd532+56];
	mul.wide.s32 	%rd561, %r2054, 4;
	add.s64 	%rd562, %rd3, %rd561;
	ld.global.u32 	%r2055, [%rd562];
	setp.eq.s32 	%p313, %r2055, -1;
	selp.u32 	%r2056, 1, 0, %p313;
	add.s32 	%r2057, %r2053, %r2056;
	ld.global.u32 	%r2058, [%rd532+60];
	mul.wide.s32 	%rd563, %r2058, 4;
	add.s64 	%rd564, %rd3, %rd563;
	ld.global.u32 	%r2059, [%rd564];
	setp.eq.s32 	%p314, %r2059, -1;
	selp.u32 	%r2060, 1, 0, %p314;
	add.s32 	%r5954, %r2057, %r2060;
	add.s32 	%r5946, %r5946, 16;
	add.s32 	%r5944, %r5944, 16;
	setp.ne.s32 	%p315, %r5944, %r300;
	@%p315 bra 	$L__BB24_153;
$L__BB24_154:
	setp.eq.s32 	%p316, %r299, 0;
	@%p316 bra 	$L__BB24_164;
	and.b32  	%r310, %r298, 7;
	setp.lt.u32 	%p317, %r299, 8;
	@%p317 bra 	$L__BB24_157;
	mul.wide.s32 	%rd565, %r5946, 4;
	add.s64 	%rd566, %rd2, %rd565;
	ld.global.u32 	%r2062, [%rd566];
	mul.wide.s32 	%rd567, %r2062, 4;
	add.s64 	%rd568, %rd3, %rd567;
	ld.global.u32 	%r2063, [%rd568];
	setp.eq.s32 	%p318, %r2063, -1;
	selp.u32 	%r2064, 1, 0, %p318;
	add.s32 	%r2065, %r5954, %r2064;
	ld.global.u32 	%r2066, [%rd566+4];
	mul.wide.s32 	%rd569, %r2066, 4;
	add.s64 	%rd570, %rd3, %rd569;
	ld.global.u32 	%r2067, [%rd570];
	setp.eq.s32 	%p319, %r2067, -1;
	selp.u32 	%r2068, 1, 0, %p319;
	add.s32 	%r2069, %r2065, %r2068;
	ld.global.u32 	%r2070, [%rd566+8];
	mul.wide.s32 	%rd571, %r2070, 4;
	add.s64 	%rd572, %rd3, %rd571;
	ld.global.u32 	%r2071, [%rd572];
	setp.eq.s32 	%p320, %r2071, -1;
	selp.u32 	%r2072, 1, 0, %p320;
	add.s32 	%r2073, %r2069, %r2072;
	ld.global.u32 	%r2074, [%rd566+12];
	mul.wide.s32 	%rd573, %r2074, 4;
	add.s64 	%rd574, %rd3, %rd573;
	ld.global.u32 	%r2075, [%rd574];
	setp.eq.s32 	%p321, %r2075, -1;
	selp.u32 	%r2076, 1, 0, %p321;
	add.s32 	%r2077, %r2073, %r2076;
	ld.global.u32 	%r2078, [%rd566+16];
	mul.wide.s32 	%rd575, %r2078, 4;
	add.s64 	%rd576, %rd3, %rd575;
	ld.global.u32 	%r2079, [%rd576];
	setp.eq.s32 	%p322, %r2079, -1;
	selp.u32 	%r2080, 1, 0, %p322;
	add.s32 	%r2081, %r2077, %r2080;
	ld.global.u32 	%r2082, [%rd566+20];
	mul.wide.s32 	%rd577, %r2082, 4;
	add.s64 	%rd578, %rd3, %rd577;
	ld.global.u32 	%r2083, [%rd578];
	setp.eq.s32 	%p323, %r2083, -1;
	selp.u32 	%r2084, 1, 0, %p323;
	add.s32 	%r2085, %r2081, %r2084;
	ld.global.u32 	%r2086, [%rd566+24];
	mul.wide.s32 	%rd579, %r2086, 4;
	add.s64 	%rd580, %rd3, %rd579;
	ld.global.u32 	%r2087, [%rd580];
	setp.eq.s32 	%p324, %r2087, -1;
	selp.u32 	%r2088, 1, 0, %p324;
	add.s32 	%r2089, %r2085, %r2088;
	ld.global.u32 	%r2090, [%rd566+28];
	mul.wide.s32 	%rd581, %r2090, 4;
	add.s64 	%rd582, %rd3, %rd581;
	ld.global.u32 	%r2091, [%rd582];
	setp.eq.s32 	%p325, %r2091, -1;
	selp.u32 	%r2092, 1, 0, %p325;
	add.s32 	%r5954, %r2089, %r2092;
	add.s32 	%r5946, %r5946, 8;
$L__BB24_157:
	setp.eq.s32 	%p326, %r310, 0;
	@%p326 bra 	$L__BB24_164;
	and.b32  	%r316, %r298, 3;
	setp.lt.u32 	%p327, %r310, 4;
	@%p327 bra 	$L__BB24_160;
	mul.wide.s32 	%rd583, %r5946, 4;
	add.s64 	%rd584, %rd2, %rd583;
	ld.global.u32 	%r2094, [%rd584];
	mul.wide.s32 	%rd585, %r2094, 4;
	add.s64 	%rd586, %rd3, %rd585;
	ld.global.u32 	%r2095, [%rd586];
	setp.eq.s32 	%p328, %r2095, -1;
	selp.u32 	%r2096, 1, 0, %p328;
	add.s32 	%r2097, %r5954, %r2096;
	ld.global.u32 	%r2098, [%rd584+4];
	mul.wide.s32 	%rd587, %r2098, 4;
	add.s64 	%rd588, %rd3, %rd587;
	ld.global.u32 	%r2099, [%rd588];
	setp.eq.s32 	%p329, %r2099, -1;
	selp.u32 	%r2100, 1, 0, %p329;
	add.s32 	%r2101, %r2097, %r2100;
	ld.global.u32 	%r2102, [%rd584+8];
	mul.wide.s32 	%rd589, %r2102, 4;
	add.s64 	%rd590, %rd3, %rd589;
	ld.global.u32 	%r2103, [%rd590];
	setp.eq.s32 	%p330, %r2103, -1;
	selp.u32 	%r2104, 1, 0, %p330;
	add.s32 	%r2105, %r2101, %r2104;
	ld.global.u32 	%r2106, [%rd584+12];
	mul.wide.s32 	%rd591, %r2106, 4;
	add.s64 	%rd592, %rd3, %rd591;
	ld.global.u32 	%r2107, [%rd592];
	setp.eq.s32 	%p331, %r2107, -1;
	selp.u32 	%r2108, 1, 0, %p331;
	add.s32 	%r5954, %r2105, %r2108;
	add.s32 	%r5946, %r5946, 4;
$L__BB24_160:
	setp.eq.s32 	%p332, %r316, 0;
	@%p332 bra 	$L__BB24_164;
	mul.wide.s32 	%rd593, %r5946, 4;
	add.s64 	%rd15, %rd2, %rd593;
	ld.global.u32 	%r2109, [%rd15];
	mul.wide.s32 	%rd594, %r2109, 4;
	add.s64 	%rd595, %rd3, %rd594;
	ld.global.u32 	%r2110, [%rd595];
	setp.eq.s32 	%p333, %r2110, -1;
	selp.u32 	%r2111, 1, 0, %p333;
	add.s32 	%r5954, %r5954, %r2111;
	setp.eq.s32 	%p334, %r316, 1;
	@%p334 bra 	$L__BB24_164;
	ld.global.u32 	%r2112, [%rd15+4];
	mul.wide.s32 	%rd596, %r2112, 4;
	add.s64 	%rd597, %rd3, %rd596;
	ld.global.u32 	%r2113, [%rd597];
	setp.eq.s32 	%p335, %r2113, -1;
	selp.u32 	%r2114, 1, 0, %p335;
	add.s32 	%r5954, %r5954, %r2114;
	setp.eq.s32 	%p336, %r316, 2;
	@%p336 bra 	$L__BB24_164;
	ld.global.u32 	%r2115, [%rd15+8];
	mul.wide.s32 	%rd598, %r2115, 4;
	add.s64 	%rd599, %rd3, %rd598;
	ld.global.u32 	%r2116, [%rd599];
	setp.eq.s32 	%p337, %r2116, -1;
	selp.u32 	%r2117, 1, 0, %p337;
	add.s32 	%r5954, %r5954, %r2117;
$L__BB24_164:
	ld.global.u32 	%r2119, [%rd6+8192];
	setp.ne.s32 	%p338, %r2119, -1;
	mov.b32 	%r5967, 0;
	@%p338 bra 	$L__BB24_179;
	ld.global.u32 	%r5959, [%rd7+8192];
	ld.global.u32 	%r327, [%rd7+8196];
	setp.ge.s32 	%p339, %r5959, %r327;
	@%p339 bra 	$L__BB24_179;
	add.s32 	%r2123, %r5959, 1;
	max.s32 	%r2124, %r327, %r2123;
	sub.s32 	%r328, %r2124, %r5959;
	and.b32  	%r329, %r328, 15;
	sub.s32 	%r2125, %r5959, %r2124;
	setp.gt.u32 	%p340, %r2125, -16;
	mov.b32 	%r5967, 0;
	@%p340 bra 	$L__BB24_169;
	and.b32  	%r330, %r328, -16;
	mov.b32 	%r5967, 0;
	mov.u32 	%r5957, %r5967;
$L__BB24_168:
	.pragma "nounroll";
	mul.wide.s32 	%rd600, %r5959, 4;
	add.s64 	%rd601, %rd2, %rd600;
	ld.global.u32 	%r2127, [%rd601];
	mul.wide.s32 	%rd602, %r2127, 4;
	add.s64 	%rd603, %rd3, %rd602;
	ld.global.u32 	%r2128, [%rd603];
	setp.eq.s32 	%p341, %r2128, -1;
	selp.u32 	%r2129, 1, 0, %p341;
	add.s32 	%r2130, %r5967, %r2129;
	ld.global.u32 	%r2131, [%rd601+4];
	mul.wide.s32 	%rd604, %r2131, 4;
	add.s64 	%rd605, %rd3, %rd604;
	ld.global.u32 	%r2132, [%rd605];
	setp.eq.s32 	%p342, %r2132, -1;
	selp.u32 	%r2133, 1, 0, %p342;
	add.s32 	%r2134, %r2130, %r2133;
	ld.global.u32 	%r2135, [%rd601+8];
	mul.wide.s32 	%rd606, %r2135, 4;
	add.s64 	%rd607, %rd3, %rd606;
	ld.global.u32 	%r2136, [%rd607];
	setp.eq.s32 	%p343, %r2136, -1;
	selp.u32 	%r2137, 1, 0, %p343;
	add.s32 	%r2138, %r2134, %r2137;
	ld.global.u32 	%r2139, [%rd601+12];
	mul.wide.s32 	%rd608, %r2139, 4;
	add.s64 	%rd609, %rd3, %rd608;
	ld.global.u32 	%r2140, [%rd609];
	setp.eq.s32 	%p344, %r2140, -1;
	selp.u32 	%r2141, 1, 0, %p344;
	add.s32 	%r2142, %r2138, %r2141;
	ld.global.u32 	%r2143, [%rd601+16];
	mul.wide.s32 	%rd610, %r2143, 4;
	add.s64 	%rd611, %rd3, %rd610;
	ld.global.u32 	%r2144, [%rd611];
	setp.eq.s32 	%p345, %r2144, -1;
	selp.u32 	%r2145, 1, 0, %p345;
	add.s32 	%r2146, %r2142, %r2145;
	ld.global.u32 	%r2147, [%rd601+20];
	mul.wide.s32 	%rd612, %r2147, 4;
	add.s64 	%rd613, %rd3, %rd612;
	ld.global.u32 	%r2148, [%rd613];
	setp.eq.s32 	%p346, %r2148, -1;
	selp.u32 	%r2149, 1, 0, %p346;
	add.s32 	%r2150, %r2146, %r2149;
	ld.global.u32 	%r2151, [%rd601+24];
	mul.wide.s32 	%rd614, %r2151, 4;
	add.s64 	%rd615, %rd3, %rd614;
	ld.global.u32 	%r2152, [%rd615];
	setp.eq.s32 	%p347, %r2152, -1;
	selp.u32 	%r2153, 1, 0, %p347;
	add.s32 	%r2154, %r2150, %r2153;
	ld.global.u32 	%r2155, [%rd601+28];
	mul.wide.s32 	%rd616, %r2155, 4;
	add.s64 	%rd617, %rd3, %rd616;
	ld.global.u32 	%r2156, [%rd617];
	setp.eq.s32 	%p348, %r2156, -1;
	selp.u32 	%r2157, 1, 0, %p348;
	add.s32 	%r2158, %r2154, %r2157;
	ld.global.u32 	%r2159, [%rd601+32];
	mul.wide.s32 	%rd618, %r2159, 4;
	add.s64 	%rd619, %rd3, %rd618;
	ld.global.u32 	%r2160, [%rd619];
	setp.eq.s32 	%p349, %r2160, -1;
	selp.u32 	%r2161, 1, 0, %p349;
	add.s32 	%r2162, %r2158, %r2161;
	ld.global.u32 	%r2163, [%rd601+36];
	mul.wide.s32 	%rd620, %r2163, 4;
	add.s64 	%rd621, %rd3, %rd620;
	ld.global.u32 	%r2164, [%rd621];
	setp.eq.s32 	%p350, %r2164, -1;
	selp.u32 	%r2165, 1, 0, %p350;
	add.s32 	%r2166, %r2162, %r2165;
	ld.global.u32 	%r2167, [%rd601+40];
	mul.wide.s32 	%rd622, %r2167, 4;
	add.s64 	%rd623, %rd3, %rd622;
	ld.global.u32 	%r2168, [%rd623];
	setp.eq.s32 	%p351, %r2168, -1;
	selp.u32 	%r2169, 1, 0, %p351;
	add.s32 	%r2170, %r2166, %r2169;
	ld.global.u32 	%r2171, [%rd601+44];
	mul.wide.s32 	%rd624, %r2171, 4;
	add.s64 	%rd625, %rd3, %rd624;
	ld.global.u32 	%r2172, [%rd625];
	setp.eq.s32 	%p352, %r2172, -1;
	selp.u32 	%r2173, 1, 0, %p352;
	add.s32 	%r2174, %r2170, %r2173;
	ld.global.u32 	%r2175, [%rd601+48];
	mul.wide.s32 	%rd626, %r2175, 4;
	add.s64 	%rd627, %rd3, %rd626;
	ld.global.u32 	%r2176, [%rd627];
	setp.eq.s32 	%p353, %r2176, -1;
	selp.u32 	%r2177, 1, 0, %p353;
	add.s32 	%r2178, %r2174, %r2177;
	ld.global.u32 	%r2179, [%rd601+52];
	mul.wide.s32 	%rd628, %r2179, 4;
	add.s64 	%rd629, %rd3, %rd628;
	ld.global.u32 	%r2180, [%rd629];
	setp.eq.s32 	%p354, %r2180, -1;
	selp.u32 	%r2181, 1, 0, %p354;
	add.s32 	%r2182, %r2178, %r2181;
	ld.global.u32 	%r2183, [%rd601+56];
	mul.wide.s32 	%rd630, %r2183, 4;
	add.s64 	%rd631, %rd3, %rd630;
	ld.global.u32 	%r2184, [%rd631];
	setp.eq.s32 	%p355, %r2184, -1;
	selp.u32 	%r2185, 1, 0, %p355;
	add.s32 	%r2186, %r2182, %r2185;
	ld.global.u32 	%r2187, [%rd601+60];
	mul.wide.s32 	%rd632, %r2187, 4;
	add.s64 	%rd633, %rd3, %rd632;
	ld.global.u32 	%r2188, [%rd633];
	setp.eq.s32 	%p356, %r2188, -1;
	selp.u32 	%r2189, 1, 0, %p356;
	add.s32 	%r5967, %r2186, %r2189;
	add.s32 	%r5959, %r5959, 16;
	add.s32 	%r5957, %r5957, 16;
	setp.ne.s32 	%p357, %r5957, %r330;
	@%p357 bra 	$L__BB24_168;
$L__BB24_169:
	setp.eq.s32 	%p358, %r329, 0;
	@%p358 bra 	$L__BB24_179;
	and.b32  	%r340, %r328, 7;
	setp.lt.u32 	%p359, %r329, 8;
	@%p359 bra 	$L__BB24_172;
	mul.wide.s32 	%rd634, %r5959, 4;
	add.s64 	%rd635, %rd2, %rd634;
	ld.global.u32 	%r2191, [%rd635];
	mul.wide.s32 	%rd636, %r2191, 4;
	add.s64 	%rd637, %rd3, %rd636;
	ld.global.u32 	%r2192, [%rd637];
	setp.eq.s32 	%p360, %r2192, -1;
	selp.u32 	%r2193, 1, 0, %p360;
	add.s32 	%r2194, %r5967, %r2193;
	ld.global.u32 	%r2195, [%rd635+4];
	mul.wide.s32 	%rd638, %r2195, 4;
	add.s64 	%rd639, %rd3, %rd638;
	ld.global.u32 	%r2196, [%rd639];
	setp.eq.s32 	%p361, %r2196, -1;
	selp.u32 	%r2197, 1, 0, %p361;
	add.s32 	%r2198, %r2194, %r2197;
	ld.global.u32 	%r2199, [%rd635+8];
	mul.wide.s32 	%rd640, %r2199, 4;
	add.s64 	%rd641, %rd3, %rd640;
	ld.global.u32 	%r2200, [%rd641];
	setp.eq.s32 	%p362, %r2200, -1;
	selp.u32 	%r2201, 1, 0, %p362;
	add.s32 	%r2202, %r2198, %r2201;
	ld.global.u32 	%r2203, [%rd635+12];
	mul.wide.s32 	%rd642, %r2203, 4;
	add.s64 	%rd643, %rd3, %rd642;
	ld.global.u32 	%r2204, [%rd643];
	setp.eq.s32 	%p363, %r2204, -1;
	selp.u32 	%r2205, 1, 0, %p363;
	add.s32 	%r2206, %r2202, %r2205;
	ld.global.u32 	%r2207, [%rd635+16];
	mul.wide.s32 	%rd644, %r2207, 4;
	add.s64 	%rd645, %rd3, %rd644;
	ld.global.u32 	%r2208, [%rd645];
	setp.eq.s32 	%p364, %r2208, -1;
	selp.u32 	%r2209, 1, 0, %p364;
	add.s32 	%r2210, %r2206, %r2209;
	ld.global.u32 	%r2211, [%rd635+20];
	mul.wide.s32 	%rd646, %r2211, 4;
	add.s64 	%rd647, %rd3, %rd646;
	ld.global.u32 	%r2212, [%rd647];
	setp.eq.s32 	%p365, %r2212, -1;
	selp.u32 	%r2213, 1, 0, %p365;
	add.s32 	%r2214, %r2210, %r2213;
	ld.global.u32 	%r2215, [%rd635+24];
	mul.wide.s32 	%rd648, %r2215, 4;
	add.s64 	%rd649, %rd3, %rd648;
	ld.global.u32 	%r2216, [%rd649];
	setp.eq.s32 	%p366, %r2216, -1;
	selp.u32 	%r2217, 1, 0, %p366;
	add.s32 	%r2218, %r2214, %r2217;
	ld.global.u32 	%r2219, [%rd635+28];
	mul.wide.s32 	%rd650, %r2219, 4;
	add.s64 	%rd651, %rd3, %rd650;
	ld.global.u32 	%r2220, [%rd651];
	setp.eq.s32 	%p367, %r2220, -1;
	selp.u32 	%r2221, 1, 0, %p367;
	add.s32 	%r5967, %r2218, %r2221;
	add.s32 	%r5959, %r5959, 8;
$L__BB24_172:
	setp.eq.s32 	%p368, %r340, 0;
	@%p368 bra 	$L__BB24_179;
	and.b32  	%r346, %r328, 3;
	setp.lt.u32 	%p369, %r340, 4;
	@%p369 bra 	$L__BB24_175;
	mul.wide.s32 	%rd652, %r5959, 4;
	add.s64 	%rd653, %rd2, %rd652;
	ld.global.u32 	%r2223, [%rd653];
	mul.wide.s32 	%rd654, %r2223, 4;
	add.s64 	%rd655, %rd3, %rd654;
	ld.global.u32 	%r2224, [%rd655];
	setp.eq.s32 	%p370, %r2224, -1;
	selp.u32 	%r2225, 1, 0, %p370;
	add.s32 	%r2226, %r5967, %r2225;
	ld.global.u32 	%r2227, [%rd653+4];
	mul.wide.s32 	%rd656, %r2227, 4;
	add.s64 	%rd657, %rd3, %rd656;
	ld.global.u32 	%r2228, [%rd657];
	setp.eq.s32 	%p371, %r2228, -1;
	selp.u32 	%r2229, 1, 0, %p371;
	add.s32 	%r2230, %r2226, %r2229;
	ld.global.u32 	%r2231, [%rd653+8];
	mul.wide.s32 	%rd658, %r2231, 4;
	add.s64 	%rd659, %rd3, %rd658;
	ld.global.u32 	%r2232, [%rd659];
	setp.eq.s32 	%p372, %r2232, -1;
	selp.u32 	%r2233, 1, 0, %p372;
	add.s32 	%r2234, %r2230, %r2233;
	ld.global.u32 	%r2235, [%rd653+12];
	mul.wide.s32 	%rd660, %r2235, 4;
	add.s64 	%rd661, %rd3, %rd660;
	ld.global.u32 	%r2236, [%rd661];
	setp.eq.s32 	%p373, %r2236, -1;
	selp.u32 	%r2237, 1, 0, %p373;
	add.s32 	%r5967, %r2234, %r2237;
	add.s32 	%r5959, %r5959, 4;
$L__BB24_175:
	setp.eq.s32 	%p374, %r346, 0;
	@%p374 bra 	$L__BB24_179;
	mul.wide.s32 	%rd662, %r5959, 4;
	add.s64 	%rd16, %rd2, %rd662;
	ld.global.u32 	%r2238, [%rd16];
	mul.wide.s32 	%rd663, %r2238, 4;
	add.s64 	%rd664, %rd3, %rd663;
	ld.global.u32 	%r2239, [%rd664];
	setp.eq.s32 	%p375, %r2239, -1;
	selp.u32 	%r2240, 1, 0, %p375;
	add.s32 	%r5967, %r5967, %r2240;
	setp.eq.s32 	%p376, %r346, 1;
	@%p376 bra 	$L__BB24_179;
	ld.global.u32 	%r2241, [%rd16+4];
	mul.wide.s32 	%rd665, %r2241, 4;
	add.s64 	%rd666, %rd3, %rd665;
	ld.global.u32 	%r2242, [%rd666];
	setp.eq.s32 	%p377, %r2242, -1;
	selp.u32 	%r2243, 1, 0, %p377;
	add.s32 	%r5967, %r5967, %r2243;
	setp.eq.s32 	%p378, %r346, 2;
	@%p378 bra 	$L__BB24_179;
	ld.global.u32 	%r2244, [%rd16+8];
	mul.wide.s32 	%rd667, %r2244, 4;
	add.s64 	%rd668, %rd3, %rd667;
	ld.global.u32 	%r2245, [%rd668];
	setp.eq.s32 	%p379, %r2245, -1;
	selp.u32 	%r2246, 1, 0, %p379;
	add.s32 	%r5967, %r5967, %r2246;
$L__BB24_179:
	ld.global.u32 	%r2248, [%rd6+9216];
	setp.ne.s32 	%p380, %r2248, -1;
	mov.b32 	%r5980, 0;
	@%p380 bra 	$L__BB24_194;
	ld.global.u32 	%r5972, [%rd7+9216];
	ld.global.u32 	%r357, [%rd7+9220];
	setp.ge.s32 	%p381, %r5972, %r357;
	@%p381 bra 	$L__BB24_194;
	add.s32 	%r2252, %r5972, 1;
	max.s32 	%r2253, %r357, %r2252;
	sub.s32 	%r358, %r2253, %r5972;
	and.b32  	%r359, %r358, 15;
	sub.s32 	%r2254, %r5972, %r2253;
	setp.gt.u32 	%p382, %r2254, -16;
	mov.b32 	%r5980, 0;
	@%p382 bra 	$L__BB24_184;
	and.b32  	%r360, %r358, -16;
	mov.b32 	%r5980, 0;
	mov.u32 	%r5970, %r5980;
$L__BB24_183:
	.pragma "nounroll";
	mul.wide.s32 	%rd669, %r5972, 4;
	add.s64 	%rd670, %rd2, %rd669;
	ld.global.u32 	%r2256, [%rd670];
	mul.wide.s32 	%rd671, %r2256, 4;
	add.s64 	%rd672, %rd3, %rd671;
	ld.global.u32 	%r2257, [%rd672];
	setp.eq.s32 	%p383, %r2257, -1;
	selp.u32 	%r2258, 1, 0, %p383;
	add.s32 	%r2259, %r5980, %r2258;
	ld.global.u32 	%r2260, [%rd670+4];
	mul.wide.s32 	%rd673, %r2260, 4;
	add.s64 	%rd674, %rd3, %rd673;
	ld.global.u32 	%r2261, [%rd674];
	setp.eq.s32 	%p384, %r2261, -1;
	selp.u32 	%r2262, 1, 0, %p384;
	add.s32 	%r2263, %r2259, %r2262;
	ld.global.u32 	%r2264, [%rd670+8];
	mul.wide.s32 	%rd675, %r2264, 4;
	add.s64 	%rd676, %rd3, %rd675;
	ld.global.u32 	%r2265, [%rd676];
	setp.eq.s32 	%p385, %r2265, -1;
	selp.u32 	%r2266, 1, 0, %p385;
	add.s32 	%r2267, %r2263, %r2266;
	ld.global.u32 	%r2268, [%rd670+12];
	mul.wide.s32 	%rd677, %r2268, 4;
	add.s64 	%rd678, %rd3, %rd677;
	ld.global.u32 	%r2269, [%rd678];
	setp.eq.s32 	%p386, %r2269, -1;
	selp.u32 	%r2270, 1, 0, %p386;
	add.s32 	%r2271, %r2267, %r2270;
	ld.global.u32 	%r2272, [%rd670+16];
	mul.wide.s32 	%rd679, %r2272, 4;
	add.s64 	%rd680, %rd3, %rd679;
	ld.global.u32 	%r2273, [%rd680];
	setp.eq.s32 	%p387, %r2273, -1;
	selp.u32 	%r2274, 1, 0, %p387;
	add.s32 	%r2275, %r2271, %r2274;
	ld.global.u32 	%r2276, [%rd670+20];
	mul.wide.s32 	%rd681, %r2276, 4;
	add.s64 	%rd682, %rd3, %rd681;
	ld.global.u32 	%r2277, [%rd682];
	setp.eq.s32 	%p388, %r2277, -1;
	selp.u32 	%r2278, 1, 0, %p388;
	add.s32 	%r2279, %r2275, %r2278;
	ld.global.u32 	%r2280, [%rd670+24];
	mul.wide.s32 	%rd683, %r2280, 4;
	add.s64 	%rd684, %rd3, %rd683;
	ld.global.u32 	%r2281, [%rd684];
	setp.eq.s32 	%p389, %r2281, -1;
	selp.u32 	%r2282, 1, 0, %p389;
	add.s32 	%r2283, %r2279, %r2282;
	ld.global.u32 	%r2284, [%rd670+28];
	mul.wide.s32 	%rd685, %r2284, 4;
	add.s64 	%rd686, %rd3, %rd685;
	ld.global.u32 	%r2285, [%rd686];
	setp.eq.s32 	%p390, %r2285, -1;
	selp.u32 	%r2286, 1, 0, %p390;
	add.s32 	%r2287, %r2283, %r2286;
	ld.global.u32 	%r2288, [%rd670+32];
	mul.wide.s32 	%rd687, %r2288, 4;
	add.s64 	%rd688, %rd3, %rd687;
	ld.global.u32 	%r2289, [%rd688];
	setp.eq.s32 	%p391, %r2289, -1;
	selp.u32 	%r2290, 1, 0, %p391;
	add.s32 	%r2291, %r2287, %r2290;
	ld.global.u32 	%r2292, [%rd670+36];
	mul.wide.s32 	%rd689, %r2292, 4;
	add.s64 	%rd690, %rd3, %rd689;
	ld.global.u32 	%r2293, [%rd690];
	setp.eq.s32 	%p392, %r2293, -1;
	selp.u32 	%r2294, 1, 0, %p392;
	add.s32 	%r2295, %r2291, %r2294;
	ld.global.u32 	%r2296, [%rd670+40];
	mul.wide.s32 	%rd691, %r2296, 4;
	add.s64 	%rd692, %rd3, %rd691;
	ld.global.u32 	%r2297, [%rd692];
	setp.eq.s32 	%p393, %r2297, -1;
	selp.u32 	%r2298, 1, 0, %p393;
	add.s32 	%r2299, %r2295, %r2298;
	ld.global.u32 	%r2300, [%rd670+44];
	mul.wide.s32 	%rd693, %r2300, 4;
	add.s64 	%rd694, %rd3, %rd693;
	ld.global.u32 	%r2301, [%rd694];
	setp.eq.s32 	%p394, %r2301, -1;
	selp.u32 	%r2302, 1, 0, %p394;
	add.s32 	%r2303, %r2299, %r2302;
	ld.global.u32 	%r2304, [%rd670+48];
	mul.wide.s32 	%rd695, %r2304, 4;
	add.s64 	%rd696, %rd3, %rd695;
	ld.global.u32 	%r2305, [%rd696];
	setp.eq.s32 	%p395, %r2305, -1;
	selp.u32 	%r2306, 1, 0, %p395;
	add.s32 	%r2307, %r2303, %r2306;
	ld.global.u32 	%r2308, [%rd670+52];
	mul.wide.s32 	%rd697, %r2308, 4;
	add.s64 	%rd698, %rd3, %rd697;
	ld.global.u32 	%r2309, [%rd698];
	setp.eq.s32 	%p396, %r2309, -1;
	selp.u32 	%r2310, 1, 0, %p396;
	add.s32 	%r2311, %r2307, %r2310;
	ld.global.u32 	%r2312, [%rd670+56];
	mul.wide.s32 	%rd699, %r2312, 4;
	add.s64 	%rd700, %rd3, %rd699;
	ld.global.u32 	%r2313, [%rd700];
	setp.eq.s32 	%p397, %r2313, -1;
	selp.u32 	%r2314, 1, 0, %p397;
	add.s32 	%r2315, %r2311, %r2314;
	ld.global.u32 	%r2316, [%rd670+60];
	mul.wide.s32 	%rd701, %r2316, 4;
	add.s64 	%rd702, %rd3, %rd701;
	ld.global.u32 	%r2317, [%rd702];
	setp.eq.s32 	%p398, %r2317, -1;
	selp.u32 	%r2318, 1, 0, %p398;
	add.s32 	%r5980, %r2315, %r2318;
	add.s32 	%r5972, %r5972, 16;
	add.s32 	%r5970, %r5970, 16;
	setp.ne.s32 	%p399, %r5970, %r360;
	@%p399 bra 	$L__BB24_183;
$L__BB24_184:
	setp.eq.s32 	%p400, %r359, 0;
	@%p400 bra 	$L__BB24_194;
	and.b32  	%r370, %r358, 7;
	setp.lt.u32 	%p401, %r359, 8;
	@%p401 bra 	$L__BB24_187;
	mul.wide.s32 	%rd703, %r5972, 4;
	add.s64 	%rd704, %rd2, %rd703;
	ld.global.u32 	%r2320, [%rd704];
	mul.wide.s32 	%rd705, %r2320, 4;
	add.s64 	%rd706, %rd3, %rd705;
	ld.global.u32 	%r2321, [%rd706];
	setp.eq.s32 	%p402, %r2321, -1;
	selp.u32 	%r2322, 1, 0, %p402;
	add.s32 	%r2323, %r5980, %r2322;
	ld.global.u32 	%r2324, [%rd704+4];
	mul.wide.s32 	%rd707, %r2324, 4;
	add.s64 	%rd708, %rd3, %rd707;
	ld.global.u32 	%r2325, [%rd708];
	setp.eq.s32 	%p403, %r2325, -1;
	selp.u32 	%r2326, 1, 0, %p403;
	add.s32 	%r2327, %r2323, %r2326;
	ld.global.u32 	%r2328, [%rd704+8];
	mul.wide.s32 	%rd709, %r2328, 4;
	add.s64 	%rd710, %rd3, %rd709;
	ld.global.u32 	%r2329, [%rd710];
	setp.eq.s32 	%p404, %r2329, -1;
	selp.u32 	%r2330, 1, 0, %p404;
	add.s32 	%r2331, %r2327, %r2330;
	ld.global.u32 	%r2332, [%rd704+12];
	mul.wide.s32 	%rd711, %r2332, 4;
	add.s64 	%rd712, %rd3, %rd711;
	ld.global.u32 	%r2333, [%rd712];
	setp.eq.s32 	%p405, %r2333, -1;
	selp.u32 	%r2334, 1, 0, %p405;
	add.s32 	%r2335, %r2331, %r2334;
	ld.global.u32 	%r2336, [%rd704+16];
	mul.wide.s32 	%rd713, %r2336, 4;
	add.s64 	%rd714, %rd3, %rd713;
	ld.global.u32 	%r2337, [%rd714];
	setp.eq.s32 	%p406, %r2337, -1;
	selp.u32 	%r2338, 1, 0, %p406;
	add.s32 	%r2339, %r2335, %r2338;
	ld.global.u32 	%r2340, [%rd704+20];
	mul.wide.s32 	%rd715, %r2340, 4;
	add.s64 	%rd716, %rd3, %rd715;
	ld.global.u32 	%r2341, [%rd716];
	setp.eq.s32 	%p407, %r2341, -1;
	selp.u32 	%r2342, 1, 0, %p407;
	add.s32 	%r2343, %r2339, %r2342;
	ld.global.u32 	%r2344, [%rd704+24];
	mul.wide.s32 	%rd717, %r2344, 4;
	add.s64 	%rd718, %rd3, %rd717;
	ld.global.u32 	%r2345, [%rd718];
	setp.eq.s32 	%p408, %r2345, -1;
	selp.u32 	%r2346, 1, 0, %p408;
	add.s32 	%r2347, %r2343, %r2346;
	ld.global.u32 	%r2348, [%rd704+28];
	mul.wide.s32 	%rd719, %r2348, 4;
	add.s64 	%rd720, %rd3, %rd719;
	ld.global.u32 	%r2349, [%rd720];
	setp.eq.s32 	%p409, %r2349, -1;
	selp.u32 	%r2350, 1, 0, %p409;
	add.s32 	%r5980, %r2347, %r2350;
	add.s32 	%r5972, %r5972, 8;
$L__BB24_187:
	setp.eq.s32 	%p410, %r370, 0;
	@%p410 bra 	$L__BB24_194;
	and.b32  	%r376, %r358, 3;
	setp.lt.u32 	%p411, %r370, 4;
	@%p411 bra 	$L__BB24_190;
	mul.wide.s32 	%rd721, %r5972, 4;
	add.s64 	%rd722, %rd2, %rd721;
	ld.global.u32 	%r2352, [%rd722];
	mul.wide.s32 	%rd723, %r2352, 4;
	add.s64 	%rd724, %rd3, %rd723;
	ld.global.u32 	%r2353, [%rd724];
	setp.eq.s32 	%p412, %r2353, -1;
	selp.u32 	%r2354, 1, 0, %p412;
	add.s32 	%r2355, %r5980, %r2354;
	ld.global.u32 	%r2356, [%rd722+4];
	mul.wide.s32 	%rd725, %r2356, 4;
	add.s64 	%rd726, %rd3, %rd725;
	ld.global.u32 	%r2357, [%rd726];
	setp.eq.s32 	%p413, %r2357, -1;
	selp.u32 	%r2358, 1, 0, %p413;
	add.s32 	%r2359, %r2355, %r2358;
	ld.global.u32 	%r2360, [%rd722+8];
	mul.wide.s32 	%rd727, %r2360, 4;
	add.s64 	%rd728, %rd3, %rd727;
	ld.global.u32 	%r2361, [%rd728];
	setp.eq.s32 	%p414, %r2361, -1;
	selp.u32 	%r2362, 1, 0, %p414;
	add.s32 	%r2363, %r2359, %r2362;
	ld.global.u32 	%r2364, [%rd722+12];
	mul.wide.s32 	%rd729, %r2364, 4;
	add.s64 	%rd730, %rd3, %rd729;
	ld.global.u32 	%r2365, [%rd730];
	setp.eq.s32 	%p415, %r2365, -1;
	selp.u32 	%r2366, 1, 0, %p415;
	add.s32 	%r5980, %r2363, %r2366;
	add.s32 	%r5972, %r5972, 4;
$L__BB24_190:
	setp.eq.s32 	%p416, %r376, 0;
	@%p416 bra 	$L__BB24_194;
	mul.wide.s32 	%rd731, %r5972, 4;
	add.s64 	%rd17, %rd2, %rd731;
	ld.global.u32 	%r2367, [%rd17];
	mul.wide.s32 	%rd732, %r2367, 4;
	add.s64 	%rd733, %rd3, %rd732;
	ld.global.u32 	%r2368, [%rd733];
	setp.eq.s32 	%p417, %r2368, -1;
	selp.u32 	%r2369, 1, 0, %p417;
	add.s32 	%r5980, %r5980, %r2369;
	setp.eq.s32 	%p418, %r376, 1;
	@%p418 bra 	$L__BB24_194;
	ld.global.u32 	%r2370, [%rd17+4];
	mul.wide.s32 	%rd734, %r2370, 4;
	add.s64 	%rd735, %rd3, %rd734;
	ld.global.u32 	%r2371, [%rd735];
	setp.eq.s32 	%p419, %r2371, -1;
	selp.u32 	%r2372, 1, 0, %p419;
	add.s32 	%r5980, %r5980, %r2372;
	setp.eq.s32 	%p420, %r376, 2;
	@%p420 bra 	$L__BB24_194;
	ld.global.u32 	%r2373, [%rd17+8];
	mul.wide.s32 	%rd736, %r2373, 4;
	add.s64 	%rd737, %rd3, %rd736;
	ld.global.u32 	%r2374, [%rd737];
	setp.eq.s32 	%p421, %r2374, -1;
	selp.u32 	%r2375, 1, 0, %p421;
	add.s32 	%r5980, %r5980, %r2375;
$L__BB24_194:
	ld.global.u32 	%r2377, [%rd6+10240];
	setp.ne.s32 	%p422, %r2377, -1;
	mov.b32 	%r5993, 0;
	@%p422 bra 	$L__BB24_209;
	ld.global.u32 	%r5985, [%rd7+10240];
	ld.global.u32 	%r387, [%rd7+10244];
	setp.ge.s32 	%p423, %r5985, %r387;
	@%p423 bra 	$L__BB24_209;
	add.s32 	%r2381, %r5985, 1;
	max.s32 	%r2382, %r387, %r2381;
	sub.s32 	%r388, %r2382, %r5985;
	sub.s32 	%r2383, %r5985, %r2382;
	setp.gt.u32 	%p424, %r2383, -16;
	mov.b32 	%r5993, 0;
	@%p424 bra 	$L__BB24_199;
	mov.b32 	%r5993, 0;
	mov.u32 	%r5983, %r5993;
$L__BB24_198:
	.pragma "nounroll";
	mul.wide.s32 	%rd738, %r5985, 4;
	add.s64 	%rd739, %rd2, %rd738;
	ld.global.u32 	%r2385, [%rd739];
	mul.wide.s32 	%rd740, %r2385, 4;
	add.s64 	%rd741, %rd3, %rd740;
	ld.global.u32 	%r2386, [%rd741];
	setp.eq.s32 	%p425, %r2386, -1;
	selp.u32 	%r2387, 1, 0, %p425;
	add.s32 	%r2388, %r5993, %r2387;
	ld.global.u32 	%r2389, [%rd739+4];
	mul.wide.s32 	%rd742, %r2389, 4;
	add.s64 	%rd743, %rd3, %rd742;
	ld.global.u32 	%r2390, [%rd743];
	setp.eq.s32 	%p426, %r2390, -1;
	selp.u32 	%r2391, 1, 0, %p426;
	add.s32 	%r2392, %r2388, %r2391;
	ld.global.u32 	%r2393, [%rd739+8];
	mul.wide.s32 	%rd744, %r2393, 4;
	add.s64 	%rd745, %rd3, %rd744;
	ld.global.u32 	%r2394, [%rd745];
	setp.eq.s32 	%p427, %r2394, -1;
	selp.u32 	%r2395, 1, 0, %p427;
	add.s32 	%r2396, %r2392, %r2395;
	ld.global.u32 	%r2397, [%rd739+12];
	mul.wide.s32 	%rd746, %r2397, 4;
	add.s64 	%rd747, %rd3, %rd746;
	ld.global.u32 	%r2398, [%rd747];
	setp.eq.s32 	%p428, %r2398, -1;
	selp.u32 	%r2399, 1, 0, %p428;
	add.s32 	%r2400, %r2396, %r2399;
	ld.global.u32 	%r2401, [%rd739+16];
	mul.wide.s32 	%rd748, %r2401, 4;
	add.s64 	%rd749, %rd3, %rd748;
	ld.global.u32 	%r2402, [%rd749];
	setp.eq.s32 	%p429, %r2402, -1;
	selp.u32 	%r2403, 1, 0, %p429;
	add.s32 	%r2404, %r2400, %r2403;
	ld.global.u32 	%r2405, [%rd739+20];
	mul.wide.s32 	%rd750, %r2405, 4;
	add.s64 	%rd751, %rd3, %rd750;
	ld.global.u32 	%r2406, [%rd751];
	setp.eq.s32 	%p430, %r2406, -1;
	selp.u32 	%r2407, 1, 0, %p430;
	add.s32 	%r2408, %r2404, %r2407;
	ld.global.u32 	%r2409, [%rd739+24];
	mul.wide.s32 	%rd752, %r2409, 4;
	add.s64 	%rd753, %rd3, %rd752;
	ld.global.u32 	%r2410, [%rd753];
	setp.eq.s32 	%p431, %r2410, -1;
	selp.u32 	%r2411, 1, 0, %p431;
	add.s32 	%r2412, %r2408, %r2411;
	ld.global.u32 	%r2413, [%rd739+28];
	mul.wide.s32 	%rd754, %r2413, 4;
	add.s64 	%rd755, %rd3, %rd754;
	ld.global.u32 	%r2414, [%rd755];
	setp.eq.s32 	%p432, %r2414, -1;
	selp.u32 	%r2415, 1, 0, %p432;
	add.s32 	%r2416, %r2412, %r2415;
	ld.global.u32 	%r2417, [%rd739+32];
	mul.wide.s32 	%rd756, %r2417, 4;
	add.s64 	%rd757, %rd3, %rd756;
	ld.global.u32 	%r2418, [%rd757];
	setp.eq.s32 	%p433, %r2418, -1;
	selp.u32 	%r2419, 1, 0, %p433;
	add.s32 	%r2420, %r2416, %r2419;
	ld.global.u32 	%r2421, [%rd739+36];
	mul.wide.s32 	%rd758, %r2421, 4;
	add.s64 	%rd759, %rd3, %rd758;
	ld.global.u32 	%r2422, [%rd759];
	setp.eq.s32 	%p434, %r2422, -1;
	selp.u32 	%r2423, 1, 0, %p434;
	add.s32 	%r2424, %r2420, %r2423;
	ld.global.u32 	%r2425, [%rd739+40];
	mul.wide.s32 	%rd760, %r2425, 4;
	add.s64 	%rd761, %rd3, %rd760;
	ld.global.u32 	%r2426, [%rd761];
	setp.eq.s32 	%p435, %r2426, -1;
	selp.u32 	%r2427, 1, 0, %p435;
	add.s32 	%r2428, %r2424, %r2427;
	ld.global.u32 	%r2429, [%rd739+44];
	mul.wide.s32 	%rd762, %r2429, 4;
	add.s64 	%rd763, %rd3, %rd762;
	ld.global.u32 	%r2430, [%rd763];
	setp.eq.s32 	%p436, %r2430, -1;
	selp.u32 	%r2431, 1, 0, %p436;
	add.s32 	%r2432, %r2428, %r2431;
	ld.global.u32 	%r2433, [%rd739+48];
	mul.wide.s32 	%rd764, %r2433, 4;
	add.s64 	%rd765, %rd3, %rd764;
	ld.global.u32 	%r2434, [%rd765];
	setp.eq.s32 	%p437, %r2434, -1;
	selp.u32 	%r2435, 1, 0, %p437;
	add.s32 	%r2436, %r2432, %r2435;
	ld.global.u32 	%r2437, [%rd739+52];
	mul.wide.s32 	%rd766, %r2437, 4;
	add.s64 	%rd767, %rd3, %rd766;
	ld.global.u32 	%r2438, [%rd767];
	setp.eq.s32 	%p438, %r2438, -1;
	selp.u32 	%r2439, 1, 0, %p438;
	add.s32 	%r2440, %r2436, %r2439;
	ld.global.u32 	%r2441, [%rd739+56];
	mul.wide.s32 	%rd768, %r2441, 4;
	add.s64 	%rd769, %rd3, %rd768;
	ld.global.u32 	%r2442, [%rd769];
	setp.eq.s32 	%p439, %r2442, -1;
	selp.u32 	%r2443, 1, 0, %p439;
	add.s32 	%r2444, %r2440, %r2443;
	ld.global.u32 	%r2445, [%rd739+60];
	mul.wide.s32 	%rd770, %r2445, 4;
	add.s64 	%rd771, %rd3, %rd770;
	ld.global.u32 	%r2446, [%rd771];
	setp.eq.s32 	%p440, %r2446, -1;
	selp.u32 	%r2447, 1, 0, %p440;
	add.s32 	%r5993, %r2444, %r2447;
	add.s32 	%r5985, %r5985, 16;
	add.s32 	%r5983, %r5983, 16;
	and.b32  	%r2448, %r388, -16;
	setp.ne.s32 	%p441, %r5983, %r2448;
	@%p441 bra 	$L__BB24_198;
$L__BB24_199:
	and.b32  	%r398, %r388, 15;
	setp.eq.s32 	%p442, %r398, 0;
	@%p442 bra 	$L__BB24_209;
	and.b32  	%r399, %r388, 7;
	setp.lt.u32 	%p443, %r398, 8;
	@%p443 bra 	$L__BB24_202;
	mul.wide.s32 	%rd772, %r5985, 4;
	add.s64 	%rd773, %rd2, %rd772;
	ld.global.u32 	%r2450, [%rd773];
	mul.wide.s32 	%rd774, %r2450, 4;
	add.s64 	%rd775, %rd3, %rd774;
	ld.global.u32 	%r2451, [%rd775];
	setp.eq.s32 	%p444, %r2451, -1;
	selp.u32 	%r2452, 1, 0, %p444;
	add.s32 	%r2453, %r5993, %r2452;
	ld.global.u32 	%r2454, [%rd773+4];
	mul.wide.s32 	%rd776, %r2454, 4;
	add.s64 	%rd777, %rd3, %rd776;
	ld.global.u32 	%r2455, [%rd777];
	setp.eq.s32 	%p445, %r2455, -1;
	selp.u32 	%r2456, 1, 0, %p445;
	add.s32 	%r2457, %r2453, %r2456;
	ld.global.u32 	%r2458, [%rd773+8];
	mul.wide.s32 	%rd778, %r2458, 4;
	add.s64 	%rd779, %rd3, %rd778;
	ld.global.u32 	%r2459, [%rd779];
	setp.eq.s32 	%p446, %r2459, -1;
	selp.u32 	%r2460, 1, 0, %p446;
	add.s32 	%r2461, %r2457, %r2460;
	ld.global.u32 	%r2462, [%rd773+12];
	mul.wide.s32 	%rd780, %r2462, 4;
	add.s64 	%rd781, %rd3, %rd780;
	ld.global.u32 	%r2463, [%rd781];
	setp.eq.s32 	%p447, %r2463, -1;
	selp.u32 	%r2464, 1, 0, %p447;
	add.s32 	%r2465, %r2461, %r2464;
	ld.global.u32 	%r2466, [%rd773+16];
	mul.wide.s32 	%rd782, %r2466, 4;
	add.s64 	%rd783, %rd3, %rd782;
	ld.global.u32 	%r2467, [%rd783];
	setp.eq.s32 	%p448, %r2467, -1;
	selp.u32 	%r2468, 1, 0, %p448;
	add.s32 	%r2469, %r2465, %r2468;
	ld.global.u32 	%r2470, [%rd773+20];
	mul.wide.s32 	%rd784, %r2470, 4;
	add.s64 	%rd785, %rd3, %rd784;
	ld.global.u32 	%r2471, [%rd785];
	setp.eq.s32 	%p449, %r2471, -1;
	selp.u32 	%r2472, 1, 0, %p449;
	add.s32 	%r2473, %r2469, %r2472;
	ld.global.u32 	%r2474, [%rd773+24];
	mul.wide.s32 	%rd786, %r2474, 4;
	add.s64 	%rd787, %rd3, %rd786;
	ld.global.u32 	%r2475, [%rd787];
	setp.eq.s32 	%p450, %r2475, -1;
	selp.u32 	%r2476, 1, 0, %p450;
	add.s32 	%r2477, %r2473, %r2476;
	ld.global.u32 	%r2478, [%rd773+28];
	mul.wide.s32 	%rd788, %r2478, 4;
	add.s64 	%rd789, %rd3, %rd788;
	ld.global.u32 	%r2479, [%rd789];
	setp.eq.s32 	%p451, %r2479, -1;
	selp.u32 	%r2480, 1, 0, %p451;
	add.s32 	%r5993, %r2477, %r2480;
	add.s32 	%r5985, %r5985, 8;
$L__BB24_202:
	setp.eq.s32 	%p452, %r399, 0;
	@%p452 bra 	$L__BB24_209;
	and.b32  	%r405, %r388, 3;
	setp.lt.u32 	%p453, %r399, 4;
	@%p453 bra 	$L__BB24_205;
	mul.wide.s32 	%rd790, %r5985, 4;
	add.s64 	%rd791, %rd2, %rd790;
	ld.global.u32 	%r2482, [%rd791];
	mul.wide.s32 	%rd792, %r2482, 4;
	add.s64 	%rd793, %rd3, %rd792;
	ld.global.u32 	%r2483, [%rd793];
	setp.eq.s32 	%p454, %r2483, -1;
	selp.u32 	%r2484, 1, 0, %p454;
	add.s32 	%r2485, %r5993, %r2484;
	ld.global.u32 	%r2486, [%rd791+4];
	mul.wide.s32 	%rd794, %r2486, 4;
	add.s64 	%rd795, %rd3, %rd794;
	ld.global.u32 	%r2487, [%rd795];
	setp.eq.s32 	%p455, %r2487, -1;
	selp.u32 	%r2488, 1, 0, %p455;
	add.s32 	%r2489, %r2485, %r2488;
	ld.global.u32 	%r2490, [%rd791+8];
	mul.wide.s32 	%rd796, %r2490, 4;
	add.s64 	%rd797, %rd3, %rd796;
	ld.global.u32 	%r2491, [%rd797];
	setp.eq.s32 	%p456, %r2491, -1;
	selp.u32 	%r2492, 1, 0, %p456;
	add.s32 	%r2493, %r2489, %r2492;
	ld.global.u32 	%r2494, [%rd791+12];
	mul.wide.s32 	%rd798, %r2494, 4;
	add.s64 	%rd799, %rd3, %rd798;
	ld.global.u32 	%r2495, [%rd799];
	setp.eq.s32 	%p457, %r2495, -1;
	selp.u32 	%r2496, 1, 0, %p457;
	add.s32 	%r5993, %r2493, %r2496;
	add.s32 	%r5985, %r5985, 4;
$L__BB24_205:
	setp.eq.s32 	%p458, %r405, 0;
	@%p458 bra 	$L__BB24_209;
	mul.wide.s32 	%rd800, %r5985, 4;
	add.s64 	%rd18, %rd2, %rd800;
	ld.global.u32 	%r2497, [%rd18];
	mul.wide.s32 	%rd801, %r2497, 4;
	add.s64 	%rd802, %rd3, %rd801;
	ld.global.u32 	%r2498, [%rd802];
	setp.eq.s32 	%p459, %r2498, -1;
	selp.u32 	%r2499, 1, 0, %p459;
	add.s32 	%r5993, %r5993, %r2499;
	setp.eq.s32 	%p460, %r405, 1;
	@%p460 bra 	$L__BB24_209;
	ld.global.u32 	%r2500, [%rd18+4];
	mul.wide.s32 	%rd803, %r2500, 4;
	add.s64 	%rd804, %rd3, %rd803;
	ld.global.u32 	%r2501, [%rd804];
	setp.eq.s32 	%p461, %r2501, -1;
	selp.u32 	%r2502, 1, 0, %p461;
	add.s32 	%r5993, %r5993, %r2502;
	setp.eq.s32 	%p462, %r405, 2;
	@%p462 bra 	$L__BB24_209;
	ld.global.u32 	%r2503, [%rd18+8];
	mul.wide.s32 	%rd805, %r2503, 4;
	add.s64 	%rd806, %rd3, %rd805;
	ld.global.u32 	%r2504, [%rd806];
	setp.eq.s32 	%p463, %r2504, -1;
	selp.u32 	%r2505, 1, 0, %p463;
	add.s32 	%r5993, %r5993, %r2505;
$L__BB24_209:
	ld.global.u32 	%r2507, [%rd6+11264];
	setp.ne.s32 	%p464, %r2507, -1;
	mov.b32 	%r6006, 0;
	@%p464 bra 	$L__BB24_224;
	ld.global.u32 	%r5998, [%rd7+11264];
	ld.global.u32 	%r416, [%rd7+11268];
	setp.ge.s32 	%p465, %r5998, %r416;
	@%p465 bra 	$L__BB24_224;
	add.s32 	%r2511, %r5998, 1;
	max.s32 	%r2512, %r416, %r2511;
	sub.s32 	%r417, %r2512, %r5998;
	sub.s32 	%r2513, %r5998, %r2512;
	setp.gt.u32 	%p466, %r2513, -16;
	mov.b32 	%r6006, 0;
	@%p466 bra 	$L__BB24_214;
	mov.b32 	%r6006, 0;
	mov.u32 	%r5996, %r6006;
$L__BB24_213:
	.pragma "nounroll";
	mul.wide.s32 	%rd807, %r5998, 4;
	add.s64 	%rd808, %rd2, %rd807;
	ld.global.u32 	%r2515, [%rd808];
	mul.wide.s32 	%rd809, %r2515, 4;
	add.s64 	%rd810, %rd3, %rd809;
	ld.global.u32 	%r2516, [%rd810];
	setp.eq.s32 	%p467, %r2516, -1;
	selp.u32 	%r2517, 1, 0, %p467;
	add.s32 	%r2518, %r6006, %r2517;
	ld.global.u32 	%r2519, [%rd808+4];
	mul.wide.s32 	%rd811, %r2519, 4;
	add.s64 	%rd812, %rd3, %rd811;
	ld.global.u32 	%r2520, [%rd812];
	setp.eq.s32 	%p468, %r2520, -1;
	selp.u32 	%r2521, 1, 0, %p468;
	add.s32 	%r2522, %r2518, %r2521;
	ld.global.u32 	%r2523, [%rd808+8];
	mul.wide.s32 	%rd813, %r2523, 4;
	add.s64 	%rd814, %rd3, %rd813;
	ld.global.u32 	%r2524, [%rd814];
	setp.eq.s32 	%p469, %r2524, -1;
	selp.u32 	%r2525, 1, 0, %p469;
	add.s32 	%r2526, %r2522, %r2525;
	ld.global.u32 	%r2527, [%rd808+12];
	mul.wide.s32 	%rd815, %r2527, 4;
	add.s64 	%rd816, %rd3, %rd815;
	ld.global.u32 	%r2528, [%rd816];
	setp.eq.s32 	%p470, %r2528, -1;
	selp.u32 	%r2529, 1, 0, %p470;
	add.s32 	%r2530, %r2526, %r2529;
	ld.global.u32 	%r2531, [%rd808+16];
	mul.wide.s32 	%rd817, %r2531, 4;
	add.s64 	%rd818, %rd3, %rd817;
	ld.global.u32 	%r2532, [%rd818];
	setp.eq.s32 	%p471, %r2532, -1;
	selp.u32 	%r2533, 1, 0, %p471;
	add.s32 	%r2534, %r2530, %r2533;
	ld.global.u32 	%r2535, [%rd808+20];
	mul.wide.s32 	%rd819, %r2535, 4;
	add.s64 	%rd820, %rd3, %rd819;
	ld.global.u32 	%r2536, [%rd820];
	setp.eq.s32 	%p472, %r2536, -1;
	selp.u32 	%r2537, 1, 0, %p472;
	add.s32 	%r2538, %r2534, %r2537;
	ld.global.u32 	%r2539, [%rd808+24];
	mul.wide.s32 	%rd821, %r2539, 4;
	add.s64 	%rd822, %rd3, %rd821;
	ld.global.u32 	%r2540, [%rd822];
	setp.eq.s32 	%p473, %r2540, -1;
	selp.u32 	%r2541, 1, 0, %p473;
	add.s32 	%r2542, %r2538, %r2541;
	ld.global.u32 	%r2543, [%rd808+28];
	mul.wide.s32 	%rd823, %r2543, 4;
	add.s64 	%rd824, %rd3, %rd823;
	ld.global.u32 	%r2544, [%rd824];
	setp.eq.s32 	%p474, %r2544, -1;
	selp.u32 	%r2545, 1, 0, %p474;
	add.s32 	%r2546, %r2542, %r2545;
	ld.global.u32 	%r2547, [%rd808+32];
	mul.wide.s32 	%rd825, %r2547, 4;
	add.s64 	%rd826, %rd3, %rd825;
	ld.global.u32 	%r2548, [%rd826];
	setp.eq.s32 	%p475, %r2548, -1;
	selp.u32 	%r2549, 1, 0, %p475;
	add.s32 	%r2550, %r2546, %r2549;
	ld.global.u32 	%r2551, [%rd808+36];
	mul.wide.s32 	%rd827, %r2551, 4;
	add.s64 	%rd828, %rd3, %rd827;
	ld.global.u32 	%r2552, [%rd828];
	setp.eq.s32 	%p476, %r2552, -1;
	selp.u32 	%r2553, 1, 0, %p476;
	add.s32 	%r2554, %r2550, %r2553;
	ld.global.u32 	%r2555, [%rd808+40];
	mul.wide.s32 	%rd829, %r2555, 4;
	add.s64 	%rd830, %rd3, %rd829;
	ld.global.u32 	%r2556, [%rd830];
	setp.eq.s32 	%p477, %r2556, -1;
	selp.u32 	%r2557, 1, 0, %p477;
	add.s32 	%r2558, %r2554, %r2557;
	ld.global.u32 	%r2559, [%rd808+44];
	mul.wide.s32 	%rd831, %r2559, 4;
	add.s64 	%rd832, %rd3, %rd831;
	ld.global.u32 	%r2560, [%rd832];
	setp.eq.s32 	%p478, %r2560, -1;
	selp.u32 	%r2561, 1, 0, %p478;
	add.s32 	%r2562, %r2558, %r2561;
	ld.global.u32 	%r2563, [%rd808+48];
	mul.wide.s32 	%rd833, %r2563, 4;
	add.s64 	%rd834, %rd3, %rd833;
	ld.global.u32 	%r2564, [%rd834];
	setp.eq.s32 	%p479, %r2564, -1;
	selp.u32 	%r2565, 1, 0, %p479;
	add.s32 	%r2566, %r2562, %r2565;
	ld.global.u32 	%r2567, [%rd808+52];
	mul.wide.s32 	%rd835, %r2567, 4;
	add.s64 	%rd836, %rd3, %rd835;
	ld.global.u32 	%r2568, [%rd836];
	setp.eq.s32 	%p480, %r2568, -1;
	selp.u32 	%r2569, 1, 0, %p480;
	add.s32 	%r2570, %r2566, %r2569;
	ld.global.u32 	%r2571, [%rd808+56];
	mul.wide.s32 	%rd837, %r2571, 4;
	add.s64 	%rd838, %rd3, %rd837;
	ld.global.u32 	%r2572, [%rd838];
	setp.eq.s32 	%p481, %r2572, -1;
	selp.u32 	%r2573, 1, 0, %p481;
	add.s32 	%r2574, %r2570, %r2573;
	ld.global.u32 	%r2575, [%rd808+60];
	mul.wide.s32 	%rd839, %r2575, 4;
	add.s64 	%rd840, %rd3, %rd839;
	ld.global.u32 	%r2576, [%rd840];
	setp.eq.s32 	%p482, %r2576, -1;
	selp.u32 	%r2577, 1, 0, %p482;
	add.s32 	%r6006, %r2574, %r2577;
	add.s32 	%r5998, %r5998, 16;
	add.s32 	%r5996, %r5996, 16;
	and.b32  	%r2578, %r417, -16;
	setp.ne.s32 	%p483, %r5996, %r2578;
	@%p483 bra 	$L__BB24_213;
$L__BB24_214:
	and.b32  	%r427, %r417, 15;
	setp.eq.s32 	%p484, %r427, 0;
	@%p484 bra 	$L__BB24_224;
	and.b32  	%r428, %r417, 7;
	setp.lt.u32 	%p485, %r427, 8;
	@%p485 bra 	$L__BB24_217;
	mul.wide.s32 	%rd841, %r5998, 4;
	add.s64 	%rd842, %rd2, %rd841;
	ld.global.u32 	%r2580, [%rd842];
	mul.wide.s32 	%rd843, %r2580, 4;
	add.s64 	%rd844, %rd3, %rd843;
	ld.global.u32 	%r2581, [%rd844];
	setp.eq.s32 	%p486, %r2581, -1;
	selp.u32 	%r2582, 1, 0, %p486;
	add.s32 	%r2583, %r6006, %r2582;
	ld.global.u32 	%r2584, [%rd842+4];
	mul.wide.s32 	%rd845, %r2584, 4;
	add.s64 	%rd846, %rd3, %rd845;
	ld.global.u32 	%r2585, [%rd846];
	setp.eq.s32 	%p487, %r2585, -1;
	selp.u32 	%r2586, 1, 0, %p487;
	add.s32 	%r2587, %r2583, %r2586;
	ld.global.u32 	%r2588, [%rd842+8];
	mul.wide.s32 	%rd847, %r2588, 4;
	add.s64 	%rd848, %rd3, %rd847;
	ld.global.u32 	%r2589, [%rd848];
	setp.eq.s32 	%p488, %r2589, -1;
	selp.u32 	%r2590, 1, 0, %p488;
	add.s32 	%r2591, %r2587, %r2590;
	ld.global.u32 	%r2592, [%rd842+12];
	mul.wide.s32 	%rd849, %r2592, 4;
	add.s64 	%rd850, %rd3, %rd849;
	ld.global.u32 	%r2593, [%rd850];
	setp.eq.s32 	%p489, %r2593, -1;
	selp.u32 	%r2594, 1, 0, %p489;
	add.s32 	%r2595, %r2591, %r2594;
	ld.global.u32 	%r2596, [%rd842+16];
	mul.wide.s32 	%rd851, %r2596, 4;
	add.s64 	%rd852, %rd3, %rd851;
	ld.global.u32 	%r2597, [%rd852];
	setp.eq.s32 	%p490, %r2597, -1;
	selp.u32 	%r2598, 1, 0, %p490;
	add.s32 	%r2599, %r2595, %r2598;
	ld.global.u32 	%r2600, [%rd842+20];
	mul.wide.s32 	%rd853, %r2600, 4;
	add.s64 	%rd854, %rd3, %rd853;
	ld.global.u32 	%r2601, [%rd854];
	setp.eq.s32 	%p491, %r2601, -1;
	selp.u32 	%r2602, 1, 0, %p491;
	add.s32 	%r2603, %r2599, %r2602;
	ld.global.u32 	%r2604, [%rd842+24];
	mul.wide.s32 	%rd855, %r2604, 4;
	add.s64 	%rd856, %rd3, %rd855;
	ld.global.u32 	%r2605, [%rd856];
	setp.eq.s32 	%p492, %r2605, -1;
	selp.u32 	%r2606, 1, 0, %p492;
	add.s32 	%r2607, %r2603, %r2606;
	ld.global.u32 	%r2608, [%rd842+28];
	mul.wide.s32 	%rd857, %r2608, 4;
	add.s64 	%rd858, %rd3, %rd857;
	ld.global.u32 	%r2609, [%rd858];
	setp.eq.s32 	%p493, %r2609, -1;
	selp.u32 	%r2610, 1, 0, %p493;
	add.s32 	%r6006, %r2607, %r2610;
	add.s32 	%r5998, %r5998, 8;
$L__BB24_217:
	setp.eq.s32 	%p494, %r428, 0;
	@%p494 bra 	$L__BB24_224;
	and.b32  	%r434, %r417, 3;
	setp.lt.u32 	%p495, %r428, 4;
	@%p495 bra 	$L__BB24_220;
	mul.wide.s32 	%rd859, %r5998, 4;
	add.s64 	%rd860, %rd2, %rd859;
	ld.global.u32 	%r2612, [%rd860];
	mul.wide.s32 	%rd861, %r2612, 4;
	add.s64 	%rd862, %rd3, %rd861;
	ld.global.u32 	%r2613, [%rd862];
	setp.eq.s32 	%p496, %r2613, -1;
	selp.u32 	%r2614, 1, 0, %p496;
	add.s32 	%r2615, %r6006, %r2614;
	ld.global.u32 	%r2616, [%rd860+4];
	mul.wide.s32 	%rd863, %r2616, 4;
	add.s64 	%rd864, %rd3, %rd863;
	ld.global.u32 	%r2617, [%rd864];
	setp.eq.s32 	%p497, %r2617, -1;
	selp.u32 	%r2618, 1, 0, %p497;
	add.s32 	%r2619, %r2615, %r2618;
	ld.global.u32 	%r2620, [%rd860+8];
	mul.wide.s32 	%rd865, %r2620, 4;
	add.s64 	%rd866, %rd3, %rd865;
	ld.global.u32 	%r2621, [%rd866];
	setp.eq.s32 	%p498, %r2621, -1;
	selp.u32 	%r2622, 1, 0, %p498;
	add.s32 	%r2623, %r2619, %r2622;
	ld.global.u32 	%r2624, [%rd860+12];
	mul.wide.s32 	%rd867, %r2624, 4;
	add.s64 	%rd868, %rd3, %rd867;
	ld.global.u32 	%r2625, [%rd868];
	setp.eq.s32 	%p499, %r2625, -1;
	selp.u32 	%r2626, 1, 0, %p499;
	add.s32 	%r6006, %r2623, %r2626;
	add.s32 	%r5998, %r5998, 4;
$L__BB24_220:
	setp.eq.s32 	%p500, %r434, 0;
	@%p500 bra 	$L__BB24_224;
	mul.wide.s32 	%rd869, %r5998, 4;
	add.s64 	%rd19, %rd2, %rd869;
	ld.global.u32 	%r2627, [%rd19];
	mul.wide.s32 	%rd870, %r2627, 4;
	add.s64 	%rd871, %rd3, %rd870;
	ld.global.u32 	%r2628, [%rd871];
	setp.eq.s32 	%p501, %r2628, -1;
	selp.u32 	%r2629, 1, 0, %p501;
	add.s32 	%r6006, %r6006, %r2629;
	setp.eq.s32 	%p502, %r434, 1;
	@%p502 bra 	$L__BB24_224;
	ld.global.u32 	%r2630, [%rd19+4];
	mul.wide.s32 	%rd872, %r2630, 4;
	add.s64 	%rd873, %rd3, %rd872;
	ld.global.u32 	%r2631, [%rd873];
	setp.eq.s32 	%p503, %r2631, -1;
	selp.u32 	%r2632, 1, 0, %p503;
	add.s32 	%r6006, %r6006, %r2632;
	setp.eq.s32 	%p504, %r434, 2;
	@%p504 bra 	$L__BB24_224;
	ld.global.u32 	%r2633, [%rd19+8];
	mul.wide.s32 	%rd874, %r2633, 4;
	add.s64 	%rd875, %rd3, %rd874;
	ld.global.u32 	%r2634, [%rd875];
	setp.eq.s32 	%p505, %r2634, -1;
	selp.u32 	%r2635, 1, 0, %p505;
	add.s32 	%r6006, %r6006, %r2635;
$L__BB24_224:
	ld.global.u32 	%r2637, [%rd6+12288];
	setp.ne.s32 	%p506, %r2637, -1;
	mov.b32 	%r6019, 0;
	@%p506 bra 	$L__BB24_239;
	ld.global.u32 	%r6011, [%rd7+12288];
	ld.global.u32 	%r445, [%rd7+12292];
	setp.ge.s32 	%p507, %r6011, %r445;
	@%p507 bra 	$L__BB24_239;
	add.s32 	%r2641, %r6011, 1;
	max.s32 	%r2642, %r445, %r2641;
	sub.s32 	%r446, %r2642, %r6011;
	sub.s32 	%r2643, %r6011, %r2642;
	setp.gt.u32 	%p508, %r2643, -16;
	mov.b32 	%r6019, 0;
	@%p508 bra 	$L__BB24_229;
	mov.b32 	%r6019, 0;
	mov.u32 	%r6009, %r6019;
$L__BB24_228:
	.pragma "nounroll";
	mul.wide.s32 	%rd876, %r6011, 4;
	add.s64 	%rd877, %rd2, %rd876;
	ld.global.u32 	%r2645, [%rd877];
	mul.wide.s32 	%rd878, %r2645, 4;
	add.s64 	%rd879, %rd3, %rd878;
	ld.global.u32 	%r2646, [%rd879];
	setp.eq.s32 	%p509, %r2646, -1;
	selp.u32 	%r2647, 1, 0, %p509;
	add.s32 	%r2648, %r6019, %r2647;
	ld.global.u32 	%r2649, [%rd877+4];
	mul.wide.s32 	%rd880, %r2649, 4;
	add.s64 	%rd881, %rd3, %rd880;
	ld.global.u32 	%r2650, [%rd881];
	setp.eq.s32 	%p510, %r2650, -1;
	selp.u32 	%r2651, 1, 0, %p510;
	add.s32 	%r2652, %r2648, %r2651;
	ld.global.u32 	%r2653, [%rd877+8];
	mul.wide.s32 	%rd882, %r2653, 4;
	add.s64 	%rd883, %rd3, %rd882;
	ld.global.u32 	%r2654, [%rd883];
	setp.eq.s32 	%p511, %r2654, -1;
	selp.u32 	%r2655, 1, 0, %p511;
	add.s32 	%r2656, %r2652, %r2655;
	ld.global.u32 	%r2657, [%rd877+12];
	mul.wide.s32 	%rd884, %r2657, 4;
	add.s64 	%rd885, %rd3, %rd884;
	ld.global.u32 	%r2658, [%rd885];
	setp.eq.s32 	%p512, %r2658, -1;
	selp.u32 	%r2659, 1, 0, %p512;
	add.s32 	%r2660, %r2656, %r2659;
	ld.global.u32 	%r2661, [%rd877+16];
	mul.wide.s32 	%rd886, %r2661, 4;
	add.s64 	%rd887, %rd3, %rd886;
	ld.global.u32 	%r2662, [%rd887];
	setp.eq.s32 	%p513, %r2662, -1;
	selp.u32 	%r2663, 1, 0, %p513;
	add.s32 	%r2664, %r2660, %r2663;
	ld.global.u32 	%r2665, [%rd877+20];
	mul.wide.s32 	%rd888, %r2665, 4;
	add.s64 	%rd889, %rd3, %rd888;
	ld.global.u32 	%r2666, [%rd889];
	setp.eq.s32 	%p514, %r2666, -1;
	selp.u32 	%r2667, 1, 0, %p514;
	add.s32 	%r2668, %r2664, %r2667;
	ld.global.u32 	%r2669, [%rd877+24];
	mul.wide.s32 	%rd890, %r2669, 4;
	add.s64 	%rd891, %rd3, %rd890;
	ld.global.u32 	%r2670, [%rd891];
	setp.eq.s32 	%p515, %r2670, -1;
	selp.u32 	%r2671, 1, 0, %p515;
	add.s32 	%r2672, %r2668, %r2671;
	ld.global.u32 	%r2673, [%rd877+28];
	mul.wide.s32 	%rd892, %r2673, 4;
	add.s64 	%rd893, %rd3, %rd892;
	ld.global.u32 	%r2674, [%rd893];
	setp.eq.s32 	%p516, %r2674, -1;
	selp.u32 	%r2675, 1, 0, %p516;
	add.s32 	%r2676, %r2672, %r2675;
	ld.global.u32 	%r2677, [%rd877+32];
	mul.wide.s32 	%rd894, %r2677, 4;
	add.s64 	%rd895, %rd3, %rd894;
	ld.global.u32 	%r2678, [%rd895];
	setp.eq.s32 	%p517, %r2678, -1;
	selp.u32 	%r2679, 1, 0, %p517;
	add.s32 	%r2680, %r2676, %r2679;
	ld.global.u32 	%r2681, [%rd877+36];
	mul.wide.s32 	%rd896, %r2681, 4;
	add.s64 	%rd897, %rd3, %rd896;
	ld.global.u32 	%r2682, [%rd897];
	setp.eq.s32 	%p518, %r2682, -1;
	selp.u32 	%r2683, 1, 0, %p518;
	add.s32 	%r2684, %r2680, %r2683;
	ld.global.u32 	%r2685, [%rd877+40];
	mul.wide.s32 	%rd898, %r2685, 4;
	add.s64 	%rd899, %rd3, %rd898;
	ld.global.u32 	%r2686, [%rd899];
	setp.eq.s32 	%p519, %r2686, -1;
	selp.u32 	%r2687, 1, 0, %p519;
	add.s32 	%r2688, %r2684, %r2687;
	ld.global.u32 	%r2689, [%rd877+44];
	mul.wide.s32 	%rd900, %r2689, 4;
	add.s64 	%rd901, %rd3, %rd900;
	ld.global.u32 	%r2690, [%rd901];
	setp.eq.s32 	%p520, %r2690, -1;
	selp.u32 	%r2691, 1, 0, %p520;
	add.s32 	%r2692, %r2688, %r2691;
	ld.global.u32 	%r2693, [%rd877+48];
	mul.wide.s32 	%rd902, %r2693, 4;
	add.s64 	%rd903, %rd3, %rd902;
	ld.global.u32 	%r2694, [%rd903];
	setp.eq.s32 	%p521, %r2694, -1;
	selp.u32 	%r2695, 1, 0, %p521;
	add.s32 	%r2696, %r2692, %r2695;
	ld.global.u32 	%r2697, [%rd877+52];
	mul.wide.s32 	%rd904, %r2697, 4;
	add.s64 	%rd905, %rd3, %rd904;
	ld.global.u32 	%r2698, [%rd905];
	setp.eq.s32 	%p522, %r2698, -1;
	selp.u32 	%r2699, 1, 0, %p522;
	add.s32 	%r2700, %r2696, %r2699;
	ld.global.u32 	%r2701, [%rd877+56];
	mul.wide.s32 	%rd906, %r2701, 4;
	add.s64 	%rd907, %rd3, %rd906;
	ld.global.u32 	%r2702, [%rd907];
	setp.eq.s32 	%p523, %r2702, -1;
	selp.u32 	%r2703, 1, 0, %p523;
	add.s32 	%r2704, %r2700, %r2703;
	ld.global.u32 	%r2705, [%rd877+60];
	mul.wide.s32 	%rd908, %r2705, 4;
	add.s64 	%rd909, %rd3, %rd908;
	ld.global.u32 	%r2706, [%rd909];
	setp.eq.s32 	%p524, %r2706, -1;
	selp.u32 	%r2707, 1, 0, %p524;
	add.s32 	%r6019, %r2704, %r2707;
	add.s32 	%r6011, %r6011, 16;
	add.s32 	%r6009, %r6009, 16;
	and.b32  	%r2708, %r446, -16;
	setp.ne.s32 	%p525, %r6009, %r2708;
	@%p525 bra 	$L__BB24_228;
$L__BB24_229:
	and.b32  	%r456, %r446, 15;
	setp.eq.s32 	%p526, %r456, 0;
	@%p526 bra 	$L__BB24_239;
	setp.lt.u32 	%p527, %r456, 8;
	@%p527 bra 	$L__BB24_232;
	mul.wide.s32 	%rd910, %r6011, 4;
	add.s64 	%rd911, %rd2, %rd910;
	ld.global.u32 	%r2710, [%rd911];
	mul.wide.s32 	%rd912, %r2710, 4;
	add.s64 	%rd913, %rd3, %rd912;
	ld.global.u32 	%r2711, [%rd913];
	setp.eq.s32 	%p528, %r2711, -1;
	selp.u32 	%r2712, 1, 0, %p528;
	add.s32 	%r2713, %r6019, %r2712;
	ld.global.u32 	%r2714, [%rd911+4];
	mul.wide.s32 	%rd914, %r2714, 4;
	add.s64 	%rd915, %rd3, %rd914;
	ld.global.u32 	%r2715, [%rd915];
	setp.eq.s32 	%p529, %r2715, -1;
	selp.u32 	%r2716, 1, 0, %p529;
	add.s32 	%r2717, %r2713, %r2716;
	ld.global.u32 	%r2718, [%rd911+8];
	mul.wide.s32 	%rd916, %r2718, 4;
	add.s64 	%rd917, %rd3, %rd916;
	ld.global.u32 	%r2719, [%rd917];
	setp.eq.s32 	%p530, %r2719, -1;
	selp.u32 	%r2720, 1, 0, %p530;
	add.s32 	%r2721, %r2717, %r2720;
	ld.global.u32 	%r2722, [%rd911+12];
	mul.wide.s32 	%rd918, %r2722, 4;
	add.s64 	%rd919, %rd3, %rd918;
	ld.global.u32 	%r2723, [%rd919];
	setp.eq.s32 	%p531, %r2723, -1;
	selp.u32 	%r2724, 1, 0, %p531;
	add.s32 	%r2725, %r2721, %r2724;
	ld.global.u32 	%r2726, [%rd911+16];
	mul.wide.s32 	%rd920, %r2726, 4;
	add.s64 	%rd921, %rd3, %rd920;
	ld.global.u32 	%r2727, [%rd921];
	setp.eq.s32 	%p532, %r2727, -1;
	selp.u32 	%r2728, 1, 0, %p532;
	add.s32 	%r2729, %r2725, %r2728;
	ld.global.u32 	%r2730, [%rd911+20];
	mul.wide.s32 	%rd922, %r2730, 4;
	add.s64 	%rd923, %rd3, %rd922;
	ld.global.u32 	%r2731, [%rd923];
	setp.eq.s32 	%p533, %r2731, -1;
	selp.u32 	%r2732, 1, 0, %p533;
	add.s32 	%r2733, %r2729, %r2732;
	ld.global.u32 	%r2734, [%rd911+24];
	mul.wide.s32 	%rd924, %r2734, 4;
	add.s64 	%rd925, %rd3, %rd924;
	ld.global.u32 	%r2735, [%rd925];
	setp.eq.s32 	%p534, %r2735, -1;
	selp.u32 	%r2736, 1, 0, %p534;
	add.s32 	%r2737, %r2733, %r2736;
	ld.global.u32 	%r2738, [%rd911+28];
	mul.wide.s32 	%rd926, %r2738, 4;
	add.s64 	%rd927, %rd3, %rd926;
	ld.global.u32 	%r2739, [%rd927];
	setp.eq.s32 	%p535, %r2739, -1;
	selp.u32 	%r2740, 1, 0, %p535;
	add.s32 	%r6019, %r2737, %r2740;
	add.s32 	%r6011, %r6011, 8;
$L__BB24_232:
	and.b32  	%r462, %r446, 7;
	setp.eq.s32 	%p536, %r462, 0;
	@%p536 bra 	$L__BB24_239;
	and.b32  	%r463, %r446, 3;
	setp.lt.u32 	%p537, %r462, 4;
	@%p537 bra 	$L__BB24_235;
	mul.wide.s32 	%rd928, %r6011, 4;
	add.s64 	%rd929, %rd2, %rd928;
	ld.global.u32 	%r2742, [%rd929];
	mul.wide.s32 	%rd930, %r2742, 4;
	add.s64 	%rd931, %rd3, %rd930;
	ld.global.u32 	%r2743, [%rd931];
	setp.eq.s32 	%p538, %r2743, -1;
	selp.u32 	%r2744, 1, 0, %p538;
	add.s32 	%r2745, %r6019, %r2744;
	ld.global.u32 	%r2746, [%rd929+4];
	mul.wide.s32 	%rd932, %r2746, 4;
	add.s64 	%rd933, %rd3, %rd932;
	ld.global.u32 	%r2747, [%rd933];
	setp.eq.s32 	%p539, %r2747, -1;
	selp.u32 	%r2748, 1, 0, %p539;
	add.s32 	%r2749, %r2745, %r2748;
	ld.global.u32 	%r2750, [%rd929+8];
	mul.wide.s32 	%rd934, %r2750, 4;
	add.s64 	%rd935, %rd3, %rd934;
	ld.global.u32 	%r2751, [%rd935];
	setp.eq.s32 	%p540, %r2751, -1;
	selp.u32 	%r2752, 1, 0, %p540;
	add.s32 	%r2753, %r2749, %r2752;
	ld.global.u32 	%r2754, [%rd929+12];
	mul.wide.s32 	%rd936, %r2754, 4;
	add.s64 	%rd937, %rd3, %rd936;
	ld.global.u32 	%r2755, [%rd937];
	setp.eq.s32 	%p541, %r2755, -1;
	selp.u32 	%r2756, 1, 0, %p541;
	add.s32 	%r6019, %r2753, %r2756;
	add.s32 	%r6011, %r6011, 4;
$L__BB24_235:
	setp.eq.s32 	%p542, %r463, 0;
	@%p542 bra 	$L__BB24_239;
	mul.wide.s32 	%rd938, %r6011, 4;
	add.s64 	%rd20, %rd2, %rd938;
	ld.global.u32 	%r2757, [%rd20];
	mul.wide.s32 	%rd939, %r2757, 4;
	add.s64 	%rd940, %rd3, %rd939;
	ld.global.u32 	%r2758, [%rd940];
	setp.eq.s32 	%p543, %r2758, -1;
	selp.u32 	%r2759, 1, 0, %p543;
	add.s32 	%r6019, %r6019, %r2759;
	setp.eq.s32 	%p544, %r463, 1;
	@%p544 bra 	$L__BB24_239;
	ld.global.u32 	%r2760, [%rd20+4];
	mul.wide.s32 	%rd941, %r2760, 4;
	add.s64 	%rd942, %rd3, %rd941;
	ld.global.u32 	%r2761, [%rd942];
	setp.eq.s32 	%p545, %r2761, -1;
	selp.u32 	%r2762, 1, 0, %p545;
	add.s32 	%r6019, %r6019, %r2762;
	setp.eq.s32 	%p546, %r463, 2;
	@%p546 bra 	$L__BB24_239;
	ld.global.u32 	%r2763, [%rd20+8];
	mul.wide.s32 	%rd943, %r2763, 4;
	add.s64 	%rd944, %rd3, %rd943;
	ld.global.u32 	%r2764, [%rd944];
	setp.eq.s32 	%p547, %r2764, -1;
	selp.u32 	%r2765, 1, 0, %p547;
	add.s32 	%r6019, %r6019, %r2765;
$L__BB24_239:
	ld.global.u32 	%r2767, [%rd6+13312];
	setp.ne.s32 	%p548, %r2767, -1;
	mov.b32 	%r6032, 0;
	@%p548 bra 	$L__BB24_254;
	ld.global.u32 	%r6024, [%rd7+13312];
	ld.global.u32 	%r474, [%rd7+13316];
	setp.ge.s32 	%p549, %r6024, %r474;
	@%p549 bra 	$L__BB24_254;
	add.s32 	%r2771, %r6024, 1;
	max.s32 	%r2772, %r474, %r2771;
	sub.s32 	%r475, %r2772, %r6024;
	sub.s32 	%r2773, %r6024, %r2772;
	setp.gt.u32 	%p550, %r2773, -16;
	mov.b32 	%r6032, 0;
	@%p550 bra 	$L__BB24_244;
	mov.b32 	%r6032, 0;
	mov.u32 	%r6022, %r6032;
$L__BB24_243:
	.pragma "nounroll";
	mul.wide.s32 	%rd945, %r6024, 4;
	add.s64 	%rd946, %rd2, %rd945;
	ld.global.u32 	%r2775, [%rd946];
	mul.wide.s32 	%rd947, %r2775, 4;
	add.s64 	%rd948, %rd3, %rd947;
	ld.global.u32 	%r2776, [%rd948];
	setp.eq.s32 	%p551, %r2776, -1;
	selp.u32 	%r2777, 1, 0, %p551;
	add.s32 	%r2778, %r6032, %r2777;
	ld.global.u32 	%r2779, [%rd946+4];
	mul.wide.s32 	%rd949, %r2779, 4;
	add.s64 	%rd950, %rd3, %rd949;
	ld.global.u32 	%r2780, [%rd950];
	setp.eq.s32 	%p552, %r2780, -1;
	selp.u32 	%r2781, 1, 0, %p552;
	add.s32 	%r2782, %r2778, %r2781;
	ld.global.u32 	%r2783, [%rd946+8];
	mul.wide.s32 	%rd951, %r2783, 4;
	add.s64 	%rd952, %rd3, %rd951;
	ld.global.u32 	%r2784, [%rd952];
	setp.eq.s32 	%p553, %r2784, -1;
	selp.u32 	%r2785, 1, 0, %p553;
	add.s32 	%r2786, %r2782, %r2785;
	ld.global.u32 	%r2787, [%rd946+12];
	mul.wide.s32 	%rd953, %r2787, 4;
	add.s64 	%rd954, %rd3, %rd953;
	ld.global.u32 	%r2788, [%rd954];
	setp.eq.s32 	%p554, %r2788, -1;
	selp.u32 	%r2789, 1, 0, %p554;
	add.s32 	%r2790, %r2786, %r2789;
	ld.global.u32 	%r2791, [%rd946+16];
	mul.wide.s32 	%rd955, %r2791, 4;
	add.s64 	%rd956, %rd3, %rd955;
	ld.global.u32 	%r2792, [%rd956];
	setp.eq.s32 	%p555, %r2792, -1;
	selp.u32 	%r2793, 1, 0, %p555;
	add.s32 	%r2794, %r2790, %r2793;
	ld.global.u32 	%r2795, [%rd946+20];
	mul.wide.s32 	%rd957, %r2795, 4;
	add.s64 	%rd958, %rd3, %rd957;
	ld.global.u32 	%r2796, [%rd958];
	setp.eq.s32 	%p556, %r2796, -1;
	selp.u32 	%r2797, 1, 0, %p556;
	add.s32 	%r2798, %r2794, %r2797;
	ld.global.u32 	%r2799, [%rd946+24];
	mul.wide.s32 	%rd959, %r2799, 4;
	add.s64 	%rd960, %rd3, %rd959;
	ld.global.u32 	%r2800, [%rd960];
	setp.eq.s32 	%p557, %r2800, -1;
	selp.u32 	%r2801, 1, 0, %p557;
	add.s32 	%r2802, %r2798, %r2801;
	ld.global.u32 	%r2803, [%rd946+28];
	mul.wide.s32 	%rd961, %r2803, 4;
	add.s64 	%rd962, %rd3, %rd961;
	ld.global.u32 	%r2804, [%rd962];
	setp.eq.s32 	%p558, %r2804, -1;
	selp.u32 	%r2805, 1, 0, %p558;
	add.s32 	%r2806, %r2802, %r2805;
	ld.global.u32 	%r2807, [%rd946+32];
	mul.wide.s32 	%rd963, %r2807, 4;
	add.s64 	%rd964, %rd3, %rd963;
	ld.global.u32 	%r2808, [%rd964];
	setp.eq.s32 	%p559, %r2808, -1;
	selp.u32 	%r2809, 1, 0, %p559;
	add.s32 	%r2810, %r2806, %r2809;
	ld.global.u32 	%r2811, [%rd946+36];
	mul.wide.s32 	%rd965, %r2811, 4;
	add.s64 	%rd966, %rd3, %rd965;
	ld.global.u32 	%r2812, [%rd966];
	setp.eq.s32 	%p560, %r2812, -1;
	selp.u32 	%r2813, 1, 0, %p560;
	add.s32 	%r2814, %r2810, %r2813;
	ld.global.u32 	%r2815, [%rd946+40];
	mul.wide.s32 	%rd967, %r2815, 4;
	add.s64 	%rd968, %rd3, %rd967;
	ld.global.u32 	%r2816, [%rd968];
	setp.eq.s32 	%p561, %r2816, -1;
	selp.u32 	%r2817, 1, 0, %p561;
	add.s32 	%r2818, %r2814, %r2817;
	ld.global.u32 	%r2819, [%rd946+44];
	mul.wide.s32 	%rd969, %r2819, 4;
	add.s64 	%rd970, %rd3, %rd969;
	ld.global.u32 	%r2820, [%rd970];
	setp.eq.s32 	%p562, %r2820, -1;
	selp.u32 	%r2821, 1, 0, %p562;
	add.s32 	%r2822, %r2818, %r2821;
	ld.global.u32 	%r2823, [%rd946+48];
	mul.wide.s32 	%rd971, %r2823, 4;
	add.s64 	%rd972, %rd3, %rd971;
	ld.global.u32 	%r2824, [%rd972];
	setp.eq.s32 	%p563, %r2824, -1;
	selp.u32 	%r2825, 1, 0, %p563;
	add.s32 	%r2826, %r2822, %r2825;
	ld.global.u32 	%r2827, [%rd946+52];
	mul.wide.s32 	%rd973, %r2827, 4;
	add.s64 	%rd974, %rd3, %rd973;
	ld.global.u32 	%r2828, [%rd974];
	setp.eq.s32 	%p564, %r2828, -1;
	selp.u32 	%r2829, 1, 0, %p564;
	add.s32 	%r2830, %r2826, %r2829;
	ld.global.u32 	%r2831, [%rd946+56];
	mul.wide.s32 	%rd975, %r2831, 4;
	add.s64 	%rd976, %rd3, %rd975;
	ld.global.u32 	%r2832, [%rd976];
	setp.eq.s32 	%p565, %r2832, -1;
	selp.u32 	%r2833, 1, 0, %p565;
	add.s32 	%r2834, %r2830, %r2833;
	ld.global.u32 	%r2835, [%rd946+60];
	mul.wide.s32 	%rd977, %r2835, 4;
	add.s64 	%rd978, %rd3, %rd977;
	ld.global.u32 	%r2836, [%rd978];
	setp.eq.s32 	%p566, %r2836, -1;
	selp.u32 	%r2837, 1, 0, %p566;
	add.s32 	%r6032, %r2834, %r2837;
	add.s32 	%r6024, %r6024, 16;
	add.s32 	%r6022, %r6022, 16;
	and.b32  	%r2838, %r475, -16;
	setp.ne.s32 	%p567, %r6022, %r2838;
	@%p567 bra 	$L__BB24_243;
$L__BB24_244:
	and.b32  	%r2839, %r475, 15;
	setp.eq.s32 	%p568, %r2839, 0;
	@%p568 bra 	$L__BB24_254;
	setp.lt.u32 	%p569, %r2839, 8;
	@%p569 bra 	$L__BB24_247;
	mul.wide.s32 	%rd979, %r6024, 4;
	add.s64 	%rd980, %rd2, %rd979;
	ld.global.u32 	%r2842, [%rd980];
	mul.wide.s32 	%rd981, %r2842, 4;
	add.s64 	%rd982, %rd3, %rd981;
	ld.global.u32 	%r2843, [%rd982];
	setp.eq.s32 	%p570, %r2843, -1;
	selp.u32 	%r2844, 1, 0, %p570;
	add.s32 	%r2845, %r6032, %r2844;
	ld.global.u32 	%r2846, [%rd980+4];
	mul.wide.s32 	%rd983, %r2846, 4;
	add.s64 	%rd984, %rd3, %rd983;
	ld.global.u32 	%r2847, [%rd984];
	setp.eq.s32 	%p571, %r2847, -1;
	selp.u32 	%r2848, 1, 0, %p571;
	add.s32 	%r2849, %r2845, %r2848;
	ld.global.u32 	%r2850, [%rd980+8];
	mul.wide.s32 	%rd985, %r2850, 4;
	add.s64 	%rd986, %rd3, %rd985;
	ld.global.u32 	%r2851, [%rd986];
	setp.eq.s32 	%p572, %r2851, -1;
	selp.u32 	%r2852, 1, 0, %p572;
	add.s32 	%r2853, %r2849, %r2852;
	ld.global.u32 	%r2854, [%rd980+12];
	mul.wide.s32 	%rd987, %r2854, 4;
	add.s64 	%rd988, %rd3, %rd987;
	ld.global.u32 	%r2855, [%rd988];
	setp.eq.s32 	%p573, %r2855, -1;
	selp.u32 	%r2856, 1, 0, %p573;
	add.s32 	%r2857, %r2853, %r2856;
	ld.global.u32 	%r2858, [%rd980+16];
	mul.wide.s32 	%rd989, %r2858, 4;
	add.s64 	%rd990, %rd3, %rd989;
	ld.global.u32 	%r2859, [%rd990];
	setp.eq.s32 	%p574, %r2859, -1;
	selp.u32 	%r2860, 1, 0, %p574;
	add.s32 	%r2861, %r2857, %r2860;
	ld.global.u32 	%r2862, [%rd980+20];
	mul.wide.s32 	%rd991, %r2862, 4;
	add.s64 	%rd992, %rd3, %rd991;
	ld.global.u32 	%r2863, [%rd992];
	setp.eq.s32 	%p575, %r2863, -1;
	selp.u32 	%r2864, 1, 0, %p575;
	add.s32 	%r2865, %r2861, %r2864;
	ld.global.u32 	%r2866, [%rd980+24];
	mul.wide.s32 	%rd993, %r2866, 4;
	add.s64 	%rd994, %rd3, %rd993;
	ld.global.u32 	%r2867, [%rd994];
	setp.eq.s32 	%p576, %r2867, -1;
	selp.u32 	%r2868, 1, 0, %p576;
	add.s32 	%r2869, %r2865, %r2868;
	ld.global.u32 	%r2870, [%rd980+28];
	mul.wide.s32 	%rd995, %r2870, 4;
	add.s64 	%rd996, %rd3, %rd995;
	ld.global.u32 	%r2871, [%rd996];
	setp.eq.s32 	%p577, %r2871, -1;
	selp.u32 	%r2872, 1, 0, %p577;
	add.s32 	%r6032, %r2869, %r2872;
	add.s32 	%r6024, %r6024, 8;
$L__BB24_247:
	and.b32  	%r2873, %r475, 7;
	setp.eq.s32 	%p578, %r2873, 0;
	@%p578 bra 	$L__BB24_254;
	and.b32  	%r490, %r475, 3;
	setp.lt.u32 	%p579, %r2873, 4;
	@%p579 bra 	$L__BB24_250;
	mul.wide.s32 	%rd997, %r6024, 4;
	add.s64 	%rd998, %rd2, %rd997;
	ld.global.u32 	%r2876, [%rd998];
	mul.wide.s32 	%rd999, %r2876, 4;
	add.s64 	%rd1000, %rd3, %rd999;
	ld.global.u32 	%r2877, [%rd1000];
	setp.eq.s32 	%p580, %r2877, -1;
	selp.u32 	%r2878, 1, 0, %p580;
	add.s32 	%r2879, %r6032, %r2878;
	ld.global.u32 	%r2880, [%rd998+4];
	mul.wide.s32 	%rd1001, %r2880, 4;
	add.s64 	%rd1002, %rd3, %rd1001;
	ld.global.u32 	%r2881, [%rd1002];
	setp.eq.s32 	%p581, %r2881, -1;
	selp.u32 	%r2882, 1, 0, %p581;
	add.s32 	%r2883, %r2879, %r2882;
	ld.global.u32 	%r2884, [%rd998+8];
	mul.wide.s32 	%rd1003, %r2884, 4;
	add.s64 	%rd1004, %rd3, %rd1003;
	ld.global.u32 	%r2885, [%rd1004];
	setp.eq.s32 	%p582, %r2885, -1;
	selp.u32 	%r2886, 1, 0, %p582;
	add.s32 	%r2887, %r2883, %r2886;
	ld.global.u32 	%r2888, [%rd998+12];
	mul.wide.s32 	%rd1005, %r2888, 4;
	add.s64 	%rd1006, %rd3, %rd1005;
	ld.global.u32 	%r2889, [%rd1006];
	setp.eq.s32 	%p583, %r2889, -1;
	selp.u32 	%r2890, 1, 0, %p583;
	add.s32 	%r6032, %r2887, %r2890;
	add.s32 	%r6024, %r6024, 4;
$L__BB24_250:
	setp.eq.s32 	%p584, %r490, 0;
	@%p584 bra 	$L__BB24_254;
	mul.wide.s32 	%rd1007, %r6024, 4;
	add.s64 	%rd21, %rd2, %rd1007;
	ld.global.u32 	%r2891, [%rd21];
	mul.wide.s32 	%rd1008, %r2891, 4;
	add.s64 	%rd1009, %rd3, %rd1008;
	ld.global.u32 	%r2892, [%rd1009];
	setp.eq.s32 	%p585, %r2892, -1;
	selp.u32 	%r2893, 1, 0, %p585;
	add.s32 	%r6032, %r6032, %r2893;
	setp.eq.s32 	%p586, %r490, 1;
	@%p586 bra 	$L__BB24_254;
	ld.global.u32 	%r2894, [%rd21+4];
	mul.wide.s32 	%rd1010, %r2894, 4;
	add.s64 	%rd1011, %rd3, %rd1010;
	ld.global.u32 	%r2895, [%rd1011];
	setp.eq.s32 	%p587, %r2895, -1;
	selp.u32 	%r2896, 1, 0, %p587;
	add.s32 	%r6032, %r6032, %r2896;
	setp.eq.s32 	%p588, %r490, 2;
	@%p588 bra 	$L__BB24_254;
	ld.global.u32 	%r2897, [%rd21+8];
	mul.wide.s32 	%rd1012, %r2897, 4;
	add.s64 	%rd1013, %rd3, %rd1012;
	ld.global.u32 	%r2898, [%rd1013];
	setp.eq.s32 	%p589, %r2898, -1;
	selp.u32 	%r2899, 1, 0, %p589;
	add.s32 	%r6032, %r6032, %r2899;
$L__BB24_254:
	ld.global.u32 	%r2901, [%rd6+14336];
	setp.ne.s32 	%p590, %r2901, -1;
	mov.b32 	%r6045, 0;
	@%p590 bra 	$L__BB24_269;
	ld.global.u32 	%r6037, [%rd7+14336];
	ld.global.u32 	%r501, [%rd7+14340];
	setp.ge.s32 	%p591, %r6037, %r501;
	@%p591 bra 	$L__BB24_269;
	add.s32 	%r2905, %r6037, 1;
	max.s32 	%r2906, %r501, %r2905;
	sub.s32 	%r502, %r2906, %r6037;
	sub.s32 	%r2907, %r6037, %r2906;
	setp.gt.u32 	%p592, %r2907, -16;
	mov.b32 	%r6045, 0;
	@%p592 bra 	$L__BB24_259;
	mov.b32 	%r6045, 0;
	mov.u32 	%r6035, %r6045;
$L__BB24_258:
	.pragma "nounroll";
	mul.wide.s32 	%rd1014, %r6037, 4;
	add.s64 	%rd1015, %rd2, %rd1014;
	ld.global.u32 	%r2909, [%rd1015];
	mul.wide.s32 	%rd1016, %r2909, 4;
	add.s64 	%rd1017, %rd3, %rd1016;
	ld.global.u32 	%r2910, [%rd1017];
	setp.eq.s32 	%p593, %r2910, -1;
	selp.u32 	%r2911, 1, 0, %p593;
	add.s32 	%r2912, %r6045, %r2911;
	ld.global.u32 	%r2913, [%rd1015+4];
	mul.wide.s32 	%rd1018, %r2913, 4;
	add.s64 	%rd1019, %rd3, %rd1018;
	ld.global.u32 	%r2914, [%rd1019];
	setp.eq.s32 	%p594, %r2914, -1;
	selp.u32 	%r2915, 1, 0, %p594;
	add.s32 	%r2916, %r2912, %r2915;
	ld.global.u32 	%r2917, [%rd1015+8];
	mul.wide.s32 	%rd1020, %r2917, 4;
	add.s64 	%rd1021, %rd3, %rd1020;
	ld.global.u32 	%r2918, [%rd1021];
	setp.eq.s32 	%p595, %r2918, -1;
	selp.u32 	%r2919, 1, 0, %p595;
	add.s32 	%r2920, %r2916, %r2919;
	ld.global.u32 	%r2921, [%rd1015+12];
	mul.wide.s32 	%rd1022, %r2921, 4;
	add.s64 	%rd1023, %rd3, %rd1022;
	ld.global.u32 	%r2922, [%rd1023];
	setp.eq.s32 	%p596, %r2922, -1;
	selp.u32 	%r2923, 1, 0, %p596;
	add.s32 	%r2924, %r2920, %r2923;
	ld.global.u32 	%r2925, [%rd1015+16];
	mul.wide.s32 	%rd1024, %r2925, 4;
	add.s64 	%rd1025, %rd3, %rd1024;
	ld.global.u32 	%r2926, [%rd1025];
	setp.eq.s32 	%p597, %r2926, -1;
	selp.u32 	%r2927, 1, 0, %p597;
	add.s32 	%r2928, %r2924, %r2927;
	ld.global.u32 	%r2929, [%rd1015+20];
	mul.wide.s32 	%rd1026, %r2929, 4;
	add.s64 	%rd1027, %rd3, %rd1026;
	ld.global.u32 	%r2930, [%rd1027];
	setp.eq.s32 	%p598, %r2930, -1;
	selp.u32 	%r2931, 1, 0, %p598;
	add.s32 	%r2932, %r2928, %r2931;
	ld.global.u32 	%r2933, [%rd1015+24];
	mul.wide.s32 	%rd1028, %r2933, 4;
	add.s64 	%rd1029, %rd3, %rd1028;
	ld.global.u32 	%r2934, [%rd1029];
	setp.eq.s32 	%p599, %r2934, -1;
	selp.u32 	%r2935, 1, 0, %p599;
	add.s32 	%r2936, %r2932, %r2935;
	ld.global.u32 	%r2937, [%rd1015+28];
	mul.wide.s32 	%rd1030, %r2937, 4;
	add.s64 	%rd1031, %rd3, %rd1030;
	ld.global.u32 	%r2938, [%rd1031];
	setp.eq.s32 	%p600, %r2938, -1;
	selp.u32 	%r2939, 1, 0, %p600;
	add.s32 	%r2940, %r2936, %r2939;
	ld.global.u32 	%r2941, [%rd1015+32];
	mul.wide.s32 	%rd1032, %r2941, 4;
	add.s64 	%rd1033, %rd3, %rd1032;
	ld.global.u32 	%r2942, [%rd1033];
	setp.eq.s32 	%p601, %r2942, -1;
	selp.u32 	%r2943, 1, 0, %p601;
	add.s32 	%r2944, %r2940, %r2943;
	ld.global.u32 	%r2945, [%rd1015+36];
	mul.wide.s32 	%rd1034, %r2945, 4;
	add.s64 	%rd1035, %rd3, %rd1034;
	ld.global.u32 	%r2946, [%rd1035];
	setp.eq.s32 	%p602, %r2946, -1;
	selp.u32 	%r2947, 1, 0, %p602;
	add.s32 	%r2948, %r2944, %r2947;
	ld.global.u32 	%r2949, [%rd1015+40];
	mul.wide.s32 	%rd1036, %r2949, 4;
	add.s64 	%rd1037, %rd3, %rd1036;
	ld.global.u32 	%r2950, [%rd1037];
	setp.eq.s32 	%p603, %r2950, -1;
	selp.u32 	%r2951, 1, 0, %p603;
	add.s32 	%r2952, %r2948, %r2951;
	ld.global.u32 	%r2953, [%rd1015+44];
	mul.wide.s32 	%rd1038, %r2953, 4;
	add.s64 	%rd1039, %rd3, %rd1038;
	ld.global.u32 	%r2954, [%rd1039];
	setp.eq.s32 	%p604, %r2954, -1;
	selp.u32 	%r2955, 1, 0, %p604;
	add.s32 	%r2956, %r2952, %r2955;
	ld.global.u32 	%r2957, [%rd1015+48];
	mul.wide.s32 	%rd1040, %r2957, 4;
	add.s64 	%rd1041, %rd3, %rd1040;
	ld.global.u32 	%r2958, [%rd1041];
	setp.eq.s32 	%p605, %r2958, -1;
	selp.u32 	%r2959, 1, 0, %p605;
	add.s32 	%r2960, %r2956, %r2959;
	ld.global.u32 	%r2961, [%rd1015+52];
	mul.wide.s32 	%rd1042, %r2961, 4;
	add.s64 	%rd1043, %rd3, %rd1042;
	ld.global.u32 	%r2962, [%rd1043];
	setp.eq.s32 	%p606, %r2962, -1;
	selp.u32 	%r2963, 1, 0, %p606;
	add.s32 	%r2964, %r2960, %r2963;
	ld.global.u32 	%r2965, [%rd1015+56];
	mul.wide.s32 	%rd1044, %r2965, 4;
	add.s64 	%rd1045, %rd3, %rd1044;
	ld.global.u32 	%r2966, [%rd1045];
	setp.eq.s32 	%p607, %r2966, -1;
	selp.u32 	%r2967, 1, 0, %p607;
	add.s32 	%r2968, %r2964, %r2967;
	ld.global.u32 	%r2969, [%rd1015+60];
	mul.wide.s32 	%rd1046, %r2969, 4;
	add.s64 	%rd1047, %rd3, %rd1046;
	ld.global.u32 	%r2970, [%rd1047];
	setp.eq.s32 	%p608, %r2970, -1;
	selp.u32 	%r2971, 1, 0, %p608;
	add.s32 	%r6045, %r2968, %r2971;
	add.s32 	%r6037, %r6037, 16;
	add.s32 	%r6035, %r6035, 16;
	and.b32  	%r2972, %r502, -16;
	setp.ne.s32 	%p609, %r6035, %r2972;
	@%p609 bra 	$L__BB24_258;
$L__BB24_259:
	and.b32  	%r2973, %r502, 15;
	setp.eq.s32 	%p610, %r2973, 0;
	@%p610 bra 	$L__BB24_269;
	setp.lt.u32 	%p611, %r2973, 8;
	@%p611 bra 	$L__BB24_262;
	mul.wide.s32 	%rd1048, %r6037, 4;
	add.s64 	%rd1049, %rd2, %rd1048;
	ld.global.u32 	%r2976, [%rd1049];
	mul.wide.s32 	%rd1050, %r2976, 4;
	add.s64 	%rd1051, %rd3, %rd1050;
	ld.global.u32 	%r2977, [%rd1051];
	setp.eq.s32 	%p612, %r2977, -1;
	selp.u32 	%r2978, 1, 0, %p612;
	add.s32 	%r2979, %r6045, %r2978;
	ld.global.u32 	%r2980, [%rd1049+4];
	mul.wide.s32 	%rd1052, %r2980, 4;
	add.s64 	%rd1053, %rd3, %rd1052;
	ld.global.u32 	%r2981, [%rd1053];
	setp.eq.s32 	%p613, %r2981, -1;
	selp.u32 	%r2982, 1, 0, %p613;
	add.s32 	%r2983, %r2979, %r2982;
	ld.global.u32 	%r2984, [%rd1049+8];
	mul.wide.s32 	%rd1054, %r2984, 4;
	add.s64 	%rd1055, %rd3, %rd1054;
	ld.global.u32 	%r2985, [%rd1055];
	setp.eq.s32 	%p614, %r2985, -1;
	selp.u32 	%r2986, 1, 0, %p614;
	add.s32 	%r2987, %r2983, %r2986;
	ld.global.u32 	%r2988, [%rd1049+12];
	mul.wide.s32 	%rd1056, %r2988, 4;
	add.s64 	%rd1057, %rd3, %rd1056;
	ld.global.u32 	%r2989, [%rd1057];
	setp.eq.s32 	%p615, %r2989, -1;
	selp.u32 	%r2990, 1, 0, %p615;
	add.s32 	%r2991, %r2987, %r2990;
	ld.global.u32 	%r2992, [%rd1049+16];
	mul.wide.s32 	%rd1058, %r2992, 4;
	add.s64 	%rd1059, %rd3, %rd1058;
	ld.global.u32 	%r2993, [%rd1059];
	setp.eq.s32 	%p616, %r2993, -1;
	selp.u32 	%r2994, 1, 0, %p616;
	add.s32 	%r2995, %r2991, %r2994;
	ld.global.u32 	%r2996, [%rd1049+20];
	mul.wide.s32 	%rd1060, %r2996, 4;
	add.s64 	%rd1061, %rd3, %rd1060;
	ld.global.u32 	%r2997, [%rd1061];
	setp.eq.s32 	%p617, %r2997, -1;
	selp.u32 	%r2998, 1, 0, %p617;
	add.s32 	%r2999, %r2995, %r2998;
	ld.global.u32 	%r3000, [%rd1049+24];
	mul.wide.s32 	%rd1062, %r3000, 4;
	add.s64 	%rd1063, %rd3, %rd1062;
	ld.global.u32 	%r3001, [%rd1063];
	setp.eq.s32 	%p618, %r3001, -1;
	selp.u32 	%r3002, 1, 0, %p618;
	add.s32 	%r3003, %r2999, %r3002;
	ld.global.u32 	%r3004, [%rd1049+28];
	mul.wide.s32 	%rd1064, %r3004, 4;
	add.s64 	%rd1065, %rd3, %rd1064;
	ld.global.u32 	%r3005, [%rd1065];
	setp.eq.s32 	%p619, %r3005, -1;
	selp.u32 	%r3006, 1, 0, %p619;
	add.s32 	%r6045, %r3003, %r3006;
	add.s32 	%r6037, %r6037, 8;
$L__BB24_262:
	and.b32  	%r3007, %r502, 7;
	setp.eq.s32 	%p620, %r3007, 0;
	@%p620 bra 	$L__BB24_269;
	and.b32  	%r517, %r502, 3;
	setp.lt.u32 	%p621, %r3007, 4;
	@%p621 bra 	$L__BB24_265;
	mul.wide.s32 	%rd1066, %r6037, 4;
	add.s64 	%rd1067, %rd2, %rd1066;
	ld.global.u32 	%r3010, [%rd1067];
	mul.wide.s32 	%rd1068, %r3010, 4;
	add.s64 	%rd1069, %rd3, %rd1068;
	ld.global.u32 	%r3011, [%rd1069];
	setp.eq.s32 	%p622, %r3011, -1;
	selp.u32 	%r3012, 1, 0, %p622;
	add.s32 	%r3013, %r6045, %r3012;
	ld.global.u32 	%r3014, [%rd1067+4];
	mul.wide.s32 	%rd1070, %r3014, 4;
	add.s64 	%rd1071, %rd3, %rd1070;
	ld.global.u32 	%r3015, [%rd1071];
	setp.eq.s32 	%p623, %r3015, -1;
	selp.u32 	%r3016, 1, 0, %p623;
	add.s32 	%r3017, %r3013, %r3016;
	ld.global.u32 	%r3018, [%rd1067+8];
	mul.wide.s32 	%rd1072, %r3018, 4;
	add.s64 	%rd1073, %rd3, %rd1072;
	ld.global.u32 	%r3019, [%rd1073];
	setp.eq.s32 	%p624, %r3019, -1;
	selp.u32 	%r3020, 1, 0, %p624;
	add.s32 	%r3021, %r3017, %r3020;
	ld.global.u32 	%r3022, [%rd1067+12];
	mul.wide.s32 	%rd1074, %r3022, 4;
	add.s64 	%rd1075, %rd3, %rd1074;
	ld.global.u32 	%r3023, [%rd1075];
	setp.eq.s32 	%p625, %r3023, -1;
	selp.u32 	%r3024, 1, 0, %p625;
	add.s32 	%r6045, %r3021, %r3024;
	add.s32 	%r6037, %r6037, 4;
$L__BB24_265:
	setp.eq.s32 	%p626, %r517, 0;
	@%p626 bra 	$L__BB24_269;
	mul.wide.s32 	%rd1076, %r6037, 4;
	add.s64 	%rd22, %rd2, %rd1076;
	ld.global.u32 	%r3025, [%rd22];
	mul.wide.s32 	%rd1077, %r3025, 4;
	add.s64 	%rd1078, %rd3, %rd1077;
	ld.global.u32 	%r3026, [%rd1078];
	setp.eq.s32 	%p627, %r3026, -1;
	selp.u32 	%r3027, 1, 0, %p627;
	add.s32 	%r6045, %r6045, %r3027;
	setp.eq.s32 	%p628, %r517, 1;
	@%p628 bra 	$L__BB24_269;
	ld.global.u32 	%r3028, [%rd22+4];
	mul.wide.s32 	%rd1079, %r3028, 4;
	add.s64 	%rd1080, %rd3, %rd1079;
	ld.global.u32 	%r3029, [%rd1080];
	setp.eq.s32 	%p629, %r3029, -1;
	selp.u32 	%r3030, 1, 0, %p629;
	add.s32 	%r6045, %r6045, %r3030;
	setp.eq.s32 	%p630, %r517, 2;
	@%p630 bra 	$L__BB24_269;
	ld.global.u32 	%r3031, [%rd22+8];
	mul.wide.s32 	%rd1081, %r3031, 4;
	add.s64 	%rd1082, %rd3, %rd1081;
	ld.global.u32 	%r3032, [%rd1082];
	setp.eq.s32 	%p631, %r3032, -1;
	selp.u32 	%r3033, 1, 0, %p631;
	add.s32 	%r6045, %r6045, %r3033;
$L__BB24_269:
	ld.global.u32 	%r3035, [%rd6+15360];
	setp.ne.s32 	%p632, %r3035, -1;
	mov.b32 	%r6058, 0;
	@%p632 bra 	$L__BB24_284;
	ld.global.u32 	%r6050, [%rd7+15360];
	ld.global.u32 	%r528, [%rd7+15364];
	setp.ge.s32 	%p633, %r6050, %r528;
	@%p633 bra 	$L__BB24_284;
	add.s32 	%r3039, %r6050, 1;
	max.s32 	%r3040, %r528, %r3039;
	sub.s32 	%r529, %r3040, %r6050;
	sub.s32 	%r3041, %r6050, %r3040;
	setp.gt.u32 	%p634, %r3041, -16;
	mov.b32 	%r6058, 0;
	@%p634 bra 	$L__BB24_274;
	mov.b32 	%r6058, 0;
	mov.u32 	%r6048, %r6058;
$L__BB24_273:
	.pragma "nounroll";
	mul.wide.s32 	%rd1083, %r6050, 4;
	add.s64 	%rd1084, %rd2, %rd1083;
	ld.global.u32 	%r3043, [%rd1084];
	mul.wide.s32 	%rd1085, %r3043, 4;
	add.s64 	%rd1086, %rd3, %rd1085;
	ld.global.u32 	%r3044, [%rd1086];
	setp.eq.s32 	%p635, %r3044, -1;
	selp.u32 	%r3045, 1, 0, %p635;
	add.s32 	%r3046, %r6058, %r3045;
	ld.global.u32 	%r3047, [%rd1084+4];
	mul.wide.s32 	%rd1087, %r3047, 4;
	add.s64 	%rd1088, %rd3, %rd1087;
	ld.global.u32 	%r3048, [%rd1088];
	setp.eq.s32 	%p636, %r3048, -1;
	selp.u32 	%r3049, 1, 0, %p636;
	add.s32 	%r3050, %r3046, %r3049;
	ld.global.u32 	%r3051, [%rd1084+8];
	mul.wide.s32 	%rd1089, %r3051, 4;
	add.s64 	%rd1090, %rd3, %rd1089;
	ld.global.u32 	%r3052, [%rd1090];
	setp.eq.s32 	%p637, %r3052, -1;
	selp.u32 	%r3053, 1, 0, %p637;
	add.s32 	%r3054, %r3050, %r3053;
	ld.global.u32 	%r3055, [%rd1084+12];
	mul.wide.s32 	%rd1091, %r3055, 4;
	add.s64 	%rd1092, %rd3, %rd1091;
	ld.global.u32 	%r3056, [%rd1092];
	setp.eq.s32 	%p638, %r3056, -1;
	selp.u32 	%r3057, 1, 0, %p638;
	add.s32 	%r3058, %r3054, %r3057;
	ld.global.u32 	%r3059, [%rd1084+16];
	mul.wide.s32 	%rd1093, %r3059, 4;
	add.s64 	%rd1094, %rd3, %rd1093;
	ld.global.u32 	%r3060, [%rd1094];
	setp.eq.s32 	%p639, %r3060, -1;
	selp.u32 	%r3061, 1, 0, %p639;
	add.s32 	%r3062, %r3058, %r3061;
	ld.global.u32 	%r3063, [%rd1084+20];
	mul.wide.s32 	%rd1095, %r3063, 4;
	add.s64 	%rd1096, %rd3, %rd1095;
	ld.global.u32 	%r3064, [%rd1096];
	setp.eq.s32 	%p640, %r3064, -1;
	selp.u32 	%r3065, 1, 0, %p640;
	add.s32 	%r3066, %r3062, %r3065;
	ld.global.u32 	%r3067, [%rd1084+24];
	mul.wide.s32 	%rd1097, %r3067, 4;
	add.s64 	%rd1098, %rd3, %rd1097;
	ld.global.u32 	%r3068, [%rd1098];
	setp.eq.s32 	%p641, %r3068, -1;
	selp.u32 	%r3069, 1, 0, %p641;
	add.s32 	%r3070, %r3066, %r3069;
	ld.global.u32 	%r3071, [%rd1084+28];
	mul.wide.s32 	%rd1099, %r3071, 4;
	add.s64 	%rd1100, %rd3, %rd1099;
	ld.global.u32 	%r3072, [%rd1100];
	setp.eq.s32 	%p642, %r3072, -1;
	selp.u32 	%r3073, 1, 0, %p642;
	add.s32 	%r3074, %r3070, %r3073;
	ld.global.u32 	%r3075, [%rd1084+32];
	mul.wide.s32 	%rd1101, %r3075, 4;
	add.s64 	%rd1102, %rd3, %rd1101;
	ld.global.u32 	%r3076, [%rd1102];
	setp.eq.s32 	%p643, %r3076, -1;
	selp.u32 	%r3077, 1, 0, %p643;
	add.s32 	%r3078, %r3074, %r3077;
	ld.global.u32 	%r3079, [%rd1084+36];
	mul.wide.s32 	%rd1103, %r3079, 4;
	add.s64 	%rd1104, %rd3, %rd1103;
	ld.global.u32 	%r3080, [%rd1104];
	setp.eq.s32 	%p644, %r3080, -1;
	selp.u32 	%r3081, 1, 0, %p644;
	add.s32 	%r3082, %r3078, %r3081;
	ld.global.u32 	%r3083, [%rd1084+40];
	mul.wide.s32 	%rd1105, %r3083, 4;
	add.s64 	%rd1106, %rd3, %rd1105;
	ld.global.u32 	%r3084, [%rd1106];
	setp.eq.s32 	%p645, %r3084, -1;
	selp.u32 	%r3085, 1, 0, %p645;
	add.s32 	%r3086, %r3082, %r3085;
	ld.global.u32 	%r3087, [%rd1084+44];
	mul.wide.s32 	%rd1107, %r3087, 4;
	add.s64 	%rd1108, %rd3, %rd1107;
	ld.global.u32 	%r3088, [%rd1108];
	setp.eq.s32 	%p646, %r3088, -1;
	selp.u32 	%r3089, 1, 0, %p646;
	add.s32 	%r3090, %r3086, %r3089;
	ld.global.u32 	%r3091, [%rd1084+48];
	mul.wide.s32 	%rd1109, %r3091, 4;
	add.s64 	%rd1110, %rd3, %rd1109;
	ld.global.u32 	%r3092, [%rd1110];
	setp.eq.s32 	%p647, %r3092, -1;
	selp.u32 	%r3093, 1, 0, %p647;
	add.s32 	%r3094, %r3090, %r3093;
	ld.global.u32 	%r3095, [%rd1084+52];
	mul.wide.s32 	%rd1111, %r3095, 4;
	add.s64 	%rd1112, %rd3, %rd1111;
	ld.global.u32 	%r3096, [%rd1112];
	setp.eq.s32 	%p648, %r3096, -1;
	selp.u32 	%r3097, 1, 0, %p648;
	add.s32 	%r3098, %r3094, %r3097;
	ld.global.u32 	%r3099, [%rd1084+56];
	mul.wide.s32 	%rd1113, %r3099, 4;
	add.s64 	%rd1114, %rd3, %rd1113;
	ld.global.u32 	%r3100, [%rd1114];
	setp.eq.s32 	%p649, %r3100, -1;
	selp.u32 	%r3101, 1, 0, %p649;
	add.s32 	%r3102, %r3098, %r3101;
	ld.global.u32 	%r3103, [%rd1084+60];
	mul.wide.s32 	%rd1115, %r3103, 4;
	add.s64 	%rd1116, %rd3, %rd1115;
	ld.global.u32 	%r3104, [%rd1116];
	setp.eq.s32 	%p650, %r3104, -1;
	selp.u32 	%r3105, 1, 0, %p650;
	add.s32 	%r6058, %r3102, %r3105;
	add.s32 	%r6050, %r6050, 16;
	add.s32 	%r6048, %r6048, 16;
	and.b32  	%r3106, %r529, -16;
	setp.ne.s32 	%p651, %r6048, %r3106;
	@%p651 bra 	$L__BB24_273;
$L__BB24_274:
	and.b32  	%r539, %r529, 15;
	setp.eq.s32 	%p652, %r539, 0;
	@%p652 bra 	$L__BB24_284;
	and.b32  	%r540, %r529, 7;
	setp.lt.u32 	%p653, %r539, 8;
	@%p653 bra 	$L__BB24_277;
	mul.wide.s32 	%rd1117, %r6050, 4;
	add.s64 	%rd1118, %rd2, %rd1117;
	ld.global.u32 	%r3108, [%rd1118];
	mul.wide.s32 	%rd1119, %r3108, 4;
	add.s64 	%rd1120, %rd3, %rd1119;
	ld.global.u32 	%r3109, [%rd1120];
	setp.eq.s32 	%p654, %r3109, -1;
	selp.u32 	%r3110, 1, 0, %p654;
	add.s32 	%r3111, %r6058, %r3110;
	ld.global.u32 	%r3112, [%rd1118+4];
	mul.wide.s32 	%rd1121, %r3112, 4;
	add.s64 	%rd1122, %rd3, %rd1121;
	ld.global.u32 	%r3113, [%rd1122];
	setp.eq.s32 	%p655, %r3113, -1;
	selp.u32 	%r3114, 1, 0, %p655;
	add.s32 	%r3115, %r3111, %r3114;
	ld.global.u32 	%r3116, [%rd1118+8];
	mul.wide.s32 	%rd1123, %r3116, 4;
	add.s64 	%rd1124, %rd3, %rd1123;
	ld.global.u32 	%r3117, [%rd1124];
	setp.eq.s32 	%p656, %r3117, -1;
	selp.u32 	%r3118, 1, 0, %p656;
	add.s32 	%r3119, %r3115, %r3118;
	ld.global.u32 	%r3120, [%rd1118+12];
	mul.wide.s32 	%rd1125, %r3120, 4;
	add.s64 	%rd1126, %rd3, %rd1125;
	ld.global.u32 	%r3121, [%rd1126];
	setp.eq.s32 	%p657, %r3121, -1;
	selp.u32 	%r3122, 1, 0, %p657;
	add.s32 	%r3123, %r3119, %r3122;
	ld.global.u32 	%r3124, [%rd1118+16];
	mul.wide.s32 	%rd1127, %r3124, 4;
	add.s64 	%rd1128, %rd3, %rd1127;
	ld.global.u32 	%r3125, [%rd1128];
	setp.eq.s32 	%p658, %r3125, -1;
	selp.u32 	%r3126, 1, 0, %p658;
	add.s32 	%r3127, %r3123, %r3126;
	ld.global.u32 	%r3128, [%rd1118+20];
	mul.wide.s32 	%rd1129, %r3128, 4;
	add.s64 	%rd1130, %rd3, %rd1129;
	ld.global.u32 	%r3129, [%rd1130];
	setp.eq.s32 	%p659, %r3129, -1;
	selp.u32 	%r3130, 1, 0, %p659;
	add.s32 	%r3131, %r3127, %r3130;
	ld.global.u32 	%r3132, [%rd1118+24];
	mul.wide.s32 	%rd1131, %r3132, 4;
	add.s64 	%rd1132, %rd3, %rd1131;
	ld.global.u32 	%r3133, [%rd1132];
	setp.eq.s32 	%p660, %r3133, -1;
	selp.u32 	%r3134, 1, 0, %p660;
	add.s32 	%r3135, %r3131, %r3134;
	ld.global.u32 	%r3136, [%rd1118+28];
	mul.wide.s32 	%rd1133, %r3136, 4;
	add.s64 	%rd1134, %rd3, %rd1133;
	ld.global.u32 	%r3137, [%rd1134];
	setp.eq.s32 	%p661, %r3137, -1;
	selp.u32 	%r3138, 1, 0, %p661;
	add.s32 	%r6058, %r3135, %r3138;
	add.s32 	%r6050, %r6050, 8;
$L__BB24_277:
	setp.eq.s32 	%p662, %r540, 0;
	@%p662 bra 	$L__BB24_284;
	and.b32  	%r546, %r529, 3;
	setp.lt.u32 	%p663, %r540, 4;
	@%p663 bra 	$L__BB24_280;
	mul.wide.s32 	%rd1135, %r6050, 4;
	add.s64 	%rd1136, %rd2, %rd1135;
	ld.global.u32 	%r3140, [%rd1136];
	mul.wide.s32 	%rd1137, %r3140, 4;
	add.s64 	%rd1138, %rd3, %rd1137;
	ld.global.u32 	%r3141, [%rd1138];
	setp.eq.s32 	%p664, %r3141, -1;
	selp.u32 	%r3142, 1, 0, %p664;
	add.s32 	%r3143, %r6058, %r3142;
	ld.global.u32 	%r3144, [%rd1136+4];
	mul.wide.s32 	%rd1139, %r3144, 4;
	add.s64 	%rd1140, %rd3, %rd1139;
	ld.global.u32 	%r3145, [%rd1140];
	setp.eq.s32 	%p665, %r3145, -1;
	selp.u32 	%r3146, 1, 0, %p665;
	add.s32 	%r3147, %r3143, %r3146;
	ld.global.u32 	%r3148, [%rd1136+8];
	mul.wide.s32 	%rd1141, %r3148, 4;
	add.s64 	%rd1142, %rd3, %rd1141;
	ld.global.u32 	%r3149, [%rd1142];
	setp.eq.s32 	%p666, %r3149, -1;
	selp.u32 	%r3150, 1, 0, %p666;
	add.s32 	%r3151, %r3147, %r3150;
	ld.global.u32 	%r3152, [%rd1136+12];
	mul.wide.s32 	%rd1143, %r3152, 4;
	add.s64 	%rd1144, %rd3, %rd1143;
	ld.global.u32 	%r3153, [%rd1144];
	setp.eq.s32 	%p667, %r3153, -1;
	selp.u32 	%r3154, 1, 0, %p667;
	add.s32 	%r6058, %r3151, %r3154;
	add.s32 	%r6050, %r6050, 4;
$L__BB24_280:
	setp.eq.s32 	%p668, %r546, 0;
	@%p668 bra 	$L__BB24_284;
	mul.wide.s32 	%rd1145, %r6050, 4;
	add.s64 	%rd23, %rd2, %rd1145;
	ld.global.u32 	%r3155, [%rd23];
	mul.wide.s32 	%rd1146, %r3155, 4;
	add.s64 	%rd1147, %rd3, %rd1146;
	ld.global.u32 	%r3156, [%rd1147];
	setp.eq.s32 	%p669, %r3156, -1;
	selp.u32 	%r3157, 1, 0, %p669;
	add.s32 	%r6058, %r6058, %r3157;
	setp.eq.s32 	%p670, %r546, 1;
	@%p670 bra 	$L__BB24_284;
	ld.global.u32 	%r3158, [%rd23+4];
	mul.wide.s32 	%rd1148, %r3158, 4;
	add.s64 	%rd1149, %rd3, %rd1148;
	ld.global.u32 	%r3159, [%rd1149];
	setp.eq.s32 	%p671, %r3159, -1;
	selp.u32 	%r3160, 1, 0, %p671;
	add.s32 	%r6058, %r6058, %r3160;
	setp.eq.s32 	%p672, %r546, 2;
	@%p672 bra 	$L__BB24_284;
	ld.global.u32 	%r3161, [%rd23+8];
	mul.wide.s32 	%rd1150, %r3161, 4;
	add.s64 	%rd1151, %rd3, %rd1150;
	ld.global.u32 	%r3162, [%rd1151];
	setp.eq.s32 	%p673, %r3162, -1;
	selp.u32 	%r3163, 1, 0, %p673;
	add.s32 	%r6058, %r6058, %r3163;
$L__BB24_284:
	add.s32 	%r3164, %r5876, %r5863;
	add.s32 	%r3165, %r5889, %r3164;
	add.s32 	%r3166, %r5902, %r3165;
	add.s32 	%r3167, %r5915, %r3166;
	add.s32 	%r3168, %r5928, %r3167;
	add.s32 	%r3169, %r5941, %r3168;
	add.s32 	%r3170, %r5954, %r3169;
	add.s32 	%r3171, %r5967, %r3170;
	add.s32 	%r3172, %r5980, %r3171;
	add.s32 	%r3173, %r5993, %r3172;
	add.s32 	%r3174, %r6006, %r3173;
	add.s32 	%r3175, %r6019, %r3174;
	add.s32 	%r3176, %r6032, %r3175;
	add.s32 	%r3177, %r6045, %r3176;
	add.s32 	%r6284, %r6058, %r3177;
	shl.b32 	%r3178, %r1080, 12;
	setp.lt.u32 	%p674, %r5, %r3178;
	@%p674 bra 	$L__BB24_547;
	add.s32 	%r3180, %r1079, -4096;
	add.s32 	%r3182, %r2, %r85;
$L__BB24_286:
	add.s32 	%r6060, %r6060, %r3178;
	setp.gt.u32 	%p675, %r6060, %r3180;
	@%p675 bra 	$L__BB24_528;
	add.s32 	%r3183, %r3182, %r6060;
	mul.wide.s32 	%rd1152, %r3183, 4;
	add.s64 	%rd24, %rd3, %rd1152;
	ld.global.u32 	%r3184, [%rd24];
	setp.ne.s32 	%p676, %r3184, -1;
	add.s64 	%rd25, %rd1, %rd1152;
	mov.b32 	%r6073, 0;
	@%p676 bra 	$L__BB24_302;
	ld.global.u32 	%r6065, [%rd25];
	ld.global.u32 	%r561, [%rd25+4];
	setp.ge.s32 	%p677, %r6065, %r561;
	@%p677 bra 	$L__BB24_302;
	add.s32 	%r3188, %r6065, 1;
	max.s32 	%r3189, %r561, %r3188;
	sub.s32 	%r562, %r3189, %r6065;
	and.b32  	%r563, %r562, 15;
	sub.s32 	%r3190, %r6065, %r3189;
	setp.gt.u32 	%p678, %r3190, -16;
	mov.b32 	%r6073, 0;
	@%p678 bra 	$L__BB24_292;
	and.b32  	%r564, %r562, -16;
	mov.b32 	%r6073, 0;
	mov.u32 	%r6063, %r6073;
$L__BB24_291:
	.pragma "nounroll";
	mul.wide.s32 	%rd1153, %r6065, 4;
	add.s64 	%rd1154, %rd2, %rd1153;
	ld.global.u32 	%r3192, [%rd1154];
	mul.wide.s32 	%rd1155, %r3192, 4;
	add.s64 	%rd1156, %rd3, %rd1155;
	ld.global.u32 	%r3193, [%rd1156];
	setp.eq.s32 	%p679, %r3193, -1;
	selp.u32 	%r3194, 1, 0, %p679;
	add.s32 	%r3195, %r6073, %r3194;
	ld.global.u32 	%r3196, [%rd1154+4];
	mul.wide.s32 	%rd1157, %r3196, 4;
	add.s64 	%rd1158, %rd3, %rd1157;
	ld.global.u32 	%r3197, [%rd1158];
	setp.eq.s32 	%p680, %r3197, -1;
	selp.u32 	%r3198, 1, 0, %p680;
	add.s32 	%r3199, %r3195, %r3198;
	ld.global.u32 	%r3200, [%rd1154+8];
	mul.wide.s32 	%rd1159, %r3200, 4;
	add.s64 	%rd1160, %rd3, %rd1159;
	ld.global.u32 	%r3201, [%rd1160];
	setp.eq.s32 	%p681, %r3201, -1;
	selp.u32 	%r3202, 1, 0, %p681;
	add.s32 	%r3203, %r3199, %r3202;
	ld.global.u32 	%r3204, [%rd1154+12];
	mul.wide.s32 	%rd1161, %r3204, 4;
	add.s64 	%rd1162, %rd3, %rd1161;
	ld.global.u32 	%r3205, [%rd1162];
	setp.eq.s32 	%p682, %r3205, -1;
	selp.u32 	%r3206, 1, 0, %p682;
	add.s32 	%r3207, %r3203, %r3206;
	ld.global.u32 	%r3208, [%rd1154+16];
	mul.wide.s32 	%rd1163, %r3208, 4;
	add.s64 	%rd1164, %rd3, %rd1163;
	ld.global.u32 	%r3209, [%rd1164];
	setp.eq.s32 	%p683, %r3209, -1;
	selp.u32 	%r3210, 1, 0, %p683;
	add.s32 	%r3211, %r3207, %r3210;
	ld.global.u32 	%r3212, [%rd1154+20];
	mul.wide.s32 	%rd1165, %r3212, 4;
	add.s64 	%rd1166, %rd3, %rd1165;
	ld.global.u32 	%r3213, [%rd1166];
	setp.eq.s32 	%p684, %r3213, -1;
	selp.u32 	%r3214, 1, 0, %p684;
	add.s32 	%r3215, %r3211, %r3214;
	ld.global.u32 	%r3216, [%rd1154+24];
	mul.wide.s32 	%rd1167, %r3216, 4;
	add.s64 	%rd1168, %rd3, %rd1167;
	ld.global.u32 	%r3217, [%rd1168];
	setp.eq.s32 	%p685, %r3217, -1;
	selp.u32 	%r3218, 1, 0, %p685;
	add.s32 	%r3219, %r3215, %r3218;
	ld.global.u32 	%r3220, [%rd1154+28];
	mul.wide.s32 	%rd1169, %r3220, 4;
	add.s64 	%rd1170, %rd3, %rd1169;
	ld.global.u32 	%r3221, [%rd1170];
	setp.eq.s32 	%p686, %r3221, -1;
	selp.u32 	%r3222, 1, 0, %p686;
	add.s32 	%r3223, %r3219, %r3222;
	ld.global.u32 	%r3224, [%rd1154+32];
	mul.wide.s32 	%rd1171, %r3224, 4;
	add.s64 	%rd1172, %rd3, %rd1171;
	ld.global.u32 	%r3225, [%rd1172];
	setp.eq.s32 	%p687, %r3225, -1;
	selp.u32 	%r3226, 1, 0, %p687;
	add.s32 	%r3227, %r3223, %r3226;
	ld.global.u32 	%r3228, [%rd1154+36];
	mul.wide.s32 	%rd1173, %r3228, 4;
	add.s64 	%rd1174, %rd3, %rd1173;
	ld.global.u32 	%r3229, [%rd1174];
	setp.eq.s32 	%p688, %r3229, -1;
	selp.u32 	%r3230, 1, 0, %p688;
	add.s32 	%r3231, %r3227, %r3230;
	ld.global.u32 	%r3232, [%rd1154+40];
	mul.wide.s32 	%rd1175, %r3232, 4;
	add.s64 	%rd1176, %rd3, %rd1175;
	ld.global.u32 	%r3233, [%rd1176];
	setp.eq.s32 	%p689, %r3233, -1;
	selp.u32 	%r3234, 1, 0, %p689;
	add.s32 	%r3235, %r3231, %r3234;
	ld.global.u32 	%r3236, [%rd1154+44];
	mul.wide.s32 	%rd1177, %r3236, 4;
	add.s64 	%rd1178, %rd3, %rd1177;
	ld.global.u32 	%r3237, [%rd1178];
	setp.eq.s32 	%p690, %r3237, -1;
	selp.u32 	%r3238, 1, 0, %p690;
	add.s32 	%r3239, %r3235, %r3238;
	ld.global.u32 	%r3240, [%rd1154+48];
	mul.wide.s32 	%rd1179, %r3240, 4;
	add.s64 	%rd1180, %rd3, %rd1179;
	ld.global.u32 	%r3241, [%rd1180];
	setp.eq.s32 	%p691, %r3241, -1;
	selp.u32 	%r3242, 1, 0, %p691;
	add.s32 	%r3243, %r3239, %r3242;
	ld.global.u32 	%r3244, [%rd1154+52];
	mul.wide.s32 	%rd1181, %r3244, 4;
	add.s64 	%rd1182, %rd3, %rd1181;
	ld.global.u32 	%r3245, [%rd1182];
	setp.eq.s32 	%p692, %r3245, -1;
	selp.u32 	%r3246, 1, 0, %p692;
	add.s32 	%r3247, %r3243, %r3246;
	ld.global.u32 	%r3248, [%rd1154+56];
	mul.wide.s32 	%rd1183, %r3248, 4;
	add.s64 	%rd1184, %rd3, %rd1183;
	ld.global.u32 	%r3249, [%rd1184];
	setp.eq.s32 	%p693, %r3249, -1;
	selp.u32 	%r3250, 1, 0, %p693;
	add.s32 	%r3251, %r3247, %r3250;
	ld.global.u32 	%r3252, [%rd1154+60];
	mul.wide.s32 	%rd1185, %r3252, 4;
	add.s64 	%rd1186, %rd3, %rd1185;
	ld.global.u32 	%r3253, [%rd1186];
	setp.eq.s32 	%p694, %r3253, -1;
	selp.u32 	%r3254, 1, 0, %p694;
	add.s32 	%r6073, %r3251, %r3254;
	add.s32 	%r6065, %r6065, 16;
	add.s32 	%r6063, %r6063, 16;
	setp.ne.s32 	%p695, %r6063, %r564;
	@%p695 bra 	$L__BB24_291;
$L__BB24_292:
	setp.eq.s32 	%p696, %r563, 0;
	@%p696 bra 	$L__BB24_302;
	and.b32  	%r574, %r562, 7;
	setp.lt.u32 	%p697, %r563, 8;
	@%p697 bra 	$L__BB24_295;
	mul.wide.s32 	%rd1187, %r6065, 4;
	add.s64 	%rd1188, %rd2, %rd1187;
	ld.global.u32 	%r3256, [%rd1188];
	mul.wide.s32 	%rd1189, %r3256, 4;
	add.s64 	%rd1190, %rd3, %rd1189;
	ld.global.u32 	%r3257, [%rd1190];
	setp.eq.s32 	%p698, %r3257, -1;
	selp.u32 	%r3258, 1, 0, %p698;
	add.s32 	%r3259, %r6073, %r3258;
	ld.global.u32 	%r3260, [%rd1188+4];
	mul.wide.s32 	%rd1191, %r3260, 4;
	add.s64 	%rd1192, %rd3, %rd1191;
	ld.global.u32 	%r3261, [%rd1192];
	setp.eq.s32 	%p699, %r3261, -1;
	selp.u32 	%r3262, 1, 0, %p699;
	add.s32 	%r3263, %r3259, %r3262;
	ld.global.u32 	%r3264, [%rd1188+8];
	mul.wide.s32 	%rd1193, %r3264, 4;
	add.s64 	%rd1194, %rd3, %rd1193;
	ld.global.u32 	%r3265, [%rd1194];
	setp.eq.s32 	%p700, %r3265, -1;
	selp.u32 	%r3266, 1, 0, %p700;
	add.s32 	%r3267, %r3263, %r3266;
	ld.global.u32 	%r3268, [%rd1188+12];
	mul.wide.s32 	%rd1195, %r3268, 4;
	add.s64 	%rd1196, %rd3, %rd1195;
	ld.global.u32 	%r3269, [%rd1196];
	setp.eq.s32 	%p701, %r3269, -1;
	selp.u32 	%r3270, 1, 0, %p701;
	add.s32 	%r3271, %r3267, %r3270;
	ld.global.u32 	%r3272, [%rd1188+16];
	mul.wide.s32 	%rd1197, %r3272, 4;
	add.s64 	%rd1198, %rd3, %rd1197;
	ld.global.u32 	%r3273, [%rd1198];
	setp.eq.s32 	%p702, %r3273, -1;
	selp.u32 	%r3274, 1, 0, %p702;
	add.s32 	%r3275, %r3271, %r3274;
	ld.global.u32 	%r3276, [%rd1188+20];
	mul.wide.s32 	%rd1199, %r3276, 4;
	add.s64 	%rd1200, %rd3, %rd1199;
	ld.global.u32 	%r3277, [%rd1200];
	setp.eq.s32 	%p703, %r3277, -1;
	selp.u32 	%r3278, 1, 0, %p703;
	add.s32 	%r3279, %r3275, %r3278;
	ld.global.u32 	%r3280, [%rd1188+24];
	mul.wide.s32 	%rd1201, %r3280, 4;
	add.s64 	%rd1202, %rd3, %rd1201;
	ld.global.u32 	%r3281, [%rd1202];
	setp.eq.s32 	%p704, %r3281, -1;
	selp.u32 	%r3282, 1, 0, %p704;
	add.s32 	%r3283, %r3279, %r3282;
	ld.global.u32 	%r3284, [%rd1188+28];
	mul.wide.s32 	%rd1203, %r3284, 4;
	add.s64 	%rd1204, %rd3, %rd1203;
	ld.global.u32 	%r3285, [%rd1204];
	setp.eq.s32 	%p705, %r3285, -1;
	selp.u32 	%r3286, 1, 0, %p705;
	add.s32 	%r6073, %r3283, %r3286;
	add.s32 	%r6065, %r6065, 8;
$L__BB24_295:
	setp.eq.s32 	%p706, %r574, 0;
	@%p706 bra 	$L__BB24_302;
	and.b32  	%r580, %r562, 3;
	setp.lt.u32 	%p707, %r574, 4;
	@%p707 bra 	$L__BB24_298;
	mul.wide.s32 	%rd1205, %r6065, 4;
	add.s64 	%rd1206, %rd2, %rd1205;
	ld.global.u32 	%r3288, [%rd1206];
	mul.wide.s32 	%rd1207, %r3288, 4;
	add.s64 	%rd1208, %rd3, %rd1207;
	ld.global.u32 	%r3289, [%rd1208];
	setp.eq.s32 	%p708, %r3289, -1;
	selp.u32 	%r3290, 1, 0, %p708;
	add.s32 	%r3291, %r6073, %r3290;
	ld.global.u32 	%r3292, [%rd1206+4];
	mul.wide.s32 	%rd1209, %r3292, 4;
	add.s64 	%rd1210, %rd3, %rd1209;
	ld.global.u32 	%r3293, [%rd1210];
	setp.eq.s32 	%p709, %r3293, -1;
	selp.u32 	%r3294, 1, 0, %p709;
	add.s32 	%r3295, %r3291, %r3294;
	ld.global.u32 	%r3296, [%rd1206+8];
	mul.wide.s32 	%rd1211, %r3296, 4;
	add.s64 	%rd1212, %rd3, %rd1211;
	ld.global.u32 	%r3297, [%rd1212];
	setp.eq.s32 	%p710, %r3297, -1;
	selp.u32 	%r3298, 1, 0, %p710;
	add.s32 	%r3299, %r3295, %r3298;
	ld.global.u32 	%r3300, [%rd1206+12];
	mul.wide.s32 	%rd1213, %r3300, 4;
	add.s64 	%rd1214, %rd3, %rd1213;
	ld.global.u32 	%r3301, [%rd1214];
	setp.eq.s32 	%p711, %r3301, -1;
	selp.u32 	%r3302, 1, 0, %p711;
	add.s32 	%r6073, %r3299, %r3302;
	add.s32 	%r6065, %r6065, 4;
$L__BB24_298:
	setp.eq.s32 	%p712, %r580, 0;
	@%p712 bra 	$L__BB24_302;
	mul.wide.s32 	%rd1215, %r6065, 4;
	add.s64 	%rd26, %rd2, %rd1215;
	ld.global.u32 	%r3303, [%rd26];
	mul.wide.s32 	%rd1216, %r3303, 4;
	add.s64 	%rd1217, %rd3, %rd1216;
	ld.global.u32 	%r3304, [%rd1217];
	setp.eq.s32 	%p713, %r3304, -1;
	selp.u32 	%r3305, 1, 0, %p713;
	add.s32 	%r6073, %r6073, %r3305;
	setp.eq.s32 	%p714, %r580, 1;
	@%p714 bra 	$L__BB24_302;
	ld.global.u32 	%r3306, [%rd26+4];
	mul.wide.s32 	%rd1218, %r3306, 4;
	add.s64 	%rd1219, %rd3, %rd1218;
	ld.global.u32 	%r3307, [%rd1219];
	setp.eq.s32 	%p715, %r3307, -1;
	selp.u32 	%r3308, 1, 0, %p715;
	add.s32 	%r6073, %r6073, %r3308;
	setp.eq.s32 	%p716, %r580, 2;
	@%p716 bra 	$L__BB24_302;
	ld.global.u32 	%r3309, [%rd26+8];
	mul.wide.s32 	%rd1220, %r3309, 4;
	add.s64 	%rd1221, %rd3, %rd1220;
	ld.global.u32 	%r3310, [%rd1221];
	setp.eq.s32 	%p717, %r3310, -1;
	selp.u32 	%r3311, 1, 0, %p717;
	add.s32 	%r6073, %r6073, %r3311;
$L__BB24_302:
	ld.global.u32 	%r3313, [%rd24+1024];
	setp.ne.s32 	%p718, %r3313, -1;
	mov.b32 	%r6086, 0;
	@%p718 bra 	$L__BB24_317;
	ld.global.u32 	%r6078, [%rd25+1024];
	ld.global.u32 	%r591, [%rd25+1028];
	setp.ge.s32 	%p719, %r6078, %r591;
	@%p719 bra 	$L__BB24_317;
	add.s32 	%r3317, %r6078, 1;
	max.s32 	%r3318, %r591, %r3317;
	sub.s32 	%r592, %r3318, %r6078;
	and.b32  	%r593, %r592, 15;
	sub.s32 	%r3319, %r6078, %r3318;
	setp.gt.u32 	%p720, %r3319, -16;
	mov.b32 	%r6086, 0;
	@%p720 bra 	$L__BB24_307;
	and.b32  	%r594, %r592, -16;
	mov.b32 	%r6086, 0;
	mov.u32 	%r6076, %r6086;
$L__BB24_306:
	.pragma "nounroll";
	mul.wide.s32 	%rd1222, %r6078, 4;
	add.s64 	%rd1223, %rd2, %rd1222;
	ld.global.u32 	%r3321, [%rd1223];
	mul.wide.s32 	%rd1224, %r3321, 4;
	add.s64 	%rd1225, %rd3, %rd1224;
	ld.global.u32 	%r3322, [%rd1225];
	setp.eq.s32 	%p721, %r3322, -1;
	selp.u32 	%r3323, 1, 0, %p721;
	add.s32 	%r3324, %r6086, %r3323;
	ld.global.u32 	%r3325, [%rd1223+4];
	mul.wide.s32 	%rd1226, %r3325, 4;
	add.s64 	%rd1227, %rd3, %rd1226;
	ld.global.u32 	%r3326, [%rd1227];
	setp.eq.s32 	%p722, %r3326, -1;
	selp.u32 	%r3327, 1, 0, %p722;
	add.s32 	%r3328, %r3324, %r3327;
	ld.global.u32 	%r3329, [%rd1223+8];
	mul.wide.s32 	%rd1228, %r3329, 4;
	add.s64 	%rd1229, %rd3, %rd1228;
	ld.global.u32 	%r3330, [%rd1229];
	setp.eq.s32 	%p723, %r3330, -1;
	selp.u32 	%r3331, 1, 0, %p723;
	add.s32 	%r3332, %r3328, %r3331;
	ld.global.u32 	%r3333, [%rd1223+12];
	mul.wide.s32 	%rd1230, %r3333, 4;
	add.s64 	%rd1231, %rd3, %rd1230;
	ld.global.u32 	%r3334, [%rd1231];
	setp.eq.s32 	%p724, %r3334, -1;
	selp.u32 	%r3335, 1, 0, %p724;
	add.s32 	%r3336, %r3332, %r3335;
	ld.global.u32 	%r3337, [%rd1223+16];
	mul.wide.s32 	%rd1232, %r3337, 4;
	add.s64 	%rd1233, %rd3, %rd1232;
	ld.global.u32 	%r3338, [%rd1233];
	setp.eq.s32 	%p725, %r3338, -1;
	selp.u32 	%r3339, 1, 0, %p725;
	add.s32 	%r3340, %r3336, %r3339;
	ld.global.u32 	%r3341, [%rd1223+20];
	mul.wide.s32 	%rd1234, %r3341, 4;
	add.s64 	%rd1235, %rd3, %rd1234;
	ld.global.u32 	%r3342, [%rd1235];
	setp.eq.s32 	%p726, %r3342, -1;
	selp.u32 	%r3343, 1, 0, %p726;
	add.s32 	%r3344, %r3340, %r3343;
	ld.global.u32 	%r3345, [%rd1223+24];
	mul.wide.s32 	%rd1236, %r3345, 4;
	add.s64 	%rd1237, %rd3, %rd1236;
	ld.global.u32 	%r3346, [%rd1237];
	setp.eq.s32 	%p727, %r3346, -1;
	selp.u32 	%r3347, 1, 0, %p727;
	add.s32 	%r3348, %r3344, %r3347;
	ld.global.u32 	%r3349, [%rd1223+28];
	mul.wide.s32 	%rd1238, %r3349, 4;
	add.s64 	%rd1239, %rd3, %rd1238;
	ld.global.u32 	%r3350, [%rd1239];
	setp.eq.s32 	%p728, %r3350, -1;
	selp.u32 	%r3351, 1, 0, %p728;
	add.s32 	%r3352, %r3348, %r3351;
	ld.global.u32 	%r3353, [%rd1223+32];
	mul.wide.s32 	%rd1240, %r3353, 4;
	add.s64 	%rd1241, %rd3, %rd1240;
	ld.global.u32 	%r3354, [%rd1241];
	setp.eq.s32 	%p729, %r3354, -1;
	selp.u32 	%r3355, 1, 0, %p729;
	add.s32 	%r3356, %r3352, %r3355;
	ld.global.u32 	%r3357, [%rd1223+36];
	mul.wide.s32 	%rd1242, %r3357, 4;
	add.s64 	%rd1243, %rd3, %rd1242;
	ld.global.u32 	%r3358, [%rd1243];
	setp.eq.s32 	%p730, %r3358, -1;
	selp.u32 	%r3359, 1, 0, %p730;
	add.s32 	%r3360, %r3356, %r3359;
	ld.global.u32 	%r3361, [%rd1223+40];
	mul.wide.s32 	%rd1244, %r3361, 4;
	add.s64 	%rd1245, %rd3, %rd1244;
	ld.global.u32 	%r3362, [%rd1245];
	setp.eq.s32 	%p731, %r3362, -1;
	selp.u32 	%r3363, 1, 0, %p731;
	add.s32 	%r3364, %r3360, %r3363;
	ld.global.u32 	%r3365, [%rd1223+44];
	mul.wide.s32 	%rd1246, %r3365, 4;
	add.s64 	%rd1247, %rd3, %rd1246;
	ld.global.u32 	%r3366, [%rd1247];
	setp.eq.s32 	%p732, %r3366, -1;
	selp.u32 	%r3367, 1, 0, %p732;
	add.s32 	%r3368, %r3364, %r3367;
	ld.global.u32 	%r3369, [%rd1223+48];
	mul.wide.s32 	%rd1248, %r3369, 4;
	add.s64 	%rd1249, %rd3, %rd1248;
	ld.global.u32 	%r3370, [%rd1249];
	setp.eq.s32 	%p733, %r3370, -1;
	selp.u32 	%r3371, 1, 0, %p733;
	add.s32 	%r3372, %r3368, %r3371;
	ld.global.u32 	%r3373, [%rd1223+52];
	mul.wide.s32 	%rd1250, %r3373, 4;
	add.s64 	%rd1251, %rd3, %rd1250;
	ld.global.u32 	%r3374, [%rd1251];
	setp.eq.s32 	%p734, %r3374, -1;
	selp.u32 	%r3375, 1, 0, %p734;
	add.s32 	%r3376, %r3372, %r3375;
	ld.global.u32 	%r3377, [%rd1223+56];
	mul.wide.s32 	%rd1252, %r3377, 4;
	add.s64 	%rd1253, %rd3, %rd1252;
	ld.global.u32 	%r3378, [%rd1253];
	setp.eq.s32 	%p735, %r3378, -1;
	selp.u32 	%r3379, 1, 0, %p735;
	add.s32 	%r3380, %r3376, %r3379;
	ld.global.u32 	%r3381, [%rd1223+60];
	mul.wide.s32 	%rd1254, %r3381, 4;
	add.s64 	%rd1255, %rd3, %rd1254;
	ld.global.u32 	%r3382, [%rd1255];
	setp.eq.s32 	%p736, %r3382, -1;
	selp.u32 	%r3383, 1, 0, %p736;
	add.s32 	%r6086, %r3380, %r3383;
	add.s32 	%r6078, %r6078, 16;
	add.s32 	%r6076, %r6076, 16;
	setp.ne.s32 	%p737, %r6076, %r594;
	@%p737 bra 	$L__BB24_306;
$L__BB24_307:
	setp.eq.s32 	%p738, %r593, 0;
	@%p738 bra 	$L__BB24_317;
	and.b32  	%r604, %r592, 7;
	setp.lt.u32 	%p739, %r593, 8;
	@%p739 bra 	$L__BB24_310;
	mul.wide.s32 	%rd1256, %r6078, 4;
	add.s64 	%rd1257, %rd2, %rd1256;
	ld.global.u32 	%r3385, [%rd1257];
	mul.wide.s32 	%rd1258, %r3385, 4;
	add.s64 	%rd1259, %rd3, %rd1258;
	ld.global.u32 	%r3386, [%rd1259];
	setp.eq.s32 	%p740, %r3386, -1;
	selp.u32 	%r3387, 1, 0, %p740;
	add.s32 	%r3388, %r6086, %r3387;
	ld.global.u32 	%r3389, [%rd1257+4];
	mul.wide.s32 	%rd1260, %r3389, 4;
	add.s64 	%rd1261, %rd3, %rd1260;
	ld.global.u32 	%r3390, [%rd1261];
	setp.eq.s32 	%p741, %r3390, -1;
	selp.u32 	%r3391, 1, 0, %p741;
	add.s32 	%r3392, %r3388, %r3391;
	ld.global.u32 	%r3393, [%rd1257+8];
	mul.wide.s32 	%rd1262, %r3393, 4;
	add.s64 	%rd1263, %rd3, %rd1262;
	ld.global.u32 	%r3394, [%rd1263];
	setp.eq.s32 	%p742, %r3394, -1;
	selp.u32 	%r3395, 1, 0, %p742;
	add.s32 	%r3396, %r3392, %r3395;
	ld.global.u32 	%r3397, [%rd1257+12];
	mul.wide.s32 	%rd1264, %r3397, 4;
	add.s64 	%rd1265, %rd3, %rd1264;
	ld.global.u32 	%r3398, [%rd1265];
	setp.eq.s32 	%p743, %r3398, -1;
	selp.u32 	%r3399, 1, 0, %p743;
	add.s32 	%r3400, %r3396, %r3399;
	ld.global.u32 	%r3401, [%rd1257+16];
	mul.wide.s32 	%rd1266, %r3401, 4;
	add.s64 	%rd1267, %rd3, %rd1266;
	ld.global.u32 	%r3402, [%rd1267];
	setp.eq.s32 	%p744, %r3402, -1;
	selp.u32 	%r3403, 1, 0, %p744;
	add.s32 	%r3404, %r3400, %r3403;
	ld.global.u32 	%r3405, [%rd1257+20];
	mul.wide.s32 	%rd1268, %r3405, 4;
	add.s64 	%rd1269, %rd3, %rd1268;
	ld.global.u32 	%r3406, [%rd1269];
	setp.eq.s32 	%p745, %r3406, -1;
	selp.u32 	%r3407, 1, 0, %p745;
	add.s32 	%r3408, %r3404, %r3407;
	ld.global.u32 	%r3409, [%rd1257+24];
	mul.wide.s32 	%rd1270, %r3409, 4;
	add.s64 	%rd1271, %rd3, %rd1270;
	ld.global.u32 	%r3410, [%rd1271];
	setp.eq.s32 	%p746, %r3410, -1;
	selp.u32 	%r3411, 1, 0, %p746;
	add.s32 	%r3412, %r3408, %r3411;
	ld.global.u32 	%r3413, [%rd1257+28];
	mul.wide.s32 	%rd1272, %r3413, 4;
	add.s64 	%rd1273, %rd3, %rd1272;
	ld.global.u32 	%r3414, [%rd1273];
	setp.eq.s32 	%p747, %r3414, -1;
	selp.u32 	%r3415, 1, 0, %p747;
	add.s32 	%r6086, %r3412, %r3415;
	add.s32 	%r6078, %r6078, 8;
$L__BB24_310:
	setp.eq.s32 	%p748, %r604, 0;
	@%p748 bra 	$L__BB24_317;
	and.b32  	%r610, %r592, 3;
	setp.lt.u32 	%p749, %r604, 4;
	@%p749 bra 	$L__BB24_313;
	mul.wide.s32 	%rd1274, %r6078, 4;
	add.s64 	%rd1275, %rd2, %rd1274;
	ld.global.u32 	%r3417, [%rd1275];
	mul.wide.s32 	%rd1276, %r3417, 4;
	add.s64 	%rd1277, %rd3, %rd1276;
	ld.global.u32 	%r3418, [%rd1277];
	setp.eq.s32 	%p750, %r3418, -1;
	selp.u32 	%r3419, 1, 0, %p750;
	add.s32 	%r3420, %r6086, %r3419;
	ld.global.u32 	%r3421, [%rd1275+4];
	mul.wide.s32 	%rd1278, %r3421, 4;
	add.s64 	%rd1279, %rd3, %rd1278;
	ld.global.u32 	%r3422, [%rd1279];
	setp.eq.s32 	%p751, %r3422, -1;
	selp.u32 	%r3423, 1, 0, %p751;
	add.s32 	%r3424, %r3420, %r3423;
	ld.global.u32 	%r3425, [%rd1275+8];
	mul.wide.s32 	%rd1280, %r3425, 4;
	add.s64 	%rd1281, %rd3, %rd1280;
	ld.global.u32 	%r3426, [%rd1281];
	setp.eq.s32 	%p752, %r3426, -1;
	selp.u32 	%r3427, 1, 0, %p752;
	add.s32 	%r3428, %r3424, %r3427;
	ld.global.u32 	%r3429, [%rd1275+12];
	mul.wide.s32 	%rd1282, %r3429, 4;
	add.s64 	%rd1283, %rd3, %rd1282;
	ld.global.u32 	%r3430, [%rd1283];
	setp.eq.s32 	%p753, %r3430, -1;
	selp.u32 	%r3431, 1, 0, %p753;
	add.s32 	%r6086, %r3428, %r3431;
	add.s32 	%r6078, %r6078, 4;
$L__BB24_313:
	setp.eq.s32 	%p754, %r610, 0;
	@%p754 bra 	$L__BB24_317;
	mul.wide.s32 	%rd1284, %r6078, 4;
	add.s64 	%rd27, %rd2, %rd1284;
	ld.global.u32 	%r3432, [%rd27];
	mul.wide.s32 	%rd1285, %r3432, 4;
	add.s64 	%rd1286, %rd3, %rd1285;
	ld.global.u32 	%r3433, [%rd1286];
	setp.eq.s32 	%p755, %r3433, -1;
	selp.u32 	%r3434, 1, 0, %p755;
	add.s32 	%r6086, %r6086, %r3434;
	setp.eq.s32 	%p756, %r610, 1;
	@%p756 bra 	$L__BB24_317;
	ld.global.u32 	%r3435, [%rd27+4];
	mul.wide.s32 	%rd1287, %r3435, 4;
	add.s64 	%rd1288, %rd3, %rd1287;
	ld.global.u32 	%r3436, [%rd1288];
	setp.eq.s32 	%p757, %r3436, -1;
	selp.u32 	%r3437, 1, 0, %p757;
	add.s32 	%r6086, %r6086, %r3437;
	setp.eq.s32 	%p758, %r610, 2;
	@%p758 bra 	$L__BB24_317;
	ld.global.u32 	%r3438, [%rd27+8];
	mul.wide.s32 	%rd1289, %r3438, 4;
	add.s64 	%rd1290, %rd3, %rd1289;
	ld.global.u32 	%r3439, [%rd1290];
	setp.eq.s32 	%p759, %r3439, -1;
	selp.u32 	%r3440, 1, 0, %p759;
	add.s32 	%r6086, %r6086, %r3440;
$L__BB24_317:
	ld.global.u32 	%r3442, [%rd24+2048];
	setp.ne.s32 	%p760, %r3442, -1;
	mov.b32 	%r6099, 0;
	@%p760 bra 	$L__BB24_332;
	ld.global.u32 	%r6091, [%rd25+2048];
	ld.global.u32 	%r621, [%rd25+2052];
	setp.ge.s32 	%p761, %r6091, %r621;
	@%p761 bra 	$L__BB24_332;
	add.s32 	%r3446, %r6091, 1;
	max.s32 	%r3447, %r621, %r3446;
	sub.s32 	%r622, %r3447, %r6091;
	and.b32  	%r623, %r622, 15;
	sub.s32 	%r3448, %r6091, %r3447;
	setp.gt.u32 	%p762, %r3448, -16;
	mov.b32 	%r6099, 0;
	@%p762 bra 	$L__BB24_322;
	and.b32  	%r624, %r622, -16;
	mov.b32 	%r6099, 0;
	mov.u32 	%r6089, %r6099;
$L__BB24_321:
	.pragma "nounroll";
	mul.wide.s32 	%rd1291, %r6091, 4;
	add.s64 	%rd1292, %rd2, %rd1291;
	ld.global.u32 	%r3450, [%rd1292];
	mul.wide.s32 	%rd1293, %r3450, 4;
	add.s64 	%rd1294, %rd3, %rd1293;
	ld.global.u32 	%r3451, [%rd1294];
	setp.eq.s32 	%p763, %r3451, -1;
	selp.u32 	%r3452, 1, 0, %p763;
	add.s32 	%r3453, %r6099, %r3452;
	ld.global.u32 	%r3454, [%rd1292+4];
	mul.wide.s32 	%rd1295, %r3454, 4;
	add.s64 	%rd1296, %rd3, %rd1295;
	ld.global.u32 	%r3455, [%rd1296];
	setp.eq.s32 	%p764, %r3455, -1;
	selp.u32 	%r3456, 1, 0, %p764;
	add.s32 	%r3457, %r3453, %r3456;
	ld.global.u32 	%r3458, [%rd1292+8];
	mul.wide.s32 	%rd1297, %r3458, 4;
	add.s64 	%rd1298, %rd3, %rd1297;
	ld.global.u32 	%r3459, [%rd1298];
	setp.eq.s32 	%p765, %r3459, -1;
	selp.u32 	%r3460, 1, 0, %p765;
	add.s32 	%r3461, %r3457, %r3460;
	ld.global.u32 	%r3462, [%rd1292+12];
	mul.wide.s32 	%rd1299, %r3462, 4;
	add.s64 	%rd1300, %rd3, %rd1299;
	ld.global.u32 	%r3463, [%rd1300];
	setp.eq.s32 	%p766, %r3463, -1;
	selp.u32 	%r3464, 1, 0, %p766;
	add.s32 	%r3465, %r3461, %r3464;
	ld.global.u32 	%r3466, [%rd1292+16];
	mul.wide.s32 	%rd1301, %r3466, 4;
	add.s64 	%rd1302, %rd3, %rd1301;
	ld.global.u32 	%r3467, [%rd1302];
	setp.eq.s32 	%p767, %r3467, -1;
	selp.u32 	%r3468, 1, 0, %p767;
	add.s32 	%r3469, %r3465, %r3468;
	ld.global.u32 	%r3470, [%rd1292+20];
	mul.wide.s32 	%rd1303, %r3470, 4;
	add.s64 	%rd1304, %rd3, %rd1303;
	ld.global.u32 	%r3471, [%rd1304];
	setp.eq.s32 	%p768, %r3471, -1;
	selp.u32 	%r3472, 1, 0, %p768;
	add.s32 	%r3473, %r3469, %r3472;
	ld.global.u32 	%r3474, [%rd1292+24];
	mul.wide.s32 	%rd1305, %r3474, 4;
	add.s64 	%rd1306, %rd3, %rd1305;
	ld.global.u32 	%r3475, [%rd1306];
	setp.eq.s32 	%p769, %r3475, -1;
	selp.u32 	%r3476, 1, 0, %p769;
	add.s32 	%r3477, %r3473, %r3476;
	ld.global.u32 	%r3478, [%rd1292+28];
	mul.wide.s32 	%rd1307, %r3478, 4;
	add.s64 	%rd1308, %rd3, %rd1307;
	ld.global.u32 	%r3479, [%rd1308];
	setp.eq.s32 	%p770, %r3479, -1;
	selp.u32 	%r3480, 1, 0, %p770;
	add.s32 	%r3481, %r3477, %r3480;
	ld.global.u32 	%r3482, [%rd1292+32];
	mul.wide.s32 	%rd1309, %r3482, 4;
	add.s64 	%rd1310, %rd3, %rd1309;
	ld.global.u32 	%r3483, [%rd1310];
	setp.eq.s32 	%p771, %r3483, -1;
	selp.u32 	%r3484, 1, 0, %p771;
	add.s32 	%r3485, %r3481, %r3484;
	ld.global.u32 	%r3486, [%rd1292+36];
	mul.wide.s32 	%rd1311, %r3486, 4;
	add.s64 	%rd1312, %rd3, %rd1311;
	ld.global.u32 	%r3487, [%rd1312];
	setp.eq.s32 	%p772, %r3487, -1;
	selp.u32 	%r3488, 1, 0, %p772;
	add.s32 	%r3489, %r3485, %r3488;
	ld.global.u32 	%r3490, [%rd1292+40];
	mul.wide.s32 	%rd1313, %r3490, 4;
	add.s64 	%rd1314, %rd3, %rd1313;
	ld.global.u32 	%r3491, [%rd1314];
	setp.eq.s32 	%p773, %r3491, -1;
	selp.u32 	%r3492, 1, 0, %p773;
	add.s32 	%r3493, %r3489, %r3492;
	ld.global.u32 	%r3494, [%rd1292+44];
	mul.wide.s32 	%rd1315, %r3494, 4;
	add.s64 	%rd1316, %rd3, %rd1315;
	ld.global.u32 	%r3495, [%rd1316];
	setp.eq.s32 	%p774, %r3495, -1;
	selp.u32 	%r3496, 1, 0, %p774;
	add.s32 	%r3497, %r3493, %r3496;
	ld.global.u32 	%r3498, [%rd1292+48];
	mul.wide.s32 	%rd1317, %r3498, 4;
	add.s64 	%rd1318, %rd3, %rd1317;
	ld.global.u32 	%r3499, [%rd1318];
	setp.eq.s32 	%p775, %r3499, -1;
	selp.u32 	%r3500, 1, 0, %p775;
	add.s32 	%r3501, %r3497, %r3500;
	ld.global.u32 	%r3502, [%rd1292+52];
	mul.wide.s32 	%rd1319, %r3502, 4;
	add.s64 	%rd1320, %rd3, %rd1319;
	ld.global.u32 	%r3503, [%rd1320];
	setp.eq.s32 	%p776, %r3503, -1;
	selp.u32 	%r3504, 1, 0, %p776;
	add.s32 	%r3505, %r3501, %r3504;
	ld.global.u32 	%r3506, [%rd1292+56];
	mul.wide.s32 	%rd1321, %r3506, 4;
	add.s64 	%rd1322, %rd3, %rd1321;
	ld.global.u32 	%r3507, [%rd1322];
	setp.eq.s32 	%p777, %r3507, -1;
	selp.u32 	%r3508, 1, 0, %p777;
	add.s32 	%r3509, %r3505, %r3508;
	ld.global.u32 	%r3510, [%rd1292+60];
	mul.wide.s32 	%rd1323, %r3510, 4;
	add.s64 	%rd1324, %rd3, %rd1323;
	ld.global.u32 	%r3511, [%rd1324];
	setp.eq.s32 	%p778, %r3511, -1;
	selp.u32 	%r3512, 1, 0, %p778;
	add.s32 	%r6099, %r3509, %r3512;
	add.s32 	%r6091, %r6091, 16;
	add.s32 	%r6089, %r6089, 16;
	setp.ne.s32 	%p779, %r6089, %r624;
	@%p779 bra 	$L__BB24_321;
$L__BB24_322:
	setp.eq.s32 	%p780, %r623, 0;
	@%p780 bra 	$L__BB24_332;
	and.b32  	%r634, %r622, 7;
	setp.lt.u32 	%p781, %r623, 8;
	@%p781 bra 	$L__BB24_325;
	mul.wide.s32 	%rd1325, %r6091, 4;
	add.s64 	%rd1326, %rd2, %rd1325;
	ld.global.u32 	%r3514, [%rd1326];
	mul.wide.s32 	%rd1327, %r3514, 4;
	add.s64 	%rd1328, %rd3, %rd1327;
	ld.global.u32 	%r3515, [%rd1328];
	setp.eq.s32 	%p782, %r3515, -1;
	selp.u32 	%r3516, 1, 0, %p782;
	add.s32 	%r3517, %r6099, %r3516;
	ld.global.u32 	%r3518, [%rd1326+4];
	mul.wide.s32 	%rd1329, %r3518, 4;
	add.s64 	%rd1330, %rd3, %rd1329;
	ld.global.u32 	%r3519, [%rd1330];
	setp.eq.s32 	%p783, %r3519, -1;
	selp.u32 	%r3520, 1, 0, %p783;
	add.s32 	%r3521, %r3517, %r3520;
	ld.global.u32 	%r3522, [%rd1326+8];
	mul.wide.s32 	%rd1331, %r3522, 4;
	add.s64 	%rd1332, %rd3, %rd1331;
	ld.global.u32 	%r3523, [%rd1332];
	setp.eq.s32 	%p784, %r3523, -1;
	selp.u32 	%r3524, 1, 0, %p784;
	add.s32 	%r3525, %r3521, %r3524;
	ld.global.u32 	%r3526, [%rd1326+12];
	mul.wide.s32 	%rd1333, %r3526, 4;
	add.s64 	%rd1334, %rd3, %rd1333;
	ld.global.u32 	%r3527, [%rd1334];
	setp.eq.s32 	%p785, %r3527, -1;
	selp.u32 	%r3528, 1, 0, %p785;
	add.s32 	%r3529, %r3525, %r3528;
	ld.global.u32 	%r3530, [%rd1326+16];
	mul.wide.s32 	%rd1335, %r3530, 4;
	add.s64 	%rd1336, %rd3, %rd1335;
	ld.global.u32 	%r3531, [%rd1336];
	setp.eq.s32 	%p786, %r3531, -1;
	selp.u32 	%r3532, 1, 0, %p786;
	add.s32 	%r3533, %r3529, %r3532;
	ld.global.u32 	%r3534, [%rd1326+20];
	mul.wide.s32 	%rd1337, %r3534, 4;
	add.s64 	%rd1338, %rd3, %rd1337;
	ld.global.u32 	%r3535, [%rd1338];
	setp.eq.s32 	%p787, %r3535, -1;
	selp.u32 	%r3536, 1, 0, %p787;
	add.s32 	%r3537, %r3533, %r3536;
	ld.global.u32 	%r3538, [%rd1326+24];
	mul.wide.s32 	%rd1339, %r3538, 4;
	add.s64 	%rd1340, %rd3, %rd1339;
	ld.global.u32 	%r3539, [%rd1340];
	setp.eq.s32 	%p788, %r3539, -1;
	selp.u32 	%r3540, 1, 0, %p788;
	add.s32 	%r3541, %r3537, %r3540;
	ld.global.u32 	%r3542, [%rd1326+28];
	mul.wide.s32 	%rd1341, %r3542, 4;
	add.s64 	%rd1342, %rd3, %rd1341;
	ld.global.u32 	%r3543, [%rd1342];
	setp.eq.s32 	%p789, %r3543, -1;
	selp.u32 	%r3544, 1, 0, %p789;
	add.s32 	%r6099, %r3541, %r3544;
	add.s32 	%r6091, %r6091, 8;
$L__BB24_325:
	setp.eq.s32 	%p790, %r634, 0;
	@%p790 bra 	$L__BB24_332;
	and.b32  	%r640, %r622, 3;
	setp.lt.u32 	%p791, %r634, 4;
	@%p791 bra 	$L__BB24_328;
	mul.wide.s32 	%rd1343, %r6091, 4;
	add.s64 	%rd1344, %rd2, %rd1343;
	ld.global.u32 	%r3546, [%rd1344];
	mul.wide.s32 	%rd1345, %r3546, 4;
	add.s64 	%rd1346, %rd3, %rd1345;
	ld.global.u32 	%r3547, [%rd1346];
	setp.eq.s32 	%p792, %r3547, -1;
	selp.u32 	%r3548, 1, 0, %p792;
	add.s32 	%r3549, %r6099, %r3548;
	ld.global.u32 	%r3550, [%rd1344+4];
	mul.wide.s32 	%rd1347, %r3550, 4;
	add.s64 	%rd1348, %rd3, %rd1347;
	ld.global.u32 	%r3551, [%rd1348];
	setp.eq.s32 	%p793, %r3551, -1;
	selp.u32 	%r3552, 1, 0, %p793;
	add.s32 	%r3553, %r3549, %r3552;
	ld.global.u32 	%r3554, [%rd1344+8];
	mul.wide.s32 	%rd1349, %r3554, 4;
	add.s64 	%rd1350, %rd3, %rd1349;
	ld.global.u32 	%r3555, [%rd1350];
	setp.eq.s32 	%p794, %r3555, -1;
	selp.u32 	%r3556, 1, 0, %p794;
	add.s32 	%r3557, %r3553, %r3556;
	ld.global.u32 	%r3558, [%rd1344+12];
	mul.wide.s32 	%rd1351, %r3558, 4;
	add.s64 	%rd1352, %rd3, %rd1351;
	ld.global.u32 	%r3559, [%rd1352];
	setp.eq.s32 	%p795, %r3559, -1;
	selp.u32 	%r3560, 1, 0, %p795;
	add.s32 	%r6099, %r3557, %r3560;
	add.s32 	%r6091, %r6091, 4;
$L__BB24_328:
	setp.eq.s32 	%p796, %r640, 0;
	@%p796 bra 	$L__BB24_332;
	mul.wide.s32 	%rd1353, %r6091, 4;
	add.s64 	%rd28, %rd2, %rd1353;
	ld.global.u32 	%r3561, [%rd28];
	mul.wide.s32 	%rd1354, %r3561, 4;
	add.s64 	%rd1355, %rd3, %rd1354;
	ld.global.u32 	%r3562, [%rd1355];
	setp.eq.s32 	%p797, %r3562, -1;
	selp.u32 	%r3563, 1, 0, %p797;
	add.s32 	%r6099, %r6099, %r3563;
	setp.eq.s32 	%p798, %r640, 1;
	@%p798 bra 	$L__BB24_332;
	ld.global.u32 	%r3564, [%rd28+4];
	mul.wide.s32 	%rd1356, %r3564, 4;
	add.s64 	%rd1357, %rd3, %rd1356;
	ld.global.u32 	%r3565, [%rd1357];
	setp.eq.s32 	%p799, %r3565, -1;
	selp.u32 	%r3566, 1, 0, %p799;
	add.s32 	%r6099, %r6099, %r3566;
	setp.eq.s32 	%p800, %r640, 2;
	@%p800 bra 	$L__BB24_332;
	ld.global.u32 	%r3567, [%rd28+8];
	mul.wide.s32 	%rd1358, %r3567, 4;
	add.s64 	%rd1359, %rd3, %rd1358;
	ld.global.u32 	%r3568, [%rd1359];
	setp.eq.s32 	%p801, %r3568, -1;
	selp.u32 	%r3569, 1, 0, %p801;
	add.s32 	%r6099, %r6099, %r3569;
$L__BB24_332:
	ld.global.u32 	%r3571, [%rd24+3072];
	setp.ne.s32 	%p802, %r3571, -1;
	mov.b32 	%r6112, 0;
	@%p802 bra 	$L__BB24_347;
	ld.global.u32 	%r6104, [%rd25+3072];
	ld.global.u32 	%r651, [%rd25+3076];
	setp.ge.s32 	%p803, %r6104, %r651;
	@%p803 bra 	$L__BB24_347;
	add.s32 	%r3575, %r6104, 1;
	max.s32 	%r3576, %r651, %r3575;
	sub.s32 	%r652, %r3576, %r6104;
	and.b32  	%r653, %r652, 15;
	sub.s32 	%r3577, %r6104, %r3576;
	setp.gt.u32 	%p804, %r3577, -16;
	mov.b32 	%r6112, 0;
	@%p804 bra 	$L__BB24_337;
	and.b32  	%r654, %r652, -16;
	mov.b32 	%r6112, 0;
	mov.u32 	%r6102, %r6112;
$L__BB24_336:
	.pragma "nounroll";
	mul.wide.s32 	%rd1360, %r6104, 4;
	add.s64 	%rd1361, %rd2, %rd1360;
	ld.global.u32 	%r3579, [%rd1361];
	mul.wide.s32 	%rd1362, %r3579, 4;
	add.s64 	%rd1363, %rd3, %rd1362;
	ld.global.u32 	%r3580, [%rd1363];
	setp.eq.s32 	%p805, %r3580, -1;
	selp.u32 	%r3581, 1, 0, %p805;
	add.s32 	%r3582, %r6112, %r3581;
	ld.global.u32 	%r3583, [%rd1361+4];
	mul.wide.s32 	%rd1364, %r3583, 4;
	add.s64 	%rd1365, %rd3, %rd1364;
	ld.global.u32 	%r3584, [%rd1365];
	setp.eq.s32 	%p806, %r3584, -1;
	selp.u32 	%r3585, 1, 0, %p806;
	add.s32 	%r3586, %r3582, %r3585;
	ld.global.u32 	%r3587, [%rd1361+8];
	mul.wide.s32 	%rd1366, %r3587, 4;
	add.s64 	%rd1367, %rd3, %rd1366;
	ld.global.u32 	%r3588, [%rd1367];
	setp.eq.s32 	%p807, %r3588, -1;
	selp.u32 	%r3589, 1, 0, %p807;
	add.s32 	%r3590, %r3586, %r3589;
	ld.global.u32 	%r3591, [%rd1361+12];
	mul.wide.s32 	%rd1368, %r3591, 4;
	add.s64 	%rd1369, %rd3, %rd1368;
	ld.global.u32 	%r3592, [%rd1369];
	setp.eq.s32 	%p808, %r3592, -1;
	selp.u32 	%r3593, 1, 0, %p808;
	add.s32 	%r3594, %r3590, %r3593;
	ld.global.u32 	%r3595, [%rd1361+16];
	mul.wide.s32 	%rd1370, %r3595, 4;
	add.s64 	%rd1371, %rd3, %rd1370;
	ld.global.u32 	%r3596, [%rd1371];
	setp.eq.s32 	%p809, %r3596, -1;
	selp.u32 	%r3597, 1, 0, %p809;
	add.s32 	%r3598, %r3594, %r3597;
	ld.global.u32 	%r3599, [%rd1361+20];
	mul.wide.s32 	%rd1372, %r3599, 4;
	add.s64 	%rd1373, %rd3, %rd1372;
	ld.global.u32 	%r3600, [%rd1373];
	setp.eq.s32 	%p810, %r3600, -1;
	selp.u32 	%r3601, 1, 0, %p810;
	add.s32 	%r3602, %r3598, %r3601;
	ld.global.u32 	%r3603, [%rd1361+24];
	mul.wide.s32 	%rd1374, %r3603, 4;
	add.s64 	%rd1375, %rd3, %rd1374;
	ld.global.u32 	%r3604, [%rd1375];
	setp.eq.s32 	%p811, %r3604, -1;
	selp.u32 	%r3605, 1, 0, %p811;
	add.s32 	%r3606, %r3602, %r3605;
	ld.global.u32 	%r3607, [%rd1361+28];
	mul.wide.s32 	%rd1376, %r3607, 4;
	add.s64 	%rd1377, %rd3, %rd1376;
	ld.global.u32 	%r3608, [%rd1377];
	setp.eq.s32 	%p812, %r3608, -1;
	selp.u32 	%r3609, 1, 0, %p812;
	add.s32 	%r3610, %r3606, %r3609;
	ld.global.u32 	%r3611, [%rd1361+32];
	mul.wide.s32 	%rd1378, %r3611, 4;
	add.s64 	%rd1379, %rd3, %rd1378;
	ld.global.u32 	%r3612, [%rd1379];
	setp.eq.s32 	%p813, %r3612, -1;
	selp.u32 	%r3613, 1, 0, %p813;
	add.s32 	%r3614, %r3610, %r3613;
	ld.global.u32 	%r3615, [%rd1361+36];
	mul.wide.s32 	%rd1380, %r3615, 4;
	add.s64 	%rd1381, %rd3, %rd1380;
	ld.global.u32 	%r3616, [%rd1381];
	setp.eq.s32 	%p814, %r3616, -1;
	selp.u32 	%r3617, 1, 0, %p814;
	add.s32 	%r3618, %r3614, %r3617;
	ld.global.u32 	%r3619, [%rd1361+40];
	mul.wide.s32 	%rd1382, %r3619, 4;
	add.s64 	%rd1383, %rd3, %rd1382;
	ld.global.u32 	%r3620, [%rd1383];
	setp.eq.s32 	%p815, %r3620, -1;
	selp.u32 	%r3621, 1, 0, %p815;
	add.s32 	%r3622, %r3618, %r3621;
	ld.global.u32 	%r3623, [%rd1361+44];
	mul.wide.s32 	%rd1384, %r3623, 4;
	add.s64 	%rd1385, %rd3, %rd1384;
	ld.global.u32 	%r3624, [%rd1385];
	setp.eq.s32 	%p816, %r3624, -1;
	selp.u32 	%r3625, 1, 0, %p816;
	add.s32 	%r3626, %r3622, %r3625;
	ld.global.u32 	%r3627, [%rd1361+48];
	mul.wide.s32 	%rd1386, %r3627, 4;
	add.s64 	%rd1387, %rd3, %rd1386;
	ld.global.u32 	%r3628, [%rd1387];
	setp.eq.s32 	%p817, %r3628, -1;
	selp.u32 	%r3629, 1, 0, %p817;
	add.s32 	%r3630, %r3626, %r3629;
	ld.global.u32 	%r3631, [%rd1361+52];
	mul.wide.s32 	%rd1388, %r3631, 4;
	add.s64 	%rd1389, %rd3, %rd1388;
	ld.global.u32 	%r3632, [%rd1389];
	setp.eq.s32 	%p818, %r3632, -1;
	selp.u32 	%r3633, 1, 0, %p818;
	add.s32 	%r3634, %r3630, %r3633;
	ld.global.u32 	%r3635, [%rd1361+56];
	mul.wide.s32 	%rd1390, %r3635, 4;
	add.s64 	%rd1391, %rd3, %rd1390;
	ld.global.u32 	%r3636, [%rd1391];
	setp.eq.s32 	%p819, %r3636, -1;
	selp.u32 	%r3637, 1, 0, %p819;
	add.s32 	%r3638, %r3634, %r3637;
	ld.global.u32 	%r3639, [%rd1361+60];
	mul.wide.s32 	%rd1392, %r3639, 4;
	add.s64 	%rd1393, %rd3, %rd1392;
	ld.global.u32 	%r3640, [%rd1393];
	setp.eq.s32 	%p820, %r3640, -1;
	selp.u32 	%r3641, 1, 0, %p820;
	add.s32 	%r6112, %r3638, %r3641;
	add.s32 	%r6104, %r6104, 16;
	add.s32 	%r6102, %r6102, 16;
	setp.ne.s32 	%p821, %r6102, %r654;
	@%p821 bra 	$L__BB24_336;
$L__BB24_337:
	setp.eq.s32 	%p822, %r653, 0;
	@%p822 bra 	$L__BB24_347;
	and.b32  	%r664, %r652, 7;
	setp.lt.u32 	%p823, %r653, 8;
	@%p823 bra 	$L__BB24_340;
	mul.wide.s32 	%rd1394, %r6104, 4;
	add.s64 	%rd1395, %rd2, %rd1394;
	ld.global.u32 	%r3643, [%rd1395];
	mul.wide.s32 	%rd1396, %r3643, 4;
	add.s64 	%rd1397, %rd3, %rd1396;
	ld.global.u32 	%r3644, [%rd1397];
	setp.eq.s32 	%p824, %r3644, -1;
	selp.u32 	%r3645, 1, 0, %p824;
	add.s32 	%r3646, %r6112, %r3645;
	ld.global.u32 	%r3647, [%rd1395+4];
	mul.wide.s32 	%rd1398, %r3647, 4;
	add.s64 	%rd1399, %rd3, %rd1398;
	ld.global.u32 	%r3648, [%rd1399];
	setp.eq.s32 	%p825, %r3648, -1;
	selp.u32 	%r3649, 1, 0, %p825;
	add.s32 	%r3650, %r3646, %r3649;
	ld.global.u32 	%r3651, [%rd1395+8];
	mul.wide.s32 	%rd1400, %r3651, 4;
	add.s64 	%rd1401, %rd3, %rd1400;
	ld.global.u32 	%r3652, [%rd1401];
	setp.eq.s32 	%p826, %r3652, -1;
	selp.u32 	%r3653, 1, 0, %p826;
	add.s32 	%r3654, %r3650, %r3653;
	ld.global.u32 	%r3655, [%rd1395+12];
	mul.wide.s32 	%rd1402, %r3655, 4;
	add.s64 	%rd1403, %rd3, %rd1402;
	ld.global.u32 	%r3656, [%rd1403];
	setp.eq.s32 	%p827, %r3656, -1;
	selp.u32 	%r3657, 1, 0, %p827;
	add.s32 	%r3658, %r3654, %r3657;
	ld.global.u32 	%r3659, [%rd1395+16];
	mul.wide.s32 	%rd1404, %r3659, 4;
	add.s64 	%rd1405, %rd3, %rd1404;
	ld.global.u32 	%r3660, [%rd1405];
	setp.eq.s32 	%p828, %r3660, -1;
	selp.u32 	%r3661, 1, 0, %p828;
	add.s32 	%r3662, %r3658, %r3661;
	ld.global.u32 	%r3663, [%rd1395+20];
	mul.wide.s32 	%rd1406, %r3663, 4;
	add.s64 	%rd1407, %rd3, %rd1406;
	ld.global.u32 	%r3664, [%rd1407];
	setp.eq.s32 	%p829, %r3664, -1;
	selp.u32 	%r3665, 1, 0, %p829;
	add.s32 	%r3666, %r3662, %r3665;
	ld.global.u32 	%r3667, [%rd1395+24];
	mul.wide.s32 	%rd1408, %r3667, 4;
	add.s64 	%rd1409, %rd3, %rd1408;
	ld.global.u32 	%r3668, [%rd1409];
	setp.eq.s32 	%p830, %r3668, -1;
	selp.u32 	%r3669, 1, 0, %p830;
	add.s32 	%r3670, %r3666, %r3669;
	ld.global.u32 	%r3671, [%rd1395+28];
	mul.wide.s32 	%rd1410, %r3671, 4;
	add.s64 	%rd1411, %rd3, %rd1410;
	ld.global.u32 	%r3672, [%rd1411];
	setp.eq.s32 	%p831, %r3672, -1;
	selp.u32 	%r3673, 1, 0, %p831;
	add.s32 	%r6112, %r3670, %r3673;
	add.s32 	%r6104, %r6104, 8;
$L__BB24_340:
	setp.eq.s32 	%p832, %r664, 0;
	@%p832 bra 	$L__BB24_347;
	and.b32  	%r670, %r652, 3;
	setp.lt.u32 	%p833, %r664, 4;
	@%p833 bra 	$L__BB24_343;
	mul.wide.s32 	%rd1412, %r6104, 4;
	add.s64 	%rd1413, %rd2, %rd1412;
	ld.global.u32 	%r3675, [%rd1413];
	mul.wide.s32 	%rd1414, %r3675, 4;
	add.s64 	%rd1415, %rd3, %rd1414;
	ld.global.u32 	%r3676, [%rd1415];
	setp.eq.s32 	%p834, %r3676, -1;
	selp.u32 	%r3677, 1, 0, %p834;
	add.s32 	%r3678, %r6112, %r3677;
	ld.global.u32 	%r3679, [%rd1413+4];
	mul.wide.s32 	%rd1416, %r3679, 4;
	add.s64 	%rd1417, %rd3, %rd1416;
	ld.global.u32 	%r3680, [%rd1417];
	setp.eq.s32 	%p835, %r3680, -1;
	selp.u32 	%r3681, 1, 0, %p835;
	add.s32 	%r3682, %r3678, %r3681;
	ld.global.u32 	%r3683, [%rd1413+8];
	mul.wide.s32 	%rd1418, %r3683, 4;
	add.s64 	%rd1419, %rd3, %rd1418;
	ld.global.u32 	%r3684, [%rd1419];
	setp.eq.s32 	%p836, %r3684, -1;
	selp.u32 	%r3685, 1, 0, %p836;
	add.s32 	%r3686, %r3682, %r3685;
	ld.global.u32 	%r3687, [%rd1413+12];
	mul.wide.s32 	%rd1420, %r3687, 4;
	add.s64 	%rd1421, %rd3, %rd1420;
	ld.global.u32 	%r3688, [%rd1421];
	setp.eq.s32 	%p837, %r3688, -1;
	selp.u32 	%r3689, 1, 0, %p837;
	add.s32 	%r6112, %r3686, %r3689;
	add.s32 	%r6104, %r6104, 4;
$L__BB24_343:
	setp.eq.s32 	%p838, %r670, 0;
	@%p838 bra 	$L__BB24_347;
	mul.wide.s32 	%rd1422, %r6104, 4;
	add.s64 	%rd29, %rd2, %rd1422;
	ld.global.u32 	%r3690, [%rd29];
	mul.wide.s32 	%rd1423, %r3690, 4;
	add.s64 	%rd1424, %rd3, %rd1423;
	ld.global.u32 	%r3691, [%rd1424];
	setp.eq.s32 	%p839, %r3691, -1;
	selp.u32 	%r3692, 1, 0, %p839;
	add.s32 	%r6112, %r6112, %r3692;
	setp.eq.s32 	%p840, %r670, 1;
	@%p840 bra 	$L__BB24_347;
	ld.global.u32 	%r3693, [%rd29+4];
	mul.wide.s32 	%rd1425, %r3693, 4;
	add.s64 	%rd1426, %rd3, %rd1425;
	ld.global.u32 	%r3694, [%rd1426];
	setp.eq.s32 	%p841, %r3694, -1;
	selp.u32 	%r3695, 1, 0, %p841;
	add.s32 	%r6112, %r6112, %r3695;
	setp.eq.s32 	%p842, %r670, 2;
	@%p842 bra 	$L__BB24_347;
	ld.global.u32 	%r3696, [%rd29+8];
	mul.wide.s32 	%rd1427, %r3696, 4;
	add.s64 	%rd1428, %rd3, %rd1427;
	ld.global.u32 	%r3697, [%rd1428];
	setp.eq.s32 	%p843, %r3697, -1;
	selp.u32 	%r3698, 1, 0, %p843;
	add.s32 	%r6112, %r6112, %r3698;
$L__BB24_347:
	ld.global.u32 	%r3700, [%rd24+4096];
	setp.ne.s32 	%p844, %r3700, -1;
	mov.b32 	%r6125, 0;
	@%p844 bra 	$L__BB24_362;
	ld.global.u32 	%r6117, [%rd25+4096];
	ld.global.u32 	%r681, [%rd25+4100];
	setp.ge.s32 	%p845, %r6117, %r681;
	@%p845 bra 	$L__BB24_362;
	add.s32 	%r3704, %r6117, 1;
	max.s32 	%r3705, %r681, %r3704;
	sub.s32 	%r682, %r3705, %r6117;
	and.b32  	%r683, %r682, 15;
	sub.s32 	%r3706, %r6117, %r3705;
	setp.gt.u32 	%p846, %r3706, -16;
	mov.b32 	%r6125, 0;
	@%p846 bra 	$L__BB24_352;
	and.b32  	%r684, %r682, -16;
	mov.b32 	%r6125, 0;
	mov.u32 	%r6115, %r6125;
$L__BB24_351:
	.pragma "nounroll";
	mul.wide.s32 	%rd1429, %r6117, 4;
	add.s64 	%rd1430, %rd2, %rd1429;
	ld.global.u32 	%r3708, [%rd1430];
	mul.wide.s32 	%rd1431, %r3708, 4;
	add.s64 	%rd1432, %rd3, %rd1431;
	ld.global.u32 	%r3709, [%rd1432];
	setp.eq.s32 	%p847, %r3709, -1;
	selp.u32 	%r3710, 1, 0, %p847;
	add.s32 	%r3711, %r6125, %r3710;
	ld.global.u32 	%r3712, [%rd1430+4];
	mul.wide.s32 	%rd1433, %r3712, 4;
	add.s64 	%rd1434, %rd3, %rd1433;
	ld.global.u32 	%r3713, [%rd1434];
	setp.eq.s32 	%p848, %r3713, -1;
	selp.u32 	%r3714, 1, 0, %p848;
	add.s32 	%r3715, %r3711, %r3714;
	ld.global.u32 	%r3716, [%rd1430+8];
	mul.wide.s32 	%rd1435, %r3716, 4;
	add.s64 	%rd1436, %rd3, %rd1435;
	ld.global.u32 	%r3717, [%rd1436];
	setp.eq.s32 	%p849, %r3717, -1;
	selp.u32 	%r3718, 1, 0, %p849;
	add.s32 	%r3719, %r3715, %r3718;
	ld.global.u32 	%r3720, [%rd1430+12];
	mul.wide.s32 	%rd1437, %r3720, 4;
	add.s64 	%rd1438, %rd3, %rd1437;
	ld.global.u32 	%r3721, [%rd1438];
	setp.eq.s32 	%p850, %r3721, -1;
	selp.u32 	%r3722, 1, 0, %p850;
	add.s32 	%r3723, %r3719, %r3722;
	ld.global.u32 	%r3724, [%rd1430+16];
	mul.wide.s32 	%rd1439, %r3724, 4;
	add.s64 	%rd1440, %rd3, %rd1439;
	ld.global.u32 	%r3725, [%rd1440];
	setp.eq.s32 	%p851, %r3725, -1;
	selp.u32 	%r3726, 1, 0, %p851;
	add.s32 	%r3727, %r3723, %r3726;
	ld.global.u32 	%r3728, [%rd1430+20];
	mul.wide.s32 	%rd1441, %r3728, 4;
	add.s64 	%rd1442, %rd3, %rd1441;
	ld.global.u32 	%r3729, [%rd1442];
	setp.eq.s32 	%p852, %r3729, -1;
	selp.u32 	%r3730, 1, 0, %p852;
	add.s32 	%r3731, %r3727, %r3730;
	ld.global.u32 	%r3732, [%rd1430+24];
	mul.wide.s32 	%rd1443, %r3732, 4;
	add.s64 	%rd1444, %rd3, %rd1443;
	ld.global.u32 	%r3733, [%rd1444];
	setp.eq.s32 	%p853, %r3733, -1;
	selp.u32 	%r3734, 1, 0, %p853;
	add.s32 	%r3735, %r3731, %r3734;
	ld.global.u32 	%r3736, [%rd1430+28];
	mul.wide.s32 	%rd1445, %r3736, 4;
	add.s64 	%rd1446, %rd3, %rd1445;
	ld.global.u32 	%r3737, [%rd1446];
	setp.eq.s32 	%p854, %r3737, -1;
	selp.u32 	%r3738, 1, 0, %p854;
	add.s32 	%r3739, %r3735, %r3738;
	ld.global.u32 	%r3740, [%rd1430+32];
	mul.wide.s32 	%rd1447, %r3740, 4;
	add.s64 	%rd1448, %rd3, %rd1447;
	ld.global.u32 	%r3741, [%rd1448];
	setp.eq.s32 	%p855, %r3741, -1;
	selp.u32 	%r3742, 1, 0, %p855;
	add.s32 	%r3743, %r3739, %r3742;
	ld.global.u32 	%r3744, [%rd1430+36];
	mul.wide.s32 	%rd1449, %r3744, 4;
	add.s64 	%rd1450, %rd3, %rd1449;
	ld.global.u32 	%r3745, [%rd1450];
	setp.eq.s32 	%p856, %r3745, -1;
	selp.u32 	%r3746, 1, 0, %p856;
	add.s32 	%r3747, %r3743, %r3746;
	ld.global.u32 	%r3748, [%rd1430+40];
	mul.wide.s32 	%rd1451, %r3748, 4;
	add.s64 	%rd1452, %rd3, %rd1451;
	ld.global.u32 	%r3749, [%rd1452];
	setp.eq.s32 	%p857, %r3749, -1;
	selp.u32 	%r3750, 1, 0, %p857;
	add.s32 	%r3751, %r3747, %r3750;
	ld.global.u32 	%r3752, [%rd1430+44];
	mul.wide.s32 	%rd1453, %r3752, 4;
	add.s64 	%rd1454, %rd3, %rd1453;
	ld.global.u32 	%r3753, [%rd1454];
	setp.eq.s32 	%p858, %r3753, -1;
	selp.u32 	%r3754, 1, 0, %p858;
	add.s32 	%r3755, %r3751, %r3754;
	ld.global.u32 	%r3756, [%rd1430+48];
	mul.wide.s32 	%rd1455, %r3756, 4;
	add.s64 	%rd1456, %rd3, %rd1455;
	ld.global.u32 	%r3757, [%rd1456];
	setp.eq.s32 	%p859, %r3757, -1;
	selp.u32 	%r3758, 1, 0, %p859;
	add.s32 	%r3759, %r3755, %r3758;
	ld.global.u32 	%r3760, [%rd1430+52];
	mul.wide.s32 	%rd1457, %r3760, 4;
	add.s64 	%rd1458, %rd3, %rd1457;
	ld.global.u32 	%r3761, [%rd1458];
	setp.eq.s32 	%p860, %r3761, -1;
	selp.u32 	%r3762, 1, 0, %p860;
	add.s32 	%r3763, %r3759, %r3762;
	ld.global.u32 	%r3764, [%rd1430+56];
	mul.wide.s32 	%rd1459, %r3764, 4;
	add.s64 	%rd1460, %rd3, %rd1459;
	ld.global.u32 	%r3765, [%rd1460];
	setp.eq.s32 	%p861, %r3765, -1;
	selp.u32 	%r3766, 1, 0, %p861;
	add.s32 	%r3767, %r3763, %r3766;
	ld.global.u32 	%r3768, [%rd1430+60];
	mul.wide.s32 	%rd1461, %r3768, 4;
	add.s64 	%rd1462, %rd3, %rd1461;
	ld.global.u32 	%r3769, [%rd1462];
	setp.eq.s32 	%p862, %r3769, -1;
	selp.u32 	%r3770, 1, 0, %p862;
	add.s32 	%r6125, %r3767, %r3770;
	add.s32 	%r6117, %r6117, 16;
	add.s32 	%r6115, %r6115, 16;
	setp.ne.s32 	%p863, %r6115, %r684;
	@%p863 bra 	$L__BB24_351;
$L__BB24_352:
	setp.eq.s32 	%p864, %r683, 0;
	@%p864 bra 	$L__BB24_362;
	and.b32  	%r694, %r682, 7;
	setp.lt.u32 	%p865, %r683, 8;
	@%p865 bra 	$L__BB24_355;
	mul.wide.s32 	%rd1463, %r6117, 4;
	add.s64 	%rd1464, %rd2, %rd1463;
	ld.global.u32 	%r3772, [%rd1464];
	mul.wide.s32 	%rd1465, %r3772, 4;
	add.s64 	%rd1466, %rd3, %rd1465;
	ld.global.u32 	%r3773, [%rd1466];
	setp.eq.s32 	%p866, %r3773, -1;
	selp.u32 	%r3774, 1, 0, %p866;
	add.s32 	%r3775, %r6125, %r3774;
	ld.global.u32 	%r3776, [%rd1464+4];
	mul.wide.s32 	%rd1467, %r3776, 4;
	add.s64 	%rd1468, %rd3, %rd1467;
	ld.global.u32 	%r3777, [%rd1468];
	setp.eq.s32 	%p867, %r3777, -1;
	selp.u32 	%r3778, 1, 0, %p867;
	add.s32 	%r3779, %r3775, %r3778;
	ld.global.u32 	%r3780, [%rd1464+8];
	mul.wide.s32 	%rd1469, %r3780, 4;
	add.s64 	%rd1470, %rd3, %rd1469;
	ld.global.u32 	%r3781, [%rd1470];
	setp.eq.s32 	%p868, %r3781, -1;
	selp.u32 	%r3782, 1, 0, %p868;
	add.s32 	%r3783, %r3779, %r3782;
	ld.global.u32 	%r3784, [%rd1464+12];
	mul.wide.s32 	%rd1471, %r3784, 4;
	add.s64 	%rd1472, %rd3, %rd1471;
	ld.global.u32 	%r3785, [%rd1472];
	setp.eq.s32 	%p869, %r3785, -1;
	selp.u32 	%r3786, 1, 0, %p869;
	add.s32 	%r3787, %r3783, %r3786;
	ld.global.u32 	%r3788, [%rd1464+16];
	mul.wide.s32 	%rd1473, %r3788, 4;
	add.s64 	%rd1474, %rd3, %rd1473;
	ld.global.u32 	%r3789, [%rd1474];
	setp.eq.s32 	%p870, %r3789, -1;
	selp.u32 	%r3790, 1, 0, %p870;
	add.s32 	%r3791, %r3787, %r3790;
	ld.global.u32 	%r3792, [%rd1464+20];
	mul.wide.s32 	%rd1475, %r3792, 4;
	add.s64 	%rd1476, %rd3, %rd1475;
	ld.global.u32 	%r3793, [%rd1476];
	setp.eq.s32 	%p871, %r3793, -1;
	selp.u32 	%r3794, 1, 0, %p871;
	add.s32 	%r3795, %r3791, %r3794;
	ld.global.u32 	%r3796, [%rd1464+24];
	mul.wide.s32 	%rd1477, %r3796, 4;
	add.s64 	%rd1478, %rd3, %rd1477;
	ld.global.u32 	%r3797, [%rd1478];
	setp.eq.s32 	%p872, %r3797, -1;
	selp.u32 	%r3798, 1, 0, %p872;
	add.s32 	%r3799, %r3795, %r3798;
	ld.global.u32 	%r3800, [%rd1464+28];
	mul.wide.s32 	%rd1479, %r3800, 4;
	add.s64 	%rd1480, %rd3, %rd1479;
	ld.global.u32 	%r3801, [%rd1480];
	setp.eq.s32 	%p873, %r3801, -1;
	selp.u32 	%r3802, 1, 0, %p873;
	add.s32 	%r6125, %r3799, %r3802;
	add.s32 	%r6117, %r6117, 8;
$L__BB24_355:
	setp.eq.s32 	%p874, %r694, 0;
	@%p874 bra 	$L__BB24_362;
	and.b32  	%r700, %r682, 3;
	setp.lt.u32 	%p875, %r694, 4;
	@%p875 bra 	$L__BB24_358;
	mul.wide.s32 	%rd1481, %r6117, 4;
	add.s64 	%rd1482, %rd2, %rd1481;
	ld.global.u32 	%r3804, [%rd1482];
	mul.wide.s32 	%rd1483, %r3804, 4;
	add.s64 	%rd1484, %rd3, %rd1483;
	ld.global.u32 	%r3805, [%rd1484];
	setp.eq.s32 	%p876, %r3805, -1;
	selp.u32 	%r3806, 1, 0, %p876;
	add.s32 	%r3807, %r6125, %r3806;
	ld.global.u32 	%r3808, [%rd1482+4];
	mul.wide.s32 	%rd1485, %r3808, 4;
	add.s64 	%rd1486, %rd3, %rd1485;
	ld.global.u32 	%r3809, [%rd1486];
	setp.eq.s32 	%p877, %r3809, -1;
	selp.u32 	%r3810, 1, 0, %p877;
	add.s32 	%r3811, %r3807, %r3810;
	ld.global.u32 	%r3812, [%rd1482+8];
	mul.wide.s32 	%rd1487, %r3812, 4;
	add.s64 	%rd1488, %rd3, %rd1487;
	ld.global.u32 	%r3813, [%rd1488];
	setp.eq.s32 	%p878, %r3813, -1;
	selp.u32 	%r3814, 1, 0, %p878;
	add.s32 	%r3815, %r3811, %r3814;
	ld.global.u32 	%r3816, [%rd1482+12];
	mul.wide.s32 	%rd1489, %r3816, 4;
	add.s64 	%rd1490, %rd3, %rd1489;
	ld.global.u32 	%r3817, [%rd1490];
	setp.eq.s32 	%p879, %r3817, -1;
	selp.u32 	%r3818, 1, 0, %p879;
	add.s32 	%r6125, %r3815, %r3818;
	add.s32 	%r6117, %r6117, 4;
$L__BB24_358:
	setp.eq.s32 	%p880, %r700, 0;
	@%p880 bra 	$L__BB24_362;
	mul.wide.s32 	%rd1491, %r6117, 4;
	add.s64 	%rd30, %rd2, %rd1491;
	ld.global.u32 	%r3819, [%rd30];
	mul.wide.s32 	%rd1492, %r3819, 4;
	add.s64 	%rd1493, %rd3, %rd1492;
	ld.global.u32 	%r3820, [%rd1493];
	setp.eq.s32 	%p881, %r3820, -1;
	selp.u32 	%r3821, 1, 0, %p881;
	add.s32 	%r6125, %r6125, %r3821;
	setp.eq.s32 	%p882, %r700, 1;
	@%p882 bra 	$L__BB24_362;
	ld.global.u32 	%r3822, [%rd30+4];
	mul.wide.s32 	%rd1494, %r3822, 4;
	add.s64 	%rd1495, %rd3, %rd1494;
	ld.global.u32 	%r3823, [%rd1495];
	setp.eq.s32 	%p883, %r3823, -1;
	selp.u32 	%r3824, 1, 0, %p883;
	add.s32 	%r6125, %r6125, %r3824;
	setp.eq.s32 	%p884, %r700, 2;
	@%p884 bra 	$L__BB24_362;
	ld.global.u32 	%r3825, [%rd30+8];
	mul.wide.s32 	%rd1496, %r3825, 4;
	add.s64 	%rd1497, %rd3, %rd1496;
	ld.global.u32 	%r3826, [%rd1497];
	setp.eq.s32 	%p885, %r3826, -1;
	selp.u32 	%r3827, 1, 0, %p885;
	add.s32 	%r6125, %r6125, %r3827;
$L__BB24_362:
	ld.global.u32 	%r3829, [%rd24+5120];
	setp.ne.s32 	%p886, %r3829, -1;
	mov.b32 	%r6138, 0;
	@%p886 bra 	$L__BB24_377;
	ld.global.u32 	%r6130, [%rd25+5120];
	ld.global.u32 	%r711, [%rd25+5124];
	setp.ge.s32 	%p887, %r6130, %r711;
	@%p887 bra 	$L__BB24_377;
	add.s32 	%r3833, %r6130, 1;
	max.s32 	%r3834, %r711, %r3833;
	sub.s32 	%r712, %r3834, %r6130;
	and.b32  	%r713, %r712, 15;
	sub.s32 	%r3835, %r6130, %r3834;
	setp.gt.u32 	%p888, %r3835, -16;
	mov.b32 	%r6138, 0;
	@%p888 bra 	$L__BB24_367;
	and.b32  	%r714, %r712, -16;
	mov.b32 	%r6138, 0;
	mov.u32 	%r6128, %r6138;
$L__BB24_366:
	.pragma "nounroll";
	mul.wide.s32 	%rd1498, %r6130, 4;
	add.s64 	%rd1499, %rd2, %rd1498;
	ld.global.u32 	%r3837, [%rd1499];
	mul.wide.s32 	%rd1500, %r3837, 4;
	add.s64 	%rd1501, %rd3, %rd1500;
	ld.global.u32 	%r3838, [%rd1501];
	setp.eq.s32 	%p889, %r3838, -1;
	selp.u32 	%r3839, 1, 0, %p889;
	add.s32 	%r3840, %r6138, %r3839;
	ld.global.u32 	%r3841, [%rd1499+4];
	mul.wide.s32 	%rd1502, %r3841, 4;
	add.s64 	%rd1503, %rd3, %rd1502;
	ld.global.u32 	%r3842, [%rd1503];
	setp.eq.s32 	%p890, %r3842, -1;
	selp.u32 	%r3843, 1, 0, %p890;
	add.s32 	%r3844, %r3840, %r3843;
	ld.global.u32 	%r3845, [%rd1499+8];
	mul.wide.s32 	%rd1504, %r3845, 4;
	add.s64 	%rd1505, %rd3, %rd1504;
	ld.global.u32 	%r3846, [%rd1505];
	setp.eq.s32 	%p891, %r3846, -1;
	selp.u32 	%r3847, 1, 0, %p891;
	add.s32 	%r3848, %r3844, %r3847;
	ld.global.u32 	%r3849, [%rd1499+12];
	mul.wide.s32 	%rd1506, %r3849, 4;
	add.s64 	%rd1507, %rd3, %rd1506;
	ld.global.u32 	%r3850, [%rd1507];
	setp.eq.s32 	%p892, %r3850, -1;
	selp.u32 	%r3851, 1, 0, %p892;
	add.s32 	%r3852, %r3848, %r3851;
	ld.global.u32 	%r3853, [%rd1499+16];
	mul.wide.s32 	%rd1508, %r3853, 4;
	add.s64 	%rd1509, %rd3, %rd1508;
	ld.global.u32 	%r3854, [%rd1509];
	setp.eq.s32 	%p893, %r3854, -1;
	selp.u32 	%r3855, 1, 0, %p893;
	add.s32 	%r3856, %r3852, %r3855;
	ld.global.u32 	%r3857, [%rd1499+20];
	mul.wide.s32 	%rd1510, %r3857, 4;
	add.s64 	%rd1511, %rd3, %rd1510;
	ld.global.u32 	%r3858, [%rd1511];
	setp.eq.s32 	%p894, %r3858, -1;
	selp.u32 	%r3859, 1, 0, %p894;
	add.s32 	%r3860, %r3856, %r3859;
	ld.global.u32 	%r3861, [%rd1499+24];
	mul.wide.s32 	%rd1512, %r3861, 4;
	add.s64 	%rd1513, %rd3, %rd1512;
	ld.global.u32 	%r3862, [%rd1513];
	setp.eq.s32 	%p895, %r3862, -1;
	selp.u32 	%r3863, 1, 0, %p895;
	add.s32 	%r3864, %r3860, %r3863;
	ld.global.u32 	%r3865, [%rd1499+28];
	mul.wide.s32 	%rd1514, %r3865, 4;
	add.s64 	%rd1515, %rd3, %rd1514;
	ld.global.u32 	%r3866, [%rd1515];
	setp.eq.s32 	%p896, %r3866, -1;
	selp.u32 	%r3867, 1, 0, %p896;
	add.s32 	%r3868, %r3864, %r3867;
	ld.global.u32 	%r3869, [%rd1499+32];
	mul.wide.s32 	%rd1516, %r3869, 4;
	add.s64 	%rd1517, %rd3, %rd1516;
	ld.global.u32 	%r3870, [%rd1517];
	setp.eq.s32 	%p897, %r3870, -1;
	selp.u32 	%r3871, 1, 0, %p897;
	add.s32 	%r3872, %r3868, %r3871;
	ld.global.u32 	%r3873, [%rd1499+36];
	mul.wide.s32 	%rd1518, %r3873, 4;
	add.s64 	%rd1519, %rd3, %rd1518;
	ld.global.u32 	%r3874, [%rd1519];
	setp.eq.s32 	%p898, %r3874, -1;
	selp.u32 	%r3875, 1, 0, %p898;
	add.s32 	%r3876, %r3872, %r3875;
	ld.global.u32 	%r3877, [%rd1499+40];
	mul.wide.s32 	%rd1520, %r3877, 4;
	add.s64 	%rd1521, %rd3, %rd1520;
	ld.global.u32 	%r3878, [%rd1521];
	setp.eq.s32 	%p899, %r3878, -1;
	selp.u32 	%r3879, 1, 0, %p899;
	add.s32 	%r3880, %r3876, %r3879;
	ld.global.u32 	%r3881, [%rd1499+44];
	mul.wide.s32 	%rd1522, %r3881, 4;
	add.s64 	%rd1523, %rd3, %rd1522;
	ld.global.u32 	%r3882, [%rd1523];
	setp.eq.s32 	%p900, %r3882, -1;
	selp.u32 	%r3883, 1, 0, %p900;
	add.s32 	%r3884, %r3880, %r3883;
	ld.global.u32 	%r3885, [%rd1499+48];
	mul.wide.s32 	%rd1524, %r3885, 4;
	add.s64 	%rd1525, %rd3, %rd1524;
	ld.global.u32 	%r3886, [%rd1525];
	setp.eq.s32 	%p901, %r3886, -1;
	selp.u32 	%r3887, 1, 0, %p901;
	add.s32 	%r3888, %r3884, %r3887;
	ld.global.u32 	%r3889, [%rd1499+52];
	mul.wide.s32 	%rd1526, %r3889, 4;
	add.s64 	%rd1527, %rd3, %rd1526;
	ld.global.u32 	%r3890, [%rd1527];
	setp.eq.s32 	%p902, %r3890, -1;
	selp.u32 	%r3891, 1, 0, %p902;
	add.s32 	%r3892, %r3888, %r3891;
	ld.global.u32 	%r3893, [%rd1499+56];
	mul.wide.s32 	%rd1528, %r3893, 4;
	add.s64 	%rd1529, %rd3, %rd1528;
	ld.global.u32 	%r3894, [%rd1529];
	setp.eq.s32 	%p903, %r3894, -1;
	selp.u32 	%r3895, 1, 0, %p903;
	add.s32 	%r3896, %r3892, %r3895;
	ld.global.u32 	%r3897, [%rd1499+60];
	mul.wide.s32 	%rd1530, %r3897, 4;
	add.s64 	%rd1531, %rd3, %rd1530;
	ld.global.u32 	%r3898, [%rd1531];
	setp.eq.s32 	%p904, %r3898, -1;
	selp.u32 	%r3899, 1, 0, %p904;
	add.s32 	%r6138, %r3896, %r3899;
	add.s32 	%r6130, %r6130, 16;
	add.s32 	%r6128, %r6128, 16;
	setp.ne.s32 	%p905, %r6128, %r714;
	@%p905 bra 	$L__BB24_366;
$L__BB24_367:
	setp.eq.s32 	%p906, %r713, 0;
	@%p906 bra 	$L__BB24_377;
	and.b32  	%r724, %r712, 7;
	setp.lt.u32 	%p907, %r713, 8;
	@%p907 bra 	$L__BB24_370;
	mul.wide.s32 	%rd1532, %r6130, 4;
	add.s64 	%rd1533, %rd2, %rd1532;
	ld.global.u32 	%r3901, [%rd1533];
	mul.wide.s32 	%rd1534, %r3901, 4;
	add.s64 	%rd1535, %rd3, %rd1534;
	ld.global.u32 	%r3902, [%rd1535];
	setp.eq.s32 	%p908, %r3902, -1;
	selp.u32 	%r3903, 1, 0, %p908;
	add.s32 	%r3904, %r6138, %r3903;
	ld.global.u32 	%r3905, [%rd1533+4];
	mul.wide.s32 	%rd1536, %r3905, 4;
	add.s64 	%rd1537, %rd3, %rd1536;
	ld.global.u32 	%r3906, [%rd1537];
	setp.eq.s32 	%p909, %r3906, -1;
	selp.u32 	%r3907, 1, 0, %p909;
	add.s32 	%r3908, %r3904, %r3907;
	ld.global.u32 	%r3909, [%rd1533+8];
	mul.wide.s32 	%rd1538, %r3909, 4;
	add.s64 	%rd1539, %rd3, %rd1538;
	ld.global.u32 	%r3910, [%rd1539];
	setp.eq.s32 	%p910, %r3910, -1;
	selp.u32 	%r3911, 1, 0, %p910;
	add.s32 	%r3912, %r3908, %r3911;
	ld.global.u32 	%r3913, [%rd1533+12];
	mul.wide.s32 	%rd1540, %r3913, 4;
	add.s64 	%rd1541, %rd3, %rd1540;
	ld.global.u32 	%r3914, [%rd1541];
	setp.eq.s32 	%p911, %r3914, -1;
	selp.u32 	%r3915, 1, 0, %p911;
	add.s32 	%r3916, %r3912, %r3915;
	ld.global.u32 	%r3917, [%rd1533+16];
	mul.wide.s32 	%rd1542, %r3917, 4;
	add.s64 	%rd1543, %rd3, %rd1542;
	ld.global.u32 	%r3918, [%rd1543];
	setp.eq.s32 	%p912, %r3918, -1;
	selp.u32 	%r3919, 1, 0, %p912;
	add.s32 	%r3920, %r3916, %r3919;
	ld.global.u32 	%r3921, [%rd1533+20];
	mul.wide.s32 	%rd1544, %r3921, 4;
	add.s64 	%rd1545, %rd3, %rd1544;
	ld.global.u32 	%r3922, [%rd1545];
	setp.eq.s32 	%p913, %r3922, -1;
	selp.u32 	%r3923, 1, 0, %p913;
	add.s32 	%r3924, %r3920, %r3923;
	ld.global.u32 	%r3925, [%rd1533+24];
	mul.wide.s32 	%rd1546, %r3925, 4;
	add.s64 	%rd1547, %rd3, %rd1546;
	ld.global.u32 	%r3926, [%rd1547];
	setp.eq.s32 	%p914, %r3926, -1;
	selp.u32 	%r3927, 1, 0, %p914;
	add.s32 	%r3928, %r3924, %r3927;
	ld.global.u32 	%r3929, [%rd1533+28];
	mul.wide.s32 	%rd1548, %r3929, 4;
	add.s64 	%rd1549, %rd3, %rd1548;
	ld.global.u32 	%r3930, [%rd1549];
	setp.eq.s32 	%p915, %r3930, -1;
	selp.u32 	%r3931, 1, 0, %p915;
	add.s32 	%r6138, %r3928, %r3931;
	add.s32 	%r6130, %r6130, 8;
$L__BB24_370:
	setp.eq.s32 	%p916, %r724, 0;
	@%p916 bra 	$L__BB24_377;
	and.b32  	%r730, %r712, 3;
	setp.lt.u32 	%p917, %r724, 4;
	@%p917 bra 	$L__BB24_373;
	mul.wide.s32 	%rd1550, %r6130, 4;
	add.s64 	%rd1551, %rd2, %rd1550;
	ld.global.u32 	%r3933, [%rd1551];
	mul.wide.s32 	%rd1552, %r3933, 4;
	add.s64 	%rd1553, %rd3, %rd1552;
	ld.global.u32 	%r3934, [%rd1553];
	setp.eq.s32 	%p918, %r3934, -1;
	selp.u32 	%r3935, 1, 0, %p918;
	add.s32 	%r3936, %r6138, %r3935;
	ld.global.u32 	%r3937, [%rd1551+4];
	mul.wide.s32 	%rd1554, %r3937, 4;
	add.s64 	%rd1555, %rd3, %rd1554;
	ld.global.u32 	%r3938, [%rd1555];
	setp.eq.s32 	%p919, %r3938, -1;
	selp.u32 	%r3939, 1, 0, %p919;
	add.s32 	%r3940, %r3936, %r3939;
	ld.global.u32 	%r3941, [%rd1551+8];
	mul.wide.s32 	%rd1556, %r3941, 4;
	add.s64 	%rd1557, %rd3, %rd1556;
	ld.global.u32 	%r3942, [%rd1557];
	setp.eq.s32 	%p920, %r3942, -1;
	selp.u32 	%r3943, 1, 0, %p920;
	add.s32 	%r3944, %r3940, %r3943;
	ld.global.u32 	%r3945, [%rd1551+12];
	mul.wide.s32 	%rd1558, %r3945, 4;
	add.s64 	%rd1559, %rd3, %rd1558;
	ld.global.u32 	%r3946, [%rd1559];
	setp.eq.s32 	%p921, %r3946, -1;
	selp.u32 	%r3947, 1, 0, %p921;
	add.s32 	%r6138, %r3944, %r3947;
	add.s32 	%r6130, %r6130, 4;
$L__BB24_373:
	setp.eq.s32 	%p922, %r730, 0;
	@%p922 bra 	$L__BB24_377;
	mul.wide.s32 	%rd1560, %r6130, 4;
	add.s64 	%rd31, %rd2, %rd1560;
	ld.global.u32 	%r3948, [%rd31];
	mul.wide.s32 	%rd1561, %r3948, 4;
	add.s64 	%rd1562, %rd3, %rd1561;
	ld.global.u32 	%r3949, [%rd1562];
	setp.eq.s32 	%p923, %r3949, -1;
	selp.u32 	%r3950, 1, 0, %p923;
	add.s32 	%r6138, %r6138, %r3950;
	setp.eq.s32 	%p924, %r730, 1;
	@%p924 bra 	$L__BB24_377;
	ld.global.u32 	%r3951, [%rd31+4];
	mul.wide.s32 	%rd1563, %r3951, 4;
	add.s64 	%rd1564, %rd3, %rd1563;
	ld.global.u32 	%r3952, [%rd1564];
	setp.eq.s32 	%p925, %r3952, -1;
	selp.u32 	%r3953, 1, 0, %p925;
	add.s32 	%r6138, %r6138, %r3953;
	setp.eq.s32 	%p926, %r730, 2;
	@%p926 bra 	$L__BB24_377;
	ld.global.u32 	%r3954, [%rd31+8];
	mul.wide.s32 	%rd1565, %r3954, 4;
	add.s64 	%rd1566, %rd3, %rd1565;
	ld.global.u32 	%r3955, [%rd1566];
	setp.eq.s32 	%p927, %r3955, -1;
	selp.u32 	%r3956, 1, 0, %p927;
	add.s32 	%r6138, %r6138, %r3956;
$L__BB24_377:
	ld.global.u32 	%r3958, [%rd24+6144];
	setp.ne.s32 	%p928, %r3958, -1;
	mov.b32 	%r6151, 0;
	@%p928 bra 	$L__BB24_392;
	ld.global.u32 	%r6143, [%rd25+6144];
	ld.global.u32 	%r741, [%rd25+6148];
	setp.ge.s32 	%p929, %r6143, %r741;
	@%p929 bra 	$L__BB24_392;
	add.s32 	%r3962, %r6143, 1;
	max.s32 	%r3963, %r741, %r3962;
	sub.s32 	%r742, %r3963, %r6143;
	and.b32  	%r743, %r742, 15;
	sub.s32 	%r3964, %r6143, %r3963;
	setp.gt.u32 	%p930, %r3964, -16;
	mov.b32 	%r6151, 0;
	@%p930 bra 	$L__BB24_382;
	and.b32  	%r744, %r742, -16;
	mov.b32 	%r6151, 0;
	mov.u32 	%r6141, %r6151;
$L__BB24_381:
	.pragma "nounroll";
	mul.wide.s32 	%rd1567, %r6143, 4;
	add.s64 	%rd1568, %rd2, %rd1567;
	ld.global.u32 	%r3966, [%rd1568];
	mul.wide.s32 	%rd1569, %r3966, 4;
	add.s64 	%rd1570, %rd3, %rd1569;
	ld.global.u32 	%r3967, [%rd1570];
	setp.eq.s32 	%p931, %r3967, -1;
	selp.u32 	%r3968, 1, 0, %p931;
	add.s32 	%r3969, %r6151, %r3968;
	ld.global.u32 	%r3970, [%rd1568+4];
	mul.wide.s32 	%rd1571, %r3970, 4;
	add.s64 	%rd1572, %rd3, %rd1571;
	ld.global.u32 	%r3971, [%rd1572];
	setp.eq.s32 	%p932, %r3971, -1;
	selp.u32 	%r3972, 1, 0, %p932;
	add.s32 	%r3973, %r3969, %r3972;
	ld.global.u32 	%r3974, [%rd1568+8];
	mul.wide.s32 	%rd1573, %r3974, 4;
	add.s64 	%rd1574, %rd3, %rd1573;
	ld.global.u32 	%r3975, [%rd1574];
	setp.eq.s32 	%p933, %r3975, -1;
	selp.u32 	%r3976, 1, 0, %p933;
	add.s32 	%r3977, %r3973, %r3976;
	ld.global.u32 	%r3978, [%rd1568+12];
	mul.wide.s32 	%rd1575, %r3978, 4;
	add.s64 	%rd1576, %rd3, %rd1575;
	ld.global.u32 	%r3979, [%rd1576];
	setp.eq.s32 	%p934, %r3979, -1;
	selp.u32 	%r3980, 1, 0, %p934;
	add.s32 	%r3981, %r3977, %r3980;
	ld.global.u32 	%r3982, [%rd1568+16];
	mul.wide.s32 	%rd1577, %r3982, 4;
	add.s64 	%rd1578, %rd3, %rd1577;
	ld.global.u32 	%r3983, [%rd1578];
	setp.eq.s32 	%p935, %r3983, -1;
	selp.u32 	%r3984, 1, 0, %p935;
	add.s32 	%r3985, %r3981, %r3984;
	ld.global.u32 	%r3986, [%rd1568+20];
	mul.wide.s32 	%rd1579, %r3986, 4;
	add.s64 	%rd1580, %rd3, %rd1579;
	ld.global.u32 	%r3987, [%rd1580];
	setp.eq.s32 	%p936, %r3987, -1;
	selp.u32 	%r3988, 1, 0, %p936;
	add.s32 	%r3989, %r3985, %r3988;
	ld.global.u32 	%r3990, [%rd1568+24];
	mul.wide.s32 	%rd1581, %r3990, 4;
	add.s64 	%rd1582, %rd3, %rd1581;
	ld.global.u32 	%r3991, [%rd1582];
	setp.eq.s32 	%p937, %r3991, -1;
	selp.u32 	%r3992, 1, 0, %p937;
	add.s32 	%r3993, %r3989, %r3992;
	ld.global.u32 	%r3994, [%rd1568+28];
	mul.wide.s32 	%rd1583, %r3994, 4;
	add.s64 	%rd1584, %rd3, %rd1583;
	ld.global.u32 	%r3995, [%rd1584];
	setp.eq.s32 	%p938, %r3995, -1;
	selp.u32 	%r3996, 1, 0, %p938;
	add.s32 	%r3997, %r3993, %r3996;
	ld.global.u32 	%r3998, [%rd1568+32];
	mul.wide.s32 	%rd1585, %r3998, 4;
	add.s64 	%rd1586, %rd3, %rd1585;
	ld.global.u32 	%r3999, [%rd1586];
	setp.eq.s32 	%p939, %r3999, -1;
	selp.u32 	%r4000, 1, 0, %p939;
	add.s32 	%r4001, %r3997, %r4000;
	ld.global.u32 	%r4002, [%rd1568+36];
	mul.wide.s32 	%rd1587, %r4002, 4;
	add.s64 	%rd1588, %rd3, %rd1587;
	ld.global.u32 	%r4003, [%rd1588];
	setp.eq.s32 	%p940, %r4003, -1;
	selp.u32 	%r4004, 1, 0, %p940;
	add.s32 	%r4005, %r4001, %r4004;
	ld.global.u32 	%r4006, [%rd1568+40];
	mul.wide.s32 	%rd1589, %r4006, 4;
	add.s64 	%rd1590, %rd3, %rd1589;
	ld.global.u32 	%r4007, [%rd1590];
	setp.eq.s32 	%p941, %r4007, -1;
	selp.u32 	%r4008, 1, 0, %p941;
	add.s32 	%r4009, %r4005, %r4008;
	ld.global.u32 	%r4010, [%rd1568+44];
	mul.wide.s32 	%rd1591, %r4010, 4;
	add.s64 	%rd1592, %rd3, %rd1591;
	ld.global.u32 	%r4011, [%rd1592];
	setp.eq.s32 	%p942, %r4011, -1;
	selp.u32 	%r4012, 1, 0, %p942;
	add.s32 	%r4013, %r4009, %r4012;
	ld.global.u32 	%r4014, [%rd1568+48];
	mul.wide.s32 	%rd1593, %r4014, 4;
	add.s64 	%rd1594, %rd3, %rd1593;
	ld.global.u32 	%r4015, [%rd1594];
	setp.eq.s32 	%p943, %r4015, -1;
	selp.u32 	%r4016, 1, 0, %p943;
	add.s32 	%r4017, %r4013, %r4016;
	ld.global.u32 	%r4018, [%rd1568+52];
	mul.wide.s32 	%rd1595, %r4018, 4;
	add.s64 	%rd1596, %rd3, %rd1595;
	ld.global.u32 	%r4019, [%rd1596];
	setp.eq.s32 	%p944, %r4019, -1;
	selp.u32 	%r4020, 1, 0, %p944;
	add.s32 	%r4021, %r4017, %r4020;
	ld.global.u32 	%r4022, [%rd1568+56];
	mul.wide.s32 	%rd1597, %r4022, 4;
	add.s64 	%rd1598, %rd3, %rd1597;
	ld.global.u32 	%r4023, [%rd1598];
	setp.eq.s32 	%p945, %r4023, -1;
	selp.u32 	%r4024, 1, 0, %p945;
	add.s32 	%r4025, %r4021, %r4024;
	ld.global.u32 	%r4026, [%rd1568+60];
	mul.wide.s32 	%rd1599, %r4026, 4;
	add.s64 	%rd1600, %rd3, %rd1599;
	ld.global.u32 	%r4027, [%rd1600];
	setp.eq.s32 	%p946, %r4027, -1;
	selp.u32 	%r4028, 1, 0, %p946;
	add.s32 	%r6151, %r4025, %r4028;
	add.s32 	%r6143, %r6143, 16;
	add.s32 	%r6141, %r6141, 16;
	setp.ne.s32 	%p947, %r6141, %r744;
	@%p947 bra 	$L__BB24_381;
$L__BB24_382:
	setp.eq.s32 	%p948, %r743, 0;
	@%p948 bra 	$L__BB24_392;
	and.b32  	%r754, %r742, 7;
	setp.lt.u32 	%p949, %r743, 8;
	@%p949 bra 	$L__BB24_385;
	mul.wide.s32 	%rd1601, %r6143, 4;
	add.s64 	%rd1602, %rd2, %rd1601;
	ld.global.u32 	%r4030, [%rd1602];
	mul.wide.s32 	%rd1603, %r4030, 4;
	add.s64 	%rd1604, %rd3, %rd1603;
	ld.global.u32 	%r4031, [%rd1604];
	setp.eq.s32 	%p950, %r4031, -1;
	selp.u32 	%r4032, 1, 0, %p950;
	add.s32 	%r4033, %r6151, %r4032;
	ld.global.u32 	%r4034, [%rd1602+4];
	mul.wide.s32 	%rd1605, %r4034, 4;
	add.s64 	%rd1606, %rd3, %rd1605;
	ld.global.u32 	%r4035, [%rd1606];
	setp.eq.s32 	%p951, %r4035, -1;
	selp.u32 	%r4036, 1, 0, %p951;
	add.s32 	%r4037, %r4033, %r4036;
	ld.global.u32 	%r4038, [%rd1602+8];
	mul.wide.s32 	%rd1607, %r4038, 4;
	add.s64 	%rd1608, %rd3, %rd1607;
	ld.global.u32 	%r4039, [%rd1608];
	setp.eq.s32 	%p952, %r4039, -1;
	selp.u32 	%r4040, 1, 0, %p952;
	add.s32 	%r4041, %r4037, %r4040;
	ld.global.u32 	%r4042, [%rd1602+12];
	mul.wide.s32 	%rd1609, %r4042, 4;
	add.s64 	%rd1610, %rd3, %rd1609;
	ld.global.u32 	%r4043, [%rd1610];
	setp.eq.s32 	%p953, %r4043, -1;
	selp.u32 	%r4044, 1, 0, %p953;
	add.s32 	%r4045, %r4041, %r4044;
	ld.global.u32 	%r4046, [%rd1602+16];
	mul.wide.s32 	%rd1611, %r4046, 4;
	add.s64 	%rd1612, %rd3, %rd1611;
	ld.global.u32 	%r4047, [%rd1612];
	setp.eq.s32 	%p954, %r4047, -1;
	selp.u32 	%r4048, 1, 0, %p954;
	add.s32 	%r4049, %r4045, %r4048;
	ld.global.u32 	%r4050, [%rd1602+20];
	mul.wide.s32 	%rd1613, %r4050, 4;
	add.s64 	%rd1614, %rd3, %rd1613;
	ld.global.u32 	%r4051, [%rd1614];
	setp.eq.s32 	%p955, %r4051, -1;
	selp.u32 	%r4052, 1, 0, %p955;
	add.s32 	%r4053, %r4049, %r4052;
	ld.global.u32 	%r4054, [%rd1602+24];
	mul.wide.s32 	%rd1615, %r4054, 4;
	add.s64 	%rd1616, %rd3, %rd1615;
	ld.global.u32 	%r4055, [%rd1616];
	setp.eq.s32 	%p956, %r4055, -1;
	selp.u32 	%r4056, 1, 0, %p956;
	add.s32 	%r4057, %r4053, %r4056;
	ld.global.u32 	%r4058, [%rd1602+28];
	mul.wide.s32 	%rd1617, %r4058, 4;
	add.s64 	%rd1618, %rd3, %rd1617;
	ld.global.u32 	%r4059, [%rd1618];
	setp.eq.s32 	%p957, %r4059, -1;
	selp.u32 	%r4060, 1, 0, %p957;
	add.s32 	%r6151, %r4057, %r4060;
	add.s32 	%r6143, %r6143, 8;
$L__BB24_385:
	setp.eq.s32 	%p958, %r754, 0;
	@%p958 bra 	$L__BB24_392;
	and.b32  	%r760, %r742, 3;
	setp.lt.u32 	%p959, %r754, 4;
	@%p959 bra 	$L__BB24_388;
	mul.wide.s32 	%rd1619, %r6143, 4;
	add.s64 	%rd1620, %rd2, %rd1619;
	ld.global.u32 	%r4062, [%rd1620];
	mul.wide.s32 	%rd1621, %r4062, 4;
	add.s64 	%rd1622, %rd3, %rd1621;
	ld.global.u32 	%r4063, [%rd1622];
	setp.eq.s32 	%p960, %r4063, -1;
	selp.u32 	%r4064, 1, 0, %p960;
	add.s32 	%r4065, %r6151, %r4064;
	ld.global.u32 	%r4066, [%rd1620+4];
	mul.wide.s32 	%rd1623, %r4066, 4;
	add.s64 	%rd1624, %rd3, %rd1623;
	ld.global.u32 	%r4067, [%rd1624];
	setp.eq.s32 	%p961, %r4067, -1;
	selp.u32 	%r4068, 1, 0, %p961;
	add.s32 	%r4069, %r4065, %r4068;
	ld.global.u32 	%r4070, [%rd1620+8];
	mul.wide.s32 	%rd1625, %r4070, 4;
	add.s64 	%rd1626, %rd3, %rd1625;
	ld.global.u32 	%r4071, [%rd1626];
	setp.eq.s32 	%p962, %r4071, -1;
	selp.u32 	%r4072, 1, 0, %p962;
	add.s32 	%r4073, %r4069, %r4072;
	ld.global.u32 	%r4074, [%rd1620+12];
	mul.wide.s32 	%rd1627, %r4074, 4;
	add.s64 	%rd1628, %rd3, %rd1627;
	ld.global.u32 	%r4075, [%rd1628];
	setp.eq.s32 	%p963, %r4075, -1;
	selp.u32 	%r4076, 1, 0, %p963;
	add.s32 	%r6151, %r4073, %r4076;
	add.s32 	%r6143, %r6143, 4;
$L__BB24_388:
	setp.eq.s32 	%p964, %r760, 0;
	@%p964 bra 	$L__BB24_392;
	mul.wide.s32 	%rd1629, %r6143, 4;
	add.s64 	%rd32, %rd2, %rd1629;
	ld.global.u32 	%r4077, [%rd32];
	mul.wide.s32 	%rd1630, %r4077, 4;
	add.s64 	%rd1631, %rd3, %rd1630;
	ld.global.u32 	%r4078, [%rd1631];
	setp.eq.s32 	%p965, %r4078, -1;
	selp.u32 	%r4079, 1, 0, %p965;
	add.s32 	%r6151, %r6151, %r4079;
	setp.eq.s32 	%p966, %r760, 1;
	@%p966 bra 	$L__BB24_392;
	ld.global.u32 	%r4080, [%rd32+4];
	mul.wide.s32 	%rd1632, %r4080, 4;
	add.s64 	%rd1633, %rd3, %rd1632;
	ld.global.u32 	%r4081, [%rd1633];
	setp.eq.s32 	%p967, %r4081, -1;
	selp.u32 	%r4082, 1, 0, %p967;
	add.s32 	%r6151, %r6151, %r4082;
	setp.eq.s32 	%p968, %r760, 2;
	@%p968 bra 	$L__BB24_392;
	ld.global.u32 	%r4083, [%rd32+8];
	mul.wide.s32 	%rd1634, %r4083, 4;
	add.s64 	%rd1635, %rd3, %rd1634;
	ld.global.u32 	%r4084, [%rd1635];
	setp.eq.s32 	%p969, %r4084, -1;
	selp.u32 	%r4085, 1, 0, %p969;
	add.s32 	%r6151, %r6151, %r4085;
$L__BB24_392:
	ld.global.u32 	%r4087, [%rd24+7168];
	setp.ne.s32 	%p970, %r4087, -1;
	mov.b32 	%r6164, 0;
	@%p970 bra 	$L__BB24_407;
	ld.global.u32 	%r6156, [%rd25+7168];
	ld.global.u32 	%r771, [%rd25+7172];
	setp.ge.s32 	%p971, %r6156, %r771;
	@%p971 bra 	$L__BB24_407;
	add.s32 	%r4091, %r6156, 1;
	max.s32 	%r4092, %r771, %r4091;
	sub.s32 	%r772, %r4092, %r6156;
	and.b32  	%r773, %r772, 15;
	sub.s32 	%r4093, %r6156, %r4092;
	setp.gt.u32 	%p972, %r4093, -16;
	mov.b32 	%r6164, 0;
	@%p972 bra 	$L__BB24_397;
	and.b32  	%r774, %r772, -16;
	mov.b32 	%r6164, 0;
	mov.u32 	%r6154, %r6164;
$L__BB24_396:
	.pragma "nounroll";
	mul.wide.s32 	%rd1636, %r6156, 4;
	add.s64 	%rd1637, %rd2, %rd1636;
	ld.global.u32 	%r4095, [%rd1637];
	mul.wide.s32 	%rd1638, %r4095, 4;
	add.s64 	%rd1639, %rd3, %rd1638;
	ld.global.u32 	%r4096, [%rd1639];
	setp.eq.s32 	%p973, %r4096, -1;
	selp.u32 	%r4097, 1, 0, %p973;
	add.s32 	%r4098, %r6164, %r4097;
	ld.global.u32 	%r4099, [%rd1637+4];
	mul.wide.s32 	%rd1640, %r4099, 4;
	add.s64 	%rd1641, %rd3, %rd1640;
	ld.global.u32 	%r4100, [%rd1641];
	setp.eq.s32 	%p974, %r4100, -1;
	selp.u32 	%r4101, 1, 0, %p974;
	add.s32 	%r4102, %r4098, %r4101;
	ld.global.u32 	%r4103, [%rd1637+8];
	mul.wide.s32 	%rd1642, %r4103, 4;
	add.s64 	%rd1643, %rd3, %rd1642;
	ld.global.u32 	%r4104, [%rd1643];
	setp.eq.s32 	%p975, %r4104, -1;
	selp.u32 	%r4105, 1, 0, %p975;
	add.s32 	%r4106, %r4102, %r4105;
	ld.global.u32 	%r4107, [%rd1637+12];
	mul.wide.s32 	%rd1644, %r4107, 4;
	add.s64 	%rd1645, %rd3, %rd1644;
	ld.global.u32 	%r4108, [%rd1645];
	setp.eq.s32 	%p976, %r4108, -1;
	selp.u32 	%r4109, 1, 0, %p976;
	add.s32 	%r4110, %r4106, %r4109;
	ld.global.u32 	%r4111, [%rd1637+16];
	mul.wide.s32 	%rd1646, %r4111, 4;
	add.s64 	%rd1647, %rd3, %rd1646;
	ld.global.u32 	%r4112, [%rd1647];
	setp.eq.s32 	%p977, %r4112, -1;
	selp.u32 	%r4113, 1, 0, %p977;
	add.s32 	%r4114, %r4110, %r4113;
	ld.global.u32 	%r4115, [%rd1637+20];
	mul.wide.s32 	%rd1648, %r4115, 4;
	add.s64 	%rd1649, %rd3, %rd1648;
	ld.global.u32 	%r4116, [%rd1649];
	setp.eq.s32 	%p978, %r4116, -1;
	selp.u32 	%r4117, 1, 0, %p978;
	add.s32 	%r4118, %r4114, %r4117;
	ld.global.u32 	%r4119, [%rd1637+24];
	mul.wide.s32 	%rd1650, %r4119, 4;
	add.s64 	%rd1651, %rd3, %rd1650;
	ld.global.u32 	%r4120, [%rd1651];
	setp.eq.s32 	%p979, %r4120, -1;
	selp.u32 	%r4121, 1, 0, %p979;
	add.s32 	%r4122, %r4118, %r4121;
	ld.global.u32 	%r4123, [%rd1637+28];
	mul.wide.s32 	%rd1652, %r4123, 4;
	add.s64 	%rd1653, %rd3, %rd1652;
	ld.global.u32 	%r4124, [%rd1653];
	setp.eq.s32 	%p980, %r4124, -1;
	selp.u32 	%r4125, 1, 0, %p980;
	add.s32 	%r4126, %r4122, %r4125;
	ld.global.u32 	%r4127, [%rd1637+32];
	mul.wide.s32 	%rd1654, %r4127, 4;
	add.s64 	%rd1655, %rd3, %rd1654;
	ld.global.u32 	%r4128, [%rd1655];
	setp.eq.s32 	%p981, %r4128, -1;
	selp.u32 	%r4129, 1, 0, %p981;
	add.s32 	%r4130, %r4126, %r4129;
	ld.global.u32 	%r4131, [%rd1637+36];
	mul.wide.s32 	%rd1656, %r4131, 4;
	add.s64 	%rd1657, %rd3, %rd1656;
	ld.global.u32 	%r4132, [%rd1657];
	setp.eq.s32 	%p982, %r4132, -1;
	selp.u32 	%r4133, 1, 0, %p982;
	add.s32 	%r4134, %r4130, %r4133;
	ld.global.u32 	%r4135, [%rd1637+40];
	mul.wide.s32 	%rd1658, %r4135, 4;
	add.s64 	%rd1659, %rd3, %rd1658;
	ld.global.u32 	%r4136, [%rd1659];
	setp.eq.s32 	%p983, %r4136, -1;
	selp.u32 	%r4137, 1, 0, %p983;
	add.s32 	%r4138, %r4134, %r4137;
	ld.global.u32 	%r4139, [%rd1637+44];
	mul.wide.s32 	%rd1660, %r4139, 4;
	add.s64 	%rd1661, %rd3, %rd1660;
	ld.global.u32 	%r4140, [%rd1661];
	setp.eq.s32 	%p984, %r4140, -1;
	selp.u32 	%r4141, 1, 0, %p984;
	add.s32 	%r4142, %r4138, %r4141;
	ld.global.u32 	%r4143, [%rd1637+48];
	mul.wide.s32 	%rd1662, %r4143, 4;
	add.s64 	%rd1663, %rd3, %rd1662;
	ld.global.u32 	%r4144, [%rd1663];
	setp.eq.s32 	%p985, %r4144, -1;
	selp.u32 	%r4145, 1, 0, %p985;
	add.s32 	%r4146, %r4142, %r4145;
	ld.global.u32 	%r4147, [%rd1637+52];
	mul.wide.s32 	%rd1664, %r4147, 4;
	add.s64 	%rd1665, %rd3, %rd1664;
	ld.global.u32 	%r4148, [%rd1665];
	setp.eq.s32 	%p986, %r4148, -1;
	selp.u32 	%r4149, 1, 0, %p986;
	add.s32 	%r4150, %r4146, %r4149;
	ld.global.u32 	%r4151, [%rd1637+56];
	mul.wide.s32 	%rd1666, %r4151, 4;
	add.s64 	%rd1667, %rd3, %rd1666;
	ld.global.u32 	%r4152, [%rd1667];
	setp.eq.s32 	%p987, %r4152, -1;
	selp.u32 	%r4153, 1, 0, %p987;
	add.s32 	%r4154, %r4150, %r4153;
	ld.global.u32 	%r4155, [%rd1637+60];
	mul.wide.s32 	%rd1668, %r4155, 4;
	add.s64 	%rd1669, %rd3, %rd1668;
	ld.global.u32 	%r4156, [%rd1669];
	setp.eq.s32 	%p988, %r4156, -1;
	selp.u32 	%r4157, 1, 0, %p988;
	add.s32 	%r6164, %r4154, %r4157;
	add.s32 	%r6156, %r6156, 16;
	add.s32 	%r6154, %r6154, 16;
	setp.ne.s32 	%p989, %r6154, %r774;
	@%p989 bra 	$L__BB24_396;
$L__BB24_397:
	setp.eq.s32 	%p990, %r773, 0;
	@%p990 bra 	$L__BB24_407;
	and.b32  	%r784, %r772, 7;
	setp.lt.u32 	%p991, %r773, 8;
	@%p991 bra 	$L__BB24_400;
	mul.wide.s32 	%rd1670, %r6156, 4;
	add.s64 	%rd1671, %rd2, %rd1670;
	ld.global.u32 	%r4159, [%rd1671];
	mul.wide.s32 	%rd1672, %r4159, 4;
	add.s64 	%rd1673, %rd3, %rd1672;
	ld.global.u32 	%r4160, [%rd1673];
	setp.eq.s32 	%p992, %r4160, -1;
	selp.u32 	%r4161, 1, 0, %p992;
	add.s32 	%r4162, %r6164, %r4161;
	ld.global.u32 	%r4163, [%rd1671+4];
	mul.wide.s32 	%rd1674, %r4163, 4;
	add.s64 	%rd1675, %rd3, %rd1674;
	ld.global.u32 	%r4164, [%rd1675];
	setp.eq.s32 	%p993, %r4164, -1;
	selp.u32 	%r4165, 1, 0, %p993;
	add.s32 	%r4166, %r4162, %r4165;
	ld.global.u32 	%r4167, [%rd1671+8];
	mul.wide.s32 	%rd1676, %r4167, 4;
	add.s64 	%rd1677, %rd3, %rd1676;
	ld.global.u32 	%r4168, [%rd1677];
	setp.eq.s32 	%p994, %r4168, -1;
	selp.u32 	%r4169, 1, 0, %p994;
	add.s32 	%r4170, %r4166, %r4169;
	ld.global.u32 	%r4171, [%rd1671+12];
	mul.wide.s32 	%rd1678, %r4171, 4;
	add.s64 	%rd1679, %rd3, %rd1678;
	ld.global.u32 	%r4172, [%rd1679];
	setp.eq.s32 	%p995, %r4172, -1;
	selp.u32 	%r4173, 1, 0, %p995;
	add.s32 	%r4174, %r4170, %r4173;
	ld.global.u32 	%r4175, [%rd1671+16];
	mul.wide.s32 	%rd1680, %r4175, 4;
	add.s64 	%rd1681, %rd3, %rd1680;
	ld.global.u32 	%r4176, [%rd1681];
	setp.eq.s32 	%p996, %r4176, -1;
	selp.u32 	%r4177, 1, 0, %p996;
	add.s32 	%r4178, %r4174, %r4177;
	ld.global.u32 	%r4179, [%rd1671+20];
	mul.wide.s32 	%rd1682, %r4179, 4;
	add.s64 	%rd1683, %rd3, %rd1682;
	ld.global.u32 	%r4180, [%rd1683];
	setp.eq.s32 	%p997, %r4180, -1;
	selp.u32 	%r4181, 1, 0, %p997;
	add.s32 	%r4182, %r4178, %r4181;
	ld.global.u32 	%r4183, [%rd1671+24];
	mul.wide.s32 	%rd1684, %r4183, 4;
	add.s64 	%rd1685, %rd3, %rd1684;
	ld.global.u32 	%r4184, [%rd1685];
	setp.eq.s32 	%p998, %r4184, -1;
	selp.u32 	%r4185, 1, 0, %p998;
	add.s32 	%r4186, %r4182, %r4185;
	ld.global.u32 	%r4187, [%rd1671+28];
	mul.wide.s32 	%rd1686, %r4187, 4;
	add.s64 	%rd1687, %rd3, %rd1686;
	ld.global.u32 	%r4188, [%rd1687];
	setp.eq.s32 	%p999, %r4188, -1;
	selp.u32 	%r4189, 1, 0, %p999;
	add.s32 	%r6164, %r4186, %r4189;
	add.s32 	%r6156, %r6156, 8;
$L__BB24_400:
	setp.eq.s32 	%p1000, %r784, 0;
	@%p1000 bra 	$L__BB24_407;
	and.b32  	%r790, %r772, 3;
	setp.lt.u32 	%p1001, %r784, 4;
	@%p1001 bra 	$L__BB24_403;
	mul.wide.s32 	%rd1688, %r6156, 4;
	add.s64 	%rd1689, %rd2, %rd1688;
	ld.global.u32 	%r4191, [%rd1689];
	mul.wide.s32 	%rd1690, %r4191, 4;
	add.s64 	%rd1691, %rd3, %rd1690;
	ld.global.u32 	%r4192, [%rd1691];
	setp.eq.s32 	%p1002, %r4192, -1;
	selp.u32 	%r4193, 1, 0, %p1002;
	add.s32 	%r4194, %r6164, %r4193;
	ld.global.u32 	%r4195, [%rd1689+4];
	mul.wide.s32 	%rd1692, %r4195, 4;
	add.s64 	%rd1693, %rd3, %rd1692;
	ld.global.u32 	%r4196, [%rd1693];
	setp.eq.s32 	%p1003, %r4196, -1;
	selp.u32 	%r4197, 1, 0, %p1003;
	add.s32 	%r4198, %r4194, %r4197;
	ld.global.u32 	%r4199, [%rd1689+8];
	mul.wide.s32 	%rd1694, %r4199, 4;
	add.s64 	%rd1695, %rd3, %rd1694;
	ld.global.u32 	%r4200, [%rd1695];
	setp.eq.s32 	%p1004, %r4200, -1;
	selp.u32 	%r4201, 1, 0, %p1004;
	add.s32 	%r4202, %r4198, %r4201;
	ld.global.u32 	%r4203, [%rd1689+12];
	mul.wide.s32 	%rd1696, %r4203, 4;
	add.s64 	%rd1697, %rd3, %rd1696;
	ld.global.u32 	%r4204, [%rd1697];
	setp.eq.s32 	%p1005, %r4204, -1;
	selp.u32 	%r4205, 1, 0, %p1005;
	add.s32 	%r6164, %r4202, %r4205;
	add.s32 	%r6156, %r6156, 4;
$L__BB24_403:
	setp.eq.s32 	%p1006, %r790, 0;
	@%p1006 bra 	$L__BB24_407;
	mul.wide.s32 	%rd1698, %r6156, 4;
	add.s64 	%rd33, %rd2, %rd1698;
	ld.global.u32 	%r4206, [%rd33];
	mul.wide.s32 	%rd1699, %r4206, 4;
	add.s64 	%rd1700, %rd3, %rd1699;
	ld.global.u32 	%r4207, [%rd1700];
	setp.eq.s32 	%p1007, %r4207, -1;
	selp.u32 	%r4208, 1, 0, %p1007;
	add.s32 	%r6164, %r6164, %r4208;
	setp.eq.s32 	%p1008, %r790, 1;
	@%p1008 bra 	$L__BB24_407;
	ld.global.u32 	%r4209, [%rd33+4];
	mul.wide.s32 	%rd1701, %r4209, 4;
	add.s64 	%rd1702, %rd3, %rd1701;
	ld.global.u32 	%r4210, [%rd1702];
	setp.eq.s32 	%p1009, %r4210, -1;
	selp.u32 	%r4211, 1, 0, %p1009;
	add.s32 	%r6164, %r6164, %r4211;
	setp.eq.s32 	%p1010, %r790, 2;
	@%p1010 bra 	$L__BB24_407;
	ld.global.u32 	%r4212, [%rd33+8];
	mul.wide.s32 	%rd1703, %r4212, 4;
	add.s64 	%rd1704, %rd3, %rd1703;
	ld.global.u32 	%r4213, [%rd1704];
	setp.eq.s32 	%p1011, %r4213, -1;
	selp.u32 	%r4214, 1, 0, %p1011;
	add.s32 	%r6164, %r6164, %r4214;
$L__BB24_407:
	ld.global.u32 	%r4216, [%rd24+8192];
	setp.ne.s32 	%p1012, %r4216, -1;
	mov.b32 	%r6177, 0;
	@%p1012 bra 	$L__BB24_422;
	ld.global.u32 	%r6169, [%rd25+8192];
	ld.global.u32 	%r801, [%rd25+8196];
	setp.ge.s32 	%p1013, %r6169, %r801;
	@%p1013 bra 	$L__BB24_422;
	add.s32 	%r4220, %r6169, 1;
	max.s32 	%r4221, %r801, %r4220;
	sub.s32 	%r802, %r4221, %r6169;
	and.b32  	%r803, %r802, 15;
	sub.s32 	%r4222, %r6169, %r4221;
	setp.gt.u32 	%p1014, %r4222, -16;
	mov.b32 	%r6177, 0;
	@%p1014 bra 	$L__BB24_412;
	mov.b32 	%r6177, 0;
	mov.u32 	%r6167, %r6177;
$L__BB24_411:
	.pragma "nounroll";
	mul.wide.s32 	%rd1705, %r6169, 4;
	add.s64 	%rd1706, %rd2, %rd1705;
	ld.global.u32 	%r4224, [%rd1706];
	mul.wide.s32 	%rd1707, %r4224, 4;
	add.s64 	%rd1708, %rd3, %rd1707;
	ld.global.u32 	%r4225, [%rd1708];
	setp.eq.s32 	%p1015, %r4225, -1;
	selp.u32 	%r4226, 1, 0, %p1015;
	add.s32 	%r4227, %r6177, %r4226;
	ld.global.u32 	%r4228, [%rd1706+4];
	mul.wide.s32 	%rd1709, %r4228, 4;
	add.s64 	%rd1710, %rd3, %rd1709;
	ld.global.u32 	%r4229, [%rd1710];
	setp.eq.s32 	%p1016, %r4229, -1;
	selp.u32 	%r4230, 1, 0, %p1016;
	add.s32 	%r4231, %r4227, %r4230;
	ld.global.u32 	%r4232, [%rd1706+8];
	mul.wide.s32 	%rd1711, %r4232, 4;
	add.s64 	%rd1712, %rd3, %rd1711;
	ld.global.u32 	%r4233, [%rd1712];
	setp.eq.s32 	%p1017, %r4233, -1;
	selp.u32 	%r4234, 1, 0, %p1017;
	add.s32 	%r4235, %r4231, %r4234;
	ld.global.u32 	%r4236, [%rd1706+12];
	mul.wide.s32 	%rd1713, %r4236, 4;
	add.s64 	%rd1714, %rd3, %rd1713;
	ld.global.u32 	%r4237, [%rd1714];
	setp.eq.s32 	%p1018, %r4237, -1;
	selp.u32 	%r4238, 1, 0, %p1018;
	add.s32 	%r4239, %r4235, %r4238;
	ld.global.u32 	%r4240, [%rd1706+16];
	mul.wide.s32 	%rd1715, %r4240, 4;
	add.s64 	%rd1716, %rd3, %rd1715;
	ld.global.u32 	%r4241, [%rd1716];
	setp.eq.s32 	%p1019, %r4241, -1;
	selp.u32 	%r4242, 1, 0, %p1019;
	add.s32 	%r4243, %r4239, %r4242;
	ld.global.u32 	%r4244, [%rd1706+20];
	mul.wide.s32 	%rd1717, %r4244, 4;
	add.s64 	%rd1718, %rd3, %rd1717;
	ld.global.u32 	%r4245, [%rd1718];
	setp.eq.s32 	%p1020, %r4245, -1;
	selp.u32 	%r4246, 1, 0, %p1020;
	add.s32 	%r4247, %r4243, %r4246;
	ld.global.u32 	%r4248, [%rd1706+24];
	mul.wide.s32 	%rd1719, %r4248, 4;
	add.s64 	%rd1720, %rd3, %rd1719;
	ld.global.u32 	%r4249, [%rd1720];
	setp.eq.s32 	%p1021, %r4249, -1;
	selp.u32 	%r4250, 1, 0, %p1021;
	add.s32 	%r4251, %r4247, %r4250;
	ld.global.u32 	%r4252, [%rd1706+28];
	mul.wide.s32 	%rd1721, %r4252, 4;
	add.s64 	%rd1722, %rd3, %rd1721;
	ld.global.u32 	%r4253, [%rd1722];
	setp.eq.s32 	%p1022, %r4253, -1;
	selp.u32 	%r4254, 1, 0, %p1022;
	add.s32 	%r4255, %r4251, %r4254;
	ld.global.u32 	%r4256, [%rd1706+32];
	mul.wide.s32 	%rd1723, %r4256, 4;
	add.s64 	%rd1724, %rd3, %rd1723;
	ld.global.u32 	%r4257, [%rd1724];
	setp.eq.s32 	%p1023, %r4257, -1;
	selp.u32 	%r4258, 1, 0, %p1023;
	add.s32 	%r4259, %r4255, %r4258;
	ld.global.u32 	%r4260, [%rd1706+36];
	mul.wide.s32 	%rd1725, %r4260, 4;
	add.s64 	%rd1726, %rd3, %rd1725;
	ld.global.u32 	%r4261, [%rd1726];
	setp.eq.s32 	%p1024, %r4261, -1;
	selp.u32 	%r4262, 1, 0, %p1024;
	add.s32 	%r4263, %r4259, %r4262;
	ld.global.u32 	%r4264, [%rd1706+40];
	mul.wide.s32 	%rd1727, %r4264, 4;
	add.s64 	%rd1728, %rd3, %rd1727;
	ld.global.u32 	%r4265, [%rd1728];
	setp.eq.s32 	%p1025, %r4265, -1;
	selp.u32 	%r4266, 1, 0, %p1025;
	add.s32 	%r4267, %r4263, %r4266;
	ld.global.u32 	%r4268, [%rd1706+44];
	mul.wide.s32 	%rd1729, %r4268, 4;
	add.s64 	%rd1730, %rd3, %rd1729;
	ld.global.u32 	%r4269, [%rd1730];
	setp.eq.s32 	%p1026, %r4269, -1;
	selp.u32 	%r4270, 1, 0, %p1026;
	add.s32 	%r4271, %r4267, %r4270;
	ld.global.u32 	%r4272, [%rd1706+48];
	mul.wide.s32 	%rd1731, %r4272, 4;
	add.s64 	%rd1732, %rd3, %rd1731;
	ld.global.u32 	%r4273, [%rd1732];
	setp.eq.s32 	%p1027, %r4273, -1;
	selp.u32 	%r4274, 1, 0, %p1027;
	add.s32 	%r4275, %r4271, %r4274;
	ld.global.u32 	%r4276, [%rd1706+52];
	mul.wide.s32 	%rd1733, %r4276, 4;
	add.s64 	%rd1734, %rd3, %rd1733;
	ld.global.u32 	%r4277, [%rd1734];
	setp.eq.s32 	%p1028, %r4277, -1;
	selp.u32 	%r4278, 1, 0, %p1028;
	add.s32 	%r4279, %r4275, %r4278;
	ld.global.u32 	%r4280, [%rd1706+56];
	mul.wide.s32 	%rd1735, %r4280, 4;
	add.s64 	%rd1736, %rd3, %rd1735;
	ld.global.u32 	%r4281, [%rd1736];
	setp.eq.s32 	%p1029, %r4281, -1;
	selp.u32 	%r4282, 1, 0, %p1029;
	add.s32 	%r4283, %r4279, %r4282;
	ld.global.u32 	%r4284, [%rd1706+60];
	mul.wide.s32 	%rd1737, %r4284, 4;
	add.s64 	%rd1738, %rd3, %rd1737;
	ld.global.u32 	%r4285, [%rd1738];
	setp.eq.s32 	%p1030, %r4285, -1;
	selp.u32 	%r4286, 1, 0, %p1030;
	add.s32 	%r6177, %r4283, %r4286;
	add.s32 	%r6169, %r6169, 16;
	add.s32 	%r6167, %r6167, 16;
	and.b32  	%r4287, %r802, -16;
	setp.ne.s32 	%p1031, %r6167, %r4287;
	@%p1031 bra 	$L__BB24_411;
$L__BB24_412:
	setp.eq.s32 	%p1032, %r803, 0;
	@%p1032 bra 	$L__BB24_422;
	and.b32  	%r813, %r802, 7;
	setp.lt.u32 	%p1033, %r803, 8;
	@%p1033 bra 	$L__BB24_415;
	mul.wide.s32 	%rd1739, %r6169, 4;
	add.s64 	%rd1740, %rd2, %rd1739;
	ld.global.u32 	%r4289, [%rd1740];
	mul.wide.s32 	%rd1741, %r4289, 4;
	add.s64 	%rd1742, %rd3, %rd1741;
	ld.global.u32 	%r4290, [%rd1742];
	setp.eq.s32 	%p1034, %r4290, -1;
	selp.u32 	%r4291, 1, 0, %p1034;
	add.s32 	%r4292, %r6177, %r4291;
	ld.global.u32 	%r4293, [%rd1740+4];
	mul.wide.s32 	%rd1743, %r4293, 4;
	add.s64 	%rd1744, %rd3, %rd1743;
	ld.global.u32 	%r4294, [%rd1744];
	setp.eq.s32 	%p1035, %r4294, -1;
	selp.u32 	%r4295, 1, 0, %p1035;
	add.s32 	%r4296, %r4292, %r4295;
	ld.global.u32 	%r4297, [%rd1740+8];
	mul.wide.s32 	%rd1745, %r4297, 4;
	add.s64 	%rd1746, %rd3, %rd1745;
	ld.global.u32 	%r4298, [%rd1746];
	setp.eq.s32 	%p1036, %r4298, -1;
	selp.u32 	%r4299, 1, 0, %p1036;
	add.s32 	%r4300, %r4296, %r4299;
	ld.global.u32 	%r4301, [%rd1740+12];
	mul.wide.s32 	%rd1747, %r4301, 4;
	add.s64 	%rd1748, %rd3, %rd1747;
	ld.global.u32 	%r4302, [%rd1748];
	setp.eq.s32 	%p1037, %r4302, -1;
	selp.u32 	%r4303, 1, 0, %p1037;
	add.s32 	%r4304, %r4300, %r4303;
	ld.global.u32 	%r4305, [%rd1740+16];
	mul.wide.s32 	%rd1749, %r4305, 4;
	add.s64 	%rd1750, %rd3, %rd1749;
	ld.global.u32 	%r4306, [%rd1750];
	setp.eq.s32 	%p1038, %r4306, -1;
	selp.u32 	%r4307, 1, 0, %p1038;
	add.s32 	%r4308, %r4304, %r4307;
	ld.global.u32 	%r4309, [%rd1740+20];
	mul.wide.s32 	%rd1751, %r4309, 4;
	add.s64 	%rd1752, %rd3, %rd1751;
	ld.global.u32 	%r4310, [%rd1752];
	setp.eq.s32 	%p1039, %r4310, -1;
	selp.u32 	%r4311, 1, 0, %p1039;
	add.s32 	%r4312, %r4308, %r4311;
	ld.global.u32 	%r4313, [%rd1740+24];
	mul.wide.s32 	%rd1753, %r4313, 4;
	add.s64 	%rd1754, %rd3, %rd1753;
	ld.global.u32 	%r4314, [%rd1754];
	setp.eq.s32 	%p1040, %r4314, -1;
	selp.u32 	%r4315, 1, 0, %p1040;
	add.s32 	%r4316, %r4312, %r4315;
	ld.global.u32 	%r4317, [%rd1740+28];
	mul.wide.s32 	%rd1755, %r4317, 4;
	add.s64 	%rd1756, %rd3, %rd1755;
	ld.global.u32 	%r4318, [%rd1756];
	setp.eq.s32 	%p1041, %r4318, -1;
	selp.u32 	%r4319, 1, 0, %p1041;
	add.s32 	%r6177, %r4316, %r4319;
	add.s32 	%r6169, %r6169, 8;
$L__BB24_415:
	setp.eq.s32 	%p1042, %r813, 0;
	@%p1042 bra 	$L__BB24_422;
	and.b32  	%r819, %r802, 3;
	setp.lt.u32 	%p1043, %r813, 4;
	@%p1043 bra 	$L__BB24_418;
	mul.wide.s32 	%rd1757, %r6169, 4;
	add.s64 	%rd1758, %rd2, %rd1757;
	ld.global.u32 	%r4321, [%rd1758];
	mul.wide.s32 	%rd1759, %r4321, 4;
	add.s64 	%rd1760, %rd3, %rd1759;
	ld.global.u32 	%r4322, [%rd1760];
	setp.eq.s32 	%p1044, %r4322, -1;
	selp.u32 	%r4323, 1, 0, %p1044;
	add.s32 	%r4324, %r6177, %r4323;
	ld.global.u32 	%r4325, [%rd1758+4];
	mul.wide.s32 	%rd1761, %r4325, 4;
	add.s64 	%rd1762, %rd3, %rd1761;
	ld.global.u32 	%r4326, [%rd1762];
	setp.eq.s32 	%p1045, %r4326, -1;
	selp.u32 	%r4327, 1, 0, %p1045;
	add.s32 	%r4328, %r4324, %r4327;
	ld.global.u32 	%r4329, [%rd1758+8];
	mul.wide.s32 	%rd1763, %r4329, 4;
	add.s64 	%rd1764, %rd3, %rd1763;
	ld.global.u32 	%r4330, [%rd1764];
	setp.eq.s32 	%p1046, %r4330, -1;
	selp.u32 	%r4331, 1, 0, %p1046;
	add.s32 	%r4332, %r4328, %r4331;
	ld.global.u32 	%r4333, [%rd1758+12];
	mul.wide.s32 	%rd1765, %r4333, 4;
	add.s64 	%rd1766, %rd3, %rd1765;
	ld.global.u32 	%r4334, [%rd1766];
	setp.eq.s32 	%p1047, %r4334, -1;
	selp.u32 	%r4335, 1, 0, %p1047;
	add.s32 	%r6177, %r4332, %r4335;
	add.s32 	%r6169, %r6169, 4;
$L__BB24_418:
	setp.eq.s32 	%p1048, %r819, 0;
	@%p1048 bra 	$L__BB24_422;
	mul.wide.s32 	%rd1767, %r6169, 4;
	add.s64 	%rd34, %rd2, %rd1767;
	ld.global.u32 	%r4336, [%rd34];
	mul.wide.s32 	%rd1768, %r4336, 4;
	add.s64 	%rd1769, %rd3, %rd1768;
	ld.global.u32 	%r4337, [%rd1769];
	setp.eq.s32 	%p1049, %r4337, -1;
	selp.u32 	%r4338, 1, 0, %p1049;
	add.s32 	%r6177, %r6177, %r4338;
	setp.eq.s32 	%p1050, %r819, 1;
	@%p1050 bra 	$L__BB24_422;
	ld.global.u32 	%r4339, [%rd34+4];
	mul.wide.s32 	%rd1770, %r4339, 4;
	add.s64 	%rd1771, %rd3, %rd1770;
	ld.global.u32 	%r4340, [%rd1771];
	setp.eq.s32 	%p1051, %r4340, -1;
	selp.u32 	%r4341, 1, 0, %p1051;
	add.s32 	%r6177, %r6177, %r4341;
	setp.eq.s32 	%p1052, %r819, 2;
	@%p1052 bra 	$L__BB24_422;
	ld.global.u32 	%r4342, [%rd34+8];
	mul.wide.s32 	%rd1772, %r4342, 4;
	add.s64 	%rd1773, %rd3, %rd1772;
	ld.global.u32 	%r4343, [%rd1773];
	setp.eq.s32 	%p1053, %r4343, -1;
	selp.u32 	%r4344, 1, 0, %p1053;
	add.s32 	%r6177, %r6177, %r4344;
$L__BB24_422:
	ld.global.u32 	%r4346, [%rd24+9216];
	setp.ne.s32 	%p1054, %r4346, -1;
	mov.b32 	%r6190, 0;
	@%p1054 bra 	$L__BB24_437;
	ld.global.u32 	%r6182, [%rd25+9216];
	ld.global.u32 	%r830, [%rd25+9220];
	setp.ge.s32 	%p1055, %r6182, %r830;
	@%p1055 bra 	$L__BB24_437;
	add.s32 	%r4350, %r6182, 1;
	max.s32 	%r4351, %r830, %r4350;
	sub.s32 	%r831, %r4351, %r6182;
	and.b32  	%r832, %r831, 15;
	sub.s32 	%r4352, %r6182, %r4351;
	setp.gt.u32 	%p1056, %r4352, -16;
	mov.b32 	%r6190, 0;
	@%p1056 bra 	$L__BB24_427;
	mov.b32 	%r6190, 0;
	mov.u32 	%r6180, %r6190;
$L__BB24_426:
	.pragma "nounroll";
	mul.wide.s32 	%rd1774, %r6182, 4;
	add.s64 	%rd1775, %rd2, %rd1774;
	ld.global.u32 	%r4354, [%rd1775];
	mul.wide.s32 	%rd1776, %r4354, 4;
	add.s64 	%rd1777, %rd3, %rd1776;
	ld.global.u32 	%r4355, [%rd1777];
	setp.eq.s32 	%p1057, %r4355, -1;
	selp.u32 	%r4356, 1, 0, %p1057;
	add.s32 	%r4357, %r6190, %r4356;
	ld.global.u32 	%r4358, [%rd1775+4];
	mul.wide.s32 	%rd1778, %r4358, 4;
	add.s64 	%rd1779, %rd3, %rd1778;
	ld.global.u32 	%r4359, [%rd1779];
	setp.eq.s32 	%p1058, %r4359, -1;
	selp.u32 	%r4360, 1, 0, %p1058;
	add.s32 	%r4361, %r4357, %r4360;
	ld.global.u32 	%r4362, [%rd1775+8];
	mul.wide.s32 	%rd1780, %r4362, 4;
	add.s64 	%rd1781, %rd3, %rd1780;
	ld.global.u32 	%r4363, [%rd1781];
	setp.eq.s32 	%p1059, %r4363, -1;
	selp.u32 	%r4364, 1, 0, %p1059;
	add.s32 	%r4365, %r4361, %r4364;
	ld.global.u32 	%r4366, [%rd1775+12];
	mul.wide.s32 	%rd1782, %r4366, 4;
	add.s64 	%rd1783, %rd3, %rd1782;
	ld.global.u32 	%r4367, [%rd1783];
	setp.eq.s32 	%p1060, %r4367, -1;
	selp.u32 	%r4368, 1, 0, %p1060;
	add.s32 	%r4369, %r4365, %r4368;
	ld.global.u32 	%r4370, [%rd1775+16];
	mul.wide.s32 	%rd1784, %r4370, 4;
	add.s64 	%rd1785, %rd3, %rd1784;
	ld.global.u32 	%r4371, [%rd1785];
	setp.eq.s32 	%p1061, %r4371, -1;
	selp.u32 	%r4372, 1, 0, %p1061;
	add.s32 	%r4373, %r4369, %r4372;
	ld.global.u32 	%r4374, [%rd1775+20];
	mul.wide.s32 	%rd1786, %r4374, 4;
	add.s64 	%rd1787, %rd3, %rd1786;
	ld.global.u32 	%r4375, [%rd1787];
	setp.eq.s32 	%p1062, %r4375, -1;
	selp.u32 	%r4376, 1, 0, %p1062;
	add.s32 	%r4377, %r4373, %r4376;
	ld.global.u32 	%r4378, [%rd1775+24];
	mul.wide.s32 	%rd1788, %r4378, 4;
	add.s64 	%rd1789, %rd3, %rd1788;
	ld.global.u32 	%r4379, [%rd1789];
	setp.eq.s32 	%p1063, %r4379, -1;
	selp.u32 	%r4380, 1, 0, %p1063;
	add.s32 	%r4381, %r4377, %r4380;
	ld.global.u32 	%r4382, [%rd1775+28];
	mul.wide.s32 	%rd1790, %r4382, 4;
	add.s64 	%rd1791, %rd3, %rd1790;
	ld.global.u32 	%r4383, [%rd1791];
	setp.eq.s32 	%p1064, %r4383, -1;
	selp.u32 	%r4384, 1, 0, %p1064;
	add.s32 	%r4385, %r4381, %r4384;
	ld.global.u32 	%r4386, [%rd1775+32];
	mul.wide.s32 	%rd1792, %r4386, 4;
	add.s64 	%rd1793, %rd3, %rd1792;
	ld.global.u32 	%r4387, [%rd1793];
	setp.eq.s32 	%p1065, %r4387, -1;
	selp.u32 	%r4388, 1, 0, %p1065;
	add.s32 	%r4389, %r4385, %r4388;
	ld.global.u32 	%r4390, [%rd1775+36];
	mul.wide.s32 	%rd1794, %r4390, 4;
	add.s64 	%rd1795, %rd3, %rd1794;
	ld.global.u32 	%r4391, [%rd1795];
	setp.eq.s32 	%p1066, %r4391, -1;
	selp.u32 	%r4392, 1, 0, %p1066;
	add.s32 	%r4393, %r4389, %r4392;
	ld.global.u32 	%r4394, [%rd1775+40];
	mul.wide.s32 	%rd1796, %r4394, 4;
	add.s64 	%rd1797, %rd3, %rd1796;
	ld.global.u32 	%r4395, [%rd1797];
	setp.eq.s32 	%p1067, %r4395, -1;
	selp.u32 	%r4396, 1, 0, %p1067;
	add.s32 	%r4397, %r4393, %r4396;
	ld.global.u32 	%r4398, [%rd1775+44];
	mul.wide.s32 	%rd1798, %r4398, 4;
	add.s64 	%rd1799, %rd3, %rd1798;
	ld.global.u32 	%r4399, [%rd1799];
	setp.eq.s32 	%p1068, %r4399, -1;
	selp.u32 	%r4400, 1, 0, %p1068;
	add.s32 	%r4401, %r4397, %r4400;
	ld.global.u32 	%r4402, [%rd1775+48];
	mul.wide.s32 	%rd1800, %r4402, 4;
	add.s64 	%rd1801, %rd3, %rd1800;
	ld.global.u32 	%r4403, [%rd1801];
	setp.eq.s32 	%p1069, %r4403, -1;
	selp.u32 	%r4404, 1, 0, %p1069;
	add.s32 	%r4405, %r4401, %r4404;
	ld.global.u32 	%r4406, [%rd1775+52];
	mul.wide.s32 	%rd1802, %r4406, 4;
	add.s64 	%rd1803, %rd3, %rd1802;
	ld.global.u32 	%r4407, [%rd1803];
	setp.eq.s32 	%p1070, %r4407, -1;
	selp.u32 	%r4408, 1, 0, %p1070;
	add.s32 	%r4409, %r4405, %r4408;
	ld.global.u32 	%r4410, [%rd1775+56];
	mul.wide.s32 	%rd1804, %r4410, 4;
	add.s64 	%rd1805, %rd3, %rd1804;
	ld.global.u32 	%r4411, [%rd1805];
	setp.eq.s32 	%p1071, %r4411, -1;
	selp.u32 	%r4412, 1, 0, %p1071;
	add.s32 	%r4413, %r4409, %r4412;
	ld.global.u32 	%r4414, [%rd1775+60];
	mul.wide.s32 	%rd1806, %r4414, 4;
	add.s64 	%rd1807, %rd3, %rd1806;
	ld.global.u32 	%r4415, [%rd1807];
	setp.eq.s32 	%p1072, %r4415, -1;
	selp.u32 	%r4416, 1, 0, %p1072;
	add.s32 	%r6190, %r4413, %r4416;
	add.s32 	%r6182, %r6182, 16;
	add.s32 	%r6180, %r6180, 16;
	and.b32  	%r4417, %r831, -16;
	setp.ne.s32 	%p1073, %r6180, %r4417;
	@%p1073 bra 	$L__BB24_426;
$L__BB24_427:
	setp.eq.s32 	%p1074, %r832, 0;
	@%p1074 bra 	$L__BB24_437;
	and.b32  	%r842, %r831, 7;
	setp.lt.u32 	%p1075, %r832, 8;
	@%p1075 bra 	$L__BB24_430;
	mul.wide.s32 	%rd1808, %r6182, 4;
	add.s64 	%rd1809, %rd2, %rd1808;
	ld.global.u32 	%r4419, [%rd1809];
	mul.wide.s32 	%rd1810, %r4419, 4;
	add.s64 	%rd1811, %rd3, %rd1810;
	ld.global.u32 	%r4420, [%rd1811];
	setp.eq.s32 	%p1076, %r4420, -1;
	selp.u32 	%r4421, 1, 0, %p1076;
	add.s32 	%r4422, %r6190, %r4421;
	ld.global.u32 	%r4423, [%rd1809+4];
	mul.wide.s32 	%rd1812, %r4423, 4;
	add.s64 	%rd1813, %rd3, %rd1812;
	ld.global.u32 	%r4424, [%rd1813];
	setp.eq.s32 	%p1077, %r4424, -1;
	selp.u32 	%r4425, 1, 0, %p1077;
	add.s32 	%r4426, %r4422, %r4425;
	ld.global.u32 	%r4427, [%rd1809+8];
	mul.wide.s32 	%rd1814, %r4427, 4;
	add.s64 	%rd1815, %rd3, %rd1814;
	ld.global.u32 	%r4428, [%rd1815];
	setp.eq.s32 	%p1078, %r4428, -1;
	selp.u32 	%r4429, 1, 0, %p1078;
	add.s32 	%r4430, %r4426, %r4429;
	ld.global.u32 	%r4431, [%rd1809+12];
	mul.wide.s32 	%rd1816, %r4431, 4;
	add.s64 	%rd1817, %rd3, %rd1816;
	ld.global.u32 	%r4432, [%rd1817];
	setp.eq.s32 	%p1079, %r4432, -1;
	selp.u32 	%r4433, 1, 0, %p1079;
	add.s32 	%r4434, %r4430, %r4433;
	ld.global.u32 	%r4435, [%rd1809+16];
	mul.wide.s32 	%rd1818, %r4435, 4;
	add.s64 	%rd1819, %rd3, %rd1818;
	ld.global.u32 	%r4436, [%rd1819];
	setp.eq.s32 	%p1080, %r4436, -1;
	selp.u32 	%r4437, 1, 0, %p1080;
	add.s32 	%r4438, %r4434, %r4437;
	ld.global.u32 	%r4439, [%rd1809+20];
	mul.wide.s32 	%rd1820, %r4439, 4;
	add.s64 	%rd1821, %rd3, %rd1820;
	ld.global.u32 	%r4440, [%rd1821];
	setp.eq.s32 	%p1081, %r4440, -1;
	selp.u32 	%r4441, 1, 0, %p1081;
	add.s32 	%r4442, %r4438, %r4441;
	ld.global.u32 	%r4443, [%rd1809+24];
	mul.wide.s32 	%rd1822, %r4443, 4;
	add.s64 	%rd1823, %rd3, %rd1822;
	ld.global.u32 	%r4444, [%rd1823];
	setp.eq.s32 	%p1082, %r4444, -1;
	selp.u32 	%r4445, 1, 0, %p1082;
	add.s32 	%r4446, %r4442, %r4445;
	ld.global.u32 	%r4447, [%rd1809+28];
	mul.wide.s32 	%rd1824, %r4447, 4;
	add.s64 	%rd1825, %rd3, %rd1824;
	ld.global.u32 	%r4448, [%rd1825];
	setp.eq.s32 	%p1083, %r4448, -1;
	selp.u32 	%r4449, 1, 0, %p1083;
	add.s32 	%r6190, %r4446, %r4449;
	add.s32 	%r6182, %r6182, 8;
$L__BB24_430:
	setp.eq.s32 	%p1084, %r842, 0;
	@%p1084 bra 	$L__BB24_437;
	and.b32  	%r848, %r831, 3;
	setp.lt.u32 	%p1085, %r842, 4;
	@%p1085 bra 	$L__BB24_433;
	mul.wide.s32 	%rd1826, %r6182, 4;
	add.s64 	%rd1827, %rd2, %rd1826;
	ld.global.u32 	%r4451, [%rd1827];
	mul.wide.s32 	%rd1828, %r4451, 4;
	add.s64 	%rd1829, %rd3, %rd1828;
	ld.global.u32 	%r4452, [%rd1829];
	setp.eq.s32 	%p1086, %r4452, -1;
	selp.u32 	%r4453, 1, 0, %p1086;
	add.s32 	%r4454, %r6190, %r4453;
	ld.global.u32 	%r4455, [%rd1827+4];
	mul.wide.s32 	%rd1830, %r4455, 4;
	add.s64 	%rd1831, %rd3, %rd1830;
	ld.global.u32 	%r4456, [%rd1831];
	setp.eq.s32 	%p1087, %r4456, -1;
	selp.u32 	%r4457, 1, 0, %p1087;
	add.s32 	%r4458, %r4454, %r4457;
	ld.global.u32 	%r4459, [%rd1827+8];
	mul.wide.s32 	%rd1832, %r4459, 4;
	add.s64 	%rd1833, %rd3, %rd1832;
	ld.global.u32 	%r4460, [%rd1833];
	setp.eq.s32 	%p1088, %r4460, -1;
	selp.u32 	%r4461, 1, 0, %p1088;
	add.s32 	%r4462, %r4458, %r4461;
	ld.global.u32 	%r4463, [%rd1827+12];
	mul.wide.s32 	%rd1834, %r4463, 4;
	add.s64 	%rd1835, %rd3, %rd1834;
	ld.global.u32 	%r4464, [%rd1835];
	setp.eq.s32 	%p1089, %r4464, -1;
	selp.u32 	%r4465, 1, 0, %p1089;
	add.s32 	%r6190, %r4462, %r4465;
	add.s32 	%r6182, %r6182, 4;
$L__BB24_433:
	setp.eq.s32 	%p1090, %r848, 0;
	@%p1090 bra 	$L__BB24_437;
	mul.wide.s32 	%rd1836, %r6182, 4;
	add.s64 	%rd35, %rd2, %rd1836;
	ld.global.u32 	%r4466, [%rd35];
	mul.wide.s32 	%rd1837, %r4466, 4;
	add.s64 	%rd1838, %rd3, %rd1837;
	ld.global.u32 	%r4467, [%rd1838];
	setp.eq.s32 	%p1091, %r4467, -1;
	selp.u32 	%r4468, 1, 0, %p1091;
	add.s32 	%r6190, %r6190, %r4468;
	setp.eq.s32 	%p1092, %r848, 1;
	@%p1092 bra 	$L__BB24_437;
	ld.global.u32 	%r4469, [%rd35+4];
	mul.wide.s32 	%rd1839, %r4469, 4;
	add.s64 	%rd1840, %rd3, %rd1839;
	ld.global.u32 	%r4470, [%rd1840];
	setp.eq.s32 	%p1093, %r4470, -1;
	selp.u32 	%r4471, 1, 0, %p1093;
	add.s32 	%r6190, %r6190, %r4471;
	setp.eq.s32 	%p1094, %r848, 2;
	@%p1094 bra 	$L__BB24_437;
	ld.global.u32 	%r4472, [%rd35+8];
	mul.wide.s32 	%rd1841, %r4472, 4;
	add.s64 	%rd1842, %rd3, %rd1841;
	ld.global.u32 	%r4473, [%rd1842];
	setp.eq.s32 	%p1095, %r4473, -1;
	selp.u32 	%r4474, 1, 0, %p1095;
	add.s32 	%r6190, %r6190, %r4474;
$L__BB24_437:
	ld.global.u32 	%r4476, [%rd24+10240];
	setp.ne.s32 	%p1096, %r4476, -1;
	mov.b32 	%r6203, 0;
	@%p1096 bra 	$L__BB24_452;
	ld.global.u32 	%r6195, [%rd25+10240];
	ld.global.u32 	%r859, [%rd25+10244];
	setp.ge.s32 	%p1097, %r6195, %r859;
	@%p1097 bra 	$L__BB24_452;
	add.s32 	%r4480, %r6195, 1;
	max.s32 	%r4481, %r859, %r4480;
	sub.s32 	%r860, %r4481, %r6195;
	and.b32  	%r861, %r860, 15;
	sub.s32 	%r4482, %r6195, %r4481;
	setp.gt.u32 	%p1098, %r4482, -16;
	mov.b32 	%r6203, 0;
	@%p1098 bra 	$L__BB24_442;
	mov.b32 	%r6203, 0;
	mov.u32 	%r6193, %r6203;
$L__BB24_441:
	.pragma "nounroll";
	mul.wide.s32 	%rd1843, %r6195, 4;
	add.s64 	%rd1844, %rd2, %rd1843;
	ld.global.u32 	%r4484, [%rd1844];
	mul.wide.s32 	%rd1845, %r4484, 4;
	add.s64 	%rd1846, %rd3, %rd1845;
	ld.global.u32 	%r4485, [%rd1846];
	setp.eq.s32 	%p1099, %r4485, -1;
	selp.u32 	%r4486, 1, 0, %p1099;
	add.s32 	%r4487, %r6203, %r4486;
	ld.global.u32 	%r4488, [%rd1844+4];
	mul.wide.s32 	%rd1847, %r4488, 4;
	add.s64 	%rd1848, %rd3, %rd1847;
	ld.global.u32 	%r4489, [%rd1848];
	setp.eq.s32 	%p1100, %r4489, -1;
	selp.u32 	%r4490, 1, 0, %p1100;
	add.s32 	%r4491, %r4487, %r4490;
	ld.global.u32 	%r4492, [%rd1844+8];
	mul.wide.s32 	%rd1849, %r4492, 4;
	add.s64 	%rd1850, %rd3, %rd1849;
	ld.global.u32 	%r4493, [%rd1850];
	setp.eq.s32 	%p1101, %r4493, -1;
	selp.u32 	%r4494, 1, 0, %p1101;
	add.s32 	%r4495, %r4491, %r4494;
	ld.global.u32 	%r4496, [%rd1844+12];
	mul.wide.s32 	%rd1851, %r4496, 4;
	add.s64 	%rd1852, %rd3, %rd1851;
	ld.global.u32 	%r4497, [%rd1852];
	setp.eq.s32 	%p1102, %r4497, -1;
	selp.u32 	%r4498, 1, 0, %p1102;
	add.s32 	%r4499, %r4495, %r4498;
	ld.global.u32 	%r4500, [%rd1844+16];
	mul.wide.s32 	%rd1853, %r4500, 4;
	add.s64 	%rd1854, %rd3, %rd1853;
	ld.global.u32 	%r4501, [%rd1854];
	setp.eq.s32 	%p1103, %r4501, -1;
	selp.u32 	%r4502, 1, 0, %p1103;
	add.s32 	%r4503, %r4499, %r4502;
	ld.global.u32 	%r4504, [%rd1844+20];
	mul.wide.s32 	%rd1855, %r4504, 4;
	add.s64 	%rd1856, %rd3, %rd1855;
	ld.global.u32 	%r4505, [%rd1856];
	setp.eq.s32 	%p1104, %r4505, -1;
	selp.u32 	%r4506, 1, 0, %p1104;
	add.s32 	%r4507, %r4503, %r4506;
	ld.global.u32 	%r4508, [%rd1844+24];
	mul.wide.s32 	%rd1857, %r4508, 4;
	add.s64 	%rd1858, %rd3, %rd1857;
	ld.global.u32 	%r4509, [%rd1858];
	setp.eq.s32 	%p1105, %r4509, -1;
	selp.u32 	%r4510, 1, 0, %p1105;
	add.s32 	%r4511, %r4507, %r4510;
	ld.global.u32 	%r4512, [%rd1844+28];
	mul.wide.s32 	%rd1859, %r4512, 4;
	add.s64 	%rd1860, %rd3, %rd1859;
	ld.global.u32 	%r4513, [%rd1860];
	setp.eq.s32 	%p1106, %r4513, -1;
	selp.u32 	%r4514, 1, 0, %p1106;
	add.s32 	%r4515, %r4511, %r4514;
	ld.global.u32 	%r4516, [%rd1844+32];
	mul.wide.s32 	%rd1861, %r4516, 4;
	add.s64 	%rd1862, %rd3, %rd1861;
	ld.global.u32 	%r4517, [%rd1862];
	setp.eq.s32 	%p1107, %r4517, -1;
	selp.u32 	%r4518, 1, 0, %p1107;
	add.s32 	%r4519, %r4515, %r4518;
	ld.global.u32 	%r4520, [%rd1844+36];
	mul.wide.s32 	%rd1863, %r4520, 4;
	add.s64 	%rd1864, %rd3, %rd1863;
	ld.global.u32 	%r4521, [%rd1864];
	setp.eq.s32 	%p1108, %r4521, -1;
	selp.u32 	%r4522, 1, 0, %p1108;
	add.s32 	%r4523, %r4519, %r4522;
	ld.global.u32 	%r4524, [%rd1844+40];
	mul.wide.s32 	%rd1865, %r4524, 4;
	add.s64 	%rd1866, %rd3, %rd1865;
	ld.global.u32 	%r4525, [%rd1866];
	setp.eq.s32 	%p1109, %r4525, -1;
	selp.u32 	%r4526, 1, 0, %p1109;
	add.s32 	%r4527, %r4523, %r4526;
	ld.global.u32 	%r4528, [%rd1844+44];
	mul.wide.s32 	%rd1867, %r4528, 4;
	add.s64 	%rd1868, %rd3, %rd1867;
	ld.global.u32 	%r4529, [%rd1868];
	setp.eq.s32 	%p1110, %r4529, -1;
	selp.u32 	%r4530, 1, 0, %p1110;
	add.s32 	%r4531, %r4527, %r4530;
	ld.global.u32 	%r4532, [%rd1844+48];
	mul.wide.s32 	%rd1869, %r4532, 4;
	add.s64 	%rd1870, %rd3, %rd1869;
	ld.global.u32 	%r4533, [%rd1870];
	setp.eq.s32 	%p1111, %r4533, -1;
	selp.u32 	%r4534, 1, 0, %p1111;
	add.s32 	%r4535, %r4531, %r4534;
	ld.global.u32 	%r4536, [%rd1844+52];
	mul.wide.s32 	%rd1871, %r4536, 4;
	add.s64 	%rd1872, %rd3, %rd1871;
	ld.global.u32 	%r4537, [%rd1872];
	setp.eq.s32 	%p1112, %r4537, -1;
	selp.u32 	%r4538, 1, 0, %p1112;
	add.s32 	%r4539, %r4535, %r4538;
	ld.global.u32 	%r4540, [%rd1844+56];
	mul.wide.s32 	%rd1873, %r4540, 4;
	add.s64 	%rd1874, %rd3, %rd1873;
	ld.global.u32 	%r4541, [%rd1874];
	setp.eq.s32 	%p1113, %r4541, -1;
	selp.u32 	%r4542, 1, 0, %p1113;
	add.s32 	%r4543, %r4539, %r4542;
	ld.global.u32 	%r4544, [%rd1844+60];
	mul.wide.s32 	%rd1875, %r4544, 4;
	add.s64 	%rd1876, %rd3, %rd1875;
	ld.global.u32 	%r4545, [%rd1876];
	setp.eq.s32 	%p1114, %r4545, -1;
	selp.u32 	%r4546, 1, 0, %p1114;
	add.s32 	%r6203, %r4543, %r4546;
	add.s32 	%r6195, %r6195, 16;
	add.s32 	%r6193, %r6193, 16;
	and.b32  	%r4547, %r860, -16;
	setp.ne.s32 	%p1115, %r6193, %r4547;
	@%p1115 bra 	$L__BB24_441;
$L__BB24_442:
	setp.eq.s32 	%p1116, %r861, 0;
	@%p1116 bra 	$L__BB24_452;
	and.b32  	%r871, %r860, 7;
	setp.lt.u32 	%p1117, %r861, 8;
	@%p1117 bra 	$L__BB24_445;
	mul.wide.s32 	%rd1877, %r6195, 4;
	add.s64 	%rd1878, %rd2, %rd1877;
	ld.global.u32 	%r4549, [%rd1878];
	mul.wide.s32 	%rd1879, %r4549, 4;
	add.s64 	%rd1880, %rd3, %rd1879;
	ld.global.u32 	%r4550, [%rd1880];
	setp.eq.s32 	%p1118, %r4550, -1;
	selp.u32 	%r4551, 1, 0, %p1118;
	add.s32 	%r4552, %r6203, %r4551;
	ld.global.u32 	%r4553, [%rd1878+4];
	mul.wide.s32 	%rd1881, %r4553, 4;
	add.s64 	%rd1882, %rd3, %rd1881;
	ld.global.u32 	%r4554, [%rd1882];
	setp.eq.s32 	%p1119, %r4554, -1;
	selp.u32 	%r4555, 1, 0, %p1119;
	add.s32 	%r4556, %r4552, %r4555;
	ld.global.u32 	%r4557, [%rd1878+8];
	mul.wide.s32 	%rd1883, %r4557, 4;
	add.s64 	%rd1884, %rd3, %rd1883;
	ld.global.u32 	%r4558, [%rd1884];
	setp.eq.s32 	%p1120, %r4558, -1;
	selp.u32 	%r4559, 1, 0, %p1120;
	add.s32 	%r4560, %r4556, %r4559;
	ld.global.u32 	%r4561, [%rd1878+12];
	mul.wide.s32 	%rd1885, %r4561, 4;
	add.s64 	%rd1886, %rd3, %rd1885;
	ld.global.u32 	%r4562, [%rd1886];
	setp.eq.s32 	%p1121, %r4562, -1;
	selp.u32 	%r4563, 1, 0, %p1121;
	add.s32 	%r4564, %r4560, %r4563;
	ld.global.u32 	%r4565, [%rd1878+16];
	mul.wide.s32 	%rd1887, %r4565, 4;
	add.s64 	%rd1888, %rd3, %rd1887;
	ld.global.u32 	%r4566, [%rd1888];
	setp.eq.s32 	%p1122, %r4566, -1;
	selp.u32 	%r4567, 1, 0, %p1122;
	add.s32 	%r4568, %r4564, %r4567;
	ld.global.u32 	%r4569, [%rd1878+20];
	mul.wide.s32 	%rd1889, %r4569, 4;
	add.s64 	%rd1890, %rd3, %rd1889;
	ld.global.u32 	%r4570, [%rd1890];
	setp.eq.s32 	%p1123, %r4570, -1;
	selp.u32 	%r4571, 1, 0, %p1123;
	add.s32 	%r4572, %r4568, %r4571;
	ld.global.u32 	%r4573, [%rd1878+24];
	mul.wide.s32 	%rd1891, %r4573, 4;
	add.s64 	%rd1892, %rd3, %rd1891;
	ld.global.u32 	%r4574, [%rd1892];
	setp.eq.s32 	%p1124, %r4574, -1;
	selp.u32 	%r4575, 1, 0, %p1124;
	add.s32 	%r4576, %r4572, %r4575;
	ld.global.u32 	%r4577, [%rd1878+28];
	mul.wide.s32 	%rd1893, %r4577, 4;
	add.s64 	%rd1894, %rd3, %rd1893;
	ld.global.u32 	%r4578, [%rd1894];
	setp.eq.s32 	%p1125, %r4578, -1;
	selp.u32 	%r4579, 1, 0, %p1125;
	add.s32 	%r6203, %r4576, %r4579;
	add.s32 	%r6195, %r6195, 8;
$L__BB24_445:
	setp.eq.s32 	%p1126, %r871, 0;
	@%p1126 bra 	$L__BB24_452;
	and.b32  	%r877, %r860, 3;
	setp.lt.u32 	%p1127, %r871, 4;
	@%p1127 bra 	$L__BB24_448;
	mul.wide.s32 	%rd1895, %r6195, 4;
	add.s64 	%rd1896, %rd2, %rd1895;
	ld.global.u32 	%r4581, [%rd1896];
	mul.wide.s32 	%rd1897, %r4581, 4;
	add.s64 	%rd1898, %rd3, %rd1897;
	ld.global.u32 	%r4582, [%rd1898];
	setp.eq.s32 	%p1128, %r4582, -1;
	selp.u32 	%r4583, 1, 0, %p1128;
	add.s32 	%r4584, %r6203, %r4583;
	ld.global.u32 	%r4585, [%rd1896+4];
	mul.wide.s32 	%rd1899, %r4585, 4;
	add.s64 	%rd1900, %rd3, %rd1899;
	ld.global.u32 	%r4586, [%rd1900];
	setp.eq.s32 	%p1129, %r4586, -1;
	selp.u32 	%r4587, 1, 0, %p1129;
	add.s32 	%r4588, %r4584, %r4587;
	ld.global.u32 	%r4589, [%rd1896+8];
	mul.wide.s32 	%rd1901, %r4589, 4;
	add.s64 	%rd1902, %rd3, %rd1901;
	ld.global.u32 	%r4590, [%rd1902];
	setp.eq.s32 	%p1130, %r4590, -1;
	selp.u32 	%r4591, 1, 0, %p1130;
	add.s32 	%r4592, %r4588, %r4591;
	ld.global.u32 	%r4593, [%rd1896+12];
	mul.wide.s32 	%rd1903, %r4593, 4;
	add.s64 	%rd1904, %rd3, %rd1903;
	ld.global.u32 	%r4594, [%rd1904];
	setp.eq.s32 	%p1131, %r4594, -1;
	selp.u32 	%r4595, 1, 0, %p1131;
	add.s32 	%r6203, %r4592, %r4595;
	add.s32 	%r6195, %r6195, 4;
$L__BB24_448:
	setp.eq.s32 	%p1132, %r877, 0;
	@%p1132 bra 	$L__BB24_452;
	mul.wide.s32 	%rd1905, %r6195, 4;
	add.s64 	%rd36, %rd2, %rd1905;
	ld.global.u32 	%r4596, [%rd36];
	mul.wide.s32 	%rd1906, %r4596, 4;
	add.s64 	%rd1907, %rd3, %rd1906;
	ld.global.u32 	%r4597, [%rd1907];
	setp.eq.s32 	%p1133, %r4597, -1;
	selp.u32 	%r4598, 1, 0, %p1133;
	add.s32 	%r6203, %r6203, %r4598;
	setp.eq.s32 	%p1134, %r877, 1;
	@%p1134 bra 	$L__BB24_452;
	ld.global.u32 	%r4599, [%rd36+4];
	mul.wide.s32 	%rd1908, %r4599, 4;
	add.s64 	%rd1909, %rd3, %rd1908;
	ld.global.u32 	%r4600, [%rd1909];
	setp.eq.s32 	%p1135, %r4600, -1;
	selp.u32 	%r4601, 1, 0, %p1135;
	add.s32 	%r6203, %r6203, %r4601;
	setp.eq.s32 	%p1136, %r877, 2;
	@%p1136 bra 	$L__BB24_452;
	ld.global.u32 	%r4602, [%rd36+8];
	mul.wide.s32 	%rd1910, %r4602, 4;
	add.s64 	%rd1911, %rd3, %rd1910;
	ld.global.u32 	%r4603, [%rd1911];
	setp.eq.s32 	%p1137, %r4603, -1;
	selp.u32 	%r4604, 1, 0, %p1137;
	add.s32 	%r6203, %r6203, %r4604;
$L__BB24_452:
	ld.global.u32 	%r4606, [%rd24+11264];
	setp.ne.s32 	%p1138, %r4606, -1;
	mov.b32 	%r6216, 0;
	@%p1138 bra 	$L__BB24_467;
	ld.global.u32 	%r6208, [%rd25+11264];
	ld.global.u32 	%r888, [%rd25+11268];
	setp.ge.s32 	%p1139, %r6208, %r888;
	@%p1139 bra 	$L__BB24_467;
	add.s32 	%r4610, %r6208, 1;
	max.s32 	%r4611, %r888, %r4610;
	sub.s32 	%r889, %r4611, %r6208;
	sub.s32 	%r4612, %r6208, %r4611;
	setp.gt.u32 	%p1140, %r4612, -16;
	mov.b32 	%r6216, 0;
	@%p1140 bra 	$L__BB24_457;
	mov.b32 	%r6216, 0;
	mov.u32 	%r6206, %r6216;
$L__BB24_456:
	.pragma "nounroll";
	mul.wide.s32 	%rd1912, %r6208, 4;
	add.s64 	%rd1913, %rd2, %rd1912;
	ld.global.u32 	%r4614, [%rd1913];
	mul.wide.s32 	%rd1914, %r4614, 4;
	add.s64 	%rd1915, %rd3, %rd1914;
	ld.global.u32 	%r4615, [%rd1915];
	setp.eq.s32 	%p1141, %r4615, -1;
	selp.u32 	%r4616, 1, 0, %p1141;
	add.s32 	%r4617, %r6216, %r4616;
	ld.global.u32 	%r4618, [%rd1913+4];
	mul.wide.s32 	%rd1916, %r4618, 4;
	add.s64 	%rd1917, %rd3, %rd1916;
	ld.global.u32 	%r4619, [%rd1917];
	setp.eq.s32 	%p1142, %r4619, -1;
	selp.u32 	%r4620, 1, 0, %p1142;
	add.s32 	%r4621, %r4617, %r4620;
	ld.global.u32 	%r4622, [%rd1913+8];
	mul.wide.s32 	%rd1918, %r4622, 4;
	add.s64 	%rd1919, %rd3, %rd1918;
	ld.global.u32 	%r4623, [%rd1919];
	setp.eq.s32 	%p1143, %r4623, -1;
	selp.u32 	%r4624, 1, 0, %p1143;
	add.s32 	%r4625, %r4621, %r4624;
	ld.global.u32 	%r4626, [%rd1913+12];
	mul.wide.s32 	%rd1920, %r4626, 4;
	add.s64 	%rd1921, %rd3, %rd1920;
	ld.global.u32 	%r4627, [%rd1921];
	setp.eq.s32 	%p1144, %r4627, -1;
	selp.u32 	%r4628, 1, 0, %p1144;
	add.s32 	%r4629, %r4625, %r4628;
	ld.global.u32 	%r4630, [%rd1913+16];
	mul.wide.s32 	%rd1922, %r4630, 4;
	add.s64 	%rd1923, %rd3, %rd1922;
	ld.global.u32 	%r4631, [%rd1923];
	setp.eq.s32 	%p1145, %r4631, -1;
	selp.u32 	%r4632, 1, 0, %p1145;
	add.s32 	%r4633, %r4629, %r4632;
	ld.global.u32 	%r4634, [%rd1913+20];
	mul.wide.s32 	%rd1924, %r4634, 4;
	add.s64 	%rd1925, %rd3, %rd1924;
	ld.global.u32 	%r4635, [%rd1925];
	setp.eq.s32 	%p1146, %r4635, -1;
	selp.u32 	%r4636, 1, 0, %p1146;
	add.s32 	%r4637, %r4633, %r4636;
	ld.global.u32 	%r4638, [%rd1913+24];
	mul.wide.s32 	%rd1926, %r4638, 4;
	add.s64 	%rd1927, %rd3, %rd1926;
	ld.global.u32 	%r4639, [%rd1927];
	setp.eq.s32 	%p1147, %r4639, -1;
	selp.u32 	%r4640, 1, 0, %p1147;
	add.s32 	%r4641, %r4637, %r4640;
	ld.global.u32 	%r4642, [%rd1913+28];
	mul.wide.s32 	%rd1928, %r4642, 4;
	add.s64 	%rd1929, %rd3, %rd1928;
	ld.global.u32 	%r4643, [%rd1929];
	setp.eq.s32 	%p1148, %r4643, -1;
	selp.u32 	%r4644, 1, 0, %p1148;
	add.s32 	%r4645, %r4641, %r4644;
	ld.global.u32 	%r4646, [%rd1913+32];
	mul.wide.s32 	%rd1930, %r4646, 4;
	add.s64 	%rd1931, %rd3, %rd1930;
	ld.global.u32 	%r4647, [%rd1931];
	setp.eq.s32 	%p1149, %r4647, -1;
	selp.u32 	%r4648, 1, 0, %p1149;
	add.s32 	%r4649, %r4645, %r4648;
	ld.global.u32 	%r4650, [%rd1913+36];
	mul.wide.s32 	%rd1932, %r4650, 4;
	add.s64 	%rd1933, %rd3, %rd1932;
	ld.global.u32 	%r4651, [%rd1933];
	setp.eq.s32 	%p1150, %r4651, -1;
	selp.u32 	%r4652, 1, 0, %p1150;
	add.s32 	%r4653, %r4649, %r4652;
	ld.global.u32 	%r4654, [%rd1913+40];
	mul.wide.s32 	%rd1934, %r4654, 4;
	add.s64 	%rd1935, %rd3, %rd1934;
	ld.global.u32 	%r4655, [%rd1935];
	setp.eq.s32 	%p1151, %r4655, -1;
	selp.u32 	%r4656, 1, 0, %p1151;
	add.s32 	%r4657, %r4653, %r4656;
	ld.global.u32 	%r4658, [%rd1913+44];
	mul.wide.s32 	%rd1936, %r4658, 4;
	add.s64 	%rd1937, %rd3, %rd1936;
	ld.global.u32 	%r4659, [%rd1937];
	setp.eq.s32 	%p1152, %r4659, -1;
	selp.u32 	%r4660, 1, 0, %p1152;
	add.s32 	%r4661, %r4657, %r4660;
	ld.global.u32 	%r4662, [%rd1913+48];
	mul.wide.s32 	%rd1938, %r4662, 4;
	add.s64 	%rd1939, %rd3, %rd1938;
	ld.global.u32 	%r4663, [%rd1939];
	setp.eq.s32 	%p1153, %r4663, -1;
	selp.u32 	%r4664, 1, 0, %p1153;
	add.s32 	%r4665, %r4661, %r4664;
	ld.global.u32 	%r4666, [%rd1913+52];
	mul.wide.s32 	%rd1940, %r4666, 4;
	add.s64 	%rd1941, %rd3, %rd1940;
	ld.global.u32 	%r4667, [%rd1941];
	setp.eq.s32 	%p1154, %r4667, -1;
	selp.u32 	%r4668, 1, 0, %p1154;
	add.s32 	%r4669, %r4665, %r4668;
	ld.global.u32 	%r4670, [%rd1913+56];
	mul.wide.s32 	%rd1942, %r4670, 4;
	add.s64 	%rd1943, %rd3, %rd1942;
	ld.global.u32 	%r4671, [%rd1943];
	setp.eq.s32 	%p1155, %r4671, -1;
	selp.u32 	%r4672, 1, 0, %p1155;
	add.s32 	%r4673, %r4669, %r4672;
	ld.global.u32 	%r4674, [%rd1913+60];
	mul.wide.s32 	%rd1944, %r4674, 4;
	add.s64 	%rd1945, %rd3, %rd1944;
	ld.global.u32 	%r4675, [%rd1945];
	setp.eq.s32 	%p1156, %r4675, -1;
	selp.u32 	%r4676, 1, 0, %p1156;
	add.s32 	%r6216, %r4673, %r4676;
	add.s32 	%r6208, %r6208, 16;
	add.s32 	%r6206, %r6206, 16;
	and.b32  	%r4677, %r889, -16;
	setp.ne.s32 	%p1157, %r6206, %r4677;
	@%p1157 bra 	$L__BB24_456;
$L__BB24_457:
	and.b32  	%r899, %r889, 15;
	setp.eq.s32 	%p1158, %r899, 0;
	@%p1158 bra 	$L__BB24_467;
	setp.lt.u32 	%p1159, %r899, 8;
	@%p1159 bra 	$L__BB24_460;
	mul.wide.s32 	%rd1946, %r6208, 4;
	add.s64 	%rd1947, %rd2, %rd1946;
	ld.global.u32 	%r4679, [%rd1947];
	mul.wide.s32 	%rd1948, %r4679, 4;
	add.s64 	%rd1949, %rd3, %rd1948;
	ld.global.u32 	%r4680, [%rd1949];
	setp.eq.s32 	%p1160, %r4680, -1;
	selp.u32 	%r4681, 1, 0, %p1160;
	add.s32 	%r4682, %r6216, %r4681;
	ld.global.u32 	%r4683, [%rd1947+4];
	mul.wide.s32 	%rd1950, %r4683, 4;
	add.s64 	%rd1951, %rd3, %rd1950;
	ld.global.u32 	%r4684, [%rd1951];
	setp.eq.s32 	%p1161, %r4684, -1;
	selp.u32 	%r4685, 1, 0, %p1161;
	add.s32 	%r4686, %r4682, %r4685;
	ld.global.u32 	%r4687, [%rd1947+8];
	mul.wide.s32 	%rd1952, %r4687, 4;
	add.s64 	%rd1953, %rd3, %rd1952;
	ld.global.u32 	%r4688, [%rd1953];
	setp.eq.s32 	%p1162, %r4688, -1;
	selp.u32 	%r4689, 1, 0, %p1162;
	add.s32 	%r4690, %r4686, %r4689;
	ld.global.u32 	%r4691, [%rd1947+12];
	mul.wide.s32 	%rd1954, %r4691, 4;
	add.s64 	%rd1955, %rd3, %rd1954;
	ld.global.u32 	%r4692, [%rd1955];
	setp.eq.s32 	%p1163, %r4692, -1;
	selp.u32 	%r4693, 1, 0, %p1163;
	add.s32 	%r4694, %r4690, %r4693;
	ld.global.u32 	%r4695, [%rd1947+16];
	mul.wide.s32 	%rd1956, %r4695, 4;
	add.s64 	%rd1957, %rd3, %rd1956;
	ld.global.u32 	%r4696, [%rd1957];
	setp.eq.s32 	%p1164, %r4696, -1;
	selp.u32 	%r4697, 1, 0, %p1164;
	add.s32 	%r4698, %r4694, %r4697;
	ld.global.u32 	%r4699, [%rd1947+20];
	mul.wide.s32 	%rd1958, %r4699, 4;
	add.s64 	%rd1959, %rd3, %rd1958;
	ld.global.u32 	%r4700, [%rd1959];
	setp.eq.s32 	%p1165, %r4700, -1;
	selp.u32 	%r4701, 1, 0, %p1165;
	add.s32 	%r4702, %r4698, %r4701;
	ld.global.u32 	%r4703, [%rd1947+24];
	mul.wide.s32 	%rd1960, %r4703, 4;
	add.s64 	%rd1961, %rd3, %rd1960;
	ld.global.u32 	%r4704, [%rd1961];
	setp.eq.s32 	%p1166, %r4704, -1;
	selp.u32 	%r4705, 1, 0, %p1166;
	add.s32 	%r4706, %r4702, %r4705;
	ld.global.u32 	%r4707, [%rd1947+28];
	mul.wide.s32 	%rd1962, %r4707, 4;
	add.s64 	%rd1963, %rd3, %rd1962;
	ld.global.u32 	%r4708, [%rd1963];
	setp.eq.s32 	%p1167, %r4708, -1;
	selp.u32 	%r4709, 1, 0, %p1167;
	add.s32 	%r6216, %r4706, %r4709;
	add.s32 	%r6208, %r6208, 8;
$L__BB24_460:
	and.b32  	%r905, %r889, 7;
	setp.eq.s32 	%p1168, %r905, 0;
	@%p1168 bra 	$L__BB24_467;
	and.b32  	%r906, %r889, 3;
	setp.lt.u32 	%p1169, %r905, 4;
	@%p1169 bra 	$L__BB24_463;
	mul.wide.s32 	%rd1964, %r6208, 4;
	add.s64 	%rd1965, %rd2, %rd1964;
	ld.global.u32 	%r4711, [%rd1965];
	mul.wide.s32 	%rd1966, %r4711, 4;
	add.s64 	%rd1967, %rd3, %rd1966;
	ld.global.u32 	%r4712, [%rd1967];
	setp.eq.s32 	%p1170, %r4712, -1;
	selp.u32 	%r4713, 1, 0, %p1170;
	add.s32 	%r4714, %r6216, %r4713;
	ld.global.u32 	%r4715, [%rd1965+4];
	mul.wide.s32 	%rd1968, %r4715, 4;
	add.s64 	%rd1969, %rd3, %rd1968;
	ld.global.u32 	%r4716, [%rd1969];
	setp.eq.s32 	%p1171, %r4716, -1;
	selp.u32 	%r4717, 1, 0, %p1171;
	add.s32 	%r4718, %r4714, %r4717;
	ld.global.u32 	%r4719, [%rd1965+8];
	mul.wide.s32 	%rd1970, %r4719, 4;
	add.s64 	%rd1971, %rd3, %rd1970;
	ld.global.u32 	%r4720, [%rd1971];
	setp.eq.s32 	%p1172, %r4720, -1;
	selp.u32 	%r4721, 1, 0, %p1172;
	add.s32 	%r4722, %r4718, %r4721;
	ld.global.u32 	%r4723, [%rd1965+12];
	mul.wide.s32 	%rd1972, %r4723, 4;
	add.s64 	%rd1973, %rd3, %rd1972;
	ld.global.u32 	%r4724, [%rd1973];
	setp.eq.s32 	%p1173, %r4724, -1;
	selp.u32 	%r4725, 1, 0, %p1173;
	add.s32 	%r6216, %r4722, %r4725;
	add.s32 	%r6208, %r6208, 4;
$L__BB24_463:
	setp.eq.s32 	%p1174, %r906, 0;
	@%p1174 bra 	$L__BB24_467;
	mul.wide.s32 	%rd1974, %r6208, 4;
	add.s64 	%rd37, %rd2, %rd1974;
	ld.global.u32 	%r4726, [%rd37];
	mul.wide.s32 	%rd1975, %r4726, 4;
	add.s64 	%rd1976, %rd3, %rd1975;
	ld.global.u32 	%r4727, [%rd1976];
	setp.eq.s32 	%p1175, %r4727, -1;
	selp.u32 	%r4728, 1, 0, %p1175;
	add.s32 	%r6216, %r6216, %r4728;
	setp.eq.s32 	%p1176, %r906, 1;
	@%p1176 bra 	$L__BB24_467;
	ld.global.u32 	%r4729, [%rd37+4];
	mul.wide.s32 	%rd1977, %r4729, 4;
	add.s64 	%rd1978, %rd3, %rd1977;
	ld.global.u32 	%r4730, [%rd1978];
	setp.eq.s32 	%p1177, %r4730, -1;
	selp.u32 	%r4731, 1, 0, %p1177;
	add.s32 	%r6216, %r6216, %r4731;
	setp.eq.s32 	%p1178, %r906, 2;
	@%p1178 bra 	$L__BB24_467;
	ld.global.u32 	%r4732, [%rd37+8];
	mul.wide.s32 	%rd1979, %r4732, 4;
	add.s64 	%rd1980, %rd3, %rd1979;
	ld.global.u32 	%r4733, [%rd1980];
	setp.eq.s32 	%p1179, %r4733, -1;
	selp.u32 	%r4734, 1, 0, %p1179;
	add.s32 	%r6216, %r6216, %r4734;
$L__BB24_467:
	ld.global.u32 	%r4736, [%rd24+12288];
	setp.ne.s32 	%p1180, %r4736, -1;
	mov.b32 	%r6229, 0;
	@%p1180 bra 	$L__BB24_482;
	ld.global.u32 	%r6221, [%rd25+12288];
	ld.global.u32 	%r917, [%rd25+12292];
	setp.ge.s32 	%p1181, %r6221, %r917;
	@%p1181 bra 	$L__BB24_482;
	add.s32 	%r4740, %r6221, 1;
	max.s32 	%r4741, %r917, %r4740;
	sub.s32 	%r918, %r4741, %r6221;
	sub.s32 	%r4742, %r6221, %r4741;
	setp.gt.u32 	%p1182, %r4742, -16;
	mov.b32 	%r6229, 0;
	@%p1182 bra 	$L__BB24_472;
	mov.b32 	%r6229, 0;
	mov.u32 	%r6219, %r6229;
$L__BB24_471:
	.pragma "nounroll";
	mul.wide.s32 	%rd1981, %r6221, 4;
	add.s64 	%rd1982, %rd2, %rd1981;
	ld.global.u32 	%r4744, [%rd1982];
	mul.wide.s32 	%rd1983, %r4744, 4;
	add.s64 	%rd1984, %rd3, %rd1983;
	ld.global.u32 	%r4745, [%rd1984];
	setp.eq.s32 	%p1183, %r4745, -1;
	selp.u32 	%r4746, 1, 0, %p1183;
	add.s32 	%r4747, %r6229, %r4746;
	ld.global.u32 	%r4748, [%rd1982+4];
	mul.wide.s32 	%rd1985, %r4748, 4;
	add.s64 	%rd1986, %rd3, %rd1985;
	ld.global.u32 	%r4749, [%rd1986];
	setp.eq.s32 	%p1184, %r4749, -1;
	selp.u32 	%r4750, 1, 0, %p1184;
	add.s32 	%r4751, %r4747, %r4750;
	ld.global.u32 	%r4752, [%rd1982+8];
	mul.wide.s32 	%rd1987, %r4752, 4;
	add.s64 	%rd1988, %rd3, %rd1987;
	ld.global.u32 	%r4753, [%rd1988];
	setp.eq.s32 	%p1185, %r4753, -1;
	selp.u32 	%r4754, 1, 0, %p1185;
	add.s32 	%r4755, %r4751, %r4754;
	ld.global.u32 	%r4756, [%rd1982+12];
	mul.wide.s32 	%rd1989, %r4756, 4;
	add.s64 	%rd1990, %rd3, %rd1989;
	ld.global.u32 	%r4757, [%rd1990];
	setp.eq.s32 	%p1186, %r4757, -1;
	selp.u32 	%r4758, 1, 0, %p1186;
	add.s32 	%r4759, %r4755, %r4758;
	ld.global.u32 	%r4760, [%rd1982+16];
	mul.wide.s32 	%rd1991, %r4760, 4;
	add.s64 	%rd1992, %rd3, %rd1991;
	ld.global.u32 	%r4761, [%rd1992];
	setp.eq.s32 	%p1187, %r4761, -1;
	selp.u32 	%r4762, 1, 0, %p1187;
	add.s32 	%r4763, %r4759, %r4762;
	ld.global.u32 	%r4764, [%rd1982+20];
	mul.wide.s32 	%rd1993, %r4764, 4;
	add.s64 	%rd1994, %rd3, %rd1993;
	ld.global.u32 	%r4765, [%rd1994];
	setp.eq.s32 	%p1188, %r4765, -1;
	selp.u32 	%r4766, 1, 0, %p1188;
	add.s32 	%r4767, %r4763, %r4766;
	ld.global.u32 	%r4768, [%rd1982+24];
	mul.wide.s32 	%rd1995, %r4768, 4;
	add.s64 	%rd1996, %rd3, %rd1995;
	ld.global.u32 	%r4769, [%rd1996];
	setp.eq.s32 	%p1189, %r4769, -1;
	selp.u32 	%r4770, 1, 0, %p1189;
	add.s32 	%r4771, %r4767, %r4770;
	ld.global.u32 	%r4772, [%rd1982+28];
	mul.wide.s32 	%rd1997, %r4772, 4;
	add.s64 	%rd1998, %rd3, %rd1997;
	ld.global.u32 	%r4773, [%rd1998];
	setp.eq.s32 	%p1190, %r4773, -1;
	selp.u32 	%r4774, 1, 0, %p1190;
	add.s32 	%r4775, %r4771, %r4774;
	ld.global.u32 	%r4776, [%rd1982+32];
	mul.wide.s32 	%rd1999, %r4776, 4;
	add.s64 	%rd2000, %rd3, %rd1999;
	ld.global.u32 	%r4777, [%rd2000];
	setp.eq.s32 	%p1191, %r4777, -1;
	selp.u32 	%r4778, 1, 0, %p1191;
	add.s32 	%r4779, %r4775, %r4778;
	ld.global.u32 	%r4780, [%rd1982+36];
	mul.wide.s32 	%rd2001, %r4780, 4;
	add.s64 	%rd2002, %rd3, %rd2001;
	ld.global.u32 	%r4781, [%rd2002];
	setp.eq.s32 	%p1192, %r4781, -1;
	selp.u32 	%r4782, 1, 0, %p1192;
	add.s32 	%r4783, %r4779, %r4782;
	ld.global.u32 	%r4784, [%rd1982+40];
	mul.wide.s32 	%rd2003, %r4784, 4;
	add.s64 	%rd2004, %rd3, %rd2003;
	ld.global.u32 	%r4785, [%rd2004];
	setp.eq.s32 	%p1193, %r4785, -1;
	selp.u32 	%r4786, 1, 0, %p1193;
	add.s32 	%r4787, %r4783, %r4786;
	ld.global.u32 	%r4788, [%rd1982+44];
	mul.wide.s32 	%rd2005, %r4788, 4;
	add.s64 	%rd2006, %rd3, %rd2005;
	ld.global.u32 	%r4789, [%rd2006];
	setp.eq.s32 	%p1194, %r4789, -1;
	selp.u32 	%r4790, 1, 0, %p1194;
	add.s32 	%r4791, %r4787, %r4790;
	ld.global.u32 	%r4792, [%rd1982+48];
	mul.wide.s32 	%rd2007, %r4792, 4;
	add.s64 	%rd2008, %rd3, %rd2007;
	ld.global.u32 	%r4793, [%rd2008];
	setp.eq.s32 	%p1195, %r4793, -1;
	selp.u32 	%r4794, 1, 0, %p1195;
	add.s32 	%r4795, %r4791, %r4794;
	ld.global.u32 	%r4796, [%rd1982+52];
	mul.wide.s32 	%rd2009, %r4796, 4;
	add.s64 	%rd2010, %rd3, %rd2009;
	ld.global.u32 	%r4797, [%rd2010];
	setp.eq.s32 	%p1196, %r4797, -1;
	selp.u32 	%r4798, 1, 0, %p1196;
	add.s32 	%r4799, %r4795, %r4798;
	ld.global.u32 	%r4800, [%rd1982+56];
	mul.wide.s32 	%rd2011, %r4800, 4;
	add.s64 	%rd2012, %rd3, %rd2011;
	ld.global.u32 	%r4801, [%rd2012];
	setp.eq.s32 	%p1197, %r4801, -1;
	selp.u32 	%r4802, 1, 0, %p1197;
	add.s32 	%r4803, %r4799, %r4802;
	ld.global.u32 	%r4804, [%rd1982+60];
	mul.wide.s32 	%rd2013, %r4804, 4;
	add.s64 	%rd2014, %rd3, %rd2013;
	ld.global.u32 	%r4805, [%rd2014];
	setp.eq.s32 	%p1198, %r4805, -1;
	selp.u32 	%r4806, 1, 0, %p1198;
	add.s32 	%r6229, %r4803, %r4806;
	add.s32 	%r6221, %r6221, 16;
	add.s32 	%r6219, %r6219, 16;
	and.b32  	%r4807, %r918, -16;
	setp.ne.s32 	%p1199, %r6219, %r4807;
	@%p1199 bra 	$L__BB24_471;
$L__BB24_472:
	and.b32  	%r928, %r918, 15;
	setp.eq.s32 	%p1200, %r928, 0;
	@%p1200 bra 	$L__BB24_482;
	setp.lt.u32 	%p1201, %r928, 8;
	@%p1201 bra 	$L__BB24_475;
	mul.wide.s32 	%rd2015, %r6221, 4;
	add.s64 	%rd2016, %rd2, %rd2015;
	ld.global.u32 	%r4809, [%rd2016];
	mul.wide.s32 	%rd2017, %r4809, 4;
	add.s64 	%rd2018, %rd3, %rd2017;
	ld.global.u32 	%r4810, [%rd2018];
	setp.eq.s32 	%p1202, %r4810, -1;
	selp.u32 	%r4811, 1, 0, %p1202;
	add.s32 	%r4812, %r6229, %r4811;
	ld.global.u32 	%r4813, [%rd2016+4];
	mul.wide.s32 	%rd2019, %r4813, 4;
	add.s64 	%rd2020, %rd3, %rd2019;
	ld.global.u32 	%r4814, [%rd2020];
	setp.eq.s32 	%p1203, %r4814, -1;
	selp.u32 	%r4815, 1, 0, %p1203;
	add.s32 	%r4816, %r4812, %r4815;
	ld.global.u32 	%r4817, [%rd2016+8];
	mul.wide.s32 	%rd2021, %r4817, 4;
	add.s64 	%rd2022, %rd3, %rd2021;
	ld.global.u32 	%r4818, [%rd2022];
	setp.eq.s32 	%p1204, %r4818, -1;
	selp.u32 	%r4819, 1, 0, %p1204;
	add.s32 	%r4820, %r4816, %r4819;
	ld.global.u32 	%r4821, [%rd2016+12];
	mul.wide.s32 	%rd2023, %r4821, 4;
	add.s64 	%rd2024, %rd3, %rd2023;
	ld.global.u32 	%r4822, [%rd2024];
	setp.eq.s32 	%p1205, %r4822, -1;
	selp.u32 	%r4823, 1, 0, %p1205;
	add.s32 	%r4824, %r4820, %r4823;
	ld.global.u32 	%r4825, [%rd2016+16];
	mul.wide.s32 	%rd2025, %r4825, 4;
	add.s64 	%rd2026, %rd3, %rd2025;
	ld.global.u32 	%r4826, [%rd2026];
	setp.eq.s32 	%p1206, %r4826, -1;
	selp.u32 	%r4827, 1, 0, %p1206;
	add.s32 	%r4828, %r4824, %r4827;
	ld.global.u32 	%r4829, [%rd2016+20];
	mul.wide.s32 	%rd2027, %r4829, 4;
	add.s64 	%rd2028, %rd3, %rd2027;
	ld.global.u32 	%r4830, [%rd2028];
	setp.eq.s32 	%p1207, %r4830, -1;
	selp.u32 	%r4831, 1, 0, %p1207;
	add.s32 	%r4832, %r4828, %r4831;
	ld.global.u32 	%r4833, [%rd2016+24];
	mul.wide.s32 	%rd2029, %r4833, 4;
	add.s64 	%rd2030, %rd3, %rd2029;
	ld.global.u32 	%r4834, [%rd2030];
	setp.eq.s32 	%p1208, %r4834, -1;
	selp.u32 	%r4835, 1, 0, %p1208;
	add.s32 	%r4836, %r4832, %r4835;
	ld.global.u32 	%r4837, [%rd2016+28];
	mul.wide.s32 	%rd2031, %r4837, 4;
	add.s64 	%rd2032, %rd3, %rd2031;
	ld.global.u32 	%r4838, [%rd2032];
	setp.eq.s32 	%p1209, %r4838, -1;
	selp.u32 	%r4839, 1, 0, %p1209;
	add.s32 	%r6229, %r4836, %r4839;
	add.s32 	%r6221, %r6221, 8;
$L__BB24_475:
	and.b32  	%r934, %r918, 7;
	setp.eq.s32 	%p1210, %r934, 0;
	@%p1210 bra 	$L__BB24_482;
	and.b32  	%r935, %r918, 3;
	setp.lt.u32 	%p1211, %r934, 4;
	@%p1211 bra 	$L__BB24_478;
	mul.wide.s32 	%rd2033, %r6221, 4;
	add.s64 	%rd2034, %rd2, %rd2033;
	ld.global.u32 	%r4841, [%rd2034];
	mul.wide.s32 	%rd2035, %r4841, 4;
	add.s64 	%rd2036, %rd3, %rd2035;
	ld.global.u32 	%r4842, [%rd2036];
	setp.eq.s32 	%p1212, %r4842, -1;
	selp.u32 	%r4843, 1, 0, %p1212;
	add.s32 	%r4844, %r6229, %r4843;
	ld.global.u32 	%r4845, [%rd2034+4];
	mul.wide.s32 	%rd2037, %r4845, 4;
	add.s64 	%rd2038, %rd3, %rd2037;
	ld.global.u32 	%r4846, [%rd2038];
	setp.eq.s32 	%p1213, %r4846, -1;
	selp.u32 	%r4847, 1, 0, %p1213;
	add.s32 	%r4848, %r4844, %r4847;
	ld.global.u32 	%r4849, [%rd2034+8];
	mul.wide.s32 	%rd2039, %r4849, 4;
	add.s64 	%rd2040, %rd3, %rd2039;
	ld.global.u32 	%r4850, [%rd2040];
	setp.eq.s32 	%p1214, %r4850, -1;
	selp.u32 	%r4851, 1, 0, %p1214;
	add.s32 	%r4852, %r4848, %r4851;
	ld.global.u32 	%r4853, [%rd2034+12];
	mul.wide.s32 	%rd2041, %r4853, 4;
	add.s64 	%rd2042, %rd3, %rd2041;
	ld.global.u32 	%r4854, [%rd2042];
	setp.eq.s32 	%p1215, %r4854, -1;
	selp.u32 	%r4855, 1, 0, %p1215;
	add.s32 	%r6229, %r4852, %r4855;
	add.s32 	%r6221, %r6221, 4;
$L__BB24_478:
	setp.eq.s32 	%p1216, %r935, 0;
	@%p1216 bra 	$L__BB24_482;
	mul.wide.s32 	%rd2043, %r6221, 4;
	add.s64 	%rd38, %rd2, %rd2043;
	ld.global.u32 	%r4856, [%rd38];
	mul.wide.s32 	%rd2044, %r4856, 4;
	add.s64 	%rd2045, %rd3, %rd2044;
	ld.global.u32 	%r4857, [%rd2045];
	setp.eq.s32 	%p1217, %r4857, -1;
	selp.u32 	%r4858, 1, 0, %p1217;
	add.s32 	%r6229, %r6229, %r4858;
	setp.eq.s32 	%p1218, %r935, 1;
	@%p1218 bra 	$L__BB24_482;
	ld.global.u32 	%r4859, [%rd38+4];
	mul.wide.s32 	%rd2046, %r4859, 4;
	add.s64 	%rd2047, %rd3, %rd2046;
	ld.global.u32 	%r4860, [%rd2047];
	setp.eq.s32 	%p1219, %r4860, -1;
	selp.u32 	%r4861, 1, 0, %p1219;
	add.s32 	%r6229, %r6229, %r4861;
	setp.eq.s32 	%p1220, %r935, 2;
	@%p1220 bra 	$L__BB24_482;
	ld.global.u32 	%r4862, [%rd38+8];
	mul.wide.s32 	%rd2048, %r4862, 4;
	add.s64 	%rd2049, %rd3, %rd2048;
	ld.global.u32 	%r4863, [%rd2049];
	setp.eq.s32 	%p1221, %r4863, -1;
	selp.u32 	%r4864, 1, 0, %p1221;
	add.s32 	%r6229, %r6229, %r4864;
$L__BB24_482:
	ld.global.u32 	%r4866, [%rd24+13312];
	setp.ne.s32 	%p1222, %r4866, -1;
	mov.b32 	%r6242, 0;
	@%p1222 bra 	$L__BB24_497;
	ld.global.u32 	%r6234, [%rd25+13312];
	ld.global.u32 	%r946, [%rd25+13316];
	setp.ge.s32 	%p1223, %r6234, %r946;
	@%p1223 bra 	$L__BB24_497;
	add.s32 	%r4870, %r6234, 1;
	max.s32 	%r4871, %r946, %r4870;
	sub.s32 	%r947, %r4871, %r6234;
	and.b32  	%r948, %r947, 15;
	sub.s32 	%r4872, %r6234, %r4871;
	setp.gt.u32 	%p1224, %r4872, -16;
	mov.b32 	%r6242, 0;
	@%p1224 bra 	$L__BB24_487;
	mov.b32 	%r6242, 0;
	mov.u32 	%r6232, %r6242;
$L__BB24_486:
	.pragma "nounroll";
	mul.wide.s32 	%rd2050, %r6234, 4;
	add.s64 	%rd2051, %rd2, %rd2050;
	ld.global.u32 	%r4874, [%rd2051];
	mul.wide.s32 	%rd2052, %r4874, 4;
	add.s64 	%rd2053, %rd3, %rd2052;
	ld.global.u32 	%r4875, [%rd2053];
	setp.eq.s32 	%p1225, %r4875, -1;
	selp.u32 	%r4876, 1, 0, %p1225;
	add.s32 	%r4877, %r6242, %r4876;
	ld.global.u32 	%r4878, [%rd2051+4];
	mul.wide.s32 	%rd2054, %r4878, 4;
	add.s64 	%rd2055, %rd3, %rd2054;
	ld.global.u32 	%r4879, [%rd2055];
	setp.eq.s32 	%p1226, %r4879, -1;
	selp.u32 	%r4880, 1, 0, %p1226;
	add.s32 	%r4881, %r4877, %r4880;
	ld.global.u32 	%r4882, [%rd2051+8];
	mul.wide.s32 	%rd2056, %r4882, 4;
	add.s64 	%rd2057, %rd3, %rd2056;
	ld.global.u32 	%r4883, [%rd2057];
	setp.eq.s32 	%p1227, %r4883, -1;
	selp.u32 	%r4884, 1, 0, %p1227;
	add.s32 	%r4885, %r4881, %r4884;
	ld.global.u32 	%r4886, [%rd2051+12];
	mul.wide.s32 	%rd2058, %r4886, 4;
	add.s64 	%rd2059, %rd3, %rd2058;
	ld.global.u32 	%r4887, [%rd2059];
	setp.eq.s32 	%p1228, %r4887, -1;
	selp.u32 	%r4888, 1, 0, %p1228;
	add.s32 	%r4889, %r4885, %r4888;
	ld.global.u32 	%r4890, [%rd2051+16];
	mul.wide.s32 	%rd2060, %r4890, 4;
	add.s64 	%rd2061, %rd3, %rd2060;
	ld.global.u32 	%r4891, [%rd2061];
	setp.eq.s32 	%p1229, %r4891, -1;
	selp.u32 	%r4892, 1, 0, %p1229;
	add.s32 	%r4893, %r4889, %r4892;
	ld.global.u32 	%r4894, [%rd2051+20];
	mul.wide.s32 	%rd2062, %r4894, 4;
	add.s64 	%rd2063, %rd3, %rd2062;
	ld.global.u32 	%r4895, [%rd2063];
	setp.eq.s32 	%p1230, %r4895, -1;
	selp.u32 	%r4896, 1, 0, %p1230;
	add.s32 	%r4897, %r4893, %r4896;
	ld.global.u32 	%r4898, [%rd2051+24];
	mul.wide.s32 	%rd2064, %r4898, 4;
	add.s64 	%rd2065, %rd3, %rd2064;
	ld.global.u32 	%r4899, [%rd2065];
	setp.eq.s32 	%p1231, %r4899, -1;
	selp.u32 	%r4900, 1, 0, %p1231;
	add.s32 	%r4901, %r4897, %r4900;
	ld.global.u32 	%r4902, [%rd2051+28];
	mul.wide.s32 	%rd2066, %r4902, 4;
	add.s64 	%rd2067, %rd3, %rd2066;
	ld.global.u32 	%r4903, [%rd2067];
	setp.eq.s32 	%p1232, %r4903, -1;
	selp.u32 	%r4904, 1, 0, %p1232;
	add.s32 	%r4905, %r4901, %r4904;
	ld.global.u32 	%r4906, [%rd2051+32];
	mul.wide.s32 	%rd2068, %r4906, 4;
	add.s64 	%rd2069, %rd3, %rd2068;
	ld.global.u32 	%r4907, [%rd2069];
	setp.eq.s32 	%p1233, %r4907, -1;
	selp.u32 	%r4908, 1, 0, %p1233;
	add.s32 	%r4909, %r4905, %r4908;
	ld.global.u32 	%r4910, [%rd2051+36];
	mul.wide.s32 	%rd2070, %r4910, 4;
	add.s64 	%rd2071, %rd3, %rd2070;
	ld.global.u32 	%r4911, [%rd2071];
	setp.eq.s32 	%p1234, %r4911, -1;
	selp.u32 	%r4912, 1, 0, %p1234;
	add.s32 	%r4913, %r4909, %r4912;
	ld.global.u32 	%r4914, [%rd2051+40];
	mul.wide.s32 	%rd2072, %r4914, 4;
	add.s64 	%rd2073, %rd3, %rd2072;
	ld.global.u32 	%r4915, [%rd2073];
	setp.eq.s32 	%p1235, %r4915, -1;
	selp.u32 	%r4916, 1, 0, %p1235;
	add.s32 	%r4917, %r4913, %r4916;
	ld.global.u32 	%r4918, [%rd2051+44];
	mul.wide.s32 	%rd2074, %r4918, 4;
	add.s64 	%rd2075, %rd3, %rd2074;
	ld.global.u32 	%r4919, [%rd2075];
	setp.eq.s32 	%p1236, %r4919, -1;
	selp.u32 	%r4920, 1, 0, %p1236;
	add.s32 	%r4921, %r4917, %r4920;
	ld.global.u32 	%r4922, [%rd2051+48];
	mul.wide.s32 	%rd2076, %r4922, 4;
	add.s64 	%rd2077, %rd3, %rd2076;
	ld.global.u32 	%r4923, [%rd2077];
	setp.eq.s32 	%p1237, %r4923, -1;
	selp.u32 	%r4924, 1, 0, %p1237;
	add.s32 	%r4925, %r4921, %r4924;
	ld.global.u32 	%r4926, [%rd2051+52];
	mul.wide.s32 	%rd2078, %r4926, 4;
	add.s64 	%rd2079, %rd3, %rd2078;
	ld.global.u32 	%r4927, [%rd2079];
	setp.eq.s32 	%p1238, %r4927, -1;
	selp.u32 	%r4928, 1, 0, %p1238;
	add.s32 	%r4929, %r4925, %r4928;
	ld.global.u32 	%r4930, [%rd2051+56];
	mul.wide.s32 	%rd2080, %r4930, 4;
	add.s64 	%rd2081, %rd3, %rd2080;
	ld.global.u32 	%r4931, [%rd2081];
	setp.eq.s32 	%p1239, %r4931, -1;
	selp.u32 	%r4932, 1, 0, %p1239;
	add.s32 	%r4933, %r4929, %r4932;
	ld.global.u32 	%r4934, [%rd2051+60];
	mul.wide.s32 	%rd2082, %r4934, 4;
	add.s64 	%rd2083, %rd3, %rd2082;
	ld.global.u32 	%r4935, [%rd2083];
	setp.eq.s32 	%p1240, %r4935, -1;
	selp.u32 	%r4936, 1, 0, %p1240;
	add.s32 	%r6242, %r4933, %r4936;
	add.s32 	%r6234, %r6234, 16;
	add.s32 	%r6232, %r6232, 16;
	and.b32  	%r4937, %r947, -16;
	setp.ne.s32 	%p1241, %r6232, %r4937;
	@%p1241 bra 	$L__BB24_486;
$L__BB24_487:
	setp.eq.s32 	%p1242, %r948, 0;
	@%p1242 bra 	$L__BB24_497;
	and.b32  	%r958, %r947, 7;
	setp.lt.u32 	%p1243, %r948, 8;
	@%p1243 bra 	$L__BB24_490;
	mul.wide.s32 	%rd2084, %r6234, 4;
	add.s64 	%rd2085, %rd2, %rd2084;
	ld.global.u32 	%r4939, [%rd2085];
	mul.wide.s32 	%rd2086, %r4939, 4;
	add.s64 	%rd2087, %rd3, %rd2086;
	ld.global.u32 	%r4940, [%rd2087];
	setp.eq.s32 	%p1244, %r4940, -1;
	selp.u32 	%r4941, 1, 0, %p1244;
	add.s32 	%r4942, %r6242, %r4941;
	ld.global.u32 	%r4943, [%rd2085+4];
	mul.wide.s32 	%rd2088, %r4943, 4;
	add.s64 	%rd2089, %rd3, %rd2088;
	ld.global.u32 	%r4944, [%rd2089];
	setp.eq.s32 	%p1245, %r4944, -1;
	selp.u32 	%r4945, 1, 0, %p1245;
	add.s32 	%r4946, %r4942, %r4945;
	ld.global.u32 	%r4947, [%rd2085+8];
	mul.wide.s32 	%rd2090, %r4947, 4;
	add.s64 	%rd2091, %rd3, %rd2090;
	ld.global.u32 	%r4948, [%rd2091];
	setp.eq.s32 	%p1246, %r4948, -1;
	selp.u32 	%r4949, 1, 0, %p1246;
	add.s32 	%r4950, %r4946, %r4949;
	ld.global.u32 	%r4951, [%rd2085+12];
	mul.wide.s32 	%rd2092, %r4951, 4;
	add.s64 	%rd2093, %rd3, %rd2092;
	ld.global.u32 	%r4952, [%rd2093];
	setp.eq.s32 	%p1247, %r4952, -1;
	selp.u32 	%r4953, 1, 0, %p1247;
	add.s32 	%r4954, %r4950, %r4953;
	ld.global.u32 	%r4955, [%rd2085+16];
	mul.wide.s32 	%rd2094, %r4955, 4;
	add.s64 	%rd2095, %rd3, %rd2094;
	ld.global.u32 	%r4956, [%rd2095];
	setp.eq.s32 	%p1248, %r4956, -1;
	selp.u32 	%r4957, 1, 0, %p1248;
	add.s32 	%r4958, %r4954, %r4957;
	ld.global.u32 	%r4959, [%rd2085+20];
	mul.wide.s32 	%rd2096, %r4959, 4;
	add.s64 	%rd2097, %rd3, %rd2096;
	ld.global.u32 	%r4960, [%rd2097];
	setp.eq.s32 	%p1249, %r4960, -1;
	selp.u32 	%r4961, 1, 0, %p1249;
	add.s32 	%r4962, %r4958, %r4961;
	ld.global.u32 	%r4963, [%rd2085+24];
	mul.wide.s32 	%rd2098, %r4963, 4;
	add.s64 	%rd2099, %rd3, %rd2098;
	ld.global.u32 	%r4964, [%rd2099];
	setp.eq.s32 	%p1250, %r4964, -1;
	selp.u32 	%r4965, 1, 0, %p1250;
	add.s32 	%r4966, %r4962, %r4965;
	ld.global.u32 	%r4967, [%rd2085+28];
	mul.wide.s32 	%rd2100, %r4967, 4;
	add.s64 	%rd2101, %rd3, %rd2100;
	ld.global.u32 	%r4968, [%rd2101];
	setp.eq.s32 	%p1251, %r4968, -1;
	selp.u32 	%r4969, 1, 0, %p1251;
	add.s32 	%r6242, %r4966, %r4969;
	add.s32 	%r6234, %r6234, 8;
$L__BB24_490:
	setp.eq.s32 	%p1252, %r958, 0;
	@%p1252 bra 	$L__BB24_497;
	and.b32  	%r964, %r947, 3;
	setp.lt.u32 	%p1253, %r958, 4;
	@%p1253 bra 	$L__BB24_493;
	mul.wide.s32 	%rd2102, %r6234, 4;
	add.s64 	%rd2103, %rd2, %rd2102;
	ld.global.u32 	%r4971, [%rd2103];
	mul.wide.s32 	%rd2104, %r4971, 4;
	add.s64 	%rd2105, %rd3, %rd2104;
	ld.global.u32 	%r4972, [%rd2105];
	setp.eq.s32 	%p1254, %r4972, -1;
	selp.u32 	%r4973, 1, 0, %p1254;
	add.s32 	%r4974, %r6242, %r4973;
	ld.global.u32 	%r4975, [%rd2103+4];
	mul.wide.s32 	%rd2106, %r4975, 4;
	add.s64 	%rd2107, %rd3, %rd2106;
	ld.global.u32 	%r4976, [%rd2107];
	setp.eq.s32 	%p1255, %r4976, -1;
	selp.u32 	%r4977, 1, 0, %p1255;
	add.s32 	%r4978, %r4974, %r4977;
	ld.global.u32 	%r4979, [%rd2103+8];
	mul.wide.s32 	%rd2108, %r4979, 4;
	add.s64 	%rd2109, %rd3, %rd2108;
	ld.global.u32 	%r4980, [%rd2109];
	setp.eq.s32 	%p1256, %r4980, -1;
	selp.u32 	%r4981, 1, 0, %p1256;
	add.s32 	%r4982, %r4978, %r4981;
	ld.global.u32 	%r4983, [%rd2103+12];
	mul.wide.s32 	%rd2110, %r4983, 4;
	add.s64 	%rd2111, %rd3, %rd2110;
	ld.global.u32 	%r4984, [%rd2111];
	setp.eq.s32 	%p1257, %r4984, -1;
	selp.u32 	%r4985, 1, 0, %p1257;
	add.s32 	%r6242, %r4982, %r4985;
	add.s32 	%r6234, %r6234, 4;
$L__BB24_493:
	setp.eq.s32 	%p1258, %r964, 0;
	@%p1258 bra 	$L__BB24_497;
	mul.wide.s32 	%rd2112, %r6234, 4;
	add.s64 	%rd39, %rd2, %rd2112;
	ld.global.u32 	%r4986, [%rd39];
	mul.wide.s32 	%rd2113, %r4986, 4;
	add.s64 	%rd2114, %rd3, %rd2113;
	ld.global.u32 	%r4987, [%rd2114];
	setp.eq.s32 	%p1259, %r4987, -1;
	selp.u32 	%r4988, 1, 0, %p1259;
	add.s32 	%r6242, %r6242, %r4988;
	setp.eq.s32 	%p1260, %r964, 1;
	@%p1260 bra 	$L__BB24_497;
	ld.global.u32 	%r4989, [%rd39+4];
	mul.wide.s32 	%rd2115, %r4989, 4;
	add.s64 	%rd2116, %rd3, %rd2115;
	ld.global.u32 	%r4990, [%rd2116];
	setp.eq.s32 	%p1261, %r4990, -1;
	selp.u32 	%r4991, 1, 0, %p1261;
	add.s32 	%r6242, %r6242, %r4991;
	setp.eq.s32 	%p1262, %r964, 2;
	@%p1262 bra 	$L__BB24_497;
	ld.global.u32 	%r4992, [%rd39+8];
	mul.wide.s32 	%rd2117, %r4992, 4;
	add.s64 	%rd2118, %rd3, %rd2117;
	ld.global.u32 	%r4993, [%rd2118];
	setp.eq.s32 	%p1263, %r4993, -1;
	selp.u32 	%r4994, 1, 0, %p1263;
	add.s32 	%r6242, %r6242, %r4994;
$L__BB24_497:
	ld.global.u32 	%r4996, [%rd24+14336];
	setp.ne.s32 	%p1264, %r4996, -1;
	mov.b32 	%r6255, 0;
	@%p1264 bra 	$L__BB24_512;
	ld.global.u32 	%r6247, [%rd25+14336];
	ld.global.u32 	%r975, [%rd25+14340];
	setp.ge.s32 	%p1265, %r6247, %r975;
	@%p1265 bra 	$L__BB24_512;
	add.s32 	%r5000, %r6247, 1;
	max.s32 	%r5001, %r975, %r5000;
	sub.s32 	%r976, %r5001, %r6247;
	sub.s32 	%r5002, %r6247, %r5001;
	setp.gt.u32 	%p1266, %r5002, -16;
	mov.b32 	%r6255, 0;
	@%p1266 bra 	$L__BB24_502;
	mov.b32 	%r6255, 0;
	mov.u32 	%r6245, %r6255;
$L__BB24_501:
	.pragma "nounroll";
	mul.wide.s32 	%rd2119, %r6247, 4;
	add.s64 	%rd2120, %rd2, %rd2119;
	ld.global.u32 	%r5004, [%rd2120];
	mul.wide.s32 	%rd2121, %r5004, 4;
	add.s64 	%rd2122, %rd3, %rd2121;
	ld.global.u32 	%r5005, [%rd2122];
	setp.eq.s32 	%p1267, %r5005, -1;
	selp.u32 	%r5006, 1, 0, %p1267;
	add.s32 	%r5007, %r6255, %r5006;
	ld.global.u32 	%r5008, [%rd2120+4];
	mul.wide.s32 	%rd2123, %r5008, 4;
	add.s64 	%rd2124, %rd3, %rd2123;
	ld.global.u32 	%r5009, [%rd2124];
	setp.eq.s32 	%p1268, %r5009, -1;
	selp.u32 	%r5010, 1, 0, %p1268;
	add.s32 	%r5011, %r5007, %r5010;
	ld.global.u32 	%r5012, [%rd2120+8];
	mul.wide.s32 	%rd2125, %r5012, 4;
	add.s64 	%rd2126, %rd3, %rd2125;
	ld.global.u32 	%r5013, [%rd2126];
	setp.eq.s32 	%p1269, %r5013, -1;
	selp.u32 	%r5014, 1, 0, %p1269;
	add.s32 	%r5015, %r5011, %r5014;
	ld.global.u32 	%r5016, [%rd2120+12];
	mul.wide.s32 	%rd2127, %r5016, 4;
	add.s64 	%rd2128, %rd3, %rd2127;
	ld.global.u32 	%r5017, [%rd2128];
	setp.eq.s32 	%p1270, %r5017, -1;
	selp.u32 	%r5018, 1, 0, %p1270;
	add.s32 	%r5019, %r5015, %r5018;
	ld.global.u32 	%r5020, [%rd2120+16];
	mul.wide.s32 	%rd2129, %r5020, 4;
	add.s64 	%rd2130, %rd3, %rd2129;
	ld.global.u32 	%r5021, [%rd2130];
	setp.eq.s32 	%p1271, %r5021, -1;
	selp.u32 	%r5022, 1, 0, %p1271;
	add.s32 	%r5023, %r5019, %r5022;
	ld.global.u32 	%r5024, [%rd2120+20];
	mul.wide.s32 	%rd2131, %r5024, 4;
	add.s64 	%rd2132, %rd3, %rd2131;
	ld.global.u32 	%r5025, [%rd2132];
	setp.eq.s32 	%p1272, %r5025, -1;
	selp.u32 	%r5026, 1, 0, %p1272;
	add.s32 	%r5027, %r5023, %r5026;
	ld.global.u32 	%r5028, [%rd2120+24];
	mul.wide.s32 	%rd2133, %r5028, 4;
	add.s64 	%rd2134, %rd3, %rd2133;
	ld.global.u32 	%r5029, [%rd2134];
	setp.eq.s32 	%p1273, %r5029, -1;
	selp.u32 	%r5030, 1, 0, %p1273;
	add.s32 	%r5031, %r5027, %r5030;
	ld.global.u32 	%r5032, [%rd2120+28];
	mul.wide.s32 	%rd2135, %r5032, 4;
	add.s64 	%rd2136, %rd3, %rd2135;
	ld.global.u32 	%r5033, [%rd2136];
	setp.eq.s32 	%p1274, %r5033, -1;
	selp.u32 	%r5034, 1, 0, %p1274;
	add.s32 	%r5035, %r5031, %r5034;
	ld.global.u32 	%r5036, [%rd2120+32];
	mul.wide.s32 	%rd2137, %r5036, 4;
	add.s64 	%rd2138, %rd3, %rd2137;
	ld.global.u32 	%r5037, [%rd2138];
	setp.eq.s32 	%p1275, %r5037, -1;
	selp.u32 	%r5038, 1, 0, %p1275;
	add.s32 	%r5039, %r5035, %r5038;
	ld.global.u32 	%r5040, [%rd2120+36];
	mul.wide.s32 	%rd2139, %r5040, 4;
	add.s64 	%rd2140, %rd3, %rd2139;
	ld.global.u32 	%r5041, [%rd2140];
	setp.eq.s32 	%p1276, %r5041, -1;
	selp.u32 	%r5042, 1, 0, %p1276;
	add.s32 	%r5043, %r5039, %r5042;
	ld.global.u32 	%r5044, [%rd2120+40];
	mul.wide.s32 	%rd2141, %r5044, 4;
	add.s64 	%rd2142, %rd3, %rd2141;
	ld.global.u32 	%r5045, [%rd2142];
	setp.eq.s32 	%p1277, %r5045, -1;
	selp.u32 	%r5046, 1, 0, %p1277;
	add.s32 	%r5047, %r5043, %r5046;
	ld.global.u32 	%r5048, [%rd2120+44];
	mul.wide.s32 	%rd2143, %r5048, 4;
	add.s64 	%rd2144, %rd3, %rd2143;
	ld.global.u32 	%r5049, [%rd2144];
	setp.eq.s32 	%p1278, %r5049, -1;
	selp.u32 	%r5050, 1, 0, %p1278;
	add.s32 	%r5051, %r5047, %r5050;
	ld.global.u32 	%r5052, [%rd2120+48];
	mul.wide.s32 	%rd2145, %r5052, 4;
	add.s64 	%rd2146, %rd3, %rd2145;
	ld.global.u32 	%r5053, [%rd2146];
	setp.eq.s32 	%p1279, %r5053, -1;
	selp.u32 	%r5054, 1, 0, %p1279;
	add.s32 	%r5055, %r5051, %r5054;
	ld.global.u32 	%r5056, [%rd2120+52];
	mul.wide.s32 	%rd2147, %r5056, 4;
	add.s64 	%rd2148, %rd3, %rd2147;
	ld.global.u32 	%r5057, [%rd2148];
	setp.eq.s32 	%p1280, %r5057, -1;
	selp.u32 	%r5058, 1, 0, %p1280;
	add.s32 	%r5059, %r5055, %r5058;
	ld.global.u32 	%r5060, [%rd2120+56];
	mul.wide.s32 	%rd2149, %r5060, 4;
	add.s64 	%rd2150, %rd3, %rd2149;
	ld.global.u32 	%r5061, [%rd2150];
	setp.eq.s32 	%p1281, %r5061, -1;
	selp.u32 	%r5062, 1, 0, %p1281;
	add.s32 	%r5063, %r5059, %r5062;
	ld.global.u32 	%r5064, [%rd2120+60];
	mul.wide.s32 	%rd2151, %r5064, 4;
	add.s64 	%rd2152, %rd3, %rd2151;
	ld.global.u32 	%r5065, [%rd2152];
	setp.eq.s32 	%p1282, %r5065, -1;
	selp.u32 	%r5066, 1, 0, %p1282;
	add.s32 	%r6255, %r5063, %r5066;
	add.s32 	%r6247, %r6247, 16;
	add.s32 	%r6245, %r6245, 16;
	and.b32  	%r5067, %r976, -16;
	setp.ne.s32 	%p1283, %r6245, %r5067;
	@%p1283 bra 	$L__BB24_501;
$L__BB24_502:
	and.b32  	%r986, %r976, 15;
	setp.eq.s32 	%p1284, %r986, 0;
	@%p1284 bra 	$L__BB24_512;
	and.b32  	%r987, %r976, 7;
	setp.lt.u32 	%p1285, %r986, 8;
	@%p1285 bra 	$L__BB24_505;
	mul.wide.s32 	%rd2153, %r6247, 4;
	add.s64 	%rd2154, %rd2, %rd2153;
	ld.global.u32 	%r5069, [%rd2154];
	mul.wide.s32 	%rd2155, %r5069, 4;
	add.s64 	%rd2156, %rd3, %rd2155;
	ld.global.u32 	%r5070, [%rd2156];
	setp.eq.s32 	%p1286, %r5070, -1;
	selp.u32 	%r5071, 1, 0, %p1286;
	add.s32 	%r5072, %r6255, %r5071;
	ld.global.u32 	%r5073, [%rd2154+4];
	mul.wide.s32 	%rd2157, %r5073, 4;
	add.s64 	%rd2158, %rd3, %rd2157;
	ld.global.u32 	%r5074, [%rd2158];
	setp.eq.s32 	%p1287, %r5074, -1;
	selp.u32 	%r5075, 1, 0, %p1287;
	add.s32 	%r5076, %r5072, %r5075;
	ld.global.u32 	%r5077, [%rd2154+8];
	mul.wide.s32 	%rd2159, %r5077, 4;
	add.s64 	%rd2160, %rd3, %rd2159;
	ld.global.u32 	%r5078, [%rd2160];
	setp.eq.s32 	%p1288, %r5078, -1;
	selp.u32 	%r5079, 1, 0, %p1288;
	add.s32 	%r5080, %r5076, %r5079;
	ld.global.u32 	%r5081, [%rd2154+12];
	mul.wide.s32 	%rd2161, %r5081, 4;
	add.s64 	%rd2162, %rd3, %rd2161;
	ld.global.u32 	%r5082, [%rd2162];
	setp.eq.s32 	%p1289, %r5082, -1;
	selp.u32 	%r5083, 1, 0, %p1289;
	add.s32 	%r5084, %r5080, %r5083;
	ld.global.u32 	%r5085, [%rd2154+16];
	mul.wide.s32 	%rd2163, %r5085, 4;
	add.s64 	%rd2164, %rd3, %rd2163;
	ld.global.u32 	%r5086, [%rd2164];
	setp.eq.s32 	%p1290, %r5086, -1;
	selp.u32 	%r5087, 1, 0, %p1290;
	add.s32 	%r5088, %r5084, %r5087;
	ld.global.u32 	%r5089, [%rd2154+20];
	mul.wide.s32 	%rd2165, %r5089, 4;
	add.s64 	%rd2166, %rd3, %rd2165;
	ld.global.u32 	%r5090, [%rd2166];
	setp.eq.s32 	%p1291, %r5090, -1;
	selp.u32 	%r5091, 1, 0, %p1291;
	add.s32 	%r5092, %r5088, %r5091;
	ld.global.u32 	%r5093, [%rd2154+24];
	mul.wide.s32 	%rd2167, %r5093, 4;
	add.s64 	%rd2168, %rd3, %rd2167;
	ld.global.u32 	%r5094, [%rd2168];
	setp.eq.s32 	%p1292, %r5094, -1;
	selp.u32 	%r5095, 1, 0, %p1292;
	add.s32 	%r5096, %r5092, %r5095;
	ld.global.u32 	%r5097, [%rd2154+28];
	mul.wide.s32 	%rd2169, %r5097, 4;
	add.s64 	%rd2170, %rd3, %rd2169;
	ld.global.u32 	%r5098, [%rd2170];
	setp.eq.s32 	%p1293, %r5098, -1;
	selp.u32 	%r5099, 1, 0, %p1293;
	add.s32 	%r6255, %r5096, %r5099;
	add.s32 	%r6247, %r6247, 8;
$L__BB24_505:
	setp.eq.s32 	%p1294, %r987, 0;
	@%p1294 bra 	$L__BB24_512;
	and.b32  	%r993, %r976, 3;
	setp.lt.u32 	%p1295, %r987, 4;
	@%p1295 bra 	$L__BB24_508;
	mul.wide.s32 	%rd2171, %r6247, 4;
	add.s64 	%rd2172, %rd2, %rd2171;
	ld.global.u32 	%r5101, [%rd2172];
	mul.wide.s32 	%rd2173, %r5101, 4;
	add.s64 	%rd2174, %rd3, %rd2173;
	ld.global.u32 	%r5102, [%rd2174];
	setp.eq.s32 	%p1296, %r5102, -1;
	selp.u32 	%r5103, 1, 0, %p1296;
	add.s32 	%r5104, %r6255, %r5103;
	ld.global.u32 	%r5105, [%rd2172+4];
	mul.wide.s32 	%rd2175, %r5105, 4;
	add.s64 	%rd2176, %rd3, %rd2175;
	ld.global.u32 	%r5106, [%rd2176];
	setp.eq.s32 	%p1297, %r5106, -1;
	selp.u32 	%r5107, 1, 0, %p1297;
	add.s32 	%r5108, %r5104, %r5107;
	ld.global.u32 	%r5109, [%rd2172+8];
	mul.wide.s32 	%rd2177, %r5109, 4;
	add.s64 	%rd2178, %rd3, %rd2177;
	ld.global.u32 	%r5110, [%rd2178];
	setp.eq.s32 	%p1298, %r5110, -1;
	selp.u32 	%r5111, 1, 0, %p1298;
	add.s32 	%r5112, %r5108, %r5111;
	ld.global.u32 	%r5113, [%rd2172+12];
	mul.wide.s32 	%rd2179, %r5113, 4;
	add.s64 	%rd2180, %rd3, %rd2179;
	ld.global.u32 	%r5114, [%rd2180];
	setp.eq.s32 	%p1299, %r5114, -1;
	selp.u32 	%r5115, 1, 0, %p1299;
	add.s32 	%r6255, %r5112, %r5115;
	add.s32 	%r6247, %r6247, 4;
$L__BB24_508:
	setp.eq.s32 	%p1300, %r993, 0;
	@%p1300 bra 	$L__BB24_512;
	mul.wide.s32 	%rd2181, %r6247, 4;
	add.s64 	%rd40, %rd2, %rd2181;
	ld.global.u32 	%r5116, [%rd40];
	mul.wide.s32 	%rd2182, %r5116, 4;
	add.s64 	%rd2183, %rd3, %rd2182;
	ld.global.u32 	%r5117, [%rd2183];
	setp.eq.s32 	%p1301, %r5117, -1;
	selp.u32 	%r5118, 1, 0, %p1301;
	add.s32 	%r6255, %r6255, %r5118;
	setp.eq.s32 	%p1302, %r993, 1;
	@%p1302 bra 	$L__BB24_512;
	ld.global.u32 	%r5119, [%rd40+4];
	mul.wide.s32 	%rd2184, %r5119, 4;
	add.s64 	%rd2185, %rd3, %rd2184;
	ld.global.u32 	%r5120, [%rd2185];
	setp.eq.s32 	%p1303, %r5120, -1;
	selp.u32 	%r5121, 1, 0, %p1303;
	add.s32 	%r6255, %r6255, %r5121;
	setp.eq.s32 	%p1304, %r993, 2;
	@%p1304 bra 	$L__BB24_512;
	ld.global.u32 	%r5122, [%rd40+8];
	mul.wide.s32 	%rd2186, %r5122, 4;
	add.s64 	%rd2187, %rd3, %rd2186;
	ld.global.u32 	%r5123, [%rd2187];
	setp.eq.s32 	%p1305, %r5123, -1;
	selp.u32 	%r5124, 1, 0, %p1305;
	add.s32 	%r6255, %r6255, %r5124;
$L__BB24_512:
	ld.global.u32 	%r5126, [%rd24+15360];
	setp.ne.s32 	%p1306, %r5126, -1;
	mov.b32 	%r6268, 0;
	@%p1306 bra 	$L__BB24_527;
	ld.global.u32 	%r6260, [%rd25+15360];
	ld.global.u32 	%r1004, [%rd25+15364];
	setp.ge.s32 	%p1307, %r6260, %r1004;
	@%p1307 bra 	$L__BB24_527;
	add.s32 	%r5130, %r6260, 1;
	max.s32 	%r5131, %r1004, %r5130;
	sub.s32 	%r1005, %r5131, %r6260;
	and.b32  	%r1006, %r1005, 15;
	sub.s32 	%r5132, %r6260, %r5131;
	setp.gt.u32 	%p1308, %r5132, -16;
	mov.b32 	%r6268, 0;
	@%p1308 bra 	$L__BB24_517;
	mov.b32 	%r6268, 0;
	mov.u32 	%r6258, %r6268;
$L__BB24_516:
	.pragma "nounroll";
	mul.wide.s32 	%rd2188, %r6260, 4;
	add.s64 	%rd2189, %rd2, %rd2188;
	ld.global.u32 	%r5134, [%rd2189];
	mul.wide.s32 	%rd2190, %r5134, 4;
	add.s64 	%rd2191, %rd3, %rd2190;
	ld.global.u32 	%r5135, [%rd2191];
	setp.eq.s32 	%p1309, %r5135, -1;
	selp.u32 	%r5136, 1, 0, %p1309;
	add.s32 	%r5137, %r6268, %r5136;
	ld.global.u32 	%r5138, [%rd2189+4];
	mul.wide.s32 	%rd2192, %r5138, 4;
	add.s64 	%rd2193, %rd3, %rd2192;
	ld.global.u32 	%r5139, [%rd2193];
	setp.eq.s32 	%p1310, %r5139, -1;
	selp.u32 	%r5140, 1, 0, %p1310;
	add.s32 	%r5141, %r5137, %r5140;
	ld.global.u32 	%r5142, [%rd2189+8];
	mul.wide.s32 	%rd2194, %r5142, 4;
	add.s64 	%rd2195, %rd3, %rd2194;
	ld.global.u32 	%r5143, [%rd2195];
	setp.eq.s32 	%p1311, %r5143, -1;
	selp.u32 	%r5144, 1, 0, %p1311;
	add.s32 	%r5145, %r5141, %r5144;
	ld.global.u32 	%r5146, [%rd2189+12];
	mul.wide.s32 	%rd2196, %r5146, 4;
	add.s64 	%rd2197, %rd3, %rd2196;
	ld.global.u32 	%r5147, [%rd2197];
	setp.eq.s32 	%p1312, %r5147, -1;
	selp.u32 	%r5148, 1, 0, %p1312;
	add.s32 	%r5149, %r5145, %r5148;
	ld.global.u32 	%r5150, [%rd2189+16];
	mul.wide.s32 	%rd2198, %r5150, 4;
	add.s64 	%rd2199, %rd3, %rd2198;
	ld.global.u32 	%r5151, [%rd2199];
	setp.eq.s32 	%p1313, %r5151, -1;
	selp.u32 	%r5152, 1, 0, %p1313;
	add.s32 	%r5153, %r5149, %r5152;
	ld.global.u32 	%r5154, [%rd2189+20];
	mul.wide.s32 	%rd2200, %r5154, 4;
	add.s64 	%rd2201, %rd3, %rd2200;
	ld.global.u32 	%r5155, [%rd2201];
	setp.eq.s32 	%p1314, %r5155, -1;
	selp.u32 	%r5156, 1, 0, %p1314;
	add.s32 	%r5157, %r5153, %r5156;
	ld.global.u32 	%r5158, [%rd2189+24];
	mul.wide.s32 	%rd2202, %r5158, 4;
	add.s64 	%rd2203, %rd3, %rd2202;
	ld.global.u32 	%r5159, [%rd2203];
	setp.eq.s32 	%p1315, %r5159, -1;
	selp.u32 	%r5160, 1, 0, %p1315;
	add.s32 	%r5161, %r5157, %r5160;
	ld.global.u32 	%r5162, [%rd2189+28];
	mul.wide.s32 	%rd2204, %r5162, 4;
	add.s64 	%rd2205, %rd3, %rd2204;
	ld.global.u32 	%r5163, [%rd2205];
	setp.eq.s32 	%p1316, %r5163, -1;
	selp.u32 	%r5164, 1, 0, %p1316;
	add.s32 	%r5165, %r5161, %r5164;
	ld.global.u32 	%r5166, [%rd2189+32];
	mul.wide.s32 	%rd2206, %r5166, 4;
	add.s64 	%rd2207, %rd3, %rd2206;
	ld.global.u32 	%r5167, [%rd2207];
	setp.eq.s32 	%p1317, %r5167, -1;
	selp.u32 	%r5168, 1, 0, %p1317;
	add.s32 	%r5169, %r5165, %r5168;
	ld.global.u32 	%r5170, [%rd2189+36];
	mul.wide.s32 	%rd2208, %r5170, 4;
	add.s64 	%rd2209, %rd3, %rd2208;
	ld.global.u32 	%r5171, [%rd2209];
	setp.eq.s32 	%p1318, %r5171, -1;
	selp.u32 	%r5172, 1, 0, %p1318;
	add.s32 	%r5173, %r5169, %r5172;
	ld.global.u32 	%r5174, [%rd2189+40];
	mul.wide.s32 	%rd2210, %r5174, 4;
	add.s64 	%rd2211, %rd3, %rd2210;
	ld.global.u32 	%r5175, [%rd2211];
	setp.eq.s32 	%p1319, %r5175, -1;
	selp.u32 	%r5176, 1, 0, %p1319;
	add.s32 	%r5177, %r5173, %r5176;
	ld.global.u32 	%r5178, [%rd2189+44];
	mul.wide.s32 	%rd2212, %r5178, 4;
	add.s64 	%rd2213, %rd3, %rd2212;
	ld.global.u32 	%r5179, [%rd2213];
	setp.eq.s32 	%p1320, %r5179, -1;
	selp.u32 	%r5180, 1, 0, %p1320;
	add.s32 	%r5181, %r5177, %r5180;
	ld.global.u32 	%r5182, [%rd2189+48];
	mul.wide.s32 	%rd2214, %r5182, 4;
	add.s64 	%rd2215, %rd3, %rd2214;
	ld.global.u32 	%r5183, [%rd2215];
	setp.eq.s32 	%p1321, %r5183, -1;
	selp.u32 	%r5184, 1, 0, %p1321;
	add.s32 	%r5185, %r5181, %r5184;
	ld.global.u32 	%r5186, [%rd2189+52];
	mul.wide.s32 	%rd2216, %r5186, 4;
	add.s64 	%rd2217, %rd3, %rd2216;
	ld.global.u32 	%r5187, [%rd2217];
	setp.eq.s32 	%p1322, %r5187, -1;
	selp.u32 	%r5188, 1, 0, %p1322;
	add.s32 	%r5189, %r5185, %r5188;
	ld.global.u32 	%r5190, [%rd2189+56];
	mul.wide.s32 	%rd2218, %r5190, 4;
	add.s64 	%rd2219, %rd3, %rd2218;
	ld.global.u32 	%r5191, [%rd2219];
	setp.eq.s32 	%p1323, %r5191, -1;
	selp.u32 	%r5192, 1, 0, %p1323;
	add.s32 	%r5193, %r5189, %r5192;
	ld.global.u32 	%r5194, [%rd2189+60];
	mul.wide.s32 	%rd2220, %r5194, 4;
	add.s64 	%rd2221, %rd3, %rd2220;
	ld.global.u32 	%r5195, [%rd2221];
	setp.eq.s32 	%p1324, %r5195, -1;
	selp.u32 	%r5196, 1, 0, %p1324;
	add.s32 	%r6268, %r5193, %r5196;
	add.s32 	%r6260, %r6260, 16;
	add.s32 	%r6258, %r6258, 16;
	and.b32  	%r5197, %r1005, -16;
	setp.ne.s32 	%p1325, %r6258, %r5197;
	@%p1325 bra 	$L__BB24_516;
$L__BB24_517:
	setp.eq.s32 	%p1326, %r1006, 0;
	@%p1326 bra 	$L__BB24_527;
	setp.lt.u32 	%p1327, %r1006, 8;
	@%p1327 bra 	$L__BB24_520;
	mul.wide.s32 	%rd2222, %r6260, 4;
	add.s64 	%rd2223, %rd2, %rd2222;
	ld.global.u32 	%r5199, [%rd2223];
	mul.wide.s32 	%rd2224, %r5199, 4;
	add.s64 	%rd2225, %rd3, %rd2224;
	ld.global.u32 	%r5200, [%rd2225];
	setp.eq.s32 	%p1328, %r5200, -1;
	selp.u32 	%r5201, 1, 0, %p1328;
	add.s32 	%r5202, %r6268, %r5201;
	ld.global.u32 	%r5203, [%rd2223+4];
	mul.wide.s32 	%rd2226, %r5203, 4;
	add.s64 	%rd2227, %rd3, %rd2226;
	ld.global.u32 	%r5204, [%rd2227];
	setp.eq.s32 	%p1329, %r5204, -1;
	selp.u32 	%r5205, 1, 0, %p1329;
	add.s32 	%r5206, %r5202, %r5205;
	ld.global.u32 	%r5207, [%rd2223+8];
	mul.wide.s32 	%rd2228, %r5207, 4;
	add.s64 	%rd2229, %rd3, %rd2228;
	ld.global.u32 	%r5208, [%rd2229];
	setp.eq.s32 	%p1330, %r5208, -1;
	selp.u32 	%r5209, 1, 0, %p1330;
	add.s32 	%r5210, %r5206, %r5209;
	ld.global.u32 	%r5211, [%rd2223+12];
	mul.wide.s32 	%rd2230, %r5211, 4;
	add.s64 	%rd2231, %rd3, %rd2230;
	ld.global.u32 	%r5212, [%rd2231];
	setp.eq.s32 	%p1331, %r5212, -1;
	selp.u32 	%r5213, 1, 0, %p1331;
	add.s32 	%r5214, %r5210, %r5213;
	ld.global.u32 	%r5215, [%rd2223+16];
	mul.wide.s32 	%rd2232, %r5215, 4;
	add.s64 	%rd2233, %rd3, %rd2232;
	ld.global.u32 	%r5216, [%rd2233];
	setp.eq.s32 	%p1332, %r5216, -1;
	selp.u32 	%r5217, 1, 0, %p1332;
	add.s32 	%r5218, %r5214, %r5217;
	ld.global.u32 	%r5219, [%rd2223+20];
	mul.wide.s32 	%rd2234, %r5219, 4;
	add.s64 	%rd2235, %rd3, %rd2234;
	ld.global.u32 	%r5220, [%rd2235];
	setp.eq.s32 	%p1333, %r5220, -1;
	selp.u32 	%r5221, 1, 0, %p1333;
	add.s32 	%r5222, %r5218, %r5221;
	ld.global.u32 	%r5223, [%rd2223+24];
	mul.wide.s32 	%rd2236, %r5223, 4;
	add.s64 	%rd2237, %rd3, %rd2236;
	ld.global.u32 	%r5224, [%rd2237];
	setp.eq.s32 	%p1334, %r5224, -1;
	selp.u32 	%r5225, 1, 0, %p1334;
	add.s32 	%r5226, %r5222, %r5225;
	ld.global.u32 	%r5227, [%rd2223+28];
	mul.wide.s32 	%rd2238, %r5227, 4;
	add.s64 	%rd2239, %rd3, %rd2238;
	ld.global.u32 	%r5228, [%rd2239];
	setp.eq.s32 	%p1335, %r5228, -1;
	selp.u32 	%r5229, 1, 0, %p1335;
	add.s32 	%r6268, %r5226, %r5229;
	add.s32 	%r6260, %r6260, 8;
$L__BB24_520:
	and.b32  	%r1021, %r1005, 7;
	setp.eq.s32 	%p1336, %r1021, 0;
	@%p1336 bra 	$L__BB24_527;
	and.b32  	%r1022, %r1005, 3;
	setp.lt.u32 	%p1337, %r1021, 4;
	@%p1337 bra 	$L__BB24_523;
	mul.wide.s32 	%rd2240, %r6260, 4;
	add.s64 	%rd2241, %rd2, %rd2240;
	ld.global.u32 	%r5231, [%rd2241];
	mul.wide.s32 	%rd2242, %r5231, 4;
	add.s64 	%rd2243, %rd3, %rd2242;
	ld.global.u32 	%r5232, [%rd2243];
	setp.eq.s32 	%p1338, %r5232, -1;
	selp.u32 	%r5233, 1, 0, %p1338;
	add.s32 	%r5234, %r6268, %r5233;
	ld.global.u32 	%r5235, [%rd2241+4];
	mul.wide.s32 	%rd2244, %r5235, 4;
	add.s64 	%rd2245, %rd3, %rd2244;
	ld.global.u32 	%r5236, [%rd2245];
	setp.eq.s32 	%p1339, %r5236, -1;
	selp.u32 	%r5237, 1, 0, %p1339;
	add.s32 	%r5238, %r5234, %r5237;
	ld.global.u32 	%r5239, [%rd2241+8];
	mul.wide.s32 	%rd2246, %r5239, 4;
	add.s64 	%rd2247, %rd3, %rd2246;
	ld.global.u32 	%r5240, [%rd2247];
	setp.eq.s32 	%p1340, %r5240, -1;
	selp.u32 	%r5241, 1, 0, %p1340;
	add.s32 	%r5242, %r5238, %r5241;
	ld.global.u32 	%r5243, [%rd2241+12];
	mul.wide.s32 	%rd2248, %r5243, 4;
	add.s64 	%rd2249, %rd3, %rd2248;
	ld.global.u32 	%r5244, [%rd2249];
	setp.eq.s32 	%p1341, %r5244, -1;
	selp.u32 	%r5245, 1, 0, %p1341;
	add.s32 	%r6268, %r5242, %r5245;
	add.s32 	%r6260, %r6260, 4;
$L__BB24_523:
	setp.eq.s32 	%p1342, %r1022, 0;
	@%p1342 bra 	$L__BB24_527;
	mul.wide.s32 	%rd2250, %r6260, 4;
	add.s64 	%rd41, %rd2, %rd2250;
	ld.global.u32 	%r5246, [%rd41];
	mul.wide.s32 	%rd2251, %r5246, 4;
	add.s64 	%rd2252, %rd3, %rd2251;
	ld.global.u32 	%r5247, [%rd2252];
	setp.eq.s32 	%p1343, %r5247, -1;
	selp.u32 	%r5248, 1, 0, %p1343;
	add.s32 	%r6268, %r6268, %r5248;
	setp.eq.s32 	%p1344, %r1022, 1;
	@%p1344 bra 	$L__BB24_527;
	ld.global.u32 	%r5249, [%rd41+4];
	mul.wide.s32 	%rd2253, %r5249, 4;
	add.s64 	%rd2254, %rd3, %rd2253;
	ld.global.u32 	%r5250, [%rd2254];
	setp.eq.s32 	%p1345, %r5250, -1;
	selp.u32 	%r5251, 1, 0, %p1345;
	add.s32 	%r6268, %r6268, %r5251;
	setp.eq.s32 	%p1346, %r1022, 2;
	@%p1346 bra 	$L__BB24_527;
	ld.global.u32 	%r5252, [%rd41+8];
	mul.wide.s32 	%rd2255, %r5252, 4;
	add.s64 	%rd2256, %rd3, %rd2255;
	ld.global.u32 	%r5253, [%rd2256];
	setp.eq.s32 	%p1347, %r5253, -1;
	selp.u32 	%r5254, 1, 0, %p1347;
	add.s32 	%r6268, %r6268, %r5254;
$L__BB24_527:
	add.s32 	%r5255, %r6073, %r6284;
	add.s32 	%r5256, %r6086, %r5255;
	add.s32 	%r5257, %r6099, %r5256;
	add.s32 	%r5258, %r6112, %r5257;
	add.s32 	%r5259, %r6125, %r5258;
	add.s32 	%r5260, %r6138, %r5259;
	add.s32 	%r5261, %r6151, %r5260;
	add.s32 	%r5262, %r6164, %r5261;
	add.s32 	%r5263, %r6177, %r5262;
	add.s32 	%r5264, %r6190, %r5263;
	add.s32 	%r5265, %r6203, %r5264;
	add.s32 	%r5266, %r6216, %r5265;
	add.s32 	%r5267, %r6229, %r5266;
	add.s32 	%r5268, %r6242, %r5267;
	add.s32 	%r5269, %r6255, %r5268;
	add.s32 	%r6284, %r6268, %r5269;
	sub.s32 	%r5270, %r1079, %r6060;
	setp.lt.u32 	%p1348, %r5270, %r3178;
	@%p1348 bra 	$L__BB24_547;
	bra.uni 	$L__BB24_286;
$L__BB24_528:
	setp.le.u32 	%p1349, %r1079, %r6060;
	@%p1349 bra 	$L__BB24_547;
	sub.s32 	%r1033, %r1079, %r6060;
	setp.ge.s32 	%p1350, %r85, %r1033;
	@%p1350 bra 	$L__BB24_547;
	add.s32 	%r1034, %r6060, %r2;
	mov.u32 	%r6269, %r85;
$L__BB24_531:
	add.s32 	%r1037, %r1034, %r6269;
	mul.wide.s32 	%rd2257, %r1037, 4;
	add.s64 	%rd2258, %rd3, %rd2257;
	ld.global.u32 	%r5273, [%rd2258];
	setp.ne.s32 	%p1351, %r5273, -1;
	mov.b32 	%r6283, 0;
	@%p1351 bra 	$L__BB24_546;
	add.s64 	%rd2260, %rd1, %rd2257;
	ld.global.u32 	%r6275, [%rd2260];
	ld.global.u32 	%r1039, [%rd2260+4];
	setp.ge.s32 	%p1352, %r6275, %r1039;
	@%p1352 bra 	$L__BB24_546;
	add.s32 	%r5277, %r6275, 1;
	max.s32 	%r5278, %r1039, %r5277;
	sub.s32 	%r1040, %r5278, %r6275;
	and.b32  	%r1041, %r1040, 15;
	sub.s32 	%r5279, %r6275, %r5278;
	setp.gt.u32 	%p1353, %r5279, -16;
	mov.b32 	%r6283, 0;
	@%p1353 bra 	$L__BB24_536;
	and.b32  	%r1042, %r1040, -16;
	mov.b32 	%r6283, 0;
	mov.u32 	%r6273, %r6283;
$L__BB24_535:
	.pragma "nounroll";
	mul.wide.s32 	%rd2261, %r6275, 4;
	add.s64 	%rd2262, %rd2, %rd2261;
	ld.global.u32 	%r5281, [%rd2262];
	mul.wide.s32 	%rd2263, %r5281, 4;
	add.s64 	%rd2264, %rd3, %rd2263;
	ld.global.u32 	%r5282, [%rd2264];
	setp.eq.s32 	%p1354, %r5282, -1;
	selp.u32 	%r5283, 1, 0, %p1354;
	add.s32 	%r5284, %r6283, %r5283;
	ld.global.u32 	%r5285, [%rd2262+4];
	mul.wide.s32 	%rd2265, %r5285, 4;
	add.s64 	%rd2266, %rd3, %rd2265;
	ld.global.u32 	%r5286, [%rd2266];
	setp.eq.s32 	%p1355, %r5286, -1;
	selp.u32 	%r5287, 1, 0, %p1355;
	add.s32 	%r5288, %r5284, %r5287;
	ld.global.u32 	%r5289, [%rd2262+8];
	mul.wide.s32 	%rd2267, %r5289, 4;
	add.s64 	%rd2268, %rd3, %rd2267;
	ld.global.u32 	%r5290, [%rd2268];
	setp.eq.s32 	%p1356, %r5290, -1;
	selp.u32 	%r5291, 1, 0, %p1356;
	add.s32 	%r5292, %r5288, %r5291;
	ld.global.u32 	%r5293, [%rd2262+12];
	mul.wide.s32 	%rd2269, %r5293, 4;
	add.s64 	%rd2270, %rd3, %rd2269;
	ld.global.u32 	%r5294, [%rd2270];
	setp.eq.s32 	%p1357, %r5294, -1;
	selp.u32 	%r5295, 1, 0, %p1357;
	add.s32 	%r5296, %r5292, %r5295;
	ld.global.u32 	%r5297, [%rd2262+16];
	mul.wide.s32 	%rd2271, %r5297, 4;
	add.s64 	%rd2272, %rd3, %rd2271;
	ld.global.u32 	%r5298, [%rd2272];
	setp.eq.s32 	%p1358, %r5298, -1;
	selp.u32 	%r5299, 1, 0, %p1358;
	add.s32 	%r5300, %r5296, %r5299;
	ld.global.u32 	%r5301, [%rd2262+20];
	mul.wide.s32 	%rd2273, %r5301, 4;
	add.s64 	%rd2274, %rd3, %rd2273;
	ld.global.u32 	%r5302, [%rd2274];
	setp.eq.s32 	%p1359, %r5302, -1;
	selp.u32 	%r5303, 1, 0, %p1359;
	add.s32 	%r5304, %r5300, %r5303;
	ld.global.u32 	%r5305, [%rd2262+24];
	mul.wide.s32 	%rd2275, %r5305, 4;
	add.s64 	%rd2276, %rd3, %rd2275;
	ld.global.u32 	%r5306, [%rd2276];
	setp.eq.s32 	%p1360, %r5306, -1;
	selp.u32 	%r5307, 1, 0, %p1360;
	add.s32 	%r5308, %r5304, %r5307;
	ld.global.u32 	%r5309, [%rd2262+28];
	mul.wide.s32 	%rd2277, %r5309, 4;
	add.s64 	%rd2278, %rd3, %rd2277;
	ld.global.u32 	%r5310, [%rd2278];
	setp.eq.s32 	%p1361, %r5310, -1;
	selp.u32 	%r5311, 1, 0, %p1361;
	add.s32 	%r5312, %r5308, %r5311;
	ld.global.u32 	%r5313, [%rd2262+32];
	mul.wide.s32 	%rd2279, %r5313, 4;
	add.s64 	%rd2280, %rd3, %rd2279;
	ld.global.u32 	%r5314, [%rd2280];
	setp.eq.s32 	%p1362, %r5314, -1;
	selp.u32 	%r5315, 1, 0, %p1362;
	add.s32 	%r5316, %r5312, %r5315;
	ld.global.u32 	%r5317, [%rd2262+36];
	mul.wide.s32 	%rd2281, %r5317, 4;
	add.s64 	%rd2282, %rd3, %rd2281;
	ld.global.u32 	%r5318, [%rd2282];
	setp.eq.s32 	%p1363, %r5318, -1;
	selp.u32 	%r5319, 1, 0, %p1363;
	add.s32 	%r5320, %r5316, %r5319;
	ld.global.u32 	%r5321, [%rd2262+40];
	mul.wide.s32 	%rd2283, %r5321, 4;
	add.s64 	%rd2284, %rd3, %rd2283;
	ld.global.u32 	%r5322, [%rd2284];
	setp.eq.s32 	%p1364, %r5322, -1;
	selp.u32 	%r5323, 1, 0, %p1364;
	add.s32 	%r5324, %r5320, %r5323;
	ld.global.u32 	%r5325, [%rd2262+44];
	mul.wide.s32 	%rd2285, %r5325, 4;
	add.s64 	%rd2286, %rd3, %rd2285;
	ld.global.u32 	%r5326, [%rd2286];
	setp.eq.s32 	%p1365, %r5326, -1;
	selp.u32 	%r5327, 1, 0, %p1365;
	add.s32 	%r5328, %r5324, %r5327;
	ld.global.u32 	%r5329, [%rd2262+48];
	mul.wide.s32 	%rd2287, %r5329, 4;
	add.s64 	%rd2288, %rd3, %rd2287;
	ld.global.u32 	%r5330, [%rd2288];
	setp.eq.s32 	%p1366, %r5330, -1;
	selp.u32 	%r5331, 1, 0, %p1366;
	add.s32 	%r5332, %r5328, %r5331;
	ld.global.u32 	%r5333, [%rd2262+52];
	mul.wide.s32 	%rd2289, %r5333, 4;
	add.s64 	%rd2290, %rd3, %rd2289;
	ld.global.u32 	%r5334, [%rd2290];
	setp.eq.s32 	%p1367, %r5334, -1;
	selp.u32 	%r5335, 1, 0, %p1367;
	add.s32 	%r5336, %r5332, %r5335;
	ld.global.u32 	%r5337, [%rd2262+56];
	mul.wide.s32 	%rd2291, %r5337, 4;
	add.s64 	%rd2292, %rd3, %rd2291;
	ld.global.u32 	%r5338, [%rd2292];
	setp.eq.s32 	%p1368, %r5338, -1;
	selp.u32 	%r5339, 1, 0, %p1368;
	add.s32 	%r5340, %r5336, %r5339;
	ld.global.u32 	%r5341, [%rd2262+60];
	mul.wide.s32 	%rd2293, %r5341, 4;
	add.s64 	%rd2294, %rd3, %rd2293;
	ld.global.u32 	%r5342, [%rd2294];
	setp.eq.s32 	%p1369, %r5342, -1;
	selp.u32 	%r5343, 1, 0, %p1369;
	add.s32 	%r6283, %r5340, %r5343;
	add.s32 	%r6275, %r6275, 16;
	add.s32 	%r6273, %r6273, 16;
	setp.ne.s32 	%p1370, %r6273, %r1042;
	@%p1370 bra 	$L__BB24_535;
$L__BB24_536:
	setp.eq.s32 	%p1371, %r1041, 0;
	@%p1371 bra 	$L__BB24_546;
	and.b32  	%r1052, %r1040, 7;
	setp.lt.u32 	%p1372, %r1041, 8;
	@%p1372 bra 	$L__BB24_539;
	mul.wide.s32 	%rd2295, %r6275, 4;
	add.s64 	%rd2296, %rd2, %rd2295;
	ld.global.u32 	%r5345, [%rd2296];
	mul.wide.s32 	%rd2297, %r5345, 4;
	add.s64 	%rd2298, %rd3, %rd2297;
	ld.global.u32 	%r5346, [%rd2298];
	setp.eq.s32 	%p1373, %r5346, -1;
	selp.u32 	%r5347, 1, 0, %p1373;
	add.s32 	%r5348, %r6283, %r5347;
	ld.global.u32 	%r5349, [%rd2296+4];
	mul.wide.s32 	%rd2299, %r5349, 4;
	add.s64 	%rd2300, %rd3, %rd2299;
	ld.global.u32 	%r5350, [%rd2300];
	setp.eq.s32 	%p1374, %r5350, -1;
	selp.u32 	%r5351, 1, 0, %p1374;
	add.s32 	%r5352, %r5348, %r5351;
	ld.global.u32 	%r5353, [%rd2296+8];
	mul.wide.s32 	%rd2301, %r5353, 4;
	add.s64 	%rd2302, %rd3, %rd2301;
	ld.global.u32 	%r5354, [%rd2302];
	setp.eq.s32 	%p1375, %r5354, -1;
	selp.u32 	%r5355, 1, 0, %p1375;
	add.s32 	%r5356, %r5352, %r5355;
	ld.global.u32 	%r5357, [%rd2296+12];
	mul.wide.s32 	%rd2303, %r5357, 4;
	add.s64 	%rd2304, %rd3, %rd2303;
	ld.global.u32 	%r5358, [%rd2304];
	setp.eq.s32 	%p1376, %r5358, -1;
	selp.u32 	%r5359, 1, 0, %p1376;
	add.s32 	%r5360, %r5356, %r5359;
	ld.global.u32 	%r5361, [%rd2296+16];
	mul.wide.s32 	%rd2305, %r5361, 4;
	add.s64 	%rd2306, %rd3, %rd2305;
	ld.global.u32 	%r5362, [%rd2306];
	setp.eq.s32 	%p1377, %r5362, -1;
	selp.u32 	%r5363, 1, 0, %p1377;
	add.s32 	%r5364, %r5360, %r5363;
	ld.global.u32 	%r5365, [%rd2296+20];
	mul.wide.s32 	%rd2307, %r5365, 4;
	add.s64 	%rd2308, %rd3, %rd2307;
	ld.global.u32 	%r5366, [%rd2308];
	setp.eq.s32 	%p1378, %r5366, -1;
	selp.u32 	%r5367, 1, 0, %p1378;
	add.s32 	%r5368, %r5364, %r5367;
	ld.global.u32 	%r5369, [%rd2296+24];
	mul.wide.s32 	%rd2309, %r5369, 4;
	add.s64 	%rd2310, %rd3, %rd2309;
	ld.global.u32 	%r5370, [%rd2310];
	setp.eq.s32 	%p1379, %r5370, -1;
	selp.u32 	%r5371, 1, 0, %p1379;
	add.s32 	%r5372, %r5368, %r5371;
	ld.global.u32 	%r5373, [%rd2296+28];
	mul.wide.s32 	%rd2311, %r5373, 4;
	add.s64 	%rd2312, %rd3, %rd2311;
	ld.global.u32 	%r5374, [%rd2312];
	setp.eq.s32 	%p1380, %r5374, -1;
	selp.u32 	%r5375, 1, 0, %p1380;
	add.s32 	%r6283, %r5372, %r5375;
	add.s32 	%r6275, %r6275, 8;
$L__BB24_539:
	setp.eq.s32 	%p1381, %r1052, 0;
	@%p1381 bra 	$L__BB24_546;
	and.b32  	%r1058, %r1040, 3;
	setp.lt.u32 	%p1382, %r1052, 4;
	@%p1382 bra 	$L__BB24_542;
	mul.wide.s32 	%rd2313, %r6275, 4;
	add.s64 	%rd2314, %rd2, %rd2313;
	ld.global.u32 	%r5377, [%rd2314];
	mul.wide.s32 	%rd2315, %r5377, 4;
	add.s64 	%rd2316, %rd3, %rd2315;
	ld.global.u32 	%r5378, [%rd2316];
	setp.eq.s32 	%p1383, %r5378, -1;
	selp.u32 	%r5379, 1, 0, %p1383;
	add.s32 	%r5380, %r6283, %r5379;
	ld.global.u32 	%r5381, [%rd2314+4];
	mul.wide.s32 	%rd2317, %r5381, 4;
	add.s64 	%rd2318, %rd3, %rd2317;
	ld.global.u32 	%r5382, [%rd2318];
	setp.eq.s32 	%p1384, %r5382, -1;
	selp.u32 	%r5383, 1, 0, %p1384;
	add.s32 	%r5384, %r5380, %r5383;
	ld.global.u32 	%r5385, [%rd2314+8];
	mul.wide.s32 	%rd2319, %r5385, 4;
	add.s64 	%rd2320, %rd3, %rd2319;
	ld.global.u32 	%r5386, [%rd2320];
	setp.eq.s32 	%p1385, %r5386, -1;
	selp.u32 	%r5387, 1, 0, %p1385;
	add.s32 	%r5388, %r5384, %r5387;
	ld.global.u32 	%r5389, [%rd2314+12];
	mul.wide.s32 	%rd2321, %r5389, 4;
	add.s64 	%rd2322, %rd3, %rd2321;
	ld.global.u32 	%r5390, [%rd2322];
	setp.eq.s32 	%p1386, %r5390, -1;
	selp.u32 	%r5391, 1, 0, %p1386;
	add.s32 	%r6283, %r5388, %r5391;
	add.s32 	%r6275, %r6275, 4;
$L__BB24_542:
	setp.eq.s32 	%p1387, %r1058, 0;
	@%p1387 bra 	$L__BB24_546;
	mul.wide.s32 	%rd2323, %r6275, 4;
	add.s64 	%rd42, %rd2, %rd2323;
	ld.global.u32 	%r5392, [%rd42];
	mul.wide.s32 	%rd2324, %r5392, 4;
	add.s64 	%rd2325, %rd3, %rd2324;
	ld.global.u32 	%r5393, [%rd2325];
	setp.eq.s32 	%p1388, %r5393, -1;
	selp.u32 	%r5394, 1, 0, %p1388;
	add.s32 	%r6283, %r6283, %r5394;
	setp.eq.s32 	%p1389, %r1058, 1;
	@%p1389 bra 	$L__BB24_546;
	ld.global.u32 	%r5395, [%rd42+4];
	mul.wide.s32 	%rd2326, %r5395, 4;
	add.s64 	%rd2327, %rd3, %rd2326;
	ld.global.u32 	%r5396, [%rd2327];
	setp.eq.s32 	%p1390, %r5396, -1;
	selp.u32 	%r5397, 1, 0, %p1390;
	add.s32 	%r6283, %r6283, %r5397;
	setp.eq.s32 	%p1391, %r1058, 2;
	@%p1391 bra 	$L__BB24_546;
	ld.global.u32 	%r5398, [%rd42+8];
	mul.wide.s32 	%rd2328, %r5398, 4;
	add.s64 	%rd2329, %rd3, %rd2328;
	ld.global.u32 	%r5399, [%rd2329];
	setp.eq.s32 	%p1392, %r5399, -1;
	selp.u32 	%r5400, 1, 0, %p1392;
	add.s32 	%r6283, %r6283, %r5400;
$L__BB24_546:
	add.s32 	%r6284, %r6283, %r6284;
	add.s32 	%r6269, %r6269, 256;
	setp.lt.s32 	%p1393, %r6269, %r1033;
	@%p1393 bra 	$L__BB24_531;
$L__BB24_547:
	// begin inline asm
	mov.u32 %r5401, %laneid;
	// end inline asm
	mov.b32 	%r5404, 1;
	mov.b32 	%r5425, 31;
	mov.b32 	%r5426, -1;
	// begin inline asm
	shfl.sync.down.b32 %r5402, %r6284, %r5404, %r5425, %r5426;
	// end inline asm
	setp.gt.s32 	%p1394, %r5401, 30;
	selp.b32 	%r5427, 0, %r5402, %p1394;
	add.s32 	%r5408, %r5427, %r6284;
	mov.b32 	%r5409, 2;
	// begin inline asm
	shfl.sync.down.b32 %r5407, %r5408, %r5409, %r5425, %r5426;
	// end inline asm
	setp.gt.s32 	%p1395, %r5401, 29;
	selp.b32 	%r5428, 0, %r5407, %p1395;
	add.s32 	%r5413, %r5408, %r5428;
	mov.b32 	%r5414, 4;
	// begin inline asm
	shfl.sync.down.b32 %r5412, %r5413, %r5414, %r5425, %r5426;
	// end inline asm
	setp.gt.s32 	%p1396, %r5401, 27;
	selp.b32 	%r5429, 0, %r5412, %p1396;
	add.s32 	%r5418, %r5413, %r5429;
	mov.b32 	%r5419, 8;
	// begin inline asm
	shfl.sync.down.b32 %r5417, %r5418, %r5419, %r5425, %r5426;
	// end inline asm
	setp.gt.s32 	%p1397, %r5401, 23;
	selp.b32 	%r5430, 0, %r5417, %p1397;
	add.s32 	%r5423, %r5418, %r5430;
	mov.b32 	%r5424, 16;
	// begin inline asm
	shfl.sync.down.b32 %r5422, %r5423, %r5424, %r5425, %r5426;
	// end inline asm
	setp.gt.s32 	%p1398, %r5401, 15;
	selp.b32 	%r5431, 0, %r5422, %p1398;
	add.s32 	%r6285, %r5423, %r5431;
	setp.ne.s32 	%p1399, %r5401, 0;
	@%p1399 bra 	$L__BB24_549;
	shr.u32 	%r5432, %r85, 3;
	and.b32  	%r5433, %r5432, 124;
	mov.u32 	%r5434, _ZZN3cub18CUB_300001_SM_10006detail6reduce18DeviceReduceKernelINS2_10policy_hubIijN4cuda3std3__44plusIiEEE10Policy1000EN6thrust24THRUST_300001_SM_1000_NS17counting_iteratorIiNSD_11use_defaultESF_SF_EEjS9_i19active_edge_counterEEvT0_PT3_T1_NS0_13GridEvenShareISL_EET2_T4_E12temp_storage;
	add.s32 	%r5435, %r5434, %r5433;
	st.shared.u32 	[%r5435+8], %r6285;
$L__BB24_549:
	bar.sync 	0;
	setp.ne.s32 	%p1400, %r85, 0;
	@%p1400 bra 	$L__BB24_551;
	ld.shared.u32 	%r5436, [_ZZN3cub18CUB_300001_SM_10006detail6reduce18DeviceReduceKernelINS2_10policy_hubIijN4cuda3std3__44plusIiEEE10Policy1000EN6thrust24THRUST_300001_SM_1000_NS17counting_iteratorIiNSD_11use_defaultESF_SF_EEjS9_i19active_edge_counterEEvT0_PT3_T1_NS0_13GridEvenShareISL_EET2_T4_E12temp_storage+12];
	add.s32 	%r5437, %r5436, %r6285;
	ld.shared.u32 	%r5438, [_ZZN3cub18CUB_300001_SM_10006detail6reduce18DeviceReduceKernelINS2_10policy_hubIijN4cuda3std3__44plusIiEEE10Policy1000EN6thrust24THRUST_300001_SM_1000_NS17counting_iteratorIiNSD_11use_defaultESF_SF_EEjS9_i19active_edge_counterEEvT0_PT3_T1_NS0_13GridEvenShareISL_EET2_T4_E12temp_storage+16];
	add.s32 	%r5439, %r5437, %r5438;
	ld.shared.u32 	%r5440, [_ZZN3cub18CUB_300001_SM_10006detail6reduce18DeviceReduceKernelINS2_10policy_hubIijN4cuda3std3__44plusIiEEE10Policy1000EN6thrust24THRUST_300001_SM_1000_NS17counting_iteratorIiNSD_11use_defaultESF_SF_EEjS9_i19active_edge_counterEEvT0_PT3_T1_NS0_13GridEvenShareISL_EET2_T4_E12temp_storage+20];
	add.s32 	%r5441, %r5439, %r5440;
	ld.shared.u32 	%r5442, [_ZZN3cub18CUB_300001_SM_10006detail6reduce18DeviceReduceKernelINS2_10policy_hubIijN4cuda3std3__44plusIiEEE10Policy1000EN6thrust24THRUST_300001_SM_1000_NS17counting_iteratorIiNSD_11use_defaultESF_SF_EEjS9_i19active_edge_counterEEvT0_PT3_T1_NS0_13GridEvenShareISL_EET2_T4_E12temp_storage+24];
	add.s32 	%r5443, %r5441, %r5442;
	ld.shared.u32 	%r5444, [_ZZN3cub18CUB_300001_SM_10006detail6reduce18DeviceReduceKernelINS2_10policy_hubIijN4cuda3std3__44plusIiEEE10Policy1000EN6thrust24THRUST_300001_SM_1000_NS17counting_iteratorIiNSD_11use_defaultESF_SF_EEjS9_i19active_edge_counterEEvT0_PT3_T1_NS0_13GridEvenShareISL_EET2_T4_E12temp_storage+28];
	add.s32 	%r5445, %r5443, %r5444;
	ld.shared.u32 	%r5446, [_ZZN3cub18CUB_300001_SM_10006detail6reduce18DeviceReduceKernelINS2_10policy_hubIijN4cuda3std3__44plusIiEEE10Policy1000EN6thrust24THRUST_300001_SM_1000_NS17counting_iteratorIiNSD_11use_defaultESF_SF_EEjS9_i19active_edge_counterEEvT0_PT3_T1_NS0_13GridEvenShareISL_EET2_T4_E12temp_storage+32];
	add.s32 	%r5447, %r5445, %r5446;
	ld.shared.u32 	%r5448, [_ZZN3cub18CUB_300001_SM_10006detail6reduce18DeviceReduceKernelINS2_10policy_hubIijN4cuda3std3__44plusIiEEE10Policy1000EN6thrust24THRUST_300001_SM_1000_NS17counting_iteratorIiNSD_11use_defaultESF_SF_EEjS9_i19active_edge_counterEEvT0_PT3_T1_NS0_13GridEvenShareISL_EET2_T4_E12temp_storage+36];
	add.s32 	%r6285, %r5447, %r5448;
$L__BB24_551:
	mov.u32 	%r5816, %tid.x;
	setp.ne.s32 	%p1508, %r5816, 0;
	@%p1508 bra 	$L__BB24_553;
	ld.param.u64 	%rd2476, [_ZN3cub18CUB_300001_SM_10006detail6reduce18DeviceReduceKernelINS2_10policy_hubIijN4cuda3std3__44plusIiEEE10Policy1000EN6thrust24THRUST_300001_SM_1000_NS17counting_iteratorIiNSD_11use_defaultESF_SF_EEjS9_i19active_edge_counterEEvT0_PT3_T1_NS0_13GridEvenShareISL_EET2_T4__param_1];
	cvta.to.global.u64 	%rd2473, %rd2476;
	mul.wide.u32 	%rd2474, %r3, 4;
	add.s64 	%rd2475, %rd2473, %rd2474;
	st.global.u32 	[%rd2475], %r6285;
$L__BB24_553:
	ret;

}
	// .globl	_ZN3cub18CUB_300001_SM_10006detail6reduce28DeviceReduceSingleTileKernelINS2_10policy_hubIijN4cuda3std3__44plusIiEEE10Policy1000EPiSC_iS9_iiNS7_10__identityEEEvT0_T1_T2_T3_T4_T6_
.visible .entry _ZN3cub18CUB_300001_SM_10006detail6reduce28DeviceReduceSingleTileKernelINS2_10policy_hubIijN4cuda3std3__44plusIiEEE10Policy1000EPiSC_iS9_iiNS7_10__identityEEEvT0_T1_T2_T3_T4_T6_(
	.param .u64 .ptr .align 1 _ZN3cub18CUB_300001_SM_10006detail6reduce28DeviceReduceSingleTileKernelINS2_10policy_hubIijN4cuda3std3__44plusIiEEE10Policy1000EPiSC_iS9_iiNS7_10__identityEEEvT0_T1_T2_T3_T4_T6__param_0,
	.param .u64 .ptr .align 1 _ZN3cub18CUB_300001_SM_10006detail6reduce28DeviceReduceSingleTileKernelINS2_10policy_hubIijN4cuda3std3__44plusIiEEE10Policy1000EPiSC_iS9_iiNS7_10__identityEEEvT0_T1_T2_T3_T4_T6__param_1,
	.param .u32 _ZN3cub18CUB_300001_SM_10006detail6reduce28DeviceReduceSingleTileKernelINS2_10policy_hubIijN4cuda3std3__44plusIiEEE10Policy1000EPiSC_iS9_iiNS7_10__identityEEEvT0_T1_T2_T3_T4_T6__param_2,
	.param .align 1 .b8 _ZN3cub18CUB_300001_SM_10006detail6reduce28DeviceReduceSingleTileKernelINS2_10policy_hubIijN4cuda3std3__44plusIiEEE10Policy1000EPiSC_iS9_iiNS7_10__identityEEEvT0_T1_T2_T3_T4_T6__param_3[1],
	.param .u32 _ZN3cub18CUB_300001_SM_10006detail6reduce28DeviceReduceSingleTileKernelINS2_10policy_hubIijN4cuda3std3__44plusIiEEE10Policy1000EPiSC_iS9_iiNS7_10__identityEEEvT0_T1_T2_T3_T4_T6__param_4,
	.param .align 1 .b8 _ZN3cub18CUB_300001_SM_10006detail6reduce28DeviceReduceSingleTileKernelINS2_10policy_hubIijN4cuda3std3__44plusIiEEE10Policy1000EPiSC_iS9_iiNS7_10__identityEEEvT0_T1_T2_T3_T4_T6__param_5[1]
)
.maxntid 256
.minnctapersm 1
{
	.reg .pred 	%p<97>;
	.reg .b32 	%r<687>;
	.reg .b64 	%rd<125>;
	// demoted variable
	.shared .align 4 .b8 _ZZN3cub18CUB_300001_SM_10006detail6reduce28DeviceReduceSingleTileKernelINS2_10policy_hubIijN4cuda3std3__44plusIiEEE10Policy1000EPiSC_iS9_iiNS7_10__identityEEEvT0_T1_T2_T3_T4_T6_E12temp_storage[44];
	ld.param.u64 	%rd16, [_ZN3cub18CUB_300001_SM_10006detail6reduce28DeviceReduceSingleTileKernelINS2_10policy_hubIijN4cuda3std3__44plusIiEEE10Policy1000EPiSC_iS9_iiNS7_10__identityEEEvT0_T1_T2_T3_T4_T6__param_0];
	ld.param.u64 	%rd17, [_ZN3cub18CUB_300001_SM_10006detail6reduce28DeviceReduceSingleTileKernelINS2_10policy_hubIijN4cuda3std3__44plusIiEEE10Policy1000EPiSC_iS9_iiNS7_10__identityEEEvT0_T1_T2_T3_T4_T6__param_1];
	ld.param.u32 	%r120, [_ZN3cub18CUB_300001_SM_10006detail6reduce28DeviceReduceSingleTileKernelINS2_10policy_hubIijN4cuda3std3__44plusIiEEE10Policy1000EPiSC_iS9_iiNS7_10__identityEEEvT0_T1_T2_T3_T4_T6__param_2];
	ld.param.u32 	%r121, [_ZN3cub18CUB_300001_SM_10006detail6reduce28DeviceReduceSingleTileKernelINS2_10policy_hubIijN4cuda3std3__44plusIiEEE10Policy1000EPiSC_iS9_iiNS7_10__identityEEEvT0_T1_T2_T3_T4_T6__param_4];
	cvta.to.global.u64 	%rd1, %rd17;
	setp.ne.s32 	%p1, %r120, 0;
	@%p1 bra 	$L__BB25_3;
	mov.u32 	%r633, %tid.x;
	setp.ne.s32 	%p96, %r633, 0;
	@%p96 bra 	$L__BB25_74;
	st.global.u32 	[%rd1], %r121;
	bra.uni 	$L__BB25_74;
$L__BB25_3:
	and.b64  	%rd18, %rd16, 15;
	setp.ne.s64 	%p2, %rd18, 0;
	@%p2 bra 	$L__BB25_38;
	setp.gt.s32 	%p49, %r120, 4095;
	@%p49 bra 	$L__BB25_22;
	mov.u32 	%r1, %tid.x;
	setp.ge.s32 	%p66, %r1, %r120;
	mov.b32 	%r644, 0;
	mov.u32 	%r639, %r1;
	@%p66 bra 	$L__BB25_7;
	mul.wide.u32 	%rd113, %r1, 4;
	add.s64 	%rd112, %rd16, %rd113;
	// begin inline asm
	ld.global.nc.u32 %r644, [%rd112];
	// end inline asm
	add.s32 	%r639, %r1, 256;
$L__BB25_7:
	setp.ge.s32 	%p67, %r639, %r120;
	@%p67 bra 	$L__BB25_13;
	not.b32 	%r507, %r639;
	add.s32 	%r6, %r120, %r507;
	and.b32  	%r508, %r6, 768;
	setp.eq.s32 	%p68, %r508, 768;
	@%p68 bra 	$L__BB25_11;
	mul.wide.u32 	%rd114, %r639, 4;
	add.s64 	%rd121, %rd16, %rd114;
	shr.u32 	%r509, %r6, 8;
	add.s32 	%r510, %r509, 1;
	and.b32  	%r511, %r510, 3;
	neg.s32 	%r636, %r511;
$L__BB25_10:
	.pragma "nounroll";
	// begin inline asm
	ld.global.nc.u32 %r512, [%rd121];
	// end inline asm
	add.s32 	%r644, %r512, %r644;
	add.s32 	%r639, %r639, 256;
	add.s64 	%rd121, %rd121, 1024;
	add.s32 	%r636, %r636, 1;
	setp.ne.s32 	%p69, %r636, 0;
	@%p69 bra 	$L__BB25_10;
$L__BB25_11:
	setp.lt.u32 	%p70, %r6, 768;
	@%p70 bra 	$L__BB25_13;
$L__BB25_12:
	mul.wide.s32 	%rd120, %r639, 4;
	add.s64 	%rd116, %rd16, %rd120;
	// begin inline asm
	ld.global.nc.u32 %r513, [%rd116];
	// end inline asm
	add.s32 	%r517, %r513, %r644;
	add.s64 	%rd117, %rd116, 1024;
	// begin inline asm
	ld.global.nc.u32 %r514, [%rd117];
	// end inline asm
	add.s32 	%r518, %r514, %r517;
	add.s64 	%rd118, %rd116, 2048;
	// begin inline asm
	ld.global.nc.u32 %r515, [%rd118];
	// end inline asm
	add.s32 	%r519, %r515, %r518;
	add.s64 	%rd119, %rd116, 3072;
	// begin inline asm
	ld.global.nc.u32 %r516, [%rd119];
	// end inline asm
	add.s32 	%r644, %r516, %r519;
	add.s32 	%r639, %r639, 1024;
	setp.lt.s32 	%p71, %r639, %r120;
	@%p71 bra 	$L__BB25_12;
$L__BB25_13:
	setp.lt.s32 	%p72, %r120, 256;
	@%p72 bra 	$L__BB25_18;
	// begin inline asm
	mov.u32 %r583, %laneid;
	// end inline asm
	mov.b32 	%r586, 1;
	mov.b32 	%r607, 31;
	mov.b32 	%r608, -1;
	// begin inline asm
	shfl.sync.down.b32 %r584, %r644, %r586, %r607, %r608;
	// end inline asm
	setp.gt.s32 	%p88, %r583, 30;
	selp.b32 	%r609, 0, %r584, %p88;
	add.s32 	%r590, %r609, %r644;
	mov.b32 	%r591, 2;
	// begin inline asm
	shfl.sync.down.b32 %r589, %r590, %r591, %r607, %r608;
	// end inline asm
	setp.gt.s32 	%p89, %r583, 29;
	selp.b32 	%r610, 0, %r589, %p89;
	add.s32 	%r595, %r590, %r610;
	mov.b32 	%r596, 4;
	// begin inline asm
	shfl.sync.down.b32 %r594, %r595, %r596, %r607, %r608;
	// end inline asm
	setp.gt.s32 	%p90, %r583, 27;
	selp.b32 	%r611, 0, %r594, %p90;
	add.s32 	%r600, %r595, %r611;
	mov.b32 	%r601, 8;
	// begin inline asm
	shfl.sync.down.b32 %r599, %r600, %r601, %r607, %r608;
	// end inline asm
	setp.gt.s32 	%p91, %r583, 23;
	selp.b32 	%r612, 0, %r599, %p91;
	add.s32 	%r605, %r600, %r612;
	mov.b32 	%r606, 16;
	// begin inline asm
	shfl.sync.down.b32 %r604, %r605, %r606, %r607, %r608;
	// end inline asm
	setp.gt.s32 	%p92, %r583, 15;
	selp.b32 	%r613, 0, %r604, %p92;
	add.s32 	%r686, %r605, %r613;
	setp.ne.s32 	%p93, %r583, 0;
	@%p93 bra 	$L__BB25_16;
	shr.u32 	%r614, %r1, 3;
	and.b32  	%r615, %r614, 124;
	mov.u32 	%r616, _ZZN3cub18CUB_300001_SM_10006detail6reduce28DeviceReduceSingleTileKernelINS2_10policy_hubIijN4cuda3std3__44plusIiEEE10Policy1000EPiSC_iS9_iiNS7_10__identityEEEvT0_T1_T2_T3_T4_T6_E12temp_storage;
	add.s32 	%r617, %r616, %r615;
	st.shared.u32 	[%r617+8], %r686;
$L__BB25_16:
	bar.sync 	0;
	setp.ne.s32 	%p94, %r1, 0;
	@%p94 bra 	$L__BB25_72;
	ld.shared.u32 	%r618, [_ZZN3cub18CUB_300001_SM_10006detail6reduce28DeviceReduceSingleTileKernelINS2_10policy_hubIijN4cuda3std3__44plusIiEEE10Policy1000EPiSC_iS9_iiNS7_10__identityEEEvT0_T1_T2_T3_T4_T6_E12temp_storage+12];
	add.s32 	%r619, %r618, %r686;
	ld.shared.u32 	%r620, [_ZZN3cub18CUB_300001_SM_10006detail6reduce28DeviceReduceSingleTileKernelINS2_10policy_hubIijN4cuda3std3__44plusIiEEE10Policy1000EPiSC_iS9_iiNS7_10__identityEEEvT0_T1_T2_T3_T4_T6_E12temp_storage+16];
	add.s32 	%r621, %r619, %r620;
	ld.shared.u32 	%r622, [_ZZN3cub18CUB_300001_SM_10006detail6reduce28DeviceReduceSingleTileKernelINS2_10policy_hubIijN4cuda3std3__44plusIiEEE10Policy1000EPiSC_iS9_iiNS7_10__identityEEEvT0_T1_T2_T3_T4_T6_E12temp_storage+20];
	add.s32 	%r623, %r621, %r622;
	ld.shared.u32 	%r624, [_ZZN3cub18CUB_300001_SM_10006detail6reduce28DeviceReduceSingleTileKernelINS2_10policy_hubIijN4cuda3std3__44plusIiEEE10Policy1000EPiSC_iS9_iiNS7_10__identityEEEvT0_T1_T2_T3_T4_T6_E12temp_storage+24];
	add.s32 	%r625, %r623, %r624;
	ld.shared.u32 	%r626, [_ZZN3cub18CUB_300001_SM_10006detail6reduce28DeviceReduceSingleTileKernelINS2_10policy_hubIijN4cuda3std3__44plusIiEEE10Policy1000EPiSC_iS9_iiNS7_10__identityEEEvT0_T1_T2_T3_T4_T6_E12temp_storage+28];
	add.s32 	%r627, %r625, %r626;
	ld.shared.u32 	%r628, [_ZZN3cub18CUB_300001_SM_10006detail6reduce28DeviceReduceSingleTileKernelINS2_10policy_hubIijN4cuda3std3__44plusIiEEE10Policy1000EPiSC_iS9_iiNS7_10__identityEEEvT0_T1_T2_T3_T4_T6_E12temp_storage+32];
	add.s32 	%r629, %r627, %r628;
	ld.shared.u32 	%r630, [_ZZN3cub18CUB_300001_SM_10006detail6reduce28DeviceReduceSingleTileKernelINS2_10policy_hubIijN4cuda3std3__44plusIiEEE10Policy1000EPiSC_iS9_iiNS7_10__identityEEEvT0_T1_T2_T3_T4_T6_E12temp_storage+36];
	add.s32 	%r686, %r629, %r630;
	bra.uni 	$L__BB25_72;
$L__BB25_18:
	// begin inline asm
	mov.u32 %r520, %laneid;
	// end inline asm
	and.b32  	%r546, %r1, 992;
	add.s32 	%r547, %r546, 32;
	setp.gt.s32 	%p73, %r547, %r120;
	not.b32 	%r548, %r546;
	add.s32 	%r549, %r120, %r548;
	selp.b32 	%r544, %r549, 31, %p73;
	mov.b32 	%r523, 1;
	mov.b32 	%r545, -1;
	// begin inline asm
	shfl.sync.down.b32 %r521, %r644, %r523, %r544, %r545;
	// end inline asm
	setp.lt.s32 	%p74, %r520, %r544;
	selp.b32 	%r550, %r521, 0, %p74;
	add.s32 	%r527, %r550, %r644;
	mov.b32 	%r528, 2;
	// begin inline asm
	shfl.sync.down.b32 %r526, %r527, %r528, %r544, %r545;
	// end inline asm
	add.s32 	%r551, %r520, 2;
	setp.gt.s32 	%p75, %r551, %r544;
	selp.b32 	%r552, 0, %r526, %p75;
	add.s32 	%r532, %r527, %r552;
	mov.b32 	%r533, 4;
	// begin inline asm
	shfl.sync.down.b32 %r531, %r532, %r533, %r544, %r545;
	// end inline asm
	add.s32 	%r553, %r520, 4;
	setp.gt.s32 	%p76, %r553, %r544;
	selp.b32 	%r554, 0, %r531, %p76;
	add.s32 	%r537, %r532, %r554;
	mov.b32 	%r538, 8;
	// begin inline asm
	shfl.sync.down.b32 %r536, %r537, %r538, %r544, %r545;
	// end inline asm
	add.s32 	%r555, %r520, 8;
	setp.gt.s32 	%p77, %r555, %r544;
	selp.b32 	%r556, 0, %r536, %p77;
	add.s32 	%r542, %r537, %r556;
	mov.b32 	%r543, 16;
	// begin inline asm
	shfl.sync.down.b32 %r541, %r542, %r543, %r544, %r545;
	// end inline asm
	add.s32 	%r557, %r520, 16;
	setp.gt.s32 	%p78, %r557, %r544;
	selp.b32 	%r558, 0, %r541, %p78;
	add.s32 	%r686, %r542, %r558;
	setp.ne.s32 	%p79, %r520, 0;
	@%p79 bra 	$L__BB25_20;
	shr.u32 	%r559, %r1, 3;
	and.b32  	%r560, %r559, 124;
	mov.u32 	%r561, _ZZN3cub18CUB_300001_SM_10006detail6reduce28DeviceReduceSingleTileKernelINS2_10policy_hubIijN4cuda3std3__44plusIiEEE10Policy1000EPiSC_iS9_iiNS7_10__identityEEEvT0_T1_T2_T3_T4_T6_E12temp_storage;
	add.s32 	%r562, %r561, %r560;
	st.shared.u32 	[%r562+8], %r686;
$L__BB25_20:
	bar.sync 	0;
	setp.ne.s32 	%p80, %r1, 0;
	@%p80 bra 	$L__BB25_72;
	setp.gt.s32 	%p81, %r120, 32;
	ld.shared.u32 	%r563, [_ZZN3cub18CUB_300001_SM_10006detail6reduce28DeviceReduceSingleTileKernelINS2_10policy_hubIijN4cuda3std3__44plusIiEEE10Policy1000EPiSC_iS9_iiNS7_10__identityEEEvT0_T1_T2_T3_T4_T6_E12temp_storage+12];
	selp.b32 	%r564, %r563, 0, %p81;
	add.s32 	%r565, %r564, %r686;
	setp.gt.s32 	%p82, %r120, 64;
	ld.shared.u32 	%r566, [_ZZN3cub18CUB_300001_SM_10006detail6reduce28DeviceReduceSingleTileKernelINS2_10policy_hubIijN4cuda3std3__44plusIiEEE10Policy1000EPiSC_iS9_iiNS7_10__identityEEEvT0_T1_T2_T3_T4_T6_E12temp_storage+16];
	selp.b32 	%r567, %r566, 0, %p82;
	add.s32 	%r568, %r565, %r567;
	setp.gt.s32 	%p83, %r120, 96;
	ld.shared.u32 	%r569, [_ZZN3cub18CUB_300001_SM_10006detail6reduce28DeviceReduceSingleTileKernelINS2_10policy_hubIijN4cuda3std3__44plusIiEEE10Policy1000EPiSC_iS9_iiNS7_10__identityEEEvT0_T1_T2_T3_T4_T6_E12temp_storage+20];
	selp.b32 	%r570, %r569, 0, %p83;
	add.s32 	%r571, %r568, %r570;
	setp.gt.s32 	%p84, %r120, 128;
	ld.shared.u32 	%r572, [_ZZN3cub18CUB_300001_SM_10006detail6reduce28DeviceReduceSingleTileKernelINS2_10policy_hubIijN4cuda3std3__44plusIiEEE10Policy1000EPiSC_iS9_iiNS7_10__identityEEEvT0_T1_T2_T3_T4_T6_E12temp_storage+24];
	selp.b32 	%r573, %r572, 0, %p84;
	add.s32 	%r574, %r571, %r573;
	setp.gt.s32 	%p85, %r120, 160;
	ld.shared.u32 	%r575, [_ZZN3cub18CUB_300001_SM_10006detail6reduce28DeviceReduceSingleTileKernelINS2_10policy_hubIijN4cuda3std3__44plusIiEEE10Policy1000EPiSC_iS9_iiNS7_10__identityEEEvT0_T1_T2_T3_T4_T6_E12temp_storage+28];
	selp.b32 	%r576, %r575, 0, %p85;
	add.s32 	%r577, %r574, %r576;
	setp.gt.s32 	%p86, %r120, 192;
	ld.shared.u32 	%r578, [_ZZN3cub18CUB_300001_SM_10006detail6reduce28DeviceReduceSingleTileKernelINS2_10policy_hubIijN4cuda3std3__44plusIiEEE10Policy1000EPiSC_iS9_iiNS7_10__identityEEEvT0_T1_T2_T3_T4_T6_E12temp_storage+32];
	selp.b32 	%r579, %r578, 0, %p86;
	add.s32 	%r580, %r577, %r579;
	setp.gt.s32 	%p87, %r120, 224;
	ld.shared.u32 	%r581, [_ZZN3cub18CUB_300001_SM_10006detail6reduce28DeviceReduceSingleTileKernelINS2_10policy_hubIijN4cuda3std3__44plusIiEEE10Policy1000EPiSC_iS9_iiNS7_10__identityEEEvT0_T1_T2_T3_T4_T6_E12temp_storage+36];
	selp.b32 	%r582, %r581, 0, %p87;
	add.s32 	%r686, %r580, %r582;
	bra.uni 	$L__BB25_72;
$L__BB25_22:
	mov.u32 	%r26, %tid.x;
	shl.b32 	%r377, %r26, 2;
	mul.wide.u32 	%rd86, %r377, 4;
	add.s64 	%rd76, %rd16, %rd86;
	// begin inline asm
	ld.global.nc.v2.u64 {%rd74, %rd75}, [%rd76];
	// end inline asm
	mov.b64 	{%r378, %r379}, %rd75;
	mov.b64 	{%r380, %r381}, %rd74;
	add.s64 	%rd79, %rd76, 4096;
	// begin inline asm
	ld.global.nc.v2.u64 {%rd77, %rd78}, [%rd79];
	// end inline asm
	mov.b64 	{%r382, %r383}, %rd78;
	mov.b64 	{%r384, %r385}, %rd77;
	add.s64 	%rd82, %rd76, 8192;
	// begin inline asm
	ld.global.nc.v2.u64 {%rd80, %rd81}, [%rd82];
	// end inline asm
	mov.b64 	{%r386, %r387}, %rd81;
	mov.b64 	{%r388, %r389}, %rd80;
	add.s64 	%rd85, %rd76, 12288;
	// begin inline asm
	ld.global.nc.v2.u64 {%rd83, %rd84}, [%rd85];
	// end inline asm
	mov.b64 	{%r390, %r391}, %rd84;
	mov.b64 	{%r392, %r393}, %rd83;
	add.s32 	%r394, %r381, %r380;
	add.s32 	%r395, %r378, %r394;
	add.s32 	%r396, %r379, %r395;
	add.s32 	%r397, %r384, %r396;
	add.s32 	%r398, %r385, %r397;
	add.s32 	%r399, %r382, %r398;
	add.s32 	%r400, %r383, %r399;
	add.s32 	%r401, %r388, %r400;
	add.s32 	%r402, %r389, %r401;
	add.s32 	%r403, %r386, %r402;
	add.s32 	%r404, %r387, %r403;
	add.s32 	%r405, %r392, %r404;
	add.s32 	%r406, %r393, %r405;
	add.s32 	%r407, %r390, %r406;
	add.s32 	%r659, %r391, %r407;
	setp.lt.u32 	%p50, %r120, 8192;
	mov.b32 	%r648, 4096;
	@%p50 bra 	$L__BB25_26;
	add.s32 	%r28, %r120, -4096;
	mov.b32 	%r648, 4096;
$L__BB25_24:
	mul.wide.s32 	%rd99, %r648, 4;
	add.s64 	%rd89, %rd76, %rd99;
	// begin inline asm
	ld.global.nc.v2.u64 {%rd87, %rd88}, [%rd89];
	// end inline asm
	mov.b64 	{%r409, %r410}, %rd88;
	mov.b64 	{%r411, %r412}, %rd87;
	add.s64 	%rd92, %rd89, 4096;
	// begin inline asm
	ld.global.nc.v2.u64 {%rd90, %rd91}, [%rd92];
	// end inline asm
	mov.b64 	{%r413, %r414}, %rd91;
	mov.b64 	{%r415, %r416}, %rd90;
	add.s64 	%rd95, %rd89, 8192;
	// begin inline asm
	ld.global.nc.v2.u64 {%rd93, %rd94}, [%rd95];
	// end inline asm
	mov.b64 	{%r417, %r418}, %rd94;
	mov.b64 	{%r419, %r420}, %rd93;
	add.s64 	%rd98, %rd89, 12288;
	// begin inline asm
	ld.global.nc.v2.u64 {%rd96, %rd97}, [%rd98];
	// end inline asm
	mov.b64 	{%r421, %r422}, %rd97;
	mov.b64 	{%r423, %r424}, %rd96;
	add.s32 	%r425, %r411, %r659;
	add.s32 	%r426, %r412, %r425;
	add.s32 	%r427, %r409, %r426;
	add.s32 	%r428, %r410, %r427;
	add.s32 	%r429, %r415, %r428;
	add.s32 	%r430, %r416, %r429;
	add.s32 	%r431, %r413, %r430;
	add.s32 	%r432, %r414, %r431;
	add.s32 	%r433, %r419, %r432;
	add.s32 	%r434, %r420, %r433;
	add.s32 	%r435, %r417, %r434;
	add.s32 	%r436, %r418, %r435;
	add.s32 	%r437, %r423, %r436;
	add.s32 	%r438, %r424, %r437;
	add.s32 	%r439, %r421, %r438;
	add.s32 	%r659, %r422, %r439;
	sub.s32 	%r440, %r120, %r648;
	setp.lt.s32 	%p51, %r440, 4096;
	@%p51 bra 	$L__BB25_34;
	add.s32 	%r648, %r648, 4096;
	setp.le.s32 	%p52, %r648, %r28;
	@%p52 bra 	$L__BB25_24;
$L__BB25_26:
	setp.le.s32 	%p53, %r120, %r648;
	@%p53 bra 	$L__BB25_34;
	sub.s32 	%r35, %r120, %r648;
	setp.ge.s32 	%p54, %r26, %r35;
	@%p54 bra 	$L__BB25_34;
	not.b32 	%r442, %r26;
	add.s32 	%r443, %r120, %r442;
	sub.s32 	%r36, %r443, %r648;
	and.b32  	%r444, %r36, 768;
	setp.eq.s32 	%p55, %r444, 768;
	mov.u32 	%r653, %r26;
	@%p55 bra 	$L__BB25_31;
	add.s32 	%r650, %r26, %r648;
	shr.u32 	%r445, %r36, 8;
	add.s32 	%r446, %r445, 1;
	and.b32  	%r447, %r446, 3;
	neg.s32 	%r649, %r447;
	mov.u32 	%r653, %r26;
$L__BB25_30:
	.pragma "nounroll";
	mul.wide.u32 	%rd101, %r650, 4;
	add.s64 	%rd100, %rd16, %rd101;
	// begin inline asm
	ld.global.nc.u32 %r448, [%rd100];
	// end inline asm
	add.s32 	%r659, %r448, %r659;
	add.s32 	%r653, %r653, 256;
	add.s32 	%r650, %r650, 256;
	add.s32 	%r649, %r649, 1;
	setp.ne.s32 	%p56, %r649, 0;
	@%p56 bra 	$L__BB25_30;
$L__BB25_31:
	setp.lt.u32 	%p57, %r36, 768;
	@%p57 bra 	$L__BB25_34;
	cvt.u64.u32 	%rd102, %r653;
	cvt.u64.u32 	%rd103, %r648;
	add.s64 	%rd104, %rd102, %rd103;
	shl.b64 	%rd105, %rd104, 2;
	add.s64 	%rd106, %rd105, %rd16;
	add.s64 	%rd122, %rd106, 2048;
	add.s32 	%r656, %r653, %r648;
$L__BB25_33:
	mul.wide.u32 	%rd111, %r656, 4;
	add.s64 	%rd107, %rd16, %rd111;
	// begin inline asm
	ld.global.nc.u32 %r449, [%rd107];
	// end inline asm
	add.s32 	%r453, %r449, %r659;
	add.s64 	%rd108, %rd122, -1024;
	// begin inline asm
	ld.global.nc.u32 %r450, [%rd108];
	// end inline asm
	add.s32 	%r454, %r450, %r453;
	// begin inline asm
	ld.global.nc.u32 %r451, [%rd122];
	// end inline asm
	add.s32 	%r455, %r451, %r454;
	add.s64 	%rd110, %rd122, 1024;
	// begin inline asm
	ld.global.nc.u32 %r452, [%rd110];
	// end inline asm
	add.s32 	%r659, %r452, %r455;
	add.s32 	%r653, %r653, 1024;
	add.s64 	%rd122, %rd122, 4096;
	add.s32 	%r656, %r656, 1024;
	setp.lt.s32 	%p58, %r653, %r35;
	@%p58 bra 	$L__BB25_33;
$L__BB25_34:
	// begin inline asm
	mov.u32 %r456, %laneid;
	// end inline asm
	mov.b32 	%r459, 1;
	mov.b32 	%r480, 31;
	mov.b32 	%r481, -1;
	// begin inline asm
	shfl.sync.down.b32 %r457, %r659, %r459, %r480, %r481;
	// end inline asm
	setp.gt.s32 	%p59, %r456, 30;
	selp.b32 	%r482, 0, %r457, %p59;
	add.s32 	%r463, %r482, %r659;
	mov.b32 	%r464, 2;
	// begin inline asm
	shfl.sync.down.b32 %r462, %r463, %r464, %r480, %r481;
	// end inline asm
	setp.gt.s32 	%p60, %r456, 29;
	selp.b32 	%r483, 0, %r462, %p60;
	add.s32 	%r468, %r463, %r483;
	mov.b32 	%r469, 4;
	// begin inline asm
	shfl.sync.down.b32 %r467, %r468, %r469, %r480, %r481;
	// end inline asm
	setp.gt.s32 	%p61, %r456, 27;
	selp.b32 	%r484, 0, %r467, %p61;
	add.s32 	%r473, %r468, %r484;
	mov.b32 	%r474, 8;
	// begin inline asm
	shfl.sync.down.b32 %r472, %r473, %r474, %r480, %r481;
	// end inline asm
	setp.gt.s32 	%p62, %r456, 23;
	selp.b32 	%r485, 0, %r472, %p62;
	add.s32 	%r478, %r473, %r485;
	mov.b32 	%r479, 16;
	// begin inline asm
	shfl.sync.down.b32 %r477, %r478, %r479, %r480, %r481;
	// end inline asm
	setp.gt.s32 	%p63, %r456, 15;
	selp.b32 	%r486, 0, %r477, %p63;
	add.s32 	%r686, %r478, %r486;
	setp.ne.s32 	%p64, %r456, 0;
	@%p64 bra 	$L__BB25_36;
	shr.u32 	%r487, %r26, 3;
	and.b32  	%r488, %r487, 124;
	mov.u32 	%r489, _ZZN3cub18CUB_300001_SM_10006detail6reduce28DeviceReduceSingleTileKernelINS2_10policy_hubIijN4cuda3std3__44plusIiEEE10Policy1000EPiSC_iS9_iiNS7_10__identityEEEvT0_T1_T2_T3_T4_T6_E12temp_storage;
	add.s32 	%r490, %r489, %r488;
	st.shared.u32 	[%r490+8], %r686;
$L__BB25_36:
	bar.sync 	0;
	setp.ne.s32 	%p65, %r26, 0;
	@%p65 bra 	$L__BB25_72;
	ld.shared.u32 	%r491, [_ZZN3cub18CUB_300001_SM_10006detail6reduce28DeviceReduceSingleTileKernelINS2_10policy_hubIijN4cuda3std3__44plusIiEEE10Policy1000EPiSC_iS9_iiNS7_10__identityEEEvT0_T1_T2_T3_T4_T6_E12temp_storage+12];
	add.s32 	%r492, %r491, %r686;
	ld.shared.u32 	%r493, [_ZZN3cub18CUB_300001_SM_10006detail6reduce28DeviceReduceSingleTileKernelINS2_10policy_hubIijN4cuda3std3__44plusIiEEE10Policy1000EPiSC_iS9_iiNS7_10__identityEEEvT0_T1_T2_T3_T4_T6_E12temp_storage+16];
	add.s32 	%r494, %r492, %r493;
	ld.shared.u32 	%r495, [_ZZN3cub18CUB_300001_SM_10006detail6reduce28DeviceReduceSingleTileKernelINS2_10policy_hubIijN4cuda3std3__44plusIiEEE10Policy1000EPiSC_iS9_iiNS7_10__identityEEEvT0_T1_T2_T3_T4_T6_E12temp_storage+20];
	add.s32 	%r496, %r494, %r495;
	ld.shared.u32 	%r497, [_ZZN3cub18CUB_300001_SM_10006detail6reduce28DeviceReduceSingleTileKernelINS2_10policy_hubIijN4cuda3std3__44plusIiEEE10Policy1000EPiSC_iS9_iiNS7_10__identityEEEvT0_T1_T2_T3_T4_T6_E12temp_storage+24];
	add.s32 	%r498, %r496, %r497;
	ld.shared.u32 	%r499, [_ZZN3cub18CUB_300001_SM_10006detail6reduce28DeviceReduceSingleTileKernelINS2_10policy_hubIijN4cuda3std3__44plusIiEEE10Policy1000EPiSC_iS9_iiNS7_10__identityEEEvT0_T1_T2_T3_T4_T6_E12temp_storage+28];
	add.s32 	%r500, %r498, %r499;
	ld.shared.u32 	%r501, [_ZZN3cub18CUB_300001_SM_10006detail6reduce28DeviceReduceSingleTileKernelINS2_10policy_hubIijN4cuda3std3__44plusIiEEE10Policy1000EPiSC_iS9_iiNS7_10__identityEEEvT0_T1_T2_T3_T4_T6_E12temp_storage+32];
	add.s32 	%r502, %r500, %r501;
	ld.shared.u32 	%r503, [_ZZN3cub18CUB_300001_SM_10006detail6reduce28DeviceReduceSingleTileKernelINS2_10policy_hubIijN4cuda3std3__44plusIiEEE10Policy1000EPiSC_iS9_iiNS7_10__identityEEEvT0_T1_T2_T3_T4_T6_E12temp_storage+36];
	add.s32 	%r686, %r502, %r503;
	bra.uni 	$L__BB25_72;
$L__BB25_38:
	setp.gt.s32 	%p3, %r120, 4095;
	@%p3 bra 	$L__BB25_56;
	mov.u32 	%r60, %tid.x;
	setp.ge.s32 	%p20, %r60, %r120;
	mov.b32 	%r670, 0;
	mov.u32 	%r665, %r60;
	@%p20 bra 	$L__BB25_41;
	mul.wide.u32 	%rd66, %r60, 4;
	add.s64 	%rd65, %rd16, %rd66;
	// begin inline asm
	ld.global.nc.u32 %r670, [%rd65];
	// end inline asm
	add.s32 	%r665, %r60, 256;
$L__BB25_41:
	setp.ge.s32 	%p21, %r665, %r120;
	@%p21 bra 	$L__BB25_47;
	not.b32 	%r252, %r665;
	add.s32 	%r65, %r120, %r252;
	and.b32  	%r253, %r65, 768;
	setp.eq.s32 	%p22, %r253, 768;
	@%p22 bra 	$L__BB25_45;
	mul.wide.u32 	%rd67, %r665, 4;
	add.s64 	%rd123, %rd16, %rd67;
	shr.u32 	%r254, %r65, 8;
	add.s32 	%r255, %r254, 1;
	and.b32  	%r256, %r255, 3;
	neg.s32 	%r662, %r256;
$L__BB25_44:
	.pragma "nounroll";
	// begin inline asm
	ld.global.nc.u32 %r257, [%rd123];
	// end inline asm
	add.s32 	%r670, %r257, %r670;
	add.s32 	%r665, %r665, 256;
	add.s64 	%rd123, %rd123, 1024;
	add.s32 	%r662, %r662, 1;
	setp.ne.s32 	%p23, %r662, 0;
	@%p23 bra 	$L__BB25_44;
$L__BB25_45:
	setp.lt.u32 	%p24, %r65, 768;
	@%p24 bra 	$L__BB25_47;
$L__BB25_46:
	mul.wide.s32 	%rd73, %r665, 4;
	add.s64 	%rd69, %rd16, %rd73;
	// begin inline asm
	ld.global.nc.u32 %r258, [%rd69];
	// end inline asm
	add.s32 	%r262, %r258, %r670;
	add.s64 	%rd70, %rd69, 1024;
	// begin inline asm
	ld.global.nc.u32 %r259, [%rd70];
	// end inline asm
	add.s32 	%r263, %r259, %r262;
	add.s64 	%rd71, %rd69, 2048;
	// begin inline asm
	ld.global.nc.u32 %r260, [%rd71];
	// end inline asm
	add.s32 	%r264, %r260, %r263;
	add.s64 	%rd72, %rd69, 3072;
	// begin inline asm
	ld.global.nc.u32 %r261, [%rd72];
	// end inline asm
	add.s32 	%r670, %r261, %r264;
	add.s32 	%r665, %r665, 1024;
	setp.lt.s32 	%p25, %r665, %r120;
	@%p25 bra 	$L__BB25_46;
$L__BB25_47:
	setp.lt.s32 	%p26, %r120, 256;
	@%p26 bra 	$L__BB25_52;
	// begin inline asm
	mov.u32 %r328, %laneid;
	// end inline asm
	mov.b32 	%r331, 1;
	mov.b32 	%r352, 31;
	mov.b32 	%r353, -1;
	// begin inline asm
	shfl.sync.down.b32 %r329, %r670, %r331, %r352, %r353;
	// end inline asm
	setp.gt.s32 	%p42, %r328, 30;
	selp.b32 	%r354, 0, %r329, %p42;
	add.s32 	%r335, %r354, %r670;
	mov.b32 	%r336, 2;
	// begin inline asm
	shfl.sync.down.b32 %r334, %r335, %r336, %r352, %r353;
	// end inline asm
	setp.gt.s32 	%p43, %r328, 29;
	selp.b32 	%r355, 0, %r334, %p43;
	add.s32 	%r340, %r335, %r355;
	mov.b32 	%r341, 4;
	// begin inline asm
	shfl.sync.down.b32 %r339, %r340, %r341, %r352, %r353;
	// end inline asm
	setp.gt.s32 	%p44, %r328, 27;
	selp.b32 	%r356, 0, %r339, %p44;
	add.s32 	%r345, %r340, %r356;
	mov.b32 	%r346, 8;
	// begin inline asm
	shfl.sync.down.b32 %r344, %r345, %r346, %r352, %r353;
	// end inline asm
	setp.gt.s32 	%p45, %r328, 23;
	selp.b32 	%r357, 0, %r344, %p45;
	add.s32 	%r350, %r345, %r357;
	mov.b32 	%r351, 16;
	// begin inline asm
	shfl.sync.down.b32 %r349, %r350, %r351, %r352, %r353;
	// end inline asm
	setp.gt.s32 	%p46, %r328, 15;
	selp.b32 	%r358, 0, %r349, %p46;
	add.s32 	%r686, %r350, %r358;
	setp.ne.s32 	%p47, %r328, 0;
	@%p47 bra 	$L__BB25_50;
	shr.u32 	%r359, %r60, 3;
	and.b32  	%r360, %r359, 124;
	mov.u32 	%r361, _ZZN3cub18CUB_300001_SM_10006detail6reduce28DeviceReduceSingleTileKernelINS2_10policy_hubIijN4cuda3std3__44plusIiEEE10Policy1000EPiSC_iS9_iiNS7_10__identityEEEvT0_T1_T2_T3_T4_T6_E12temp_storage;
	add.s32 	%r362, %r361, %r360;
	st.shared.u32 	[%r362+8], %r686;
$L__BB25_50:
	bar.sync 	0;
	setp.ne.s32 	%p48, %r60, 0;
	@%p48 bra 	$L__BB25_72;
	ld.shared.u32 	%r363, [_ZZN3cub18CUB_300001_SM_10006detail6reduce28DeviceReduceSingleTileKernelINS2_10policy_hubIijN4cuda3std3__44plusIiEEE10Policy1000EPiSC_iS9_iiNS7_10__identityEEEvT0_T1_T2_T3_T4_T6_E12temp_storage+12];
	add.s32 	%r364, %r363, %r686;
	ld.shared.u32 	%r365, [_ZZN3cub18CUB_300001_SM_10006detail6reduce28DeviceReduceSingleTileKernelINS2_10policy_hubIijN4cuda3std3__44plusIiEEE10Policy1000EPiSC_iS9_iiNS7_10__identityEEEvT0_T1_T2_T3_T4_T6_E12temp_storage+16];
	add.s32 	%r366, %r364, %r365;
	ld.shared.u32 	%r367, [_ZZN3cub18CUB_300001_SM_10006detail6reduce28DeviceReduceSingleTileKernelINS2_10policy_hubIijN4cuda3std3__44plusIiEEE10Policy1000EPiSC_iS9_iiNS7_10__identityEEEvT0_T1_T2_T3_T4_T6_E12temp_storage+20];
	add.s32 	%r368, %r366, %r367;
	ld.shared.u32 	%r369, [_ZZN3cub18CUB_300001_SM_10006detail6reduce28DeviceReduceSingleTileKernelINS2_10policy_hubIijN4cuda3std3__44plusIiEEE10Policy1000EPiSC_iS9_iiNS7_10__identityEEEvT0_T1_T2_T3_T4_T6_E12temp_storage+24];
	add.s32 	%r370, %r368, %r369;
	ld.shared.u32 	%r371, [_ZZN3cub18CUB_300001_SM_10006detail6reduce28DeviceReduceSingleTileKernelINS2_10policy_hubIijN4cuda3std3__44plusIiEEE10Policy1000EPiSC_iS9_iiNS7_10__identityEEEvT0_T1_T2_T3_T4_T6_E12temp_storage+28];
	add.s32 	%r372, %r370, %r371;
	ld.shared.u32 	%r373, [_ZZN3cub18CUB_300001_SM_10006detail6reduce28DeviceReduceSingleTileKernelINS2_10policy_hubIijN4cuda3std3__44plusIiEEE10Policy1000EPiSC_iS9_iiNS7_10__identityEEEvT0_T1_T2_T3_T4_T6_E12temp_storage+32];
	add.s32 	%r374, %r372, %r373;
	ld.shared.u32 	%r375, [_ZZN3cub18CUB_300001_SM_10006detail6reduce28DeviceReduceSingleTileKernelINS2_10policy_hubIijN4cuda3std3__44plusIiEEE10Policy1000EPiSC_iS9_iiNS7_10__identityEEEvT0_T1_T2_T3_T4_T6_E12temp_storage+36];
	add.s32 	%r686, %r374, %r375;
	bra.uni 	$L__BB25_72;
$L__BB25_52:
	// begin inline asm
	mov.u32 %r265, %laneid;
	// end inline asm
	and.b32  	%r291, %r60, 992;
	add.s32 	%r292, %r291, 32;
	setp.gt.s32 	%p27, %r292, %r120;
	not.b32 	%r293, %r291;
	add.s32 	%r294, %r120, %r293;
	selp.b32 	%r289, %r294, 31, %p27;
	mov.b32 	%r268, 1;
	mov.b32 	%r290, -1;
	// begin inline asm
	shfl.sync.down.b32 %r266, %r670, %r268, %r289, %r290;
	// end inline asm
	setp.lt.s32 	%p28, %r265, %r289;
	selp.b32 	%r295, %r266, 0, %p28;
	add.s32 	%r272, %r295, %r670;
	mov.b32 	%r273, 2;
	// begin inline asm
	shfl.sync.down.b32 %r271, %r272, %r273, %r289, %r290;
	// end inline asm
	add.s32 	%r296, %r265, 2;
	setp.gt.s32 	%p29, %r296, %r289;
	selp.b32 	%r297, 0, %r271, %p29;
	add.s32 	%r277, %r272, %r297;
	mov.b32 	%r278, 4;
	// begin inline asm
	shfl.sync.down.b32 %r276, %r277, %r278, %r289, %r290;
	// end inline asm
	add.s32 	%r298, %r265, 4;
	setp.gt.s32 	%p30, %r298, %r289;
	selp.b32 	%r299, 0, %r276, %p30;
	add.s32 	%r282, %r277, %r299;
	mov.b32 	%r283, 8;
	// begin inline asm
	shfl.sync.down.b32 %r281, %r282, %r283, %r289, %r290;
	// end inline asm
	add.s32 	%r300, %r265, 8;
	setp.gt.s32 	%p31, %r300, %r289;
	selp.b32 	%r301, 0, %r281, %p31;
	add.s32 	%r287, %r282, %r301;
	mov.b32 	%r288, 16;
	// begin inline asm
	shfl.sync.down.b32 %r286, %r287, %r288, %r289, %r290;
	// end inline asm
	add.s32 	%r302, %r265, 16;
	setp.gt.s32 	%p32, %r302, %r289;
	selp.b32 	%r303, 0, %r286, %p32;
	add.s32 	%r686, %r287, %r303;
	setp.ne.s32 	%p33, %r265, 0;
	@%p33 bra 	$L__BB25_54;
	shr.u32 	%r304, %r60, 3;
	and.b32  	%r305, %r304, 124;
	mov.u32 	%r306, _ZZN3cub18CUB_300001_SM_10006detail6reduce28DeviceReduceSingleTileKernelINS2_10policy_hubIijN4cuda3std3__44plusIiEEE10Policy1000EPiSC_iS9_iiNS7_10__identityEEEvT0_T1_T2_T3_T4_T6_E12temp_storage;
	add.s32 	%r307, %r306, %r305;
	st.shared.u32 	[%r307+8], %r686;
$L__BB25_54:
	bar.sync 	0;
	setp.ne.s32 	%p34, %r60, 0;
	@%p34 bra 	$L__BB25_72;
	setp.gt.s32 	%p35, %r120, 32;
	ld.shared.u32 	%r308, [_ZZN3cub18CUB_300001_SM_10006detail6reduce28DeviceReduceSingleTileKernelINS2_10policy_hubIijN4cuda3std3__44plusIiEEE10Policy1000EPiSC_iS9_iiNS7_10__identityEEEvT0_T1_T2_T3_T4_T6_E12temp_storage+12];
	selp.b32 	%r309, %r308, 0, %p35;
	add.s32 	%r310, %r309, %r686;
	setp.gt.s32 	%p36, %r120, 64;
	ld.shared.u32 	%r311, [_ZZN3cub18CUB_300001_SM_10006detail6reduce28DeviceReduceSingleTileKernelINS2_10policy_hubIijN4cuda3std3__44plusIiEEE10Policy1000EPiSC_iS9_iiNS7_10__identityEEEvT0_T1_T2_T3_T4_T6_E12temp_storage+16];
	selp.b32 	%r312, %r311, 0, %p36;
	add.s32 	%r313, %r310, %r312;
	setp.gt.s32 	%p37, %r120, 96;
	ld.shared.u32 	%r314, [_ZZN3cub18CUB_300001_SM_10006detail6reduce28DeviceReduceSingleTileKernelINS2_10policy_hubIijN4cuda3std3__44plusIiEEE10Policy1000EPiSC_iS9_iiNS7_10__identityEEEvT0_T1_T2_T3_T4_T6_E12temp_storage+20];
	selp.b32 	%r315, %r314, 0, %p37;
	add.s32 	%r316, %r313, %r315;
	setp.gt.s32 	%p38, %r120, 128;
	ld.shared.u32 	%r317, [_ZZN3cub18CUB_300001_SM_10006detail6reduce28DeviceReduceSingleTileKernelINS2_10policy_hubIijN4cuda3std3__44plusIiEEE10Policy1000EPiSC_iS9_iiNS7_10__identityEEEvT0_T1_T2_T3_T4_T6_E12temp_storage+24];
	selp.b32 	%r318, %r317, 0, %p38;
	add.s32 	%r319, %r316, %r318;
	setp.gt.s32 	%p39, %r120, 160;
	ld.shared.u32 	%r320, [_ZZN3cub18CUB_300001_SM_10006detail6reduce28DeviceReduceSingleTileKernelINS2_10policy_hubIijN4cuda3std3__44plusIiEEE10Policy1000EPiSC_iS9_iiNS7_10__identityEEEvT0_T1_T2_T3_T4_T6_E12temp_storage+28];
	selp.b32 	%r321, %r320, 0, %p39;
	add.s32 	%r322, %r319, %r321;
	setp.gt.s32 	%p40, %r120, 192;
	ld.shared.u32 	%r323, [_ZZN3cub18CUB_300001_SM_10006detail6reduce28DeviceReduceSingleTileKernelINS2_10policy_hubIijN4cuda3std3__44plusIiEEE10Policy1000EPiSC_iS9_iiNS7_10__identityEEEvT0_T1_T2_T3_T4_T6_E12temp_storage+32];
	selp.b32 	%r324, %r323, 0, %p40;
	add.s32 	%r325, %r322, %r324;
	setp.gt.s32 	%p41, %r120, 224;
	ld.shared.u32 	%r326, [_ZZN3cub18CUB_300001_SM_10006detail6reduce28DeviceReduceSingleTileKernelINS2_10policy_hubIijN4cuda3std3__44plusIiEEE10Policy1000EPiSC_iS9_iiNS7_10__identityEEEvT0_T1_T2_T3_T4_T6_E12temp_storage+36];
	selp.b32 	%r327, %r326, 0, %p41;
	add.s32 	%r686, %r325, %r327;
	bra.uni 	$L__BB25_72;
$L__BB25_56:
	mov.u32 	%r85, %tid.x;
	mul.wide.u32 	%rd35, %r85, 4;
	add.s64 	%rd19, %rd16, %rd35;
	// begin inline asm
	ld.global.nc.u32 %r122, [%rd19];
	// end inline asm
	add.s64 	%rd20, %rd19, 1024;
	// begin inline asm
	ld.global.nc.u32 %r123, [%rd20];
	// end inline asm
	add.s64 	%rd21, %rd19, 2048;
	// begin inline asm
	ld.global.nc.u32 %r124, [%rd21];
	// end inline asm
	add.s64 	%rd22, %rd19, 3072;
	// begin inline asm
	ld.global.nc.u32 %r125, [%rd22];
	// end inline asm
	add.s64 	%rd23, %rd19, 4096;
	// begin inline asm
	ld.global.nc.u32 %r126, [%rd23];
	// end inline asm
	add.s64 	%rd24, %rd19, 5120;
	// begin inline asm
	ld.global.nc.u32 %r127, [%rd24];
	// end inline asm
	add.s64 	%rd25, %rd19, 6144;
	// begin inline asm
	ld.global.nc.u32 %r128, [%rd25];
	// end inline asm
	add.s64 	%rd26, %rd19, 7168;
	// begin inline asm
	ld.global.nc.u32 %r129, [%rd26];
	// end inline asm
	add.s64 	%rd27, %rd19, 8192;
	// begin inline asm
	ld.global.nc.u32 %r130, [%rd27];
	// end inline asm
	add.s64 	%rd28, %rd19, 9216;
	// begin inline asm
	ld.global.nc.u32 %r131, [%rd28];
	// end inline asm
	add.s64 	%rd29, %rd19, 10240;
	// begin inline asm
	ld.global.nc.u32 %r132, [%rd29];
	// end inline asm
	add.s64 	%rd30, %rd19, 11264;
	// begin inline asm
	ld.global.nc.u32 %r133, [%rd30];
	// end inline asm
	add.s64 	%rd31, %rd19, 12288;
	// begin inline asm
	ld.global.nc.u32 %r134, [%rd31];
	// end inline asm
	add.s64 	%rd32, %rd19, 13312;
	// begin inline asm
	ld.global.nc.u32 %r135, [%rd32];
	// end inline asm
	add.s64 	%rd33, %rd19, 14336;
	// begin inline asm
	ld.global.nc.u32 %r136, [%rd33];
	// end inline asm
	add.s64 	%rd34, %rd19, 15360;
	// begin inline asm
	ld.global.nc.u32 %r137, [%rd34];
	// end inline asm
	add.s32 	%r139, %r123, %r122;
	add.s32 	%r140, %r124, %r139;
	add.s32 	%r141, %r125, %r140;
	add.s32 	%r142, %r126, %r141;
	add.s32 	%r143, %r127, %r142;
	add.s32 	%r144, %r128, %r143;
	add.s32 	%r145, %r129, %r144;
	add.s32 	%r146, %r130, %r145;
	add.s32 	%r147, %r131, %r146;
	add.s32 	%r148, %r132, %r147;
	add.s32 	%r149, %r133, %r148;
	add.s32 	%r150, %r134, %r149;
	add.s32 	%r151, %r135, %r150;
	add.s32 	%r152, %r136, %r151;
	add.s32 	%r685, %r137, %r152;
	setp.lt.u32 	%p4, %r120, 8192;
	mov.b32 	%r674, 4096;
	@%p4 bra 	$L__BB25_60;
	add.s32 	%r87, %r120, -4096;
	mov.b32 	%r674, 4096;
$L__BB25_58:
	mul.wide.s32 	%rd52, %r674, 4;
	add.s64 	%rd36, %rd19, %rd52;
	// begin inline asm
	ld.global.nc.u32 %r154, [%rd36];
	// end inline asm
	add.s64 	%rd37, %rd36, 1024;
	// begin inline asm
	ld.global.nc.u32 %r155, [%rd37];
	// end inline asm
	add.s64 	%rd38, %rd36, 2048;
	// begin inline asm
	ld.global.nc.u32 %r156, [%rd38];
	// end inline asm
	add.s64 	%rd39, %rd36, 3072;
	// begin inline asm
	ld.global.nc.u32 %r157, [%rd39];
	// end inline asm
	add.s64 	%rd40, %rd36, 4096;
	// begin inline asm
	ld.global.nc.u32 %r158, [%rd40];
	// end inline asm
	add.s64 	%rd41, %rd36, 5120;
	// begin inline asm
	ld.global.nc.u32 %r159, [%rd41];
	// end inline asm
	add.s64 	%rd42, %rd36, 6144;
	// begin inline asm
	ld.global.nc.u32 %r160, [%rd42];
	// end inline asm
	add.s64 	%rd43, %rd36, 7168;
	// begin inline asm
	ld.global.nc.u32 %r161, [%rd43];
	// end inline asm
	add.s64 	%rd44, %rd36, 8192;
	// begin inline asm
	ld.global.nc.u32 %r162, [%rd44];
	// end inline asm
	add.s64 	%rd45, %rd36, 9216;
	// begin inline asm
	ld.global.nc.u32 %r163, [%rd45];
	// end inline asm
	add.s64 	%rd46, %rd36, 10240;
	// begin inline asm
	ld.global.nc.u32 %r164, [%rd46];
	// end inline asm
	add.s64 	%rd47, %rd36, 11264;
	// begin inline asm
	ld.global.nc.u32 %r165, [%rd47];
	// end inline asm
	add.s64 	%rd48, %rd36, 12288;
	// begin inline asm
	ld.global.nc.u32 %r166, [%rd48];
	// end inline asm
	add.s64 	%rd49, %rd36, 13312;
	// begin inline asm
	ld.global.nc.u32 %r167, [%rd49];
	// end inline asm
	add.s64 	%rd50, %rd36, 14336;
	// begin inline asm
	ld.global.nc.u32 %r168, [%rd50];
	// end inline asm
	add.s64 	%rd51, %rd36, 15360;
	// begin inline asm
	ld.global.nc.u32 %r169, [%rd51];
	// end inline asm
	add.s32 	%r170, %r154, %r685;
	add.s32 	%r171, %r155, %r170;
	add.s32 	%r172, %r156, %r171;
	add.s32 	%r173, %r157, %r172;
	add.s32 	%r174, %r158, %r173;
	add.s32 	%r175, %r159, %r174;
	add.s32 	%r176, %r160, %r175;
	add.s32 	%r177, %r161, %r176;
	add.s32 	%r178, %r162, %r177;
	add.s32 	%r179, %r163, %r178;
	add.s32 	%r180, %r164, %r179;
	add.s32 	%r181, %r165, %r180;
	add.s32 	%r182, %r166, %r181;
	add.s32 	%r183, %r167, %r182;
	add.s32 	%r184, %r168, %r183;
	add.s32 	%r685, %r169, %r184;
	sub.s32 	%r185, %r120, %r674;
	setp.lt.s32 	%p5, %r185, 4096;
	@%p5 bra 	$L__BB25_68;
	add.s32 	%r674, %r674, 4096;
	setp.le.s32 	%p6, %r674, %r87;
	@%p6 bra 	$L__BB25_58;
$L__BB25_60:
	setp.le.s32 	%p7, %r120, %r674;
	@%p7 bra 	$L__BB25_68;
	sub.s32 	%r94, %r120, %r674;
	setp.ge.s32 	%p8, %r85, %r94;
	@%p8 bra 	$L__BB25_68;
	not.b32 	%r187, %r85;
	add.s32 	%r188, %r120, %r187;
	sub.s32 	%r95, %r188, %r674;
	and.b32  	%r189, %r95, 768;
	setp.eq.s32 	%p9, %r189, 768;
	mov.u32 	%r679, %r85;
	@%p9 bra 	$L__BB25_65;
	add.s32 	%r676, %r85, %r674;
	shr.u32 	%r190, %r95, 8;
	add.s32 	%r191, %r190, 1;
	and.b32  	%r192, %r191, 3;
	neg.s32 	%r675, %r192;
	mov.u32 	%r679, %r85;
$L__BB25_64:
	.pragma "nounroll";
	mul.wide.u32 	%rd54, %r676, 4;
	add.s64 	%rd53, %rd16, %rd54;
	// begin inline asm
	ld.global.nc.u32 %r193, [%rd53];
	// end inline asm
	add.s32 	%r685, %r193, %r685;
	add.s32 	%r679, %r679, 256;
	add.s32 	%r676, %r676, 256;
	add.s32 	%r675, %r675, 1;
	setp.ne.s32 	%p10, %r675, 0;
	@%p10 bra 	$L__BB25_64;
$L__BB25_65:
	setp.lt.u32 	%p11, %r95, 768;
	@%p11 bra 	$L__BB25_68;
	cvt.u64.u32 	%rd55, %r679;
	cvt.u64.u32 	%rd56, %r674;
	add.s64 	%rd57, %rd55, %rd56;
	shl.b64 	%rd58, %rd57, 2;
	add.s64 	%rd59, %rd58, %rd16;
	add.s64 	%rd124, %rd59, 2048;
	add.s32 	%r682, %r679, %r674;
$L__BB25_67:
	mul.wide.u32 	%rd64, %r682, 4;
	add.s64 	%rd60, %rd16, %rd64;
	// begin inline asm
	ld.global.nc.u32 %r194, [%rd60];
	// end inline asm
	add.s32 	%r198, %r194, %r685;
	add.s64 	%rd61, %rd124, -1024;
	// begin inline asm
	ld.global.nc.u32 %r195, [%rd61];
	// end inline asm
	add.s32 	%r199, %r195, %r198;
	// begin inline asm
	ld.global.nc.u32 %r196, [%rd124];
	// end inline asm
	add.s32 	%r200, %r196, %r199;
	add.s64 	%rd63, %rd124, 1024;
	// begin inline asm
	ld.global.nc.u32 %r197, [%rd63];
	// end inline asm
	add.s32 	%r685, %r197, %r200;
	add.s32 	%r679, %r679, 1024;
	add.s64 	%rd124, %rd124, 4096;
	add.s32 	%r682, %r682, 1024;
	setp.lt.s32 	%p12, %r679, %r94;
	@%p12 bra 	$L__BB25_67;
$L__BB25_68:
	// begin inline asm
	mov.u32 %r201, %laneid;
	// end inline asm
	mov.b32 	%r204, 1;
	mov.b32 	%r225, 31;
	mov.b32 	%r226, -1;
	// begin inline asm
	shfl.sync.down.b32 %r202, %r685, %r204, %r225, %r226;
	// end inline asm
	setp.gt.s32 	%p13, %r201, 30;
	selp.b32 	%r227, 0, %r202, %p13;
	add.s32 	%r208, %r227, %r685;
	mov.b32 	%r209, 2;
	// begin inline asm
	shfl.sync.down.b32 %r207, %r208, %r209, %r225, %r226;
	// end inline asm
	setp.gt.s32 	%p14, %r201, 29;
	selp.b32 	%r228, 0, %r207, %p14;
	add.s32 	%r213, %r208, %r228;
	mov.b32 	%r214, 4;
	// begin inline asm
	shfl.sync.down.b32 %r212, %r213, %r214, %r225, %r226;
	// end inline asm
	setp.gt.s32 	%p15, %r201, 27;
	selp.b32 	%r229, 0, %r212, %p15;
	add.s32 	%r218, %r213, %r229;
	mov.b32 	%r219, 8;
	// begin inline asm
	shfl.sync.down.b32 %r217, %r218, %r219, %r225, %r226;
	// end inline asm
	setp.gt.s32 	%p16, %r201, 23;
	selp.b32 	%r230, 0, %r217, %p16;
	add.s32 	%r223, %r218, %r230;
	mov.b32 	%r224, 16;
	// begin inline asm
	shfl.sync.down.b32 %r222, %r223, %r224, %r225, %r226;
	// end inline asm
	setp.gt.s32 	%p17, %r201, 15;
	selp.b32 	%r231, 0, %r222, %p17;
	add.s32 	%r686, %r223, %r231;
	setp.ne.s32 	%p18, %r201, 0;
	@%p18 bra 	$L__BB25_70;
	shr.u32 	%r232, %r85, 3;
	and.b32  	%r233, %r232, 124;
	mov.u32 	%r234, _ZZN3cub18CUB_300001_SM_10006detail6reduce28DeviceReduceSingleTileKernelINS2_10policy_hubIijN4cuda3std3__44plusIiEEE10Policy1000EPiSC_iS9_iiNS7_10__identityEEEvT0_T1_T2_T3_T4_T6_E12temp_storage;
	add.s32 	%r235, %r234, %r233;
	st.shared.u32 	[%r235+8], %r686;
$L__BB25_70:
	bar.sync 	0;
	setp.ne.s32 	%p19, %r85, 0;
	@%p19 bra 	$L__BB25_72;
	ld.shared.u32 	%r236, [_ZZN3cub18CUB_300001_SM_10006detail6reduce28DeviceReduceSingleTileKernelINS2_10policy_hubIijN4cuda3std3__44plusIiEEE10Policy1000EPiSC_iS9_iiNS7_10__identityEEEvT0_T1_T2_T3_T4_T6_E12temp_storage+12];
	add.s32 	%r237, %r236, %r686;
	ld.shared.u32 	%r238, [_ZZN3cub18CUB_300001_SM_10006detail6reduce28DeviceReduceSingleTileKernelINS2_10policy_hubIijN4cuda3std3__44plusIiEEE10Policy1000EPiSC_iS9_iiNS7_10__identityEEEvT0_T1_T2_T3_T4_T6_E12temp_storage+16];
	add.s32 	%r239, %r237, %r238;
	ld.shared.u32 	%r240, [_ZZN3cub18CUB_300001_SM_10006detail6reduce28DeviceReduceSingleTileKernelINS2_10policy_hubIijN4cuda3std3__44plusIiEEE10Policy1000EPiSC_iS9_iiNS7_10__identityEEEvT0_T1_T2_T3_T4_T6_E12temp_storage+20];
	add.s32 	%r241, %r239, %r240;
	ld.shared.u32 	%r242, [_ZZN3cub18CUB_300001_SM_10006detail6reduce28DeviceReduceSingleTileKernelINS2_10policy_hubIijN4cuda3std3__44plusIiEEE10Policy1000EPiSC_iS9_iiNS7_10__identityEEEvT0_T1_T2_T3_T4_T6_E12temp_storage+24];
	add.s32 	%r243, %r241, %r242;
	ld.shared.u32 	%r244, [_ZZN3cub18CUB_300001_SM_10006detail6reduce28DeviceReduceSingleTileKernelINS2_10policy_hubIijN4cuda3std3__44plusIiEEE10Policy1000EPiSC_iS9_iiNS7_10__identityEEEvT0_T1_T2_T3_T4_T6_E12temp_storage+28];
	add.s32 	%r245, %r243, %r244;
	ld.shared.u32 	%r246, [_ZZN3cub18CUB_300001_SM_10006detail6reduce28DeviceReduceSingleTileKernelINS2_10policy_hubIijN4cuda3std3__44plusIiEEE10Policy1000EPiSC_iS9_iiNS7_10__identityEEEvT0_T1_T2_T3_T4_T6_E12temp_storage+32];
	add.s32 	%r247, %r245, %r246;
	ld.shared.u32 	%r248, [_ZZN3cub18CUB_300001_SM_10006detail6reduce28DeviceReduceSingleTileKernelINS2_10policy_hubIijN4cuda3std3__44plusIiEEE10Policy1000EPiSC_iS9_iiNS7_10__identityEEEvT0_T1_T2_T3_T4_T6_E12temp_storage+36];
	add.s32 	%r686, %r247, %r248;
$L__BB25_72:
	mov.u32 	%r631, %tid.x;
	setp.ne.s32 	%p95, %r631, 0;
	@%p95 bra 	$L__BB25_74;
	add.s32 	%r632, %r686, %r121;
	st.global.u32 	[%rd1], %r632;
$L__BB25_74:
	ret;

}
	// .globl	_ZN3cub18CUB_300001_SM_10006detail6reduce28DeviceReduceSingleTileKernelINS2_10policy_hubIiyN4cuda3std3__44plusIiEEE10Policy1000EN6thrust24THRUST_300001_SM_1000_NS17counting_iteratorIiNSD_11use_defaultESF_SF_EEPiyS9_ii19active_edge_counterEEvT0_T1_T2_T3_T4_T6_
.visible .entry _ZN3cub18CUB_300001_SM_10006detail6reduce28DeviceReduceSingleTileKernelINS2_10policy_hubIiyN4cuda3std3__44plusIiEEE10Policy1000EN6thrust24THRUST_300001_SM_1000_NS17counting_iteratorIiNSD_11use_defaultESF_SF_EEPiyS9_ii19active_edge_counterEEvT0_T1_T2_T3_T4_T6_(
	.param .align 4 .b8 _ZN3cub18CUB_300001_SM_10006detail6reduce28DeviceReduceSingleTileKernelINS2_10policy_hubIiyN4cuda3std3__44plusIiEEE10Policy1000EN6thrust24THRUST_300001_SM_1000_NS17counting_iteratorIiNSD_11use_defaultESF_SF_EEPiyS9_ii19active_edge_counterEEvT0_T1_T2_T3_T4_T6__param_0[4],
	.param .u64 .ptr .align 1 _ZN3cub18CUB_300001_SM_10006detail6reduce28DeviceReduceSingleTileKernelINS2_10policy_hubIiyN4cuda3std3__44plusIiEEE10Policy1000EN6thrust24THRUST_300001_SM_1000_NS17counting_iteratorIiNSD_11use_defaultESF_SF_EEPiyS9_ii19active_edge_counterEEvT0_T1_T2_T3_T4_T6__param_1,
	.param .u64 _ZN3cub18CUB_300001_SM_10006detail6reduce28DeviceReduceSingleTileKernelINS2_10policy_hubIiyN4cuda3std3__44plusIiEEE10Policy1000EN6thrust24THRUST_300001_SM_1000_NS17counting_iteratorIiNSD_11use_defaultESF_SF_EEPiyS9_ii19active_edge_counterEEvT0_T1_T2_T3_T4_T6__param_2,
	.param .align 1 .b8 _ZN3cub18CUB_300001_SM_10006detail6reduce28DeviceReduceSingleTileKernelINS2_10policy_hubIiyN4cuda3std3__44plusIiEEE10Policy1000EN6thrust24THRUST_300001_SM_1000_NS17counting_iteratorIiNSD_11use_defaultESF_SF_EEPiyS9_ii19active_edge_counterEEvT0_T1_T2_T3_T4_T6__param_3[1],
	.param .u32 _ZN3cub18CUB_300001_SM_10006detail6reduce28DeviceReduceSingleTileKernelINS2_10policy_hubIiyN4cuda3std3__44plusIiEEE10Policy1000EN6thrust24THRUST_300001_SM_1000_NS17counting_iteratorIiNSD_11use_defaultESF_SF_EEPiyS9_ii19active_edge_counterEEvT0_T1_T2_T3_T4_T6__param_4,
	.param .align 8 .b8 _ZN3cub18CUB_300001_SM_10006detail6reduce28DeviceReduceSingleTileKernelINS2_10policy_hubIiyN4cuda3std3__44plusIiEEE10Policy1000EN6thrust24THRUST_300001_SM_1000_NS17counting_iteratorIiNSD_11use_defaultESF_SF_EEPiyS9_ii19active_edge_counterEEvT0_T1_T2_T3_T4_T6__param_5[24]
)
.maxntid 256
.minnctapersm 1
{
	.reg .pred 	%p<1511>;
	.reg .b32 	%r<6267>;
	.reg .b64 	%rd<2486>;
	// demoted variable
	.shared .align 4 .b8 _ZZN3cub18CUB_300001_SM_10006detail6reduce28DeviceReduceSingleTileKernelINS2_10policy_hubIiyN4cuda3std3__44plusIiEEE10Policy1000EN6thrust24THRUST_300001_SM_1000_NS17counting_iteratorIiNSD_11use_defaultESF_SF_EEPiyS9_ii19active_edge_counterEEvT0_T1_T2_T3_T4_T6_E12temp_storage[44];
	ld.param.u64 	%rd51, [_ZN3cub18CUB_300001_SM_10006detail6reduce28DeviceReduceSingleTileKernelINS2_10policy_hubIiyN4cuda3std3__44plusIiEEE10Policy1000EN6thrust24THRUST_300001_SM_1000_NS17counting_iteratorIiNSD_11use_defaultESF_SF_EEPiyS9_ii19active_edge_counterEEvT0_T1_T2_T3_T4_T6__param_5+16];
	ld.param.u64 	%rd50, [_ZN3cub18CUB_300001_SM_10006detail6reduce28DeviceReduceSingleTileKernelINS2_10policy_hubIiyN4cuda3std3__44plusIiEEE10Policy1000EN6thrust24THRUST_300001_SM_1000_NS17counting_iteratorIiNSD_11use_defaultESF_SF_EEPiyS9_ii19active_edge_counterEEvT0_T1_T2_T3_T4_T6__param_5+8];
	ld.param.u64 	%rd49, [_ZN3cub18CUB_300001_SM_10006detail6reduce28DeviceReduceSingleTileKernelINS2_10policy_hubIiyN4cuda3std3__44plusIiEEE10Policy1000EN6thrust24THRUST_300001_SM_1000_NS17counting_iteratorIiNSD_11use_defaultESF_SF_EEPiyS9_ii19active_edge_counterEEvT0_T1_T2_T3_T4_T6__param_5];
	ld.param.u32 	%r1088, [_ZN3cub18CUB_300001_SM_10006detail6reduce28DeviceReduceSingleTileKernelINS2_10policy_hubIiyN4cuda3std3__44plusIiEEE10Policy1000EN6thrust24THRUST_300001_SM_1000_NS17counting_iteratorIiNSD_11use_defaultESF_SF_EEPiyS9_ii19active_edge_counterEEvT0_T1_T2_T3_T4_T6__param_0];
	ld.param.u64 	%rd52, [_ZN3cub18CUB_300001_SM_10006detail6reduce28DeviceReduceSingleTileKernelINS2_10policy_hubIiyN4cuda3std3__44plusIiEEE10Policy1000EN6thrust24THRUST_300001_SM_1000_NS17counting_iteratorIiNSD_11use_defaultESF_SF_EEPiyS9_ii19active_edge_counterEEvT0_T1_T2_T3_T4_T6__param_1];
	ld.param.u64 	%rd48, [_ZN3cub18CUB_300001_SM_10006detail6reduce28DeviceReduceSingleTileKernelINS2_10policy_hubIiyN4cuda3std3__44plusIiEEE10Policy1000EN6thrust24THRUST_300001_SM_1000_NS17counting_iteratorIiNSD_11use_defaultESF_SF_EEPiyS9_ii19active_edge_counterEEvT0_T1_T2_T3_T4_T6__param_2];
	ld.param.u32 	%r1089, [_ZN3cub18CUB_300001_SM_10006detail6reduce28DeviceReduceSingleTileKernelINS2_10policy_hubIiyN4cuda3std3__44plusIiEEE10Policy1000EN6thrust24THRUST_300001_SM_1000_NS17counting_iteratorIiNSD_11use_defaultESF_SF_EEPiyS9_ii19active_edge_counterEEvT0_T1_T2_T3_T4_T6__param_4];
	cvta.to.global.u64 	%rd1, %rd52;
	setp.ne.s64 	%p1, %rd48, 0;
	@%p1 bra 	$L__BB26_3;
	mov.u32 	%r5797, %tid.x;
	setp.ne.s32 	%p1510, %r5797, 0;
	@%p1510 bra 	$L__BB26_556;
	st.global.u32 	[%rd1], %r1089;
	bra.uni 	$L__BB26_556;
$L__BB26_3:
	cvta.to.global.u64 	%rd2, %rd49;
	cvta.to.global.u64 	%rd3, %rd50;
	cvta.to.global.u64 	%rd4, %rd51;
	setp.gt.u64 	%p2, %rd48, 4095;
	@%p2 bra 	$L__BB26_47;
	cvt.u32.u64 	%r2, %rd48;
	mov.u32 	%r3, %tid.x;
	setp.ge.u32 	%p1402, %r3, %r2;
	mov.b32 	%r5813, 0;
	mov.u32 	%r5816, %r3;
	@%p1402 bra 	$L__BB26_20;
	add.s32 	%r4, %r1088, %r3;
	mul.wide.s32 	%rd2341, %r4, 4;
	add.s64 	%rd2342, %rd4, %rd2341;
	ld.global.u32 	%r5431, [%rd2342];
	setp.ne.s32 	%p1403, %r5431, -1;
	mov.b32 	%r5813, 0;
	@%p1403 bra 	$L__BB26_19;
	add.s64 	%rd2344, %rd2, %rd2341;
	ld.global.u32 	%r5802, [%rd2344];
	ld.global.u32 	%r6, [%rd2344+4];
	setp.ge.s32 	%p1404, %r5802, %r6;
	@%p1404 bra 	$L__BB26_19;
	add.s32 	%r5435, %r5802, 1;
	max.s32 	%r5436, %r6, %r5435;
	sub.s32 	%r7, %r5436, %r5802;
	and.b32  	%r8, %r7, 15;
	sub.s32 	%r5437, %r5802, %r5436;
	setp.gt.u32 	%p1405, %r5437, -16;
	mov.b32 	%r5813, 0;
	@%p1405 bra 	$L__BB26_10;
	and.b32  	%r9, %r7, -16;
	mov.b32 	%r5813, 0;
	mov.u32 	%r5800, %r5813;
$L__BB26_9:
	.pragma "nounroll";
	mul.wide.s32 	%rd2345, %r5802, 4;
	add.s64 	%rd2346, %rd3, %rd2345;
	ld.global.u32 	%r5439, [%rd2346];
	mul.wide.s32 	%rd2347, %r5439, 4;
	add.s64 	%rd2348, %rd4, %rd2347;
	ld.global.u32 	%r5440, [%rd2348];
	setp.eq.s32 	%p1406, %r5440, -1;
	selp.u32 	%r5441, 1, 0, %p1406;
	add.s32 	%r5442, %r5813, %r5441;
	ld.global.u32 	%r5443, [%rd2346+4];
	mul.wide.s32 	%rd2349, %r5443, 4;
	add.s64 	%rd2350, %rd4, %rd2349;
	ld.global.u32 	%r5444, [%rd2350];
	setp.eq.s32 	%p1407, %r5444, -1;
	selp.u32 	%r5445, 1, 0, %p1407;
	add.s32 	%r5446, %r5442, %r5445;
	ld.global.u32 	%r5447, [%rd2346+8];
	mul.wide.s32 	%rd2351, %r5447, 4;
	add.s64 	%rd2352, %rd4, %rd2351;
	ld.global.u32 	%r5448, [%rd2352];
	setp.eq.s32 	%p1408, %r5448, -1;
	selp.u32 	%r5449, 1, 0, %p1408;
	add.s32 	%r5450, %r5446, %r5449;
	ld.global.u32 	%r5451, [%rd2346+12];
	mul.wide.s32 	%rd2353, %r5451, 4;
	add.s64 	%rd2354, %rd4, %rd2353;
	ld.global.u32 	%r5452, [%rd2354];
	setp.eq.s32 	%p1409, %r5452, -1;
	selp.u32 	%r5453, 1, 0, %p1409;
	add.s32 	%r5454, %r5450, %r5453;
	ld.global.u32 	%r5455, [%rd2346+16];
	mul.wide.s32 	%rd2355, %r5455, 4;
	add.s64 	%rd2356, %rd4, %rd2355;
	ld.global.u32 	%r5456, [%rd2356];
	setp.eq.s32 	%p1410, %r5456, -1;
	selp.u32 	%r5457, 1, 0, %p1410;
	add.s32 	%r5458, %r5454, %r5457;
	ld.global.u32 	%r5459, [%rd2346+20];
	mul.wide.s32 	%rd2357, %r5459, 4;
	add.s64 	%rd2358, %rd4, %rd2357;
	ld.global.u32 	%r5460, [%rd2358];
	setp.eq.s32 	%p1411, %r5460, -1;
	selp.u32 	%r5461, 1, 0, %p1411;
	add.s32 	%r5462, %r5458, %r5461;
	ld.global.u32 	%r5463, [%rd2346+24];
	mul.wide.s32 	%rd2359, %r5463, 4;
	add.s64 	%rd2360, %rd4, %rd2359;
	ld.global.u32 	%r5464, [%rd2360];
	setp.eq.s32 	%p1412, %r5464, -1;
	selp.u32 	%r5465, 1, 0, %p1412;
	add.s32 	%r5466, %r5462, %r5465;
	ld.global.u32 	%r5467, [%rd2346+28];
	mul.wide.s32 	%rd2361, %r5467, 4;
	add.s64 	%rd2362, %rd4, %rd2361;
	ld.global.u32 	%r5468, [%rd2362];
	setp.eq.s32 	%p1413, %r5468, -1;
	selp.u32 	%r5469, 1, 0, %p1413;
	add.s32 	%r5470, %r5466, %r5469;
	ld.global.u32 	%r5471, [%rd2346+32];
	mul.wide.s32 	%rd2363, %r5471, 4;
	add.s64 	%rd2364, %rd4, %rd2363;
	ld.global.u32 	%r5472, [%rd2364];
	setp.eq.s32 	%p1414, %r5472, -1;
	selp.u32 	%r5473, 1, 0, %p1414;
	add.s32 	%r5474, %r5470, %r5473;
	ld.global.u32 	%r5475, [%rd2346+36];
	mul.wide.s32 	%rd2365, %r5475, 4;
	add.s64 	%rd2366, %rd4, %rd2365;
	ld.global.u32 	%r5476, [%rd2366];
	setp.eq.s32 	%p1415, %r5476, -1;
	selp.u32 	%r5477, 1, 0, %p1415;
	add.s32 	%r5478, %r5474, %r5477;
	ld.global.u32 	%r5479, [%rd2346+40];
	mul.wide.s32 	%rd2367, %r5479, 4;
	add.s64 	%rd2368, %rd4, %rd2367;
	ld.global.u32 	%r5480, [%rd2368];
	setp.eq.s32 	%p1416, %r5480, -1;
	selp.u32 	%r5481, 1, 0, %p1416;
	add.s32 	%r5482, %r5478, %r5481;
	ld.global.u32 	%r5483, [%rd2346+44];
	mul.wide.s32 	%rd2369, %r5483, 4;
	add.s64 	%rd2370, %rd4, %rd2369;
	ld.global.u32 	%r5484, [%rd2370];
	setp.eq.s32 	%p1417, %r5484, -1;
	selp.u32 	%r5485, 1, 0, %p1417;
	add.s32 	%r5486, %r5482, %r5485;
	ld.global.u32 	%r5487, [%rd2346+48];
	mul.wide.s32 	%rd2371, %r5487, 4;
	add.s64 	%rd2372, %rd4, %rd2371;
	ld.global.u32 	%r5488, [%rd2372];
	setp.eq.s32 	%p1418, %r5488, -1;
	selp.u32 	%r5489, 1, 0, %p1418;
	add.s32 	%r5490, %r5486, %r5489;
	ld.global.u32 	%r5491, [%rd2346+52];
	mul.wide.s32 	%rd2373, %r5491, 4;
	add.s64 	%rd2374, %rd4, %rd2373;
	ld.global.u32 	%r5492, [%rd2374];
	setp.eq.s32 	%p1419, %r5492, -1;
	selp.u32 	%r5493, 1, 0, %p1419;
	add.s32 	%r5494, %r5490, %r5493;
	ld.global.u32 	%r5495, [%rd2346+56];
	mul.wide.s32 	%rd2375, %r5495, 4;
	add.s64 	%rd2376, %rd4, %rd2375;
	ld.global.u32 	%r5496, [%rd2376];
	setp.eq.s32 	%p1420, %r5496, -1;
	selp.u32 	%r5497, 1, 0, %p1420;
	add.s32 	%r5498, %r5494, %r5497;
	ld.global.u32 	%r5499, [%rd2346+60];
	mul.wide.s32 	%rd2377, %r5499, 4;
	add.s64 	%rd2378, %rd4, %rd2377;
	ld.global.u32 	%r5500, [%rd2378];
	setp.eq.s32 	%p1421, %r5500, -1;
	selp.u32 	%r5501, 1, 0, %p1421;
	add.s32 	%r5813, %r5498, %r5501;
	add.s32 	%r5802, %r5802, 16;
	add.s32 	%r5800, %r5800, 16;
	setp.ne.s32 	%p1422, %r5800, %r9;
	@%p1422 bra 	$L__BB26_9;
$L__BB26_10:
	setp.eq.s32 	%p1423, %r8, 0;
	@%p1423 bra 	$L__BB26_19;
	and.b32  	%r19, %r7, 7;
	setp.lt.u32 	%p1424, %r8, 8;
	@%p1424 bra 	$L__BB26_13;
	mul.wide.s32 	%rd2379, %r5802, 4;
	add.s64 	%rd2380, %rd3, %rd2379;
	ld.global.u32 	%r5503, [%rd2380];
	mul.wide.s32 	%rd2381, %r5503, 4;
	add.s64 	%rd2382, %rd4, %rd2381;
	ld.global.u32 	%r5504, [%rd2382];
	setp.eq.s32 	%p1425, %r5504, -1;
	selp.u32 	%r5505, 1, 0, %p1425;
	add.s32 	%r5506, %r5813, %r5505;
	ld.global.u32 	%r5507, [%rd2380+4];
	mul.wide.s32 	%rd2383, %r5507, 4;
	add.s64 	%rd2384, %rd4, %rd2383;
	ld.global.u32 	%r5508, [%rd2384];
	setp.eq.s32 	%p1426, %r5508, -1;
	selp.u32 	%r5509, 1, 0, %p1426;
	add.s32 	%r5510, %r5506, %r5509;
	ld.global.u32 	%r5511, [%rd2380+8];
	mul.wide.s32 	%rd2385, %r5511, 4;
	add.s64 	%rd2386, %rd4, %rd2385;
	ld.global.u32 	%r5512, [%rd2386];
	setp.eq.s32 	%p1427, %r5512, -1;
	selp.u32 	%r5513, 1, 0, %p1427;
	add.s32 	%r5514, %r5510, %r5513;
	ld.global.u32 	%r5515, [%rd2380+12];
	mul.wide.s32 	%rd2387, %r5515, 4;
	add.s64 	%rd2388, %rd4, %rd2387;
	ld.global.u32 	%r5516, [%rd2388];
	setp.eq.s32 	%p1428, %r5516, -1;
	selp.u32 	%r5517, 1, 0, %p1428;
	add.s32 	%r5518, %r5514, %r5517;
	ld.global.u32 	%r5519, [%rd2380+16];
	mul.wide.s32 	%rd2389, %r5519, 4;
	add.s64 	%rd2390, %rd4, %rd2389;
	ld.global.u32 	%r5520, [%rd2390];
	setp.eq.s32 	%p1429, %r5520, -1;
	selp.u32 	%r5521, 1, 0, %p1429;
	add.s32 	%r5522, %r5518, %r5521;
	ld.global.u32 	%r5523, [%rd2380+20];
	mul.wide.s32 	%rd2391, %r5523, 4;
	add.s64 	%rd2392, %rd4, %rd2391;
	ld.global.u32 	%r5524, [%rd2392];
	setp.eq.s32 	%p1430, %r5524, -1;
	selp.u32 	%r5525, 1, 0, %p1430;
	add.s32 	%r5526, %r5522, %r5525;
	ld.global.u32 	%r5527, [%rd2380+24];
	mul.wide.s32 	%rd2393, %r5527, 4;
	add.s64 	%rd2394, %rd4, %rd2393;
	ld.global.u32 	%r5528, [%rd2394];
	setp.eq.s32 	%p1431, %r5528, -1;
	selp.u32 	%r5529, 1, 0, %p1431;
	add.s32 	%r5530, %r5526, %r5529;
	ld.global.u32 	%r5531, [%rd2380+28];
	mul.wide.s32 	%rd2395, %r5531, 4;
	add.s64 	%rd2396, %rd4, %rd2395;
	ld.global.u32 	%r5532, [%rd2396];
	setp.eq.s32 	%p1432, %r5532, -1;
	selp.u32 	%r5533, 1, 0, %p1432;
	add.s32 	%r5813, %r5530, %r5533;
	add.s32 	%r5802, %r5802, 8;
$L__BB26_13:
	setp.eq.s32 	%p1433, %r19, 0;
	@%p1433 bra 	$L__BB26_19;
	and.b32  	%r25, %r7, 3;
	setp.lt.u32 	%p1434, %r19, 4;
	@%p1434 bra 	$L__BB26_16;
	mul.wide.s32 	%rd2397, %r5802, 4;
	add.s64 	%rd2398, %rd3, %rd2397;
	ld.global.u32 	%r5535, [%rd2398];
	mul.wide.s32 	%rd2399, %r5535, 4;
	add.s64 	%rd2400, %rd4, %rd2399;
	ld.global.u32 	%r5536, [%rd2400];
	setp.eq.s32 	%p1435, %r5536, -1;
	selp.u32 	%r5537, 1, 0, %p1435;
	add.s32 	%r5538, %r5813, %r5537;
	ld.global.u32 	%r5539, [%rd2398+4];
	mul.wide.s32 	%rd2401, %r5539, 4;
	add.s64 	%rd2402, %rd4, %rd2401;
	ld.global.u32 	%r5540, [%rd2402];
	setp.eq.s32 	%p1436, %r5540, -1;
	selp.u32 	%r5541, 1, 0, %p1436;
	add.s32 	%r5542, %r5538, %r5541;
	ld.global.u32 	%r5543, [%rd2398+8];
	mul.wide.s32 	%rd2403, %r5543, 4;
	add.s64 	%rd2404, %rd4, %rd2403;
	ld.global.u32 	%r5544, [%rd2404];
	setp.eq.s32 	%p1437, %r5544, -1;
	selp.u32 	%r5545, 1, 0, %p1437;
	add.s32 	%r5546, %r5542, %r5545;
	ld.global.u32 	%r5547, [%rd2398+12];
	mul.wide.s32 	%rd2405, %r5547, 4;
	add.s64 	%rd2406, %rd4, %rd2405;
	ld.global.u32 	%r5548, [%rd2406];
	setp.eq.s32 	%p1438, %r5548, -1;
	selp.u32 	%r5549, 1, 0, %p1438;
	add.s32 	%r5813, %r5546, %r5549;
	add.s32 	%r5802, %r5802, 4;
$L__BB26_16:
	setp.eq.s32 	%p1439, %r25, 0;
	@%p1439 bra 	$L__BB26_19;
	mov.b32 	%r5812, 0;
$L__BB26_18:
	.pragma "nounroll";
	mul.wide.s32 	%rd2407, %r5802, 4;
	add.s64 	%rd2408, %rd3, %rd2407;
	ld.global.u32 	%r5551, [%rd2408];
	mul.wide.s32 	%rd2409, %r5551, 4;
	add.s64 	%rd2410, %rd4, %rd2409;
	ld.global.u32 	%r5552, [%rd2410];
	setp.eq.s32 	%p1440, %r5552, -1;
	selp.u32 	%r5553, 1, 0, %p1440;
	add.s32 	%r5813, %r5813, %r5553;
	add.s32 	%r5802, %r5802, 1;
	add.s32 	%r5812, %r5812, 1;
	setp.ne.s32 	%p1441, %r5812, %r25;
	@%p1441 bra 	$L__BB26_18;
$L__BB26_19:
	add.s32 	%r5816, %r3, 256;
$L__BB26_20:
	setp.ge.u32 	%p1442, %r5816, %r2;
	@%p1442 bra 	$L__BB26_38;
	add.s64 	%rd5, %rd3, 32;
$L__BB26_22:
	add.s32 	%r43, %r5816, %r1088;
	mul.wide.s32 	%rd2411, %r43, 4;
	add.s64 	%rd2412, %rd4, %rd2411;
	ld.global.u32 	%r5555, [%rd2412];
	setp.ne.s32 	%p1443, %r5555, -1;
	mov.b32 	%r5830, 0;
	@%p1443 bra 	$L__BB26_37;
	add.s64 	%rd2414, %rd2, %rd2411;
	ld.global.u32 	%r5822, [%rd2414];
	ld.global.u32 	%r45, [%rd2414+4];
	setp.ge.s32 	%p1444, %r5822, %r45;
	@%p1444 bra 	$L__BB26_37;
	add.s32 	%r5559, %r5822, 1;
	max.s32 	%r5560, %r45, %r5559;
	sub.s32 	%r46, %r5560, %r5822;
	and.b32  	%r47, %r46, 15;
	sub.s32 	%r5561, %r5822, %r5560;
	setp.gt.u32 	%p1445, %r5561, -16;
	mov.b32 	%r5830, 0;
	@%p1445 bra 	$L__BB26_27;
	and.b32  	%r5563, %r46, -16;
	neg.s32 	%r5818, %r5563;
	mov.b32 	%r5830, 0;
$L__BB26_26:
	.pragma "nounroll";
	mul.wide.s32 	%rd2415, %r5822, 4;
	add.s64 	%rd2416, %rd5, %rd2415;
	ld.global.u32 	%r5564, [%rd2416+-32];
	mul.wide.s32 	%rd2417, %r5564, 4;
	add.s64 	%rd2418, %rd4, %rd2417;
	ld.global.u32 	%r5565, [%rd2418];
	setp.eq.s32 	%p1446, %r5565, -1;
	selp.u32 	%r5566, 1, 0, %p1446;
	add.s32 	%r5567, %r5830, %r5566;
	ld.global.u32 	%r5568, [%rd2416+-28];
	mul.wide.s32 	%rd2419, %r5568, 4;
	add.s64 	%rd2420, %rd4, %rd2419;
	ld.global.u32 	%r5569, [%rd2420];
	setp.eq.s32 	%p1447, %r5569, -1;
	selp.u32 	%r5570, 1, 0, %p1447;
	add.s32 	%r5571, %r5567, %r5570;
	ld.global.u32 	%r5572, [%rd2416+-24];
	mul.wide.s32 	%rd2421, %r5572, 4;
	add.s64 	%rd2422, %rd4, %rd2421;
	ld.global.u32 	%r5573, [%rd2422];
	setp.eq.s32 	%p1448, %r5573, -1;
	selp.u32 	%r5574, 1, 0, %p1448;
	add.s32 	%r5575, %r5571, %r5574;
	ld.global.u32 	%r5576, [%rd2416+-20];
	mul.wide.s32 	%rd2423, %r5576, 4;
	add.s64 	%rd2424, %rd4, %rd2423;
	ld.global.u32 	%r5577, [%rd2424];
	setp.eq.s32 	%p1449, %r5577, -1;
	selp.u32 	%r5578, 1, 0, %p1449;
	add.s32 	%r5579, %r5575, %r5578;
	ld.global.u32 	%r5580, [%rd2416+-16];
	mul.wide.s32 	%rd2425, %r5580, 4;
	add.s64 	%rd2426, %rd4, %rd2425;
	ld.global.u32 	%r5581, [%rd2426];
	setp.eq.s32 	%p1450, %r5581, -1;
	selp.u32 	%r5582, 1, 0, %p1450;
	add.s32 	%r5583, %r5579, %r5582;
	ld.global.u32 	%r5584, [%rd2416+-12];
	mul.wide.s32 	%rd2427, %r5584, 4;
	add.s64 	%rd2428, %rd4, %rd2427;
	ld.global.u32 	%r5585, [%rd2428];
	setp.eq.s32 	%p1451, %r5585, -1;
	selp.u32 	%r5586, 1, 0, %p1451;
	add.s32 	%r5587, %r5583, %r5586;
	ld.global.u32 	%r5588, [%rd2416+-8];
	mul.wide.s32 	%rd2429, %r5588, 4;
	add.s64 	%rd2430, %rd4, %rd2429;
	ld.global.u32 	%r5589, [%rd2430];
	setp.eq.s32 	%p1452, %r5589, -1;
	selp.u32 	%r5590, 1, 0, %p1452;
	add.s32 	%r5591, %r5587, %r5590;
	ld.global.u32 	%r5592, [%rd2416+-4];
	mul.wide.s32 	%rd2431, %r5592, 4;
	add.s64 	%rd2432, %rd4, %rd2431;
	ld.global.u32 	%r5593, [%rd2432];
	setp.eq.s32 	%p1453, %r5593, -1;
	selp.u32 	%r5594, 1, 0, %p1453;
	add.s32 	%r5595, %r5591, %r5594;
	ld.global.u32 	%r5596, [%rd2416];
	mul.wide.s32 	%rd2433, %r5596, 4;
	add.s64 	%rd2434, %rd4, %rd2433;
	ld.global.u32 	%r5597, [%rd2434];
	setp.eq.s32 	%p1454, %r5597, -1;
	selp.u32 	%r5598, 1, 0, %p1454;
	add.s32 	%r5599, %r5595, %r5598;
	ld.global.u32 	%r5600, [%rd2416+4];
	mul.wide.s32 	%rd2435, %r5600, 4;
	add.s64 	%rd2436, %rd4, %rd2435;
	ld.global.u32 	%r5601, [%rd2436];
	setp.eq.s32 	%p1455, %r5601, -1;
	selp.u32 	%r5602, 1, 0, %p1455;
	add.s32 	%r5603, %r5599, %r5602;
	ld.global.u32 	%r5604, [%rd2416+8];
	mul.wide.s32 	%rd2437, %r5604, 4;
	add.s64 	%rd2438, %rd4, %rd2437;
	ld.global.u32 	%r5605, [%rd2438];
	setp.eq.s32 	%p1456, %r5605, -1;
	selp.u32 	%r5606, 1, 0, %p1456;
	add.s32 	%r5607, %r5603, %r5606;
	ld.global.u32 	%r5608, [%rd2416+12];
	mul.wide.s32 	%rd2439, %r5608, 4;
	add.s64 	%rd2440, %rd4, %rd2439;
	ld.global.u32 	%r5609, [%rd2440];
	setp.eq.s32 	%p1457, %r5609, -1;
	selp.u32 	%r5610, 1, 0, %p1457;
	add.s32 	%r5611, %r5607, %r5610;
	ld.global.u32 	%r5612, [%rd2416+16];
	mul.wide.s32 	%rd2441, %r5612, 4;
	add.s64 	%rd2442, %rd4, %rd2441;
	ld.global.u32 	%r5613, [%rd2442];
	setp.eq.s32 	%p1458, %r5613, -1;
	selp.u32 	%r5614, 1, 0, %p1458;
	add.s32 	%r5615, %r5611, %r5614;
	ld.global.u32 	%r5616, [%rd2416+20];
	mul.wide.s32 	%rd2443, %r5616, 4;
	add.s64 	%rd2444, %rd4, %rd2443;
	ld.global.u32 	%r5617, [%rd2444];
	setp.eq.s32 	%p1459, %r5617, -1;
	selp.u32 	%r5618, 1, 0, %p1459;
	add.s32 	%r5619, %r5615, %r5618;
	ld.global.u32 	%r5620, [%rd2416+24];
	mul.wide.s32 	%rd2445, %r5620, 4;
	add.s64 	%rd2446, %rd4, %rd2445;
	ld.global.u32 	%r5621, [%rd2446];
	setp.eq.s32 	%p1460, %r5621, -1;
	selp.u32 	%r5622, 1, 0, %p1460;
	add.s32 	%r5623, %r5619, %r5622;
	ld.global.u32 	%r5624, [%rd2416+28];
	mul.wide.s32 	%rd2447, %r5624, 4;
	add.s64 	%rd2448, %rd4, %rd2447;
	ld.global.u32 	%r5625, [%rd2448];
	setp.eq.s32 	%p1461, %r5625, -1;
	selp.u32 	%r5626, 1, 0, %p1461;
	add.s32 	%r5830, %r5623, %r5626;
	add.s32 	%r5822, %r5822, 16;
	add.s32 	%r5818, %r5818, 16;
	setp.ne.s32 	%p1462, %r5818, 0;
	@%p1462 bra 	$L__BB26_26;
$L__BB26_27:
	setp.eq.s32 	%p1463, %r47, 0;
	@%p1463 bra 	$L__BB26_37;
	and.b32  	%r58, %r46, 7;
	setp.lt.u32 	%p1464, %r47, 8;
	@%p1464 bra 	$L__BB26_30;
	mul.wide.s32 	%rd2449, %r5822, 4;
	add.s64 	%rd2450, %rd3, %rd2449;
	ld.global.u32 	%r5628, [%rd2450];
	mul.wide.s32 	%rd2451, %r5628, 4;
	add.s64 	%rd2452, %rd4, %rd2451;
	ld.global.u32 	%r5629, [%rd2452];
	setp.eq.s32 	%p1465, %r5629, -1;
	selp.u32 	%r5630, 1, 0, %p1465;
	add.s32 	%r5631, %r5830, %r5630;
	ld.global.u32 	%r5632, [%rd2450+4];
	mul.wide.s32 	%rd2453, %r5632, 4;
	add.s64 	%rd2454, %rd4, %rd2453;
	ld.global.u32 	%r5633, [%rd2454];
	setp.eq.s32 	%p1466, %r5633, -1;
	selp.u32 	%r5634, 1, 0, %p1466;
	add.s32 	%r5635, %r5631, %r5634;
	ld.global.u32 	%r5636, [%rd2450+8];
	mul.wide.s32 	%rd2455, %r5636, 4;
	add.s64 	%rd2456, %rd4, %rd2455;
	ld.global.u32 	%r5637, [%rd2456];
	setp.eq.s32 	%p1467, %r5637, -1;
	selp.u32 	%r5638, 1, 0, %p1467;
	add.s32 	%r5639, %r5635, %r5638;
	ld.global.u32 	%r5640, [%rd2450+12];
	mul.wide.s32 	%rd2457, %r5640, 4;
	add.s64 	%rd2458, %rd4, %rd2457;
	ld.global.u32 	%r5641, [%rd2458];
	setp.eq.s32 	%p1468, %r5641, -1;
	selp.u32 	%r5642, 1, 0, %p1468;
	add.s32 	%r5643, %r5639, %r5642;
	ld.global.u32 	%r5644, [%rd2450+16];
	mul.wide.s32 	%rd2459, %r5644, 4;
	add.s64 	%rd2460, %rd4, %rd2459;
	ld.global.u32 	%r5645, [%rd2460];
	setp.eq.s32 	%p1469, %r5645, -1;
	selp.u32 	%r5646, 1, 0, %p1469;
	add.s32 	%r5647, %r5643, %r5646;
	ld.global.u32 	%r5648, [%rd2450+20];
	mul.wide.s32 	%rd2461, %r5648, 4;
	add.s64 	%rd2462, %rd4, %rd2461;
	ld.global.u32 	%r5649, [%rd2462];
	setp.eq.s32 	%p1470, %r5649, -1;
	selp.u32 	%r5650, 1, 0, %p1470;
	add.s32 	%r5651, %r5647, %r5650;
	ld.global.u32 	%r5652, [%rd2450+24];
	mul.wide.s32 	%rd2463, %r5652, 4;
	add.s64 	%rd2464, %rd4, %rd2463;
	ld.global.u32 	%r5653, [%rd2464];
	setp.eq.s32 	%p1471, %r5653, -1;
	selp.u32 	%r5654, 1, 0, %p1471;
	add.s32 	%r5655, %r5651, %r5654;
	ld.global.u32 	%r5656, [%rd2450+28];
	mul.wide.s32 	%rd2465, %r5656, 4;
	add.s64 	%rd2466, %rd4, %rd2465;
	ld.global.u32 	%r5657, [%rd2466];
	setp.eq.s32 	%p1472, %r5657, -1;
	selp.u32 	%r5658, 1, 0, %p1472;
	add.s32 	%r5830, %r5655, %r5658;
	add.s32 	%r5822, %r5822, 8;
$L__BB26_30:
	setp.eq.s32 	%p1473, %r58, 0;
	@%p1473 bra 	$L__BB26_37;
	and.b32  	%r64, %r46, 3;
	setp.lt.u32 	%p1474, %r58, 4;
	@%p1474 bra 	$L__BB26_33;
	mul.wide.s32 	%rd2467, %r5822, 4;
	add.s64 	%rd2468, %rd3, %rd2467;
	ld.global.u32 	%r5660, [%rd2468];
	mul.wide.s32 	%rd2469, %r5660, 4;
	add.s64 	%rd2470, %rd4, %rd2469;
	ld.global.u32 	%r5661, [%rd2470];
	setp.eq.s32 	%p1475, %r5661, -1;
	selp.u32 	%r5662, 1, 0, %p1475;
	add.s32 	%r5663, %r5830, %r5662;
	ld.global.u32 	%r5664, [%rd2468+4];
	mul.wide.s32 	%rd2471, %r5664, 4;
	add.s64 	%rd2472, %rd4, %rd2471;
	ld.global.u32 	%r5665, [%rd2472];
	setp.eq.s32 	%p1476, %r5665, -1;
	selp.u32 	%r5666, 1, 0, %p1476;
	add.s32 	%r5667, %r5663, %r5666;
	ld.global.u32 	%r5668, [%rd2468+8];
	mul.wide.s32 	%rd2473, %r5668, 4;
	add.s64 	%rd2474, %rd4, %rd2473;
	ld.global.u32 	%r5669, [%rd2474];
	setp.eq.s32 	%p1477, %r5669, -1;
	selp.u32 	%r5670, 1, 0, %p1477;
	add.s32 	%r5671, %r5667, %r5670;
	ld.global.u32 	%r5672, [%rd2468+12];
	mul.wide.s32 	%rd2475, %r5672, 4;
	add.s64 	%rd2476, %rd4, %rd2475;
	ld.global.u32 	%r5673, [%rd2476];
	setp.eq.s32 	%p1478, %r5673, -1;
	selp.u32 	%r5674, 1, 0, %p1478;
	add.s32 	%r5830, %r5671, %r5674;
	add.s32 	%r5822, %r5822, 4;
$L__BB26_33:
	setp.eq.s32 	%p1479, %r64, 0;
	@%p1479 bra 	$L__BB26_37;
	mul.wide.s32 	%rd2477, %r5822, 4;
	add.s64 	%rd6, %rd3, %rd2477;
	ld.global.u32 	%r5675, [%rd6];
	mul.wide.s32 	%rd2478, %r5675, 4;
	add.s64 	%rd2479, %rd4, %rd2478;
	ld.global.u32 	%r5676, [%rd2479];
	setp.eq.s32 	%p1480, %r5676, -1;
	selp.u32 	%r5677, 1, 0, %p1480;
	add.s32 	%r5830, %r5830, %r5677;
	setp.eq.s32 	%p1481, %r64, 1;
	@%p1481 bra 	$L__BB26_37;
	ld.global.u32 	%r5678, [%rd6+4];
	mul.wide.s32 	%rd2480, %r5678, 4;
	add.s64 	%rd2481, %rd4, %rd2480;
	ld.global.u32 	%r5679, [%rd2481];
	setp.eq.s32 	%p1482, %r5679, -1;
	selp.u32 	%r5680, 1, 0, %p1482;
	add.s32 	%r5830, %r5830, %r5680;
	setp.eq.s32 	%p1483, %r64, 2;
	@%p1483 bra 	$L__BB26_37;
	ld.global.u32 	%r5681, [%rd6+8];
	mul.wide.s32 	%rd2482, %r5681, 4;
	add.s64 	%rd2483, %rd4, %rd2482;
	ld.global.u32 	%r5682, [%rd2483];
	setp.eq.s32 	%p1484, %r5682, -1;
	selp.u32 	%r5683, 1, 0, %p1484;
	add.s32 	%r5830, %r5830, %r5683;
$L__BB26_37:
	add.s32 	%r5813, %r5830, %r5813;
	add.s32 	%r5816, %r5816, 256;
	setp.lt.s32 	%p1485, %r5816, %r2;
	@%p1485 bra 	$L__BB26_22;
$L__BB26_38:
	setp.lt.s64 	%p1486, %rd48, 256;
	@%p1486 bra 	$L__BB26_43;
	// begin inline asm
	mov.u32 %r5747, %laneid;
	// end inline asm
	mov.b32 	%r5750, 1;
	mov.b32 	%r5771, 31;
	mov.b32 	%r5772, -1;
	// begin inline asm
	shfl.sync.down.b32 %r5748, %r5813, %r5750, %r5771, %r5772;
	// end inline asm
	setp.gt.s32 	%p1502, %r5747, 30;
	selp.b32 	%r5773, 0, %r5748, %p1502;
	add.s32 	%r5754, %r5773, %r5813;
	mov.b32 	%r5755, 2;
	// begin inline asm
	shfl.sync.down.b32 %r5753, %r5754, %r5755, %r5771, %r5772;
	// end inline asm
	setp.gt.s32 	%p1503, %r5747, 29;
	selp.b32 	%r5774, 0, %r5753, %p1503;
	add.s32 	%r5759, %r5754, %r5774;
	mov.b32 	%r5760, 4;
	// begin inline asm
	shfl.sync.down.b32 %r5758, %r5759, %r5760, %r5771, %r5772;
	// end inline asm
	setp.gt.s32 	%p1504, %r5747, 27;
	selp.b32 	%r5775, 0, %r5758, %p1504;
	add.s32 	%r5764, %r5759, %r5775;
	mov.b32 	%r5765, 8;
	// begin inline asm
	shfl.sync.down.b32 %r5763, %r5764, %r5765, %r5771, %r5772;
	// end inline asm
	setp.gt.s32 	%p1505, %r5747, 23;
	selp.b32 	%r5776, 0, %r5763, %p1505;
	add.s32 	%r5769, %r5764, %r5776;
	mov.b32 	%r5770, 16;
	// begin inline asm
	shfl.sync.down.b32 %r5768, %r5769, %r5770, %r5771, %r5772;
	// end inline asm
	setp.gt.s32 	%p1506, %r5747, 15;
	selp.b32 	%r5777, 0, %r5768, %p1506;
	add.s32 	%r6266, %r5769, %r5777;
	setp.ne.s32 	%p1507, %r5747, 0;
	@%p1507 bra 	$L__BB26_41;
	shr.u32 	%r5778, %r3, 3;
	and.b32  	%r5779, %r5778, 124;
	mov.u32 	%r5780, _ZZN3cub18CUB_300001_SM_10006detail6reduce28DeviceReduceSingleTileKernelINS2_10policy_hubIiyN4cuda3std3__44plusIiEEE10Policy1000EN6thrust24THRUST_300001_SM_1000_NS17counting_iteratorIiNSD_11use_defaultESF_SF_EEPiyS9_ii19active_edge_counterEEvT0_T1_T2_T3_T4_T6_E12temp_storage;
	add.s32 	%r5781, %r5780, %r5779;
	st.shared.u32 	[%r5781+8], %r6266;
$L__BB26_41:
	bar.sync 	0;
	setp.ne.s32 	%p1508, %r3, 0;
	@%p1508 bra 	$L__BB26_554;
	ld.shared.u32 	%r5782, [_ZZN3cub18CUB_300001_SM_10006detail6reduce28DeviceReduceSingleTileKernelINS2_10policy_hubIiyN4cuda3std3__44plusIiEEE10Policy1000EN6thrust24THRUST_300001_SM_1000_NS17counting_iteratorIiNSD_11use_defaultESF_SF_EEPiyS9_ii19active_edge_counterEEvT0_T1_T2_T3_T4_T6_E12temp_storage+12];
	add.s32 	%r5783, %r5782, %r6266;
	ld.shared.u32 	%r5784, [_ZZN3cub18CUB_300001_SM_10006detail6reduce28DeviceReduceSingleTileKernelINS2_10policy_hubIiyN4cuda3std3__44plusIiEEE10Policy1000EN6thrust24THRUST_300001_SM_1000_NS17counting_iteratorIiNSD_11use_defaultESF_SF_EEPiyS9_ii19active_edge_counterEEvT0_T1_T2_T3_T4_T6_E12temp_storage+16];
	add.s32 	%r5785, %r5783, %r5784;
	ld.shared.u32 	%r5786, [_ZZN3cub18CUB_300001_SM_10006detail6reduce28DeviceReduceSingleTileKernelINS2_10policy_hubIiyN4cuda3std3__44plusIiEEE10Policy1000EN6thrust24THRUST_300001_SM_1000_NS17counting_iteratorIiNSD_11use_defaultESF_SF_EEPiyS9_ii19active_edge_counterEEvT0_T1_T2_T3_T4_T6_E12temp_storage+20];
	add.s32 	%r5787, %r5785, %r5786;
	ld.shared.u32 	%r5788, [_ZZN3cub18CUB_300001_SM_10006detail6reduce28DeviceReduceSingleTileKernelINS2_10policy_hubIiyN4cuda3std3__44plusIiEEE10Policy1000EN6thrust24THRUST_300001_SM_1000_NS17counting_iteratorIiNSD_11use_defaultESF_SF_EEPiyS9_ii19active_edge_counterEEvT0_T1_T2_T3_T4_T6_E12temp_storage+24];
	add.s32 	%r5789, %r5787, %r5788;
	ld.shared.u32 	%r5790, [_ZZN3cub18CUB_300001_SM_10006detail6reduce28DeviceReduceSingleTileKernelINS2_10policy_hubIiyN4cuda3std3__44plusIiEEE10Policy1000EN6thrust24THRUST_300001_SM_1000_NS17counting_iteratorIiNSD_11use_defaultESF_SF_EEPiyS9_ii19active_edge_counterEEvT0_T1_T2_T3_T4_T6_E12temp_storage+28];
	add.s32 	%r5791, %r5789, %r5790;
	ld.shared.u32 	%r5792, [_ZZN3cub18CUB_300001_SM_10006detail6reduce28DeviceReduceSingleTileKernelINS2_10policy_hubIiyN4cuda3std3__44plusIiEEE10Policy1000EN6thrust24THRUST_300001_SM_1000_NS17counting_iteratorIiNSD_11use_defaultESF_SF_EEPiyS9_ii19active_edge_counterEEvT0_T1_T2_T3_T4_T6_E12temp_storage+32];
	add.s32 	%r5793, %r5791, %r5792;
	ld.shared.u32 	%r5794, [_ZZN3cub18CUB_300001_SM_10006detail6reduce28DeviceReduceSingleTileKernelINS2_10policy_hubIiyN4cuda3std3__44plusIiEEE10Policy1000EN6thrust24THRUST_300001_SM_1000_NS17counting_iteratorIiNSD_11use_defaultESF_SF_EEPiyS9_ii19active_edge_counterEEvT0_T1_T2_T3_T4_T6_E12temp_storage+36];
	add.s32 	%r6266, %r5793, %r5794;
	bra.uni 	$L__BB26_554;
$L__BB26_43:
	// begin inline asm
	mov.u32 %r5684, %laneid;
	// end inline asm
	and.b32  	%r5710, %r3, 992;
	add.s32 	%r5711, %r5710, 32;
	setp.gt.s32 	%p1487, %r5711, %r2;
	not.b32 	%r5712, %r5710;
	add.s32 	%r5713, %r2, %r5712;
	selp.b32 	%r5708, %r5713, 31, %p1487;
	mov.b32 	%r5687, 1;
	mov.b32 	%r5709, -1;
	// begin inline asm
	shfl.sync.down.b32 %r5685, %r5813, %r5687, %r5708, %r5709;
	// end inline asm
	setp.lt.s32 	%p1488, %r5684, %r5708;
	selp.b32 	%r5714, %r5685, 0, %p1488;
	add.s32 	%r5691, %r5714, %r5813;
	mov.b32 	%r5692, 2;
	// begin inline asm
	shfl.sync.down.b32 %r5690, %r5691, %r5692, %r5708, %r5709;
	// end inline asm
	add.s32 	%r5715, %r5684, 2;
	setp.gt.s32 	%p1489, %r5715, %r5708;
	selp.b32 	%r5716, 0, %r5690, %p1489;
	add.s32 	%r5696, %r5691, %r5716;
	mov.b32 	%r5697, 4;
	// begin inline asm
	shfl.sync.down.b32 %r5695, %r5696, %r5697, %r5708, %r5709;
	// end inline asm
	add.s32 	%r5717, %r5684, 4;
	setp.gt.s32 	%p1490, %r5717, %r5708;
	selp.b32 	%r5718, 0, %r5695, %p1490;
	add.s32 	%r5701, %r5696, %r5718;
	mov.b32 	%r5702, 8;
	// begin inline asm
	shfl.sync.down.b32 %r5700, %r5701, %r5702, %r5708, %r5709;
	// end inline asm
	add.s32 	%r5719, %r5684, 8;
	setp.gt.s32 	%p1491, %r5719, %r5708;
	selp.b32 	%r5720, 0, %r5700, %p1491;
	add.s32 	%r5706, %r5701, %r5720;
	mov.b32 	%r5707, 16;
	// begin inline asm
	shfl.sync.down.b32 %r5705, %r5706, %r5707, %r5708, %r5709;
	// end inline asm
	add.s32 	%r5721, %r5684, 16;
	setp.gt.s32 	%p1492, %r5721, %r5708;
	selp.b32 	%r5722, 0, %r5705, %p1492;
	add.s32 	%r6266, %r5706, %r5722;
	setp.ne.s32 	%p1493, %r5684, 0;
	@%p1493 bra 	$L__BB26_45;
	shr.u32 	%r5723, %r3, 3;
	and.b32  	%r5724, %r5723, 124;
	mov.u32 	%r5725, _ZZN3cub18CUB_300001_SM_10006detail6reduce28DeviceReduceSingleTileKernelINS2_10policy_hubIiyN4cuda3std3__44plusIiEEE10Policy1000EN6thrust24THRUST_300001_SM_1000_NS17counting_iteratorIiNSD_11use_defaultESF_SF_EEPiyS9_ii19active_edge_counterEEvT0_T1_T2_T3_T4_T6_E12temp_storage;
	add.s32 	%r5726, %r5725, %r5724;
	st.shared.u32 	[%r5726+8], %r6266;
$L__BB26_45:
	bar.sync 	0;
	setp.ne.s32 	%p1494, %r3, 0;
	@%p1494 bra 	$L__BB26_554;
	setp.gt.s64 	%p1495, %rd48, 32;
	ld.shared.u32 	%r5727, [_ZZN3cub18CUB_300001_SM_10006detail6reduce28DeviceReduceSingleTileKernelINS2_10policy_hubIiyN4cuda3std3__44plusIiEEE10Policy1000EN6thrust24THRUST_300001_SM_1000_NS17counting_iteratorIiNSD_11use_defaultESF_SF_EEPiyS9_ii19active_edge_counterEEvT0_T1_T2_T3_T4_T6_E12temp_storage+12];
	selp.b32 	%r5728, %r5727, 0, %p1495;
	add.s32 	%r5729, %r5728, %r6266;
	setp.gt.s64 	%p1496, %rd48, 64;
	ld.shared.u32 	%r5730, [_ZZN3cub18CUB_300001_SM_10006detail6reduce28DeviceReduceSingleTileKernelINS2_10policy_hubIiyN4cuda3std3__44plusIiEEE10Policy1000EN6thrust24THRUST_300001_SM_1000_NS17counting_iteratorIiNSD_11use_defaultESF_SF_EEPiyS9_ii19active_edge_counterEEvT0_T1_T2_T3_T4_T6_E12temp_storage+16];
	selp.b32 	%r5731, %r5730, 0, %p1496;
	add.s32 	%r5732, %r5729, %r5731;
	setp.gt.s64 	%p1497, %rd48, 96;
	ld.shared.u32 	%r5733, [_ZZN3cub18CUB_300001_SM_10006detail6reduce28DeviceReduceSingleTileKernelINS2_10policy_hubIiyN4cuda3std3__44plusIiEEE10Policy1000EN6thrust24THRUST_300001_SM_1000_NS17counting_iteratorIiNSD_11use_defaultESF_SF_EEPiyS9_ii19active_edge_counterEEvT0_T1_T2_T3_T4_T6_E12temp_storage+20];
	selp.b32 	%r5734, %r5733, 0, %p1497;
	add.s32 	%r5735, %r5732, %r5734;
	setp.gt.s64 	%p1498, %rd48, 128;
	ld.shared.u32 	%r5736, [_ZZN3cub18CUB_300001_SM_10006detail6reduce28DeviceReduceSingleTileKernelINS2_10policy_hubIiyN4cuda3std3__44plusIiEEE10Policy1000EN6thrust24THRUST_300001_SM_1000_NS17counting_iteratorIiNSD_11use_defaultESF_SF_EEPiyS9_ii19active_edge_counterEEvT0_T1_T2_T3_T4_T6_E12temp_storage+24];
	selp.b32 	%r5737, %r5736, 0, %p1498;
	add.s32 	%r5738, %r5735, %r5737;
	setp.gt.s64 	%p1499, %rd48, 160;
	ld.shared.u32 	%r5739, [_ZZN3cub18CUB_300001_SM_10006detail6reduce28DeviceReduceSingleTileKernelINS2_10policy_hubIiyN4cuda3std3__44plusIiEEE10Policy1000EN6thrust24THRUST_300001_SM_1000_NS17counting_iteratorIiNSD_11use_defaultESF_SF_EEPiyS9_ii19active_edge_counterEEvT0_T1_T2_T3_T4_T6_E12temp_storage+28];
	selp.b32 	%r5740, %r5739, 0, %p1499;
	add.s32 	%r5741, %r5738, %r5740;
	setp.gt.s64 	%p1500, %rd48, 192;
	ld.shared.u32 	%r5742, [_ZZN3cub18CUB_300001_SM_10006detail6reduce28DeviceReduceSingleTileKernelINS2_10policy_hubIiyN4cuda3std3__44plusIiEEE10Policy1000EN6thrust24THRUST_300001_SM_1000_NS17counting_iteratorIiNSD_11use_defaultESF_SF_EEPiyS9_ii19active_edge_counterEEvT0_T1_T2_T3_T4_T6_E12temp_storage+32];
	selp.b32 	%r5743, %r5742, 0, %p1500;
	add.s32 	%r5744, %r5741, %r5743;
	setp.gt.s64 	%p1501, %rd48, 224;
	ld.shared.u32 	%r5745, [_ZZN3cub18CUB_300001_SM_10006detail6reduce28DeviceReduceSingleTileKernelINS2_10policy_hubIiyN4cuda3std3__44plusIiEEE10Policy1000EN6thrust24THRUST_300001_SM_1000_NS17counting_iteratorIiNSD_11use_defaultESF_SF_EEPiyS9_ii19active_edge_counterEEvT0_T1_T2_T3_T4_T6_E12temp_storage+36];
	selp.b32 	%r5746, %r5745, 0, %p1501;
	add.s32 	%r6266, %r5744, %r5746;
	bra.uni 	$L__BB26_554;
$L__BB26_47:
	mov.u32 	%r81, %tid.x;
	add.s32 	%r82, %r1088, %r81;
	mul.wide.s32 	%rd53, %r82, 4;
	add.s64 	%rd7, %rd4, %rd53;
	ld.global.u32 	%r1091, [%rd7];
	setp.ne.s32 	%p3, %r1091, -1;
	add.s64 	%rd8, %rd2, %rd53;
	mov.b32 	%r5844, 0;
	@%p3 bra 	$L__BB26_62;
	ld.global.u32 	%r5836, [%rd8];
	ld.global.u32 	%r84, [%rd8+4];
	setp.ge.s32 	%p4, %r5836, %r84;
	@%p4 bra 	$L__BB26_62;
	add.s32 	%r1095, %r5836, 1;
	max.s32 	%r1096, %r84, %r1095;
	sub.s32 	%r85, %r1096, %r5836;
	and.b32  	%r86, %r85, 15;
	sub.s32 	%r1097, %r5836, %r1096;
	setp.gt.u32 	%p5, %r1097, -16;
	mov.b32 	%r5844, 0;
	@%p5 bra 	$L__BB26_52;
	and.b32  	%r87, %r85, -16;
	mov.b32 	%r5844, 0;
	mov.u32 	%r5834, %r5844;
$L__BB26_51:
	.pragma "nounroll";
	mul.wide.s32 	%rd54, %r5836, 4;
	add.s64 	%rd55, %rd3, %rd54;
	ld.global.u32 	%r1099, [%rd55];
	mul.wide.s32 	%rd56, %r1099, 4;
	add.s64 	%rd57, %rd4, %rd56;
	ld.global.u32 	%r1100, [%rd57];
	setp.eq.s32 	%p6, %r1100, -1;
	selp.u32 	%r1101, 1, 0, %p6;
	add.s32 	%r1102, %r5844, %r1101;
	ld.global.u32 	%r1103, [%rd55+4];
	mul.wide.s32 	%rd58, %r1103, 4;
	add.s64 	%rd59, %rd4, %rd58;
	ld.global.u32 	%r1104, [%rd59];
	setp.eq.s32 	%p7, %r1104, -1;
	selp.u32 	%r1105, 1, 0, %p7;
	add.s32 	%r1106, %r1102, %r1105;
	ld.global.u32 	%r1107, [%rd55+8];
	mul.wide.s32 	%rd60, %r1107, 4;
	add.s64 	%rd61, %rd4, %rd60;
	ld.global.u32 	%r1108, [%rd61];
	setp.eq.s32 	%p8, %r1108, -1;
	selp.u32 	%r1109, 1, 0, %p8;
	add.s32 	%r1110, %r1106, %r1109;
	ld.global.u32 	%r1111, [%rd55+12];
	mul.wide.s32 	%rd62, %r1111, 4;
	add.s64 	%rd63, %rd4, %rd62;
	ld.global.u32 	%r1112, [%rd63];
	setp.eq.s32 	%p9, %r1112, -1;
	selp.u32 	%r1113, 1, 0, %p9;
	add.s32 	%r1114, %r1110, %r1113;
	ld.global.u32 	%r1115, [%rd55+16];
	mul.wide.s32 	%rd64, %r1115, 4;
	add.s64 	%rd65, %rd4, %rd64;
	ld.global.u32 	%r1116, [%rd65];
	setp.eq.s32 	%p10, %r1116, -1;
	selp.u32 	%r1117, 1, 0, %p10;
	add.s32 	%r1118, %r1114, %r1117;
	ld.global.u32 	%r1119, [%rd55+20];
	mul.wide.s32 	%rd66, %r1119, 4;
	add.s64 	%rd67, %rd4, %rd66;
	ld.global.u32 	%r1120, [%rd67];
	setp.eq.s32 	%p11, %r1120, -1;
	selp.u32 	%r1121, 1, 0, %p11;
	add.s32 	%r1122, %r1118, %r1121;
	ld.global.u32 	%r1123, [%rd55+24];
	mul.wide.s32 	%rd68, %r1123, 4;
	add.s64 	%rd69, %rd4, %rd68;
	ld.global.u32 	%r1124, [%rd69];
	setp.eq.s32 	%p12, %r1124, -1;
	selp.u32 	%r1125, 1, 0, %p12;
	add.s32 	%r1126, %r1122, %r1125;
	ld.global.u32 	%r1127, [%rd55+28];
	mul.wide.s32 	%rd70, %r1127, 4;
	add.s64 	%rd71, %rd4, %rd70;
	ld.global.u32 	%r1128, [%rd71];
	setp.eq.s32 	%p13, %r1128, -1;
	selp.u32 	%r1129, 1, 0, %p13;
	add.s32 	%r1130, %r1126, %r1129;
	ld.global.u32 	%r1131, [%rd55+32];
	mul.wide.s32 	%rd72, %r1131, 4;
	add.s64 	%rd73, %rd4, %rd72;
	ld.global.u32 	%r1132, [%rd73];
	setp.eq.s32 	%p14, %r1132, -1;
	selp.u32 	%r1133, 1, 0, %p14;
	add.s32 	%r1134, %r1130, %r1133;
	ld.global.u32 	%r1135, [%rd55+36];
	mul.wide.s32 	%rd74, %r1135, 4;
	add.s64 	%rd75, %rd4, %rd74;
	ld.global.u32 	%r1136, [%rd75];
	setp.eq.s32 	%p15, %r1136, -1;
	selp.u32 	%r1137, 1, 0, %p15;
	add.s32 	%r1138, %r1134, %r1137;
	ld.global.u32 	%r1139, [%rd55+40];
	mul.wide.s32 	%rd76, %r1139, 4;
	add.s64 	%rd77, %rd4, %rd76;
	ld.global.u32 	%r1140, [%rd77];
	setp.eq.s32 	%p16, %r1140, -1;
	selp.u32 	%r1141, 1, 0, %p16;
	add.s32 	%r1142, %r1138, %r1141;
	ld.global.u32 	%r1143, [%rd55+44];
	mul.wide.s32 	%rd78, %r1143, 4;
	add.s64 	%rd79, %rd4, %rd78;
	ld.global.u32 	%r1144, [%rd79];
	setp.eq.s32 	%p17, %r1144, -1;
	selp.u32 	%r1145, 1, 0, %p17;
	add.s32 	%r1146, %r1142, %r1145;
	ld.global.u32 	%r1147, [%rd55+48];
	mul.wide.s32 	%rd80, %r1147, 4;
	add.s64 	%rd81, %rd4, %rd80;
	ld.global.u32 	%r1148, [%rd81];
	setp.eq.s32 	%p18, %r1148, -1;
	selp.u32 	%r1149, 1, 0, %p18;
	add.s32 	%r1150, %r1146, %r1149;
	ld.global.u32 	%r1151, [%rd55+52];
	mul.wide.s32 	%rd82, %r1151, 4;
	add.s64 	%rd83, %rd4, %rd82;
	ld.global.u32 	%r1152, [%rd83];
	setp.eq.s32 	%p19, %r1152, -1;
	selp.u32 	%r1153, 1, 0, %p19;
	add.s32 	%r1154, %r1150, %r1153;
	ld.global.u32 	%r1155, [%rd55+56];
	mul.wide.s32 	%rd84, %r1155, 4;
	add.s64 	%rd85, %rd4, %rd84;
	ld.global.u32 	%r1156, [%rd85];
	setp.eq.s32 	%p20, %r1156, -1;
	selp.u32 	%r1157, 1, 0, %p20;
	add.s32 	%r1158, %r1154, %r1157;
	ld.global.u32 	%r1159, [%rd55+60];
	mul.wide.s32 	%rd86, %r1159, 4;
	add.s64 	%rd87, %rd4, %rd86;
	ld.global.u32 	%r1160, [%rd87];
	setp.eq.s32 	%p21, %r1160, -1;
	selp.u32 	%r1161, 1, 0, %p21;
	add.s32 	%r5844, %r1158, %r1161;
	add.s32 	%r5836, %r5836, 16;
	add.s32 	%r5834, %r5834, 16;
	setp.ne.s32 	%p22, %r5834, %r87;
	@%p22 bra 	$L__BB26_51;
$L__BB26_52:
	setp.eq.s32 	%p23, %r86, 0;
	@%p23 bra 	$L__BB26_62;
	and.b32  	%r97, %r85, 7;
	setp.lt.u32 	%p24, %r86, 8;
	@%p24 bra 	$L__BB26_55;
	mul.wide.s32 	%rd88, %r5836, 4;
	add.s64 	%rd89, %rd3, %rd88;
	ld.global.u32 	%r1163, [%rd89];
	mul.wide.s32 	%rd90, %r1163, 4;
	add.s64 	%rd91, %rd4, %rd90;
	ld.global.u32 	%r1164, [%rd91];
	setp.eq.s32 	%p25, %r1164, -1;
	selp.u32 	%r1165, 1, 0, %p25;
	add.s32 	%r1166, %r5844, %r1165;
	ld.global.u32 	%r1167, [%rd89+4];
	mul.wide.s32 	%rd92, %r1167, 4;
	add.s64 	%rd93, %rd4, %rd92;
	ld.global.u32 	%r1168, [%rd93];
	setp.eq.s32 	%p26, %r1168, -1;
	selp.u32 	%r1169, 1, 0, %p26;
	add.s32 	%r1170, %r1166, %r1169;
	ld.global.u32 	%r1171, [%rd89+8];
	mul.wide.s32 	%rd94, %r1171, 4;
	add.s64 	%rd95, %rd4, %rd94;
	ld.global.u32 	%r1172, [%rd95];
	setp.eq.s32 	%p27, %r1172, -1;
	selp.u32 	%r1173, 1, 0, %p27;
	add.s32 	%r1174, %r1170, %r1173;
	ld.global.u32 	%r1175, [%rd89+12];
	mul.wide.s32 	%rd96, %r1175, 4;
	add.s64 	%rd97, %rd4, %rd96;
	ld.global.u32 	%r1176, [%rd97];
	setp.eq.s32 	%p28, %r1176, -1;
	selp.u32 	%r1177, 1, 0, %p28;
	add.s32 	%r1178, %r1174, %r1177;
	ld.global.u32 	%r1179, [%rd89+16];
	mul.wide.s32 	%rd98, %r1179, 4;
	add.s64 	%rd99, %rd4, %rd98;
	ld.global.u32 	%r1180, [%rd99];
	setp.eq.s32 	%p29, %r1180, -1;
	selp.u32 	%r1181, 1, 0, %p29;
	add.s32 	%r1182, %r1178, %r1181;
	ld.global.u32 	%r1183, [%rd89+20];
	mul.wide.s32 	%rd100, %r1183, 4;
	add.s64 	%rd101, %rd4, %rd100;
	ld.global.u32 	%r1184, [%rd101];
	setp.eq.s32 	%p30, %r1184, -1;
	selp.u32 	%r1185, 1, 0, %p30;
	add.s32 	%r1186, %r1182, %r1185;
	ld.global.u32 	%r1187, [%rd89+24];
	mul.wide.s32 	%rd102, %r1187, 4;
	add.s64 	%rd103, %rd4, %rd102;
	ld.global.u32 	%r1188, [%rd103];
	setp.eq.s32 	%p31, %r1188, -1;
	selp.u32 	%r1189, 1, 0, %p31;
	add.s32 	%r1190, %r1186, %r1189;
	ld.global.u32 	%r1191, [%rd89+28];
	mul.wide.s32 	%rd104, %r1191, 4;
	add.s64 	%rd105, %rd4, %rd104;
	ld.global.u32 	%r1192, [%rd105];
	setp.eq.s32 	%p32, %r1192, -1;
	selp.u32 	%r1193, 1, 0, %p32;
	add.s32 	%r5844, %r1190, %r1193;
	add.s32 	%r5836, %r5836, 8;
$L__BB26_55:
	setp.eq.s32 	%p33, %r97, 0;
	@%p33 bra 	$L__BB26_62;
	and.b32  	%r103, %r85, 3;
	setp.lt.u32 	%p34, %r97, 4;
	@%p34 bra 	$L__BB26_58;
	mul.wide.s32 	%rd106, %r5836, 4;
	add.s64 	%rd107, %rd3, %rd106;
	ld.global.u32 	%r1195, [%rd107];
	mul.wide.s32 	%rd108, %r1195, 4;
	add.s64 	%rd109, %rd4, %rd108;
	ld.global.u32 	%r1196, [%rd109];
	setp.eq.s32 	%p35, %r1196, -1;
	selp.u32 	%r1197, 1, 0, %p35;
	add.s32 	%r1198, %r5844, %r1197;
	ld.global.u32 	%r1199, [%rd107+4];
	mul.wide.s32 	%rd110, %r1199, 4;
	add.s64 	%rd111, %rd4, %rd110;
	ld.global.u32 	%r1200, [%rd111];
	setp.eq.s32 	%p36, %r1200, -1;
	selp.u32 	%r1201, 1, 0, %p36;
	add.s32 	%r1202, %r1198, %r1201;
	ld.global.u32 	%r1203, [%rd107+8];
	mul.wide.s32 	%rd112, %r1203, 4;
	add.s64 	%rd113, %rd4, %rd112;
	ld.global.u32 	%r1204, [%rd113];
	setp.eq.s32 	%p37, %r1204, -1;
	selp.u32 	%r1205, 1, 0, %p37;
	add.s32 	%r1206, %r1202, %r1205;
	ld.global.u32 	%r1207, [%rd107+12];
	mul.wide.s32 	%rd114, %r1207, 4;
	add.s64 	%rd115, %rd4, %rd114;
	ld.global.u32 	%r1208, [%rd115];
	setp.eq.s32 	%p38, %r1208, -1;
	selp.u32 	%r1209, 1, 0, %p38;
	add.s32 	%r5844, %r1206, %r1209;
	add.s32 	%r5836, %r5836, 4;
$L__BB26_58:
	setp.eq.s32 	%p39, %r103, 0;
	@%p39 bra 	$L__BB26_62;
	mul.wide.s32 	%rd116, %r5836, 4;
	add.s64 	%rd9, %rd3, %rd116;
	ld.global.u32 	%r1210, [%rd9];
	mul.wide.s32 	%rd117, %r1210, 4;
	add.s64 	%rd118, %rd4, %rd117;
	ld.global.u32 	%r1211, [%rd118];
	setp.eq.s32 	%p40, %r1211, -1;
	selp.u32 	%r1212, 1, 0, %p40;
	add.s32 	%r5844, %r5844, %r1212;
	setp.eq.s32 	%p41, %r103, 1;
	@%p41 bra 	$L__BB26_62;
	ld.global.u32 	%r1213, [%rd9+4];
	mul.wide.s32 	%rd119, %r1213, 4;
	add.s64 	%rd120, %rd4, %rd119;
	ld.global.u32 	%r1214, [%rd120];
	setp.eq.s32 	%p42, %r1214, -1;
	selp.u32 	%r1215, 1, 0, %p42;
	add.s32 	%r5844, %r5844, %r1215;
	setp.eq.s32 	%p43, %r103, 2;
	@%p43 bra 	$L__BB26_62;
	ld.global.u32 	%r1216, [%rd9+8];
	mul.wide.s32 	%rd121, %r1216, 4;
	add.s64 	%rd122, %rd4, %rd121;
	ld.global.u32 	%r1217, [%rd122];
	setp.eq.s32 	%p44, %r1217, -1;
	selp.u32 	%r1218, 1, 0, %p44;
	add.s32 	%r5844, %r5844, %r1218;
$L__BB26_62:
	ld.global.u32 	%r1220, [%rd7+1024];
	setp.ne.s32 	%p45, %r1220, -1;
	mov.b32 	%r5857, 0;
	@%p45 bra 	$L__BB26_77;
	ld.global.u32 	%r5849, [%rd8+1024];
	ld.global.u32 	%r114, [%rd8+1028];
	setp.ge.s32 	%p46, %r5849, %r114;
	@%p46 bra 	$L__BB26_77;
	add.s32 	%r1224, %r5849, 1;
	max.s32 	%r1225, %r114, %r1224;
	sub.s32 	%r115, %r1225, %r5849;
	and.b32  	%r116, %r115, 15;
	sub.s32 	%r1226, %r5849, %r1225;
	setp.gt.u32 	%p47, %r1226, -16;
	mov.b32 	%r5857, 0;
	@%p47 bra 	$L__BB26_67;
	and.b32  	%r117, %r115, -16;
	mov.b32 	%r5857, 0;
	mov.u32 	%r5847, %r5857;
$L__BB26_66:
	.pragma "nounroll";
	mul.wide.s32 	%rd123, %r5849, 4;
	add.s64 	%rd124, %rd3, %rd123;
	ld.global.u32 	%r1228, [%rd124];
	mul.wide.s32 	%rd125, %r1228, 4;
	add.s64 	%rd126, %rd4, %rd125;
	ld.global.u32 	%r1229, [%rd126];
	setp.eq.s32 	%p48, %r1229, -1;
	selp.u32 	%r1230, 1, 0, %p48;
	add.s32 	%r1231, %r5857, %r1230;
	ld.global.u32 	%r1232, [%rd124+4];
	mul.wide.s32 	%rd127, %r1232, 4;
	add.s64 	%rd128, %rd4, %rd127;
	ld.global.u32 	%r1233, [%rd128];
	setp.eq.s32 	%p49, %r1233, -1;
	selp.u32 	%r1234, 1, 0, %p49;
	add.s32 	%r1235, %r1231, %r1234;
	ld.global.u32 	%r1236, [%rd124+8];
	mul.wide.s32 	%rd129, %r1236, 4;
	add.s64 	%rd130, %rd4, %rd129;
	ld.global.u32 	%r1237, [%rd130];
	setp.eq.s32 	%p50, %r1237, -1;
	selp.u32 	%r1238, 1, 0, %p50;
	add.s32 	%r1239, %r1235, %r1238;
	ld.global.u32 	%r1240, [%rd124+12];
	mul.wide.s32 	%rd131, %r1240, 4;
	add.s64 	%rd132, %rd4, %rd131;
	ld.global.u32 	%r1241, [%rd132];
	setp.eq.s32 	%p51, %r1241, -1;
	selp.u32 	%r1242, 1, 0, %p51;
	add.s32 	%r1243, %r1239, %r1242;
	ld.global.u32 	%r1244, [%rd124+16];
	mul.wide.s32 	%rd133, %r1244, 4;
	add.s64 	%rd134, %rd4, %rd133;
	ld.global.u32 	%r1245, [%rd134];
	setp.eq.s32 	%p52, %r1245, -1;
	selp.u32 	%r1246, 1, 0, %p52;
	add.s32 	%r1247, %r1243, %r1246;
	ld.global.u32 	%r1248, [%rd124+20];
	mul.wide.s32 	%rd135, %r1248, 4;
	add.s64 	%rd136, %rd4, %rd135;
	ld.global.u32 	%r1249, [%rd136];
	setp.eq.s32 	%p53, %r1249, -1;
	selp.u32 	%r1250, 1, 0, %p53;
	add.s32 	%r1251, %r1247, %r1250;
	ld.global.u32 	%r1252, [%rd124+24];
	mul.wide.s32 	%rd137, %r1252, 4;
	add.s64 	%rd138, %rd4, %rd137;
	ld.global.u32 	%r1253, [%rd138];
	setp.eq.s32 	%p54, %r1253, -1;
	selp.u32 	%r1254, 1, 0, %p54;
	add.s32 	%r1255, %r1251, %r1254;
	ld.global.u32 	%r1256, [%rd124+28];
	mul.wide.s32 	%rd139, %r1256, 4;
	add.s64 	%rd140, %rd4, %rd139;
	ld.global.u32 	%r1257, [%rd140];
	setp.eq.s32 	%p55, %r1257, -1;
	selp.u32 	%r1258, 1, 0, %p55;
	add.s32 	%r1259, %r1255, %r1258;
	ld.global.u32 	%r1260, [%rd124+32];
	mul.wide.s32 	%rd141, %r1260, 4;
	add.s64 	%rd142, %rd4, %rd141;
	ld.global.u32 	%r1261, [%rd142];
	setp.eq.s32 	%p56, %r1261, -1;
	selp.u32 	%r1262, 1, 0, %p56;
	add.s32 	%r1263, %r1259, %r1262;
	ld.global.u32 	%r1264, [%rd124+36];
	mul.wide.s32 	%rd143, %r1264, 4;
	add.s64 	%rd144, %rd4, %rd143;
	ld.global.u32 	%r1265, [%rd144];
	setp.eq.s32 	%p57, %r1265, -1;
	selp.u32 	%r1266, 1, 0, %p57;
	add.s32 	%r1267, %r1263, %r1266;
	ld.global.u32 	%r1268, [%rd124+40];
	mul.wide.s32 	%rd145, %r1268, 4;
	add.s64 	%rd146, %rd4, %rd145;
	ld.global.u32 	%r1269, [%rd146];
	setp.eq.s32 	%p58, %r1269, -1;
	selp.u32 	%r1270, 1, 0, %p58;
	add.s32 	%r1271, %r1267, %r1270;
	ld.global.u32 	%r1272, [%rd124+44];
	mul.wide.s32 	%rd147, %r1272, 4;
	add.s64 	%rd148, %rd4, %rd147;
	ld.global.u32 	%r1273, [%rd148];
	setp.eq.s32 	%p59, %r1273, -1;
	selp.u32 	%r1274, 1, 0, %p59;
	add.s32 	%r1275, %r1271, %r1274;
	ld.global.u32 	%r1276, [%rd124+48];
	mul.wide.s32 	%rd149, %r1276, 4;
	add.s64 	%rd150, %rd4, %rd149;
	ld.global.u32 	%r1277, [%rd150];
	setp.eq.s32 	%p60, %r1277, -1;
	selp.u32 	%r1278, 1, 0, %p60;
	add.s32 	%r1279, %r1275, %r1278;
	ld.global.u32 	%r1280, [%rd124+52];
	mul.wide.s32 	%rd151, %r1280, 4;
	add.s64 	%rd152, %rd4, %rd151;
	ld.global.u32 	%r1281, [%rd152];
	setp.eq.s32 	%p61, %r1281, -1;
	selp.u32 	%r1282, 1, 0, %p61;
	add.s32 	%r1283, %r1279, %r1282;
	ld.global.u32 	%r1284, [%rd124+56];
	mul.wide.s32 	%rd153, %r1284, 4;
	add.s64 	%rd154, %rd4, %rd153;
	ld.global.u32 	%r1285, [%rd154];
	setp.eq.s32 	%p62, %r1285, -1;
	selp.u32 	%r1286, 1, 0, %p62;
	add.s32 	%r1287, %r1283, %r1286;
	ld.global.u32 	%r1288, [%rd124+60];
	mul.wide.s32 	%rd155, %r1288, 4;
	add.s64 	%rd156, %rd4, %rd155;
	ld.global.u32 	%r1289, [%rd156];
	setp.eq.s32 	%p63, %r1289, -1;
	selp.u32 	%r1290, 1, 0, %p63;
	add.s32 	%r5857, %r1287, %r1290;
	add.s32 	%r5849, %r5849, 16;
	add.s32 	%r5847, %r5847, 16;
	setp.ne.s32 	%p64, %r5847, %r117;
	@%p64 bra 	$L__BB26_66;
$L__BB26_67:
	setp.eq.s32 	%p65, %r116, 0;
	@%p65 bra 	$L__BB26_77;
	and.b32  	%r127, %r115, 7;
	setp.lt.u32 	%p66, %r116, 8;
	@%p66 bra 	$L__BB26_70;
	mul.wide.s32 	%rd157, %r5849, 4;
	add.s64 	%rd158, %rd3, %rd157;
	ld.global.u32 	%r1292, [%rd158];
	mul.wide.s32 	%rd159, %r1292, 4;
	add.s64 	%rd160, %rd4, %rd159;
	ld.global.u32 	%r1293, [%rd160];
	setp.eq.s32 	%p67, %r1293, -1;
	selp.u32 	%r1294, 1, 0, %p67;
	add.s32 	%r1295, %r5857, %r1294;
	ld.global.u32 	%r1296, [%rd158+4];
	mul.wide.s32 	%rd161, %r1296, 4;
	add.s64 	%rd162, %rd4, %rd161;
	ld.global.u32 	%r1297, [%rd162];
	setp.eq.s32 	%p68, %r1297, -1;
	selp.u32 	%r1298, 1, 0, %p68;
	add.s32 	%r1299, %r1295, %r1298;
	ld.global.u32 	%r1300, [%rd158+8];
	mul.wide.s32 	%rd163, %r1300, 4;
	add.s64 	%rd164, %rd4, %rd163;
	ld.global.u32 	%r1301, [%rd164];
	setp.eq.s32 	%p69, %r1301, -1;
	selp.u32 	%r1302, 1, 0, %p69;
	add.s32 	%r1303, %r1299, %r1302;
	ld.global.u32 	%r1304, [%rd158+12];
	mul.wide.s32 	%rd165, %r1304, 4;
	add.s64 	%rd166, %rd4, %rd165;
	ld.global.u32 	%r1305, [%rd166];
	setp.eq.s32 	%p70, %r1305, -1;
	selp.u32 	%r1306, 1, 0, %p70;
	add.s32 	%r1307, %r1303, %r1306;
	ld.global.u32 	%r1308, [%rd158+16];
	mul.wide.s32 	%rd167, %r1308, 4;
	add.s64 	%rd168, %rd4, %rd167;
	ld.global.u32 	%r1309, [%rd168];
	setp.eq.s32 	%p71, %r1309, -1;
	selp.u32 	%r1310, 1, 0, %p71;
	add.s32 	%r1311, %r1307, %r1310;
	ld.global.u32 	%r1312, [%rd158+20];
	mul.wide.s32 	%rd169, %r1312, 4;
	add.s64 	%rd170, %rd4, %rd169;
	ld.global.u32 	%r1313, [%rd170];
	setp.eq.s32 	%p72, %r1313, -1;
	selp.u32 	%r1314, 1, 0, %p72;
	add.s32 	%r1315, %r1311, %r1314;
	ld.global.u32 	%r1316, [%rd158+24];
	mul.wide.s32 	%rd171, %r1316, 4;
	add.s64 	%rd172, %rd4, %rd171;
	ld.global.u32 	%r1317, [%rd172];
	setp.eq.s32 	%p73, %r1317, -1;
	selp.u32 	%r1318, 1, 0, %p73;
	add.s32 	%r1319, %r1315, %r1318;
	ld.global.u32 	%r1320, [%rd158+28];
	mul.wide.s32 	%rd173, %r1320, 4;
	add.s64 	%rd174, %rd4, %rd173;
	ld.global.u32 	%r1321, [%rd174];
	setp.eq.s32 	%p74, %r1321, -1;
	selp.u32 	%r1322, 1, 0, %p74;
	add.s32 	%r5857, %r1319, %r1322;
	add.s32 	%r5849, %r5849, 8;
$L__BB26_70:
	setp.eq.s32 	%p75, %r127, 0;
	@%p75 bra 	$L__BB26_77;
	and.b32  	%r133, %r115, 3;
	setp.lt.u32 	%p76, %r127, 4;
	@%p76 bra 	$L__BB26_73;
	mul.wide.s32 	%rd175, %r5849, 4;
	add.s64 	%rd176, %rd3, %rd175;
	ld.global.u32 	%r1324, [%rd176];
	mul.wide.s32 	%rd177, %r1324, 4;
	add.s64 	%rd178, %rd4, %rd177;
	ld.global.u32 	%r1325, [%rd178];
	setp.eq.s32 	%p77, %r1325, -1;
	selp.u32 	%r1326, 1, 0, %p77;
	add.s32 	%r1327, %r5857, %r1326;
	ld.global.u32 	%r1328, [%rd176+4];
	mul.wide.s32 	%rd179, %r1328, 4;
	add.s64 	%rd180, %rd4, %rd179;
	ld.global.u32 	%r1329, [%rd180];
	setp.eq.s32 	%p78, %r1329, -1;
	selp.u32 	%r1330, 1, 0, %p78;
	add.s32 	%r1331, %r1327, %r1330;
	ld.global.u32 	%r1332, [%rd176+8];
	mul.wide.s32 	%rd181, %r1332, 4;
	add.s64 	%rd182, %rd4, %rd181;
	ld.global.u32 	%r1333, [%rd182];
	setp.eq.s32 	%p79, %r1333, -1;
	selp.u32 	%r1334, 1, 0, %p79;
	add.s32 	%r1335, %r1331, %r1334;
	ld.global.u32 	%r1336, [%rd176+12];
	mul.wide.s32 	%rd183, %r1336, 4;
	add.s64 	%rd184, %rd4, %rd183;
	ld.global.u32 	%r1337, [%rd184];
	setp.eq.s32 	%p80, %r1337, -1;
	selp.u32 	%r1338, 1, 0, %p80;
	add.s32 	%r5857, %r1335, %r1338;
	add.s32 	%r5849, %r5849, 4;
$L__BB26_73:
	setp.eq.s32 	%p81, %r133, 0;
	@%p81 bra 	$L__BB26_77;
	mul.wide.s32 	%rd185, %r5849, 4;
	add.s64 	%rd10, %rd3, %rd185;
	ld.global.u32 	%r1339, [%rd10];
	mul.wide.s32 	%rd186, %r1339, 4;
	add.s64 	%rd187, %rd4, %rd186;
	ld.global.u32 	%r1340, [%rd187];
	setp.eq.s32 	%p82, %r1340, -1;
	selp.u32 	%r1341, 1, 0, %p82;
	add.s32 	%r5857, %r5857, %r1341;
	setp.eq.s32 	%p83, %r133, 1;
	@%p83 bra 	$L__BB26_77;
	ld.global.u32 	%r1342, [%rd10+4];
	mul.wide.s32 	%rd188, %r1342, 4;
	add.s64 	%rd189, %rd4, %rd188;
	ld.global.u32 	%r1343, [%rd189];
	setp.eq.s32 	%p84, %r1343, -1;
	selp.u32 	%r1344, 1, 0, %p84;
	add.s32 	%r5857, %r5857, %r1344;
	setp.eq.s32 	%p85, %r133, 2;
	@%p85 bra 	$L__BB26_77;
	ld.global.u32 	%r1345, [%rd10+8];
	mul.wide.s32 	%rd190, %r1345, 4;
	add.s64 	%rd191, %rd4, %rd190;
	ld.global.u32 	%r1346, [%rd191];
	setp.eq.s32 	%p86, %r1346, -1;
	selp.u32 	%r1347, 1, 0, %p86;
	add.s32 	%r5857, %r5857, %r1347;
$L__BB26_77:
	ld.global.u32 	%r1349, [%rd7+2048];
	setp.ne.s32 	%p87, %r1349, -1;
	mov.b32 	%r5870, 0;
	@%p87 bra 	$L__BB26_92;
	ld.global.u32 	%r5862, [%rd8+2048];
	ld.global.u32 	%r144, [%rd8+2052];
	setp.ge.s32 	%p88, %r5862, %r144;
	@%p88 bra 	$L__BB26_92;
	add.s32 	%r1353, %r5862, 1;
	max.s32 	%r1354, %r144, %r1353;
	sub.s32 	%r145, %r1354, %r5862;
	and.b32  	%r146, %r145, 15;
	sub.s32 	%r1355, %r5862, %r1354;
	setp.gt.u32 	%p89, %r1355, -16;
	mov.b32 	%r5870, 0;
	@%p89 bra 	$L__BB26_82;
	and.b32  	%r147, %r145, -16;
	mov.b32 	%r5870, 0;
	mov.u32 	%r5860, %r5870;
$L__BB26_81:
	.pragma "nounroll";
	mul.wide.s32 	%rd192, %r5862, 4;
	add.s64 	%rd193, %rd3, %rd192;
	ld.global.u32 	%r1357, [%rd193];
	mul.wide.s32 	%rd194, %r1357, 4;
	add.s64 	%rd195, %rd4, %rd194;
	ld.global.u32 	%r1358, [%rd195];
	setp.eq.s32 	%p90, %r1358, -1;
	selp.u32 	%r1359, 1, 0, %p90;
	add.s32 	%r1360, %r5870, %r1359;
	ld.global.u32 	%r1361, [%rd193+4];
	mul.wide.s32 	%rd196, %r1361, 4;
	add.s64 	%rd197, %rd4, %rd196;
	ld.global.u32 	%r1362, [%rd197];
	setp.eq.s32 	%p91, %r1362, -1;
	selp.u32 	%r1363, 1, 0, %p91;
	add.s32 	%r1364, %r1360, %r1363;
	ld.global.u32 	%r1365, [%rd193+8];
	mul.wide.s32 	%rd198, %r1365, 4;
	add.s64 	%rd199, %rd4, %rd198;
	ld.global.u32 	%r1366, [%rd199];
	setp.eq.s32 	%p92, %r1366, -1;
	selp.u32 	%r1367, 1, 0, %p92;
	add.s32 	%r1368, %r1364, %r1367;
	ld.global.u32 	%r1369, [%rd193+12];
	mul.wide.s32 	%rd200, %r1369, 4;
	add.s64 	%rd201, %rd4, %rd200;
	ld.global.u32 	%r1370, [%rd201];
	setp.eq.s32 	%p93, %r1370, -1;
	selp.u32 	%r1371, 1, 0, %p93;
	add.s32 	%r1372, %r1368, %r1371;
	ld.global.u32 	%r1373, [%rd193+16];
	mul.wide.s32 	%rd202, %r1373, 4;
	add.s64 	%rd203, %rd4, %rd202;
	ld.global.u32 	%r1374, [%rd203];
	setp.eq.s32 	%p94, %r1374, -1;
	selp.u32 	%r1375, 1, 0, %p94;
	add.s32 	%r1376, %r1372, %r1375;
	ld.global.u32 	%r1377, [%rd193+20];
	mul.wide.s32 	%rd204, %r1377, 4;
	add.s64 	%rd205, %rd4, %rd204;
	ld.global.u32 	%r1378, [%rd205];
	setp.eq.s32 	%p95, %r1378, -1;
	selp.u32 	%r1379, 1, 0, %p95;
	add.s32 	%r1380, %r1376, %r1379;
	ld.global.u32 	%r1381, [%rd193+24];
	mul.wide.s32 	%rd206, %r1381, 4;
	add.s64 	%rd207, %rd4, %rd206;
	ld.global.u32 	%r1382, [%rd207];
	setp.eq.s32 	%p96, %r1382, -1;
	selp.u32 	%r1383, 1, 0, %p96;
	add.s32 	%r1384, %r1380, %r1383;
	ld.global.u32 	%r1385, [%rd193+28];
	mul.wide.s32 	%rd208, %r1385, 4;
	add.s64 	%rd209, %rd4, %rd208;
	ld.global.u32 	%r1386, [%rd209];
	setp.eq.s32 	%p97, %r1386, -1;
	selp.u32 	%r1387, 1, 0, %p97;
	add.s32 	%r1388, %r1384, %r1387;
	ld.global.u32 	%r1389, [%rd193+32];
	mul.wide.s32 	%rd210, %r1389, 4;
	add.s64 	%rd211, %rd4, %rd210;
	ld.global.u32 	%r1390, [%rd211];
	setp.eq.s32 	%p98, %r1390, -1;
	selp.u32 	%r1391, 1, 0, %p98;
	add.s32 	%r1392, %r1388, %r1391;
	ld.global.u32 	%r1393, [%rd193+36];
	mul.wide.s32 	%rd212, %r1393, 4;
	add.s64 	%rd213, %rd4, %rd212;
	ld.global.u32 	%r1394, [%rd213];
	setp.eq.s32 	%p99, %r1394, -1;
	selp.u32 	%r1395, 1, 0, %p99;
	add.s32 	%r1396, %r1392, %r1395;
	ld.global.u32 	%r1397, [%rd193+40];
	mul.wide.s32 	%rd214, %r1397, 4;
	add.s64 	%rd215, %rd4, %rd214;
	ld.global.u32 	%r1398, [%rd215];
	setp.eq.s32 	%p100, %r1398, -1;
	selp.u32 	%r1399, 1, 0, %p100;
	add.s32 	%r1400, %r1396, %r1399;
	ld.global.u32 	%r1401, [%rd193+44];
	mul.wide.s32 	%rd216, %r1401, 4;
	add.s64 	%rd217, %rd4, %rd216;
	ld.global.u32 	%r1402, [%rd217];
	setp.eq.s32 	%p101, %r1402, -1;
	selp.u32 	%r1403, 1, 0, %p101;
	add.s32 	%r1404, %r1400, %r1403;
	ld.global.u32 	%r1405, [%rd193+48];
	mul.wide.s32 	%rd218, %r1405, 4;
	add.s64 	%rd219, %rd4, %rd218;
	ld.global.u32 	%r1406, [%rd219];
	setp.eq.s32 	%p102, %r1406, -1;
	selp.u32 	%r1407, 1, 0, %p102;
	add.s32 	%r1408, %r1404, %r1407;
	ld.global.u32 	%r1409, [%rd193+52];
	mul.wide.s32 	%rd220, %r1409, 4;
	add.s64 	%rd221, %rd4, %rd220;
	ld.global.u32 	%r1410, [%rd221];
	setp.eq.s32 	%p103, %r1410, -1;
	selp.u32 	%r1411, 1, 0, %p103;
	add.s32 	%r1412, %r1408, %r1411;
	ld.global.u32 	%r1413, [%rd193+56];
	mul.wide.s32 	%rd222, %r1413, 4;
	add.s64 	%rd223, %rd4, %rd222;
	ld.global.u32 	%r1414, [%rd223];
	setp.eq.s32 	%p104, %r1414, -1;
	selp.u32 	%r1415, 1, 0, %p104;
	add.s32 	%r1416, %r1412, %r1415;
	ld.global.u32 	%r1417, [%rd193+60];
	mul.wide.s32 	%rd224, %r1417, 4;
	add.s64 	%rd225, %rd4, %rd224;
	ld.global.u32 	%r1418, [%rd225];
	setp.eq.s32 	%p105, %r1418, -1;
	selp.u32 	%r1419, 1, 0, %p105;
	add.s32 	%r5870, %r1416, %r1419;
	add.s32 	%r5862, %r5862, 16;
	add.s32 	%r5860, %r5860, 16;
	setp.ne.s32 	%p106, %r5860, %r147;
	@%p106 bra 	$L__BB26_81;
$L__BB26_82:
	setp.eq.s32 	%p107, %r146, 0;
	@%p107 bra 	$L__BB26_92;
	and.b32  	%r157, %r145, 7;
	setp.lt.u32 	%p108, %r146, 8;
	@%p108 bra 	$L__BB26_85;
	mul.wide.s32 	%rd226, %r5862, 4;
	add.s64 	%rd227, %rd3, %rd226;
	ld.global.u32 	%r1421, [%rd227];
	mul.wide.s32 	%rd228, %r1421, 4;
	add.s64 	%rd229, %rd4, %rd228;
	ld.global.u32 	%r1422, [%rd229];
	setp.eq.s32 	%p109, %r1422, -1;
	selp.u32 	%r1423, 1, 0, %p109;
	add.s32 	%r1424, %r5870, %r1423;
	ld.global.u32 	%r1425, [%rd227+4];
	mul.wide.s32 	%rd230, %r1425, 4;
	add.s64 	%rd231, %rd4, %rd230;
	ld.global.u32 	%r1426, [%rd231];
	setp.eq.s32 	%p110, %r1426, -1;
	selp.u32 	%r1427, 1, 0, %p110;
	add.s32 	%r1428, %r1424, %r1427;
	ld.global.u32 	%r1429, [%rd227+8];
	mul.wide.s32 	%rd232, %r1429, 4;
	add.s64 	%rd233, %rd4, %rd232;
	ld.global.u32 	%r1430, [%rd233];
	setp.eq.s32 	%p111, %r1430, -1;
	selp.u32 	%r1431, 1, 0, %p111;
	add.s32 	%r1432, %r1428, %r1431;
	ld.global.u32 	%r1433, [%rd227+12];
	mul.wide.s32 	%rd234, %r1433, 4;
	add.s64 	%rd235, %rd4, %rd234;
	ld.global.u32 	%r1434, [%rd235];
	setp.eq.s32 	%p112, %r1434, -1;
	selp.u32 	%r1435, 1, 0, %p112;
	add.s32 	%r1436, %r1432, %r1435;
	ld.global.u32 	%r1437, [%rd227+16];
	mul.wide.s32 	%rd236, %r1437, 4;
	add.s64 	%rd237, %rd4, %rd236;
	ld.global.u32 	%r1438, [%rd237];
	setp.eq.s32 	%p113, %r1438, -1;
	selp.u32 	%r1439, 1, 0, %p113;
	add.s32 	%r1440, %r1436, %r1439;
	ld.global.u32 	%r1441, [%rd227+20];
	mul.wide.s32 	%rd238, %r1441, 4;
	add.s64 	%rd239, %rd4, %rd238;
	ld.global.u32 	%r1442, [%rd239];
	setp.eq.s32 	%p114, %r1442, -1;
	selp.u32 	%r1443, 1, 0, %p114;
	add.s32 	%r1444, %r1440, %r1443;
	ld.global.u32 	%r1445, [%rd227+24];
	mul.wide.s32 	%rd240, %r1445, 4;
	add.s64 	%rd241, %rd4, %rd240;
	ld.global.u32 	%r1446, [%rd241];
	setp.eq.s32 	%p115, %r1446, -1;
	selp.u32 	%r1447, 1, 0, %p115;
	add.s32 	%r1448, %r1444, %r1447;
	ld.global.u32 	%r1449, [%rd227+28];
	mul.wide.s32 	%rd242, %r1449, 4;
	add.s64 	%rd243, %rd4, %rd242;
	ld.global.u32 	%r1450, [%rd243];
	setp.eq.s32 	%p116, %r1450, -1;
	selp.u32 	%r1451, 1, 0, %p116;
	add.s32 	%r5870, %r1448, %r1451;
	add.s32 	%r5862, %r5862, 8;
$L__BB26_85:
	setp.eq.s32 	%p117, %r157, 0;
	@%p117 bra 	$L__BB26_92;
	and.b32  	%r163, %r145, 3;
	setp.lt.u32 	%p118, %r157, 4;
	@%p118 bra 	$L__BB26_88;
	mul.wide.s32 	%rd244, %r5862, 4;
	add.s64 	%rd245, %rd3, %rd244;
	ld.global.u32 	%r1453, [%rd245];
	mul.wide.s32 	%rd246, %r1453, 4;
	add.s64 	%rd247, %rd4, %rd246;
	ld.global.u32 	%r1454, [%rd247];
	setp.eq.s32 	%p119, %r1454, -1;
	selp.u32 	%r1455, 1, 0, %p119;
	add.s32 	%r1456, %r5870, %r1455;
	ld.global.u32 	%r1457, [%rd245+4];
	mul.wide.s32 	%rd248, %r1457, 4;
	add.s64 	%rd249, %rd4, %rd248;
	ld.global.u32 	%r1458, [%rd249];
	setp.eq.s32 	%p120, %r1458, -1;
	selp.u32 	%r1459, 1, 0, %p120;
	add.s32 	%r1460, %r1456, %r1459;
	ld.global.u32 	%r1461, [%rd245+8];
	mul.wide.s32 	%rd250, %r1461, 4;
	add.s64 	%rd251, %rd4, %rd250;
	ld.global.u32 	%r1462, [%rd251];
	setp.eq.s32 	%p121, %r1462, -1;
	selp.u32 	%r1463, 1, 0, %p121;
	add.s32 	%r1464, %r1460, %r1463;
	ld.global.u32 	%r1465, [%rd245+12];
	mul.wide.s32 	%rd252, %r1465, 4;
	add.s64 	%rd253, %rd4, %rd252;
	ld.global.u32 	%r1466, [%rd253];
	setp.eq.s32 	%p122, %r1466, -1;
	selp.u32 	%r1467, 1, 0, %p122;
	add.s32 	%r5870, %r1464, %r1467;
	add.s32 	%r5862, %r5862, 4;
$L__BB26_88:
	setp.eq.s32 	%p123, %r163, 0;
	@%p123 bra 	$L__BB26_92;
	mul.wide.s32 	%rd254, %r5862, 4;
	add.s64 	%rd11, %rd3, %rd254;
	ld.global.u32 	%r1468, [%rd11];
	mul.wide.s32 	%rd255, %r1468, 4;
	add.s64 	%rd256, %rd4, %rd255;
	ld.global.u32 	%r1469, [%rd256];
	setp.eq.s32 	%p124, %r1469, -1;
	selp.u32 	%r1470, 1, 0, %p124;
	add.s32 	%r5870, %r5870, %r1470;
	setp.eq.s32 	%p125, %r163, 1;
	@%p125 bra 	$L__BB26_92;
	ld.global.u32 	%r1471, [%rd11+4];
	mul.wide.s32 	%rd257, %r1471, 4;
	add.s64 	%rd258, %rd4, %rd257;
	ld.global.u32 	%r1472, [%rd258];
	setp.eq.s32 	%p126, %r1472, -1;
	selp.u32 	%r1473, 1, 0, %p126;
	add.s32 	%r5870, %r5870, %r1473;
	setp.eq.s32 	%p127, %r163, 2;
	@%p127 bra 	$L__BB26_92;
	ld.global.u32 	%r1474, [%rd11+8];
	mul.wide.s32 	%rd259, %r1474, 4;
	add.s64 	%rd260, %rd4, %rd259;
	ld.global.u32 	%r1475, [%rd260];
	setp.eq.s32 	%p128, %r1475, -1;
	selp.u32 	%r1476, 1, 0, %p128;
	add.s32 	%r5870, %r5870, %r1476;
$L__BB26_92:
	ld.global.u32 	%r1478, [%rd7+3072];
	setp.ne.s32 	%p129, %r1478, -1;
	mov.b32 	%r5883, 0;
	@%p129 bra 	$L__BB26_107;
	ld.global.u32 	%r5875, [%rd8+3072];
	ld.global.u32 	%r174, [%rd8+3076];
	setp.ge.s32 	%p130, %r5875, %r174;
	@%p130 bra 	$L__BB26_107;
	add.s32 	%r1482, %r5875, 1;
	max.s32 	%r1483, %r174, %r1482;
	sub.s32 	%r175, %r1483, %r5875;
	and.b32  	%r176, %r175, 15;
	sub.s32 	%r1484, %r5875, %r1483;
	setp.gt.u32 	%p131, %r1484, -16;
	mov.b32 	%r5883, 0;
	@%p131 bra 	$L__BB26_97;
	and.b32  	%r177, %r175, -16;
	mov.b32 	%r5883, 0;
	mov.u32 	%r5873, %r5883;
$L__BB26_96:
	.pragma "nounroll";
	mul.wide.s32 	%rd261, %r5875, 4;
	add.s64 	%rd262, %rd3, %rd261;
	ld.global.u32 	%r1486, [%rd262];
	mul.wide.s32 	%rd263, %r1486, 4;
	add.s64 	%rd264, %rd4, %rd263;
	ld.global.u32 	%r1487, [%rd264];
	setp.eq.s32 	%p132, %r1487, -1;
	selp.u32 	%r1488, 1, 0, %p132;
	add.s32 	%r1489, %r5883, %r1488;
	ld.global.u32 	%r1490, [%rd262+4];
	mul.wide.s32 	%rd265, %r1490, 4;
	add.s64 	%rd266, %rd4, %rd265;
	ld.global.u32 	%r1491, [%rd266];
	setp.eq.s32 	%p133, %r1491, -1;
	selp.u32 	%r1492, 1, 0, %p133;
	add.s32 	%r1493, %r1489, %r1492;
	ld.global.u32 	%r1494, [%rd262+8];
	mul.wide.s32 	%rd267, %r1494, 4;
	add.s64 	%rd268, %rd4, %rd267;
	ld.global.u32 	%r1495, [%rd268];
	setp.eq.s32 	%p134, %r1495, -1;
	selp.u32 	%r1496, 1, 0, %p134;
	add.s32 	%r1497, %r1493, %r1496;
	ld.global.u32 	%r1498, [%rd262+12];
	mul.wide.s32 	%rd269, %r1498, 4;
	add.s64 	%rd270, %rd4, %rd269;
	ld.global.u32 	%r1499, [%rd270];
	setp.eq.s32 	%p135, %r1499, -1;
	selp.u32 	%r1500, 1, 0, %p135;
	add.s32 	%r1501, %r1497, %r1500;
	ld.global.u32 	%r1502, [%rd262+16];
	mul.wide.s32 	%rd271, %r1502, 4;
	add.s64 	%rd272, %rd4, %rd271;
	ld.global.u32 	%r1503, [%rd272];
	setp.eq.s32 	%p136, %r1503, -1;
	selp.u32 	%r1504, 1, 0, %p136;
	add.s32 	%r1505, %r1501, %r1504;
	ld.global.u32 	%r1506, [%rd262+20];
	mul.wide.s32 	%rd273, %r1506, 4;
	add.s64 	%rd274, %rd4, %rd273;
	ld.global.u32 	%r1507, [%rd274];
	setp.eq.s32 	%p137, %r1507, -1;
	selp.u32 	%r1508, 1, 0, %p137;
	add.s32 	%r1509, %r1505, %r1508;
	ld.global.u32 	%r1510, [%rd262+24];
	mul.wide.s32 	%rd275, %r1510, 4;
	add.s64 	%rd276, %rd4, %rd275;
	ld.global.u32 	%r1511, [%rd276];
	setp.eq.s32 	%p138, %r1511, -1;
	selp.u32 	%r1512, 1, 0, %p138;
	add.s32 	%r1513, %r1509, %r1512;
	ld.global.u32 	%r1514, [%rd262+28];
	mul.wide.s32 	%rd277, %r1514, 4;
	add.s64 	%rd278, %rd4, %rd277;
	ld.global.u32 	%r1515, [%rd278];
	setp.eq.s32 	%p139, %r1515, -1;
	selp.u32 	%r1516, 1, 0, %p139;
	add.s32 	%r1517, %r1513, %r1516;
	ld.global.u32 	%r1518, [%rd262+32];
	mul.wide.s32 	%rd279, %r1518, 4;
	add.s64 	%rd280, %rd4, %rd279;
	ld.global.u32 	%r1519, [%rd280];
	setp.eq.s32 	%p140, %r1519, -1;
	selp.u32 	%r1520, 1, 0, %p140;
	add.s32 	%r1521, %r1517, %r1520;
	ld.global.u32 	%r1522, [%rd262+36];
	mul.wide.s32 	%rd281, %r1522, 4;
	add.s64 	%rd282, %rd4, %rd281;
	ld.global.u32 	%r1523, [%rd282];
	setp.eq.s32 	%p141, %r1523, -1;
	selp.u32 	%r1524, 1, 0, %p141;
	add.s32 	%r1525, %r1521, %r1524;
	ld.global.u32 	%r1526, [%rd262+40];
	mul.wide.s32 	%rd283, %r1526, 4;
	add.s64 	%rd284, %rd4, %rd283;
	ld.global.u32 	%r1527, [%rd284];
	setp.eq.s32 	%p142, %r1527, -1;
	selp.u32 	%r1528, 1, 0, %p142;
	add.s32 	%r1529, %r1525, %r1528;
	ld.global.u32 	%r1530, [%rd262+44];
	mul.wide.s32 	%rd285, %r1530, 4;
	add.s64 	%rd286, %rd4, %rd285;
	ld.global.u32 	%r1531, [%rd286];
	setp.eq.s32 	%p143, %r1531, -1;
	selp.u32 	%r1532, 1, 0, %p143;
	add.s32 	%r1533, %r1529, %r1532;
	ld.global.u32 	%r1534, [%rd262+48];
	mul.wide.s32 	%rd287, %r1534, 4;
	add.s64 	%rd288, %rd4, %rd287;
	ld.global.u32 	%r1535, [%rd288];
	setp.eq.s32 	%p144, %r1535, -1;
	selp.u32 	%r1536, 1, 0, %p144;
	add.s32 	%r1537, %r1533, %r1536;
	ld.global.u32 	%r1538, [%rd262+52];
	mul.wide.s32 	%rd289, %r1538, 4;
	add.s64 	%rd290, %rd4, %rd289;
	ld.global.u32 	%r1539, [%rd290];
	setp.eq.s32 	%p145, %r1539, -1;
	selp.u32 	%r1540, 1, 0, %p145;
	add.s32 	%r1541, %r1537, %r1540;
	ld.global.u32 	%r1542, [%rd262+56];
	mul.wide.s32 	%rd291, %r1542, 4;
	add.s64 	%rd292, %rd4, %rd291;
	ld.global.u32 	%r1543, [%rd292];
	setp.eq.s32 	%p146, %r1543, -1;
	selp.u32 	%r1544, 1, 0, %p146;
	add.s32 	%r1545, %r1541, %r1544;
	ld.global.u32 	%r1546, [%rd262+60];
	mul.wide.s32 	%rd293, %r1546, 4;
	add.s64 	%rd294, %rd4, %rd293;
	ld.global.u32 	%r1547, [%rd294];
	setp.eq.s32 	%p147, %r1547, -1;
	selp.u32 	%r1548, 1, 0, %p147;
	add.s32 	%r5883, %r1545, %r1548;
	add.s32 	%r5875, %r5875, 16;
	add.s32 	%r5873, %r5873, 16;
	setp.ne.s32 	%p148, %r5873, %r177;
	@%p148 bra 	$L__BB26_96;
$L__BB26_97:
	setp.eq.s32 	%p149, %r176, 0;
	@%p149 bra 	$L__BB26_107;
	and.b32  	%r187, %r175, 7;
	setp.lt.u32 	%p150, %r176, 8;
	@%p150 bra 	$L__BB26_100;
	mul.wide.s32 	%rd295, %r5875, 4;
	add.s64 	%rd296, %rd3, %rd295;
	ld.global.u32 	%r1550, [%rd296];
	mul.wide.s32 	%rd297, %r1550, 4;
	add.s64 	%rd298, %rd4, %rd297;
	ld.global.u32 	%r1551, [%rd298];
	setp.eq.s32 	%p151, %r1551, -1;
	selp.u32 	%r1552, 1, 0, %p151;
	add.s32 	%r1553, %r5883, %r1552;
	ld.global.u32 	%r1554, [%rd296+4];
	mul.wide.s32 	%rd299, %r1554, 4;
	add.s64 	%rd300, %rd4, %rd299;
	ld.global.u32 	%r1555, [%rd300];
	setp.eq.s32 	%p152, %r1555, -1;
	selp.u32 	%r1556, 1, 0, %p152;
	add.s32 	%r1557, %r1553, %r1556;
	ld.global.u32 	%r1558, [%rd296+8];
	mul.wide.s32 	%rd301, %r1558, 4;
	add.s64 	%rd302, %rd4, %rd301;
	ld.global.u32 	%r1559, [%rd302];
	setp.eq.s32 	%p153, %r1559, -1;
	selp.u32 	%r1560, 1, 0, %p153;
	add.s32 	%r1561, %r1557, %r1560;
	ld.global.u32 	%r1562, [%rd296+12];
	mul.wide.s32 	%rd303, %r1562, 4;
	add.s64 	%rd304, %rd4, %rd303;
	ld.global.u32 	%r1563, [%rd304];
	setp.eq.s32 	%p154, %r1563, -1;
	selp.u32 	%r1564, 1, 0, %p154;
	add.s32 	%r1565, %r1561, %r1564;
	ld.global.u32 	%r1566, [%rd296+16];
	mul.wide.s32 	%rd305, %r1566, 4;
	add.s64 	%rd306, %rd4, %rd305;
	ld.global.u32 	%r1567, [%rd306];
	setp.eq.s32 	%p155, %r1567, -1;
	selp.u32 	%r1568, 1, 0, %p155;
	add.s32 	%r1569, %r1565, %r1568;
	ld.global.u32 	%r1570, [%rd296+20];
	mul.wide.s32 	%rd307, %r1570, 4;
	add.s64 	%rd308, %rd4, %rd307;
	ld.global.u32 	%r1571, [%rd308];
	setp.eq.s32 	%p156, %r1571, -1;
	selp.u32 	%r1572, 1, 0, %p156;
	add.s32 	%r1573, %r1569, %r1572;
	ld.global.u32 	%r1574, [%rd296+24];
	mul.wide.s32 	%rd309, %r1574, 4;
	add.s64 	%rd310, %rd4, %rd309;
	ld.global.u32 	%r1575, [%rd310];
	setp.eq.s32 	%p157, %r1575, -1;
	selp.u32 	%r1576, 1, 0, %p157;
	add.s32 	%r1577, %r1573, %r1576;
	ld.global.u32 	%r1578, [%rd296+28];
	mul.wide.s32 	%rd311, %r1578, 4;
	add.s64 	%rd312, %rd4, %rd311;
	ld.global.u32 	%r1579, [%rd312];
	setp.eq.s32 	%p158, %r1579, -1;
	selp.u32 	%r1580, 1, 0, %p158;
	add.s32 	%r5883, %r1577, %r1580;
	add.s32 	%r5875, %r5875, 8;
$L__BB26_100:
	setp.eq.s32 	%p159, %r187, 0;
	@%p159 bra 	$L__BB26_107;
	and.b32  	%r193, %r175, 3;
	setp.lt.u32 	%p160, %r187, 4;
	@%p160 bra 	$L__BB26_103;
	mul.wide.s32 	%rd313, %r5875, 4;
	add.s64 	%rd314, %rd3, %rd313;
	ld.global.u32 	%r1582, [%rd314];
	mul.wide.s32 	%rd315, %r1582, 4;
	add.s64 	%rd316, %rd4, %rd315;
	ld.global.u32 	%r1583, [%rd316];
	setp.eq.s32 	%p161, %r1583, -1;
	selp.u32 	%r1584, 1, 0, %p161;
	add.s32 	%r1585, %r5883, %r1584;
	ld.global.u32 	%r1586, [%rd314+4];
	mul.wide.s32 	%rd317, %r1586, 4;
	add.s64 	%rd318, %rd4, %rd317;
	ld.global.u32 	%r1587, [%rd318];
	setp.eq.s32 	%p162, %r1587, -1;
	selp.u32 	%r1588, 1, 0, %p162;
	add.s32 	%r1589, %r1585, %r1588;
	ld.global.u32 	%r1590, [%rd314+8];
	mul.wide.s32 	%rd319, %r1590, 4;
	add.s64 	%rd320, %rd4, %rd319;
	ld.global.u32 	%r1591, [%rd320];
	setp.eq.s32 	%p163, %r1591, -1;
	selp.u32 	%r1592, 1, 0, %p163;
	add.s32 	%r1593, %r1589, %r1592;
	ld.global.u32 	%r1594, [%rd314+12];
	mul.wide.s32 	%rd321, %r1594, 4;
	add.s64 	%rd322, %rd4, %rd321;
	ld.global.u32 	%r1595, [%rd322];
	setp.eq.s32 	%p164, %r1595, -1;
	selp.u32 	%r1596, 1, 0, %p164;
	add.s32 	%r5883, %r1593, %r1596;
	add.s32 	%r5875, %r5875, 4;
$L__BB26_103:
	setp.eq.s32 	%p165, %r193, 0;
	@%p165 bra 	$L__BB26_107;
	mul.wide.s32 	%rd323, %r5875, 4;
	add.s64 	%rd12, %rd3, %rd323;
	ld.global.u32 	%r1597, [%rd12];
	mul.wide.s32 	%rd324, %r1597, 4;
	add.s64 	%rd325, %rd4, %rd324;
	ld.global.u32 	%r1598, [%rd325];
	setp.eq.s32 	%p166, %r1598, -1;
	selp.u32 	%r1599, 1, 0, %p166;
	add.s32 	%r5883, %r5883, %r1599;
	setp.eq.s32 	%p167, %r193, 1;
	@%p167 bra 	$L__BB26_107;
	ld.global.u32 	%r1600, [%rd12+4];
	mul.wide.s32 	%rd326, %r1600, 4;
	add.s64 	%rd327, %rd4, %rd326;
	ld.global.u32 	%r1601, [%rd327];
	setp.eq.s32 	%p168, %r1601, -1;
	selp.u32 	%r1602, 1, 0, %p168;
	add.s32 	%r5883, %r5883, %r1602;
	setp.eq.s32 	%p169, %r193, 2;
	@%p169 bra 	$L__BB26_107;
	ld.global.u32 	%r1603, [%rd12+8];
	mul.wide.s32 	%rd328, %r1603, 4;
	add.s64 	%rd329, %rd4, %rd328;
	ld.global.u32 	%r1604, [%rd329];
	setp.eq.s32 	%p170, %r1604, -1;
	selp.u32 	%r1605, 1, 0, %p170;
	add.s32 	%r5883, %r5883, %r1605;
$L__BB26_107:
	ld.global.u32 	%r1607, [%rd7+4096];
	setp.ne.s32 	%p171, %r1607, -1;
	mov.b32 	%r5896, 0;
	@%p171 bra 	$L__BB26_122;
	ld.global.u32 	%r5888, [%rd8+4096];
	ld.global.u32 	%r204, [%rd8+4100];
	setp.ge.s32 	%p172, %r5888, %r204;
	@%p172 bra 	$L__BB26_122;
	add.s32 	%r1611, %r5888, 1;
	max.s32 	%r1612, %r204, %r1611;
	sub.s32 	%r205, %r1612, %r5888;
	and.b32  	%r206, %r205, 15;
	sub.s32 	%r1613, %r5888, %r1612;
	setp.gt.u32 	%p173, %r1613, -16;
	mov.b32 	%r5896, 0;
	@%p173 bra 	$L__BB26_112;
	and.b32  	%r207, %r205, -16;
	mov.b32 	%r5896, 0;
	mov.u32 	%r5886, %r5896;
$L__BB26_111:
	.pragma "nounroll";
	mul.wide.s32 	%rd330, %r5888, 4;
	add.s64 	%rd331, %rd3, %rd330;
	ld.global.u32 	%r1615, [%rd331];
	mul.wide.s32 	%rd332, %r1615, 4;
	add.s64 	%rd333, %rd4, %rd332;
	ld.global.u32 	%r1616, [%rd333];
	setp.eq.s32 	%p174, %r1616, -1;
	selp.u32 	%r1617, 1, 0, %p174;
	add.s32 	%r1618, %r5896, %r1617;
	ld.global.u32 	%r1619, [%rd331+4];
	mul.wide.s32 	%rd334, %r1619, 4;
	add.s64 	%rd335, %rd4, %rd334;
	ld.global.u32 	%r1620, [%rd335];
	setp.eq.s32 	%p175, %r1620, -1;
	selp.u32 	%r1621, 1, 0, %p175;
	add.s32 	%r1622, %r1618, %r1621;
	ld.global.u32 	%r1623, [%rd331+8];
	mul.wide.s32 	%rd336, %r1623, 4;
	add.s64 	%rd337, %rd4, %rd336;
	ld.global.u32 	%r1624, [%rd337];
	setp.eq.s32 	%p176, %r1624, -1;
	selp.u32 	%r1625, 1, 0, %p176;
	add.s32 	%r1626, %r1622, %r1625;
	ld.global.u32 	%r1627, [%rd331+12];
	mul.wide.s32 	%rd338, %r1627, 4;
	add.s64 	%rd339, %rd4, %rd338;
	ld.global.u32 	%r1628, [%rd339];
	setp.eq.s32 	%p177, %r1628, -1;
	selp.u32 	%r1629, 1, 0, %p177;
	add.s32 	%r1630, %r1626, %r1629;
	ld.global.u32 	%r1631, [%rd331+16];
	mul.wide.s32 	%rd340, %r1631, 4;
	add.s64 	%rd341, %rd4, %rd340;
	ld.global.u32 	%r1632, [%rd341];
	setp.eq.s32 	%p178, %r1632, -1;
	selp.u32 	%r1633, 1, 0, %p178;
	add.s32 	%r1634, %r1630, %r1633;
	ld.global.u32 	%r1635, [%rd331+20];
	mul.wide.s32 	%rd342, %r1635, 4;
	add.s64 	%rd343, %rd4, %rd342;
	ld.global.u32 	%r1636, [%rd343];
	setp.eq.s32 	%p179, %r1636, -1;
	selp.u32 	%r1637, 1, 0, %p179;
	add.s32 	%r1638, %r1634, %r1637;
	ld.global.u32 	%r1639, [%rd331+24];
	mul.wide.s32 	%rd344, %r1639, 4;
	add.s64 	%rd345, %rd4, %rd344;
	ld.global.u32 	%r1640, [%rd345];
	setp.eq.s32 	%p180, %r1640, -1;
	selp.u32 	%r1641, 1, 0, %p180;
	add.s32 	%r1642, %r1638, %r1641;
	ld.global.u32 	%r1643, [%rd331+28];
	mul.wide.s32 	%rd346, %r1643, 4;
	add.s64 	%rd347, %rd4, %rd346;
	ld.global.u32 	%r1644, [%rd347];
	setp.eq.s32 	%p181, %r1644, -1;
	selp.u32 	%r1645, 1, 0, %p181;
	add.s32 	%r1646, %r1642, %r1645;
	ld.global.u32 	%r1647, [%rd331+32];
	mul.wide.s32 	%rd348, %r1647, 4;
	add.s64 	%rd349, %rd4, %rd348;
	ld.global.u32 	%r1648, [%rd349];
	setp.eq.s32 	%p182, %r1648, -1;
	selp.u32 	%r1649, 1, 0, %p182;
	add.s32 	%r1650, %r1646, %r1649;
	ld.global.u32 	%r1651, [%rd331+36];
	mul.wide.s32 	%rd350, %r1651, 4;
	add.s64 	%rd351, %rd4, %rd350;
	ld.global.u32 	%r1652, [%rd351];
	setp.eq.s32 	%p183, %r1652, -1;
	selp.u32 	%r1653, 1, 0, %p183;
	add.s32 	%r1654, %r1650, %r1653;
	ld.global.u32 	%r1655, [%rd331+40];
	mul.wide.s32 	%rd352, %r1655, 4;
	add.s64 	%rd353, %rd4, %rd352;
	ld.global.u32 	%r1656, [%rd353];
	setp.eq.s32 	%p184, %r1656, -1;
	selp.u32 	%r1657, 1, 0, %p184;
	add.s32 	%r1658, %r1654, %r1657;
	ld.global.u32 	%r1659, [%rd331+44];
	mul.wide.s32 	%rd354, %r1659, 4;
	add.s64 	%rd355, %rd4, %rd354;
	ld.global.u32 	%r1660, [%rd355];
	setp.eq.s32 	%p185, %r1660, -1;
	selp.u32 	%r1661, 1, 0, %p185;
	add.s32 	%r1662, %r1658, %r1661;
	ld.global.u32 	%r1663, [%rd331+48];
	mul.wide.s32 	%rd356, %r1663, 4;
	add.s64 	%rd357, %rd4, %rd356;
	ld.global.u32 	%r1664, [%rd357];
	setp.eq.s32 	%p186, %r1664, -1;
	selp.u32 	%r1665, 1, 0, %p186;
	add.s32 	%r1666, %r1662, %r1665;
	ld.global.u32 	%r1667, [%rd331+52];
	mul.wide.s32 	%rd358, %r1667, 4;
	add.s64 	%rd359, %rd4, %rd358;
	ld.global.u32 	%r1668, [%rd359];
	setp.eq.s32 	%p187, %r1668, -1;
	selp.u32 	%r1669, 1, 0, %p187;
	add.s32 	%r1670, %r1666, %r1669;
	ld.global.u32 	%r1671, [%rd331+56];
	mul.wide.s32 	%rd360, %r1671, 4;
	add.s64 	%rd361, %rd4, %rd360;
	ld.global.u32 	%r1672, [%rd361];
	setp.eq.s32 	%p188, %r1672, -1;
	selp.u32 	%r1673, 1, 0, %p188;
	add.s32 	%r1674, %r1670, %r1673;
	ld.global.u32 	%r1675, [%rd331+60];
	mul.wide.s32 	%rd362, %r1675, 4;
	add.s64 	%rd363, %rd4, %rd362;
	ld.global.u32 	%r1676, [%rd363];
	setp.eq.s32 	%p189, %r1676, -1;
	selp.u32 	%r1677, 1, 0, %p189;
	add.s32 	%r5896, %r1674, %r1677;
	add.s32 	%r5888, %r5888, 16;
	add.s32 	%r5886, %r5886, 16;
	setp.ne.s32 	%p190, %r5886, %r207;
	@%p190 bra 	$L__BB26_111;
$L__BB26_112:
	setp.eq.s32 	%p191, %r206, 0;
	@%p191 bra 	$L__BB26_122;
	and.b32  	%r217, %r205, 7;
	setp.lt.u32 	%p192, %r206, 8;
	@%p192 bra 	$L__BB26_115;
	mul.wide.s32 	%rd364, %r5888, 4;
	add.s64 	%rd365, %rd3, %rd364;
	ld.global.u32 	%r1679, [%rd365];
	mul.wide.s32 	%rd366, %r1679, 4;
	add.s64 	%rd367, %rd4, %rd366;
	ld.global.u32 	%r1680, [%rd367];
	setp.eq.s32 	%p193, %r1680, -1;
	selp.u32 	%r1681, 1, 0, %p193;
	add.s32 	%r1682, %r5896, %r1681;
	ld.global.u32 	%r1683, [%rd365+4];
	mul.wide.s32 	%rd368, %r1683, 4;
	add.s64 	%rd369, %rd4, %rd368;
	ld.global.u32 	%r1684, [%rd369];
	setp.eq.s32 	%p194, %r1684, -1;
	selp.u32 	%r1685, 1, 0, %p194;
	add.s32 	%r1686, %r1682, %r1685;
	ld.global.u32 	%r1687, [%rd365+8];
	mul.wide.s32 	%rd370, %r1687, 4;
	add.s64 	%rd371, %rd4, %rd370;
	ld.global.u32 	%r1688, [%rd371];
	setp.eq.s32 	%p195, %r1688, -1;
	selp.u32 	%r1689, 1, 0, %p195;
	add.s32 	%r1690, %r1686, %r1689;
	ld.global.u32 	%r1691, [%rd365+12];
	mul.wide.s32 	%rd372, %r1691, 4;
	add.s64 	%rd373, %rd4, %rd372;
	ld.global.u32 	%r1692, [%rd373];
	setp.eq.s32 	%p196, %r1692, -1;
	selp.u32 	%r1693, 1, 0, %p196;
	add.s32 	%r1694, %r1690, %r1693;
	ld.global.u32 	%r1695, [%rd365+16];
	mul.wide.s32 	%rd374, %r1695, 4;
	add.s64 	%rd375, %rd4, %rd374;
	ld.global.u32 	%r1696, [%rd375];
	setp.eq.s32 	%p197, %r1696, -1;
	selp.u32 	%r1697, 1, 0, %p197;
	add.s32 	%r1698, %r1694, %r1697;
	ld.global.u32 	%r1699, [%rd365+20];
	mul.wide.s32 	%rd376, %r1699, 4;
	add.s64 	%rd377, %rd4, %rd376;
	ld.global.u32 	%r1700, [%rd377];
	setp.eq.s32 	%p198, %r1700, -1;
	selp.u32 	%r1701, 1, 0, %p198;
	add.s32 	%r1702, %r1698, %r1701;
	ld.global.u32 	%r1703, [%rd365+24];
	mul.wide.s32 	%rd378, %r1703, 4;
	add.s64 	%rd379, %rd4, %rd378;
	ld.global.u32 	%r1704, [%rd379];
	setp.eq.s32 	%p199, %r1704, -1;
	selp.u32 	%r1705, 1, 0, %p199;
	add.s32 	%r1706, %r1702, %r1705;
	ld.global.u32 	%r1707, [%rd365+28];
	mul.wide.s32 	%rd380, %r1707, 4;
	add.s64 	%rd381, %rd4, %rd380;
	ld.global.u32 	%r1708, [%rd381];
	setp.eq.s32 	%p200, %r1708, -1;
	selp.u32 	%r1709, 1, 0, %p200;
	add.s32 	%r5896, %r1706, %r1709;
	add.s32 	%r5888, %r5888, 8;
$L__BB26_115:
	setp.eq.s32 	%p201, %r217, 0;
	@%p201 bra 	$L__BB26_122;
	and.b32  	%r223, %r205, 3;
	setp.lt.u32 	%p202, %r217, 4;
	@%p202 bra 	$L__BB26_118;
	mul.wide.s32 	%rd382, %r5888, 4;
	add.s64 	%rd383, %rd3, %rd382;
	ld.global.u32 	%r1711, [%rd383];
	mul.wide.s32 	%rd384, %r1711, 4;
	add.s64 	%rd385, %rd4, %rd384;
	ld.global.u32 	%r1712, [%rd385];
	setp.eq.s32 	%p203, %r1712, -1;
	selp.u32 	%r1713, 1, 0, %p203;
	add.s32 	%r1714, %r5896, %r1713;
	ld.global.u32 	%r1715, [%rd383+4];
	mul.wide.s32 	%rd386, %r1715, 4;
	add.s64 	%rd387, %rd4, %rd386;
	ld.global.u32 	%r1716, [%rd387];
	setp.eq.s32 	%p204, %r1716, -1;
	selp.u32 	%r1717, 1, 0, %p204;
	add.s32 	%r1718, %r1714, %r1717;
	ld.global.u32 	%r1719, [%rd383+8];
	mul.wide.s32 	%rd388, %r1719, 4;
	add.s64 	%rd389, %rd4, %rd388;
	ld.global.u32 	%r1720, [%rd389];
	setp.eq.s32 	%p205, %r1720, -1;
	selp.u32 	%r1721, 1, 0, %p205;
	add.s32 	%r1722, %r1718, %r1721;
	ld.global.u32 	%r1723, [%rd383+12];
	mul.wide.s32 	%rd390, %r1723, 4;
	add.s64 	%rd391, %rd4, %rd390;
	ld.global.u32 	%r1724, [%rd391];
	setp.eq.s32 	%p206, %r1724, -1;
	selp.u32 	%r1725, 1, 0, %p206;
	add.s32 	%r5896, %r1722, %r1725;
	add.s32 	%r5888, %r5888, 4;
$L__BB26_118:
	setp.eq.s32 	%p207, %r223, 0;
	@%p207 bra 	$L__BB26_122;
	mul.wide.s32 	%rd392, %r5888, 4;
	add.s64 	%rd13, %rd3, %rd392;
	ld.global.u32 	%r1726, [%rd13];
	mul.wide.s32 	%rd393, %r1726, 4;
	add.s64 	%rd394, %rd4, %rd393;
	ld.global.u32 	%r1727, [%rd394];
	setp.eq.s32 	%p208, %r1727, -1;
	selp.u32 	%r1728, 1, 0, %p208;
	add.s32 	%r5896, %r5896, %r1728;
	setp.eq.s32 	%p209, %r223, 1;
	@%p209 bra 	$L__BB26_122;
	ld.global.u32 	%r1729, [%rd13+4];
	mul.wide.s32 	%rd395, %r1729, 4;
	add.s64 	%rd396, %rd4, %rd395;
	ld.global.u32 	%r1730, [%rd396];
	setp.eq.s32 	%p210, %r1730, -1;
	selp.u32 	%r1731, 1, 0, %p210;
	add.s32 	%r5896, %r5896, %r1731;
	setp.eq.s32 	%p211, %r223, 2;
	@%p211 bra 	$L__BB26_122;
	ld.global.u32 	%r1732, [%rd13+8];
	mul.wide.s32 	%rd397, %r1732, 4;
	add.s64 	%rd398, %rd4, %rd397;
	ld.global.u32 	%r1733, [%rd398];
	setp.eq.s32 	%p212, %r1733, -1;
	selp.u32 	%r1734, 1, 0, %p212;
	add.s32 	%r5896, %r5896, %r1734;
$L__BB26_122:
	ld.global.u32 	%r1736, [%rd7+5120];
	setp.ne.s32 	%p213, %r1736, -1;
	mov.b32 	%r5909, 0;
	@%p213 bra 	$L__BB26_137;
	ld.global.u32 	%r5901, [%rd8+5120];
	ld.global.u32 	%r234, [%rd8+5124];
	setp.ge.s32 	%p214, %r5901, %r234;
	@%p214 bra 	$L__BB26_137;
	add.s32 	%r1740, %r5901, 1;
	max.s32 	%r1741, %r234, %r1740;
	sub.s32 	%r235, %r1741, %r5901;
	and.b32  	%r236, %r235, 15;
	sub.s32 	%r1742, %r5901, %r1741;
	setp.gt.u32 	%p215, %r1742, -16;
	mov.b32 	%r5909, 0;
	@%p215 bra 	$L__BB26_127;
	and.b32  	%r237, %r235, -16;
	mov.b32 	%r5909, 0;
	mov.u32 	%r5899, %r5909;
$L__BB26_126:
	.pragma "nounroll";
	mul.wide.s32 	%rd399, %r5901, 4;
	add.s64 	%rd400, %rd3, %rd399;
	ld.global.u32 	%r1744, [%rd400];
	mul.wide.s32 	%rd401, %r1744, 4;
	add.s64 	%rd402, %rd4, %rd401;
	ld.global.u32 	%r1745, [%rd402];
	setp.eq.s32 	%p216, %r1745, -1;
	selp.u32 	%r1746, 1, 0, %p216;
	add.s32 	%r1747, %r5909, %r1746;
	ld.global.u32 	%r1748, [%rd400+4];
	mul.wide.s32 	%rd403, %r1748, 4;
	add.s64 	%rd404, %rd4, %rd403;
	ld.global.u32 	%r1749, [%rd404];
	setp.eq.s32 	%p217, %r1749, -1;
	selp.u32 	%r1750, 1, 0, %p217;
	add.s32 	%r1751, %r1747, %r1750;
	ld.global.u32 	%r1752, [%rd400+8];
	mul.wide.s32 	%rd405, %r1752, 4;
	add.s64 	%rd406, %rd4, %rd405;
	ld.global.u32 	%r1753, [%rd406];
	setp.eq.s32 	%p218, %r1753, -1;
	selp.u32 	%r1754, 1, 0, %p218;
	add.s32 	%r1755, %r1751, %r1754;
	ld.global.u32 	%r1756, [%rd400+12];
	mul.wide.s32 	%rd407, %r1756, 4;
	add.s64 	%rd408, %rd4, %rd407;
	ld.global.u32 	%r1757, [%rd408];
	setp.eq.s32 	%p219, %r1757, -1;
	selp.u32 	%r1758, 1, 0, %p219;
	add.s32 	%r1759, %r1755, %r1758;
	ld.global.u32 	%r1760, [%rd400+16];
	mul.wide.s32 	%rd409, %r1760, 4;
	add.s64 	%rd410, %rd4, %rd409;
	ld.global.u32 	%r1761, [%rd410];
	setp.eq.s32 	%p220, %r1761, -1;
	selp.u32 	%r1762, 1, 0, %p220;
	add.s32 	%r1763, %r1759, %r1762;
	ld.global.u32 	%r1764, [%rd400+20];
	mul.wide.s32 	%rd411, %r1764, 4;
	add.s64 	%rd412, %rd4, %rd411;
	ld.global.u32 	%r1765, [%rd412];
	setp.eq.s32 	%p221, %r1765, -1;
	selp.u32 	%r1766, 1, 0, %p221;
	add.s32 	%r1767, %r1763, %r1766;
	ld.global.u32 	%r1768, [%rd400+24];
	mul.wide.s32 	%rd413, %r1768, 4;
	add.s64 	%rd414, %rd4, %rd413;
	ld.global.u32 	%r1769, [%rd414];
	setp.eq.s32 	%p222, %r1769, -1;
	selp.u32 	%r1770, 1, 0, %p222;
	add.s32 	%r1771, %r1767, %r1770;
	ld.global.u32 	%r1772, [%rd400+28];
	mul.wide.s32 	%rd415, %r1772, 4;
	add.s64 	%rd416, %rd4, %rd415;
	ld.global.u32 	%r1773, [%rd416];
	setp.eq.s32 	%p223, %r1773, -1;
	selp.u32 	%r1774, 1, 0, %p223;
	add.s32 	%r1775, %r1771, %r1774;
	ld.global.u32 	%r1776, [%rd400+32];
	mul.wide.s32 	%rd417, %r1776, 4;
	add.s64 	%rd418, %rd4, %rd417;
	ld.global.u32 	%r1777, [%rd418];
	setp.eq.s32 	%p224, %r1777, -1;
	selp.u32 	%r1778, 1, 0, %p224;
	add.s32 	%r1779, %r1775, %r1778;
	ld.global.u32 	%r1780, [%rd400+36];
	mul.wide.s32 	%rd419, %r1780, 4;
	add.s64 	%rd420, %rd4, %rd419;
	ld.global.u32 	%r1781, [%rd420];
	setp.eq.s32 	%p225, %r1781, -1;
	selp.u32 	%r1782, 1, 0, %p225;
	add.s32 	%r1783, %r1779, %r1782;
	ld.global.u32 	%r1784, [%rd400+40];
	mul.wide.s32 	%rd421, %r1784, 4;
	add.s64 	%rd422, %rd4, %rd421;
	ld.global.u32 	%r1785, [%rd422];
	setp.eq.s32 	%p226, %r1785, -1;
	selp.u32 	%r1786, 1, 0, %p226;
	add.s32 	%r1787, %r1783, %r1786;
	ld.global.u32 	%r1788, [%rd400+44];
	mul.wide.s32 	%rd423, %r1788, 4;
	add.s64 	%rd424, %rd4, %rd423;
	ld.global.u32 	%r1789, [%rd424];
	setp.eq.s32 	%p227, %r1789, -1;
	selp.u32 	%r1790, 1, 0, %p227;
	add.s32 	%r1791, %r1787, %r1790;
	ld.global.u32 	%r1792, [%rd400+48];
	mul.wide.s32 	%rd425, %r1792, 4;
	add.s64 	%rd426, %rd4, %rd425;
	ld.global.u32 	%r1793, [%rd426];
	setp.eq.s32 	%p228, %r1793, -1;
	selp.u32 	%r1794, 1, 0, %p228;
	add.s32 	%r1795, %r1791, %r1794;
	ld.global.u32 	%r1796, [%rd400+52];
	mul.wide.s32 	%rd427, %r1796, 4;
	add.s64 	%rd428, %rd4, %rd427;
	ld.global.u32 	%r1797, [%rd428];
	setp.eq.s32 	%p229, %r1797, -1;
	selp.u32 	%r1798, 1, 0, %p229;
	add.s32 	%r1799, %r1795, %r1798;
	ld.global.u32 	%r1800, [%rd400+56];
	mul.wide.s32 	%rd429, %r1800, 4;
	add.s64 	%rd430, %rd4, %rd429;
	ld.global.u32 	%r1801, [%rd430];
	setp.eq.s32 	%p230, %r1801, -1;
	selp.u32 	%r1802, 1, 0, %p230;
	add.s32 	%r1803, %r1799, %r1802;
	ld.global.u32 	%r1804, [%rd400+60];
	mul.wide.s32 	%rd431, %r1804, 4;
	add.s64 	%rd432, %rd4, %rd431;
	ld.global.u32 	%r1805, [%rd432];
	setp.eq.s32 	%p231, %r1805, -1;
	selp.u32 	%r1806, 1, 0, %p231;
	add.s32 	%r5909, %r1803, %r1806;
	add.s32 	%r5901, %r5901, 16;
	add.s32 	%r5899, %r5899, 16;
	setp.ne.s32 	%p232, %r5899, %r237;
	@%p232 bra 	$L__BB26_126;
$L__BB26_127:
	setp.eq.s32 	%p233, %r236, 0;
	@%p233 bra 	$L__BB26_137;
	and.b32  	%r247, %r235, 7;
	setp.lt.u32 	%p234, %r236, 8;
	@%p234 bra 	$L__BB26_130;
	mul.wide.s32 	%rd433, %r5901, 4;
	add.s64 	%rd434, %rd3, %rd433;
	ld.global.u32 	%r1808, [%rd434];
	mul.wide.s32 	%rd435, %r1808, 4;
	add.s64 	%rd436, %rd4, %rd435;
	ld.global.u32 	%r1809, [%rd436];
	setp.eq.s32 	%p235, %r1809, -1;
	selp.u32 	%r1810, 1, 0, %p235;
	add.s32 	%r1811, %r5909, %r1810;
	ld.global.u32 	%r1812, [%rd434+4];
	mul.wide.s32 	%rd437, %r1812, 4;
	add.s64 	%rd438, %rd4, %rd437;
	ld.global.u32 	%r1813, [%rd438];
	setp.eq.s32 	%p236, %r1813, -1;
	selp.u32 	%r1814, 1, 0, %p236;
	add.s32 	%r1815, %r1811, %r1814;
	ld.global.u32 	%r1816, [%rd434+8];
	mul.wide.s32 	%rd439, %r1816, 4;
	add.s64 	%rd440, %rd4, %rd439;
	ld.global.u32 	%r1817, [%rd440];
	setp.eq.s32 	%p237, %r1817, -1;
	selp.u32 	%r1818, 1, 0, %p237;
	add.s32 	%r1819, %r1815, %r1818;
	ld.global.u32 	%r1820, [%rd434+12];
	mul.wide.s32 	%rd441, %r1820, 4;
	add.s64 	%rd442, %rd4, %rd441;
	ld.global.u32 	%r1821, [%rd442];
	setp.eq.s32 	%p238, %r1821, -1;
	selp.u32 	%r1822, 1, 0, %p238;
	add.s32 	%r1823, %r1819, %r1822;
	ld.global.u32 	%r1824, [%rd434+16];
	mul.wide.s32 	%rd443, %r1824, 4;
	add.s64 	%rd444, %rd4, %rd443;
	ld.global.u32 	%r1825, [%rd444];
	setp.eq.s32 	%p239, %r1825, -1;
	selp.u32 	%r1826, 1, 0, %p239;
	add.s32 	%r1827, %r1823, %r1826;
	ld.global.u32 	%r1828, [%rd434+20];
	mul.wide.s32 	%rd445, %r1828, 4;
	add.s64 	%rd446, %rd4, %rd445;
	ld.global.u32 	%r1829, [%rd446];
	setp.eq.s32 	%p240, %r1829, -1;
	selp.u32 	%r1830, 1, 0, %p240;
	add.s32 	%r1831, %r1827, %r1830;
	ld.global.u32 	%r1832, [%rd434+24];
	mul.wide.s32 	%rd447, %r1832, 4;
	add.s64 	%rd448, %rd4, %rd447;
	ld.global.u32 	%r1833, [%rd448];
	setp.eq.s32 	%p241, %r1833, -1;
	selp.u32 	%r1834, 1, 0, %p241;
	add.s32 	%r1835, %r1831, %r1834;
	ld.global.u32 	%r1836, [%rd434+28];
	mul.wide.s32 	%rd449, %r1836, 4;
	add.s64 	%rd450, %rd4, %rd449;
	ld.global.u32 	%r1837, [%rd450];
	setp.eq.s32 	%p242, %r1837, -1;
	selp.u32 	%r1838, 1, 0, %p242;
	add.s32 	%r5909, %r1835, %r1838;
	add.s32 	%r5901, %r5901, 8;
$L__BB26_130:
	setp.eq.s32 	%p243, %r247, 0;
	@%p243 bra 	$L__BB26_137;
	and.b32  	%r253, %r235, 3;
	setp.lt.u32 	%p244, %r247, 4;
	@%p244 bra 	$L__BB26_133;
	mul.wide.s32 	%rd451, %r5901, 4;
	add.s64 	%rd452, %rd3, %rd451;
	ld.global.u32 	%r1840, [%rd452];
	mul.wide.s32 	%rd453, %r1840, 4;
	add.s64 	%rd454, %rd4, %rd453;
	ld.global.u32 	%r1841, [%rd454];
	setp.eq.s32 	%p245, %r1841, -1;
	selp.u32 	%r1842, 1, 0, %p245;
	add.s32 	%r1843, %r5909, %r1842;
	ld.global.u32 	%r1844, [%rd452+4];
	mul.wide.s32 	%rd455, %r1844, 4;
	add.s64 	%rd456, %rd4, %rd455;
	ld.global.u32 	%r1845, [%rd456];
	setp.eq.s32 	%p246, %r1845, -1;
	selp.u32 	%r1846, 1, 0, %p246;
	add.s32 	%r1847, %r1843, %r1846;
	ld.global.u32 	%r1848, [%rd452+8];
	mul.wide.s32 	%rd457, %r1848, 4;
	add.s64 	%rd458, %rd4, %rd457;
	ld.global.u32 	%r1849, [%rd458];
	setp.eq.s32 	%p247, %r1849, -1;
	selp.u32 	%r1850, 1, 0, %p247;
	add.s32 	%r1851, %r1847, %r1850;
	ld.global.u32 	%r1852, [%rd452+12];
	mul.wide.s32 	%rd459, %r1852, 4;
	add.s64 	%rd460, %rd4, %rd459;
	ld.global.u32 	%r1853, [%rd460];
	setp.eq.s32 	%p248, %r1853, -1;
	selp.u32 	%r1854, 1, 0, %p248;
	add.s32 	%r5909, %r1851, %r1854;
	add.s32 	%r5901, %r5901, 4;
$L__BB26_133:
	setp.eq.s32 	%p249, %r253, 0;
	@%p249 bra 	$L__BB26_137;
	mul.wide.s32 	%rd461, %r5901, 4;
	add.s64 	%rd14, %rd3, %rd461;
	ld.global.u32 	%r1855, [%rd14];
	mul.wide.s32 	%rd462, %r1855, 4;
	add.s64 	%rd463, %rd4, %rd462;
	ld.global.u32 	%r1856, [%rd463];
	setp.eq.s32 	%p250, %r1856, -1;
	selp.u32 	%r1857, 1, 0, %p250;
	add.s32 	%r5909, %r5909, %r1857;
	setp.eq.s32 	%p251, %r253, 1;
	@%p251 bra 	$L__BB26_137;
	ld.global.u32 	%r1858, [%rd14+4];
	mul.wide.s32 	%rd464, %r1858, 4;
	add.s64 	%rd465, %rd4, %rd464;
	ld.global.u32 	%r1859, [%rd465];
	setp.eq.s32 	%p252, %r1859, -1;
	selp.u32 	%r1860, 1, 0, %p252;
	add.s32 	%r5909, %r5909, %r1860;
	setp.eq.s32 	%p253, %r253, 2;
	@%p253 bra 	$L__BB26_137;
	ld.global.u32 	%r1861, [%rd14+8];
	mul.wide.s32 	%rd466, %r1861, 4;
	add.s64 	%rd467, %rd4, %rd466;
	ld.global.u32 	%r1862, [%rd467];
	setp.eq.s32 	%p254, %r1862, -1;
	selp.u32 	%r1863, 1, 0, %p254;
	add.s32 	%r5909, %r5909, %r1863;
$L__BB26_137:
	ld.global.u32 	%r1865, [%rd7+6144];
	setp.ne.s32 	%p255, %r1865, -1;
	mov.b32 	%r5922, 0;
	@%p255 bra 	$L__BB26_152;
	ld.global.u32 	%r5914, [%rd8+6144];
	ld.global.u32 	%r264, [%rd8+6148];
	setp.ge.s32 	%p256, %r5914, %r264;
	@%p256 bra 	$L__BB26_152;
	add.s32 	%r1869, %r5914, 1;
	max.s32 	%r1870, %r264, %r1869;
	sub.s32 	%r265, %r1870, %r5914;
	and.b32  	%r266, %r265, 15;
	sub.s32 	%r1871, %r5914, %r1870;
	setp.gt.u32 	%p257, %r1871, -16;
	mov.b32 	%r5922, 0;
	@%p257 bra 	$L__BB26_142;
	and.b32  	%r267, %r265, -16;
	mov.b32 	%r5922, 0;
	mov.u32 	%r5912, %r5922;
$L__BB26_141:
	.pragma "nounroll";
	mul.wide.s32 	%rd468, %r5914, 4;
	add.s64 	%rd469, %rd3, %rd468;
	ld.global.u32 	%r1873, [%rd469];
	mul.wide.s32 	%rd470, %r1873, 4;
	add.s64 	%rd471, %rd4, %rd470;
	ld.global.u32 	%r1874, [%rd471];
	setp.eq.s32 	%p258, %r1874, -1;
	selp.u32 	%r1875, 1, 0, %p258;
	add.s32 	%r1876, %r5922, %r1875;
	ld.global.u32 	%r1877, [%rd469+4];
	mul.wide.s32 	%rd472, %r1877, 4;
	add.s64 	%rd473, %rd4, %rd472;
	ld.global.u32 	%r1878, [%rd473];
	setp.eq.s32 	%p259, %r1878, -1;
	selp.u32 	%r1879, 1, 0, %p259;
	add.s32 	%r1880, %r1876, %r1879;
	ld.global.u32 	%r1881, [%rd469+8];
	mul.wide.s32 	%rd474, %r1881, 4;
	add.s64 	%rd475, %rd4, %rd474;
	ld.global.u32 	%r1882, [%rd475];
	setp.eq.s32 	%p260, %r1882, -1;
	selp.u32 	%r1883, 1, 0, %p260;
	add.s32 	%r1884, %r1880, %r1883;
	ld.global.u32 	%r1885, [%rd469+12];
	mul.wide.s32 	%rd476, %r1885, 4;
	add.s64 	%rd477, %rd4, %rd476;
	ld.global.u32 	%r1886, [%rd477];
	setp.eq.s32 	%p261, %r1886, -1;
	selp.u32 	%r1887, 1, 0, %p261;
	add.s32 	%r1888, %r1884, %r1887;
	ld.global.u32 	%r1889, [%rd469+16];
	mul.wide.s32 	%rd478, %r1889, 4;
	add.s64 	%rd479, %rd4, %rd478;
	ld.global.u32 	%r1890, [%rd479];
	setp.eq.s32 	%p262, %r1890, -1;
	selp.u32 	%r1891, 1, 0, %p262;
	add.s32 	%r1892, %r1888, %r1891;
	ld.global.u32 	%r1893, [%rd469+20];
	mul.wide.s32 	%rd480, %r1893, 4;
	add.s64 	%rd481, %rd4, %rd480;
	ld.global.u32 	%r1894, [%rd481];
	setp.eq.s32 	%p263, %r1894, -1;
	selp.u32 	%r1895, 1, 0, %p263;
	add.s32 	%r1896, %r1892, %r1895;
	ld.global.u32 	%r1897, [%rd469+24];
	mul.wide.s32 	%rd482, %r1897, 4;
	add.s64 	%rd483, %rd4, %rd482;
	ld.global.u32 	%r1898, [%rd483];
	setp.eq.s32 	%p264, %r1898, -1;
	selp.u32 	%r1899, 1, 0, %p264;
	add.s32 	%r1900, %r1896, %r1899;
	ld.global.u32 	%r1901, [%rd469+28];
	mul.wide.s32 	%rd484, %r1901, 4;
	add.s64 	%rd485, %rd4, %rd484;
	ld.global.u32 	%r1902, [%rd485];
	setp.eq.s32 	%p265, %r1902, -1;
	selp.u32 	%r1903, 1, 0, %p265;
	add.s32 	%r1904, %r1900, %r1903;
	ld.global.u32 	%r1905, [%rd469+32];
	mul.wide.s32 	%rd486, %r1905, 4;
	add.s64 	%rd487, %rd4, %rd486;
	ld.global.u32 	%r1906, [%rd487];
	setp.eq.s32 	%p266, %r1906, -1;
	selp.u32 	%r1907, 1, 0, %p266;
	add.s32 	%r1908, %r1904, %r1907;
	ld.global.u32 	%r1909, [%rd469+36];
	mul.wide.s32 	%rd488, %r1909, 4;
	add.s64 	%rd489, %rd4, %rd488;
	ld.global.u32 	%r1910, [%rd489];
	setp.eq.s32 	%p267, %r1910, -1;
	selp.u32 	%r1911, 1, 0, %p267;
	add.s32 	%r1912, %r1908, %r1911;
	ld.global.u32 	%r1913, [%rd469+40];
	mul.wide.s32 	%rd490, %r1913, 4;
	add.s64 	%rd491, %rd4, %rd490;
	ld.global.u32 	%r1914, [%rd491];
	setp.eq.s32 	%p268, %r1914, -1;
	selp.u32 	%r1915, 1, 0, %p268;
	add.s32 	%r1916, %r1912, %r1915;
	ld.global.u32 	%r1917, [%rd469+44];
	mul.wide.s32 	%rd492, %r1917, 4;
	add.s64 	%rd493, %rd4, %rd492;
	ld.global.u32 	%r1918, [%rd493];
	setp.eq.s32 	%p269, %r1918, -1;
	selp.u32 	%r1919, 1, 0, %p269;
	add.s32 	%r1920, %r1916, %r1919;
	ld.global.u32 	%r1921, [%rd469+48];
	mul.wide.s32 	%rd494, %r1921, 4;
	add.s64 	%rd495, %rd4, %rd494;
	ld.global.u32 	%r1922, [%rd495];
	setp.eq.s32 	%p270, %r1922, -1;
	selp.u32 	%r1923, 1, 0, %p270;
	add.s32 	%r1924, %r1920, %r1923;
	ld.global.u32 	%r1925, [%rd469+52];
	mul.wide.s32 	%rd496, %r1925, 4;
	add.s64 	%rd497, %rd4, %rd496;
	ld.global.u32 	%r1926, [%rd497];
	setp.eq.s32 	%p271, %r1926, -1;
	selp.u32 	%r1927, 1, 0, %p271;
	add.s32 	%r1928, %r1924, %r1927;
	ld.global.u32 	%r1929, [%rd469+56];
	mul.wide.s32 	%rd498, %r1929, 4;
	add.s64 	%rd499, %rd4, %rd498;
	ld.global.u32 	%r1930, [%rd499];
	setp.eq.s32 	%p272, %r1930, -1;
	selp.u32 	%r1931, 1, 0, %p272;
	add.s32 	%r1932, %r1928, %r1931;
	ld.global.u32 	%r1933, [%rd469+60];
	mul.wide.s32 	%rd500, %r1933, 4;
	add.s64 	%rd501, %rd4, %rd500;
	ld.global.u32 	%r1934, [%rd501];
	setp.eq.s32 	%p273, %r1934, -1;
	selp.u32 	%r1935, 1, 0, %p273;
	add.s32 	%r5922, %r1932, %r1935;
	add.s32 	%r5914, %r5914, 16;
	add.s32 	%r5912, %r5912, 16;
	setp.ne.s32 	%p274, %r5912, %r267;
	@%p274 bra 	$L__BB26_141;
$L__BB26_142:
	setp.eq.s32 	%p275, %r266, 0;
	@%p275 bra 	$L__BB26_152;
	and.b32  	%r277, %r265, 7;
	setp.lt.u32 	%p276, %r266, 8;
	@%p276 bra 	$L__BB26_145;
	mul.wide.s32 	%rd502, %r5914, 4;
	add.s64 	%rd503, %rd3, %rd502;
	ld.global.u32 	%r1937, [%rd503];
	mul.wide.s32 	%rd504, %r1937, 4;
	add.s64 	%rd505, %rd4, %rd504;
	ld.global.u32 	%r1938, [%rd505];
	setp.eq.s32 	%p277, %r1938, -1;
	selp.u32 	%r1939, 1, 0, %p277;
	add.s32 	%r1940, %r5922, %r1939;
	ld.global.u32 	%r1941, [%rd503+4];
	mul.wide.s32 	%rd506, %r1941, 4;
	add.s64 	%rd507, %rd4, %rd506;
	ld.global.u32 	%r1942, [%rd507];
	setp.eq.s32 	%p278, %r1942, -1;
	selp.u32 	%r1943, 1, 0, %p278;
	add.s32 	%r1944, %r1940, %r1943;
	ld.global.u32 	%r1945, [%rd503+8];
	mul.wide.s32 	%rd508, %r1945, 4;
	add.s64 	%rd509, %rd4, %rd508;
	ld.global.u32 	%r1946, [%rd509];
	setp.eq.s32 	%p279, %r1946, -1;
	selp.u32 	%r1947, 1, 0, %p279;
	add.s32 	%r1948, %r1944, %r1947;
	ld.global.u32 	%r1949, [%rd503+12];
	mul.wide.s32 	%rd510, %r1949, 4;
	add.s64 	%rd511, %rd4, %rd510;
	ld.global.u32 	%r1950, [%rd511];
	setp.eq.s32 	%p280, %r1950, -1;
	selp.u32 	%r1951, 1, 0, %p280;
	add.s32 	%r1952, %r1948, %r1951;
	ld.global.u32 	%r1953, [%rd503+16];
	mul.wide.s32 	%rd512, %r1953, 4;
	add.s64 	%rd513, %rd4, %rd512;
	ld.global.u32 	%r1954, [%rd513];
	setp.eq.s32 	%p281, %r1954, -1;
	selp.u32 	%r1955, 1, 0, %p281;
	add.s32 	%r1956, %r1952, %r1955;
	ld.global.u32 	%r1957, [%rd503+20];
	mul.wide.s32 	%rd514, %r1957, 4;
	add.s64 	%rd515, %rd4, %rd514;
	ld.global.u32 	%r1958, [%rd515];
	setp.eq.s32 	%p282, %r1958, -1;
	selp.u32 	%r1959, 1, 0, %p282;
	add.s32 	%r1960, %r1956, %r1959;
	ld.global.u32 	%r1961, [%rd503+24];
	mul.wide.s32 	%rd516, %r1961, 4;
	add.s64 	%rd517, %rd4, %rd516;
	ld.global.u32 	%r1962, [%rd517];
	setp.eq.s32 	%p283, %r1962, -1;
	selp.u32 	%r1963, 1, 0, %p283;
	add.s32 	%r1964, %r1960, %r1963;
	ld.global.u32 	%r1965, [%rd503+28];
	mul.wide.s32 	%rd518, %r1965, 4;
	add.s64 	%rd519, %rd4, %rd518;
	ld.global.u32 	%r1966, [%rd519];
	setp.eq.s32 	%p284, %r1966, -1;
	selp.u32 	%r1967, 1, 0, %p284;
	add.s32 	%r5922, %r1964, %r1967;
	add.s32 	%r5914, %r5914, 8;
$L__BB26_145:
	setp.eq.s32 	%p285, %r277, 0;
	@%p285 bra 	$L__BB26_152;
	and.b32  	%r283, %r265, 3;
	setp.lt.u32 	%p286, %r277, 4;
	@%p286 bra 	$L__BB26_148;
	mul.wide.s32 	%rd520, %r5914, 4;
	add.s64 	%rd521, %rd3, %rd520;
	ld.global.u32 	%r1969, [%rd521];
	mul.wide.s32 	%rd522, %r1969, 4;
	add.s64 	%rd523, %rd4, %rd522;
	ld.global.u32 	%r1970, [%rd523];
	setp.eq.s32 	%p287, %r1970, -1;
	selp.u32 	%r1971, 1, 0, %p287;
	add.s32 	%r1972, %r5922, %r1971;
	ld.global.u32 	%r1973, [%rd521+4];
	mul.wide.s32 	%rd524, %r1973, 4;
	add.s64 	%rd525, %rd4, %rd524;
	ld.global.u32 	%r1974, [%rd525];
	setp.eq.s32 	%p288, %r1974, -1;
	selp.u32 	%r1975, 1, 0, %p288;
	add.s32 	%r1976, %r1972, %r1975;
	ld.global.u32 	%r1977, [%rd521+8];
	mul.wide.s32 	%rd526, %r1977, 4;
	add.s64 	%rd527, %rd4, %rd526;
	ld.global.u32 	%r1978, [%rd527];
	setp.eq.s32 	%p289, %r1978, -1;
	selp.u32 	%r1979, 1, 0, %p289;
	add.s32 	%r1980, %r1976, %r1979;
	ld.global.u32 	%r1981, [%rd521+12];
	mul.wide.s32 	%rd528, %r1981, 4;
	add.s64 	%rd529, %rd4, %rd528;
	ld.global.u32 	%r1982, [%rd529];
	setp.eq.s32 	%p290, %r1982, -1;
	selp.u32 	%r1983, 1, 0, %p290;
	add.s32 	%r5922, %r1980, %r1983;
	add.s32 	%r5914, %r5914, 4;
$L__BB26_148:
	setp.eq.s32 	%p291, %r283, 0;
	@%p291 bra 	$L__BB26_152;
	mul.wide.s32 	%rd530, %r5914, 4;
	add.s64 	%rd15, %rd3, %rd530;
	ld.global.u32 	%r1984, [%rd15];
	mul.wide.s32 	%rd531, %r1984, 4;
	add.s64 	%rd532, %rd4, %rd531;
	ld.global.u32 	%r1985, [%rd532];
	setp.eq.s32 	%p292, %r1985, -1;
	selp.u32 	%r1986, 1, 0, %p292;
	add.s32 	%r5922, %r5922, %r1986;
	setp.eq.s32 	%p293, %r283, 1;
	@%p293 bra 	$L__BB26_152;
	ld.global.u32 	%r1987, [%rd15+4];
	mul.wide.s32 	%rd533, %r1987, 4;
	add.s64 	%rd534, %rd4, %rd533;
	ld.global.u32 	%r1988, [%rd534];
	setp.eq.s32 	%p294, %r1988, -1;
	selp.u32 	%r1989, 1, 0, %p294;
	add.s32 	%r5922, %r5922, %r1989;
	setp.eq.s32 	%p295, %r283, 2;
	@%p295 bra 	$L__BB26_152;
	ld.global.u32 	%r1990, [%rd15+8];
	mul.wide.s32 	%rd535, %r1990, 4;
	add.s64 	%rd536, %rd4, %rd535;
	ld.global.u32 	%r1991, [%rd536];
	setp.eq.s32 	%p296, %r1991, -1;
	selp.u32 	%r1992, 1, 0, %p296;
	add.s32 	%r5922, %r5922, %r1992;
$L__BB26_152:
	ld.global.u32 	%r1994, [%rd7+7168];
	setp.ne.s32 	%p297, %r1994, -1;
	mov.b32 	%r5935, 0;
	@%p297 bra 	$L__BB26_167;
	ld.global.u32 	%r5927, [%rd8+7168];
	ld.global.u32 	%r294, [%rd8+7172];
	setp.ge.s32 	%p298, %r5927, %r294;
	@%p298 bra 	$L__BB26_167;
	add.s32 	%r1998, %r5927, 1;
	max.s32 	%r1999, %r294, %r1998;
	sub.s32 	%r295, %r1999, %r5927;
	and.b32  	%r296, %r295, 15;
	sub.s32 	%r2000, %r5927, %r1999;
	setp.gt.u32 	%p299, %r2000, -16;
	mov.b32 	%r5935, 0;
	@%p299 bra 	$L__BB26_157;
	and.b32  	%r297, %r295, -16;
	mov.b32 	%r5935, 0;
	mov.u32 	%r5925, %r5935;
$L__BB26_156:
	.pragma "nounroll";
	mul.wide.s32 	%rd537, %r5927, 4;
	add.s64 	%rd538, %rd3, %rd537;
	ld.global.u32 	%r2002, [%rd538];
	mul.wide.s32 	%rd539, %r2002, 4;
	add.s64 	%rd540, %rd4, %rd539;
	ld.global.u32 	%r2003, [%rd540];
	setp.eq.s32 	%p300, %r2003, -1;
	selp.u32 	%r2004, 1, 0, %p300;
	add.s32 	%r2005, %r5935, %r2004;
	ld.global.u32 	%r2006, [%rd538+4];
	mul.wide.s32 	%rd541, %r2006, 4;
	add.s64 	%rd542, %rd4, %rd541;
	ld.global.u32 	%r2007, [%rd542];
	setp.eq.s32 	%p301, %r2007, -1;
	selp.u32 	%r2008, 1, 0, %p301;
	add.s32 	%r2009, %r2005, %r2008;
	ld.global.u32 	%r2010, [%rd538+8];
	mul.wide.s32 	%rd543, %r2010, 4;
	add.s64 	%rd544, %rd4, %rd543;
	ld.global.u32 	%r2011, [%rd544];
	setp.eq.s32 	%p302, %r2011, -1;
	selp.u32 	%r2012, 1, 0, %p302;
	add.s32 	%r2013, %r2009, %r2012;
	ld.global.u32 	%r2014, [%rd538+12];
	mul.wide.s32 	%rd545, %r2014, 4;
	add.s64 	%rd546, %rd4, %rd545;
	ld.global.u32 	%r2015, [%rd546];
	setp.eq.s32 	%p303, %r2015, -1;
	selp.u32 	%r2016, 1, 0, %p303;
	add.s32 	%r2017, %r2013, %r2016;
	ld.global.u32 	%r2018, [%rd538+16];
	mul.wide.s32 	%rd547, %r2018, 4;
	add.s64 	%rd548, %rd4, %rd547;
	ld.global.u32 	%r2019, [%rd548];
	setp.eq.s32 	%p304, %r2019, -1;
	selp.u32 	%r2020, 1, 0, %p304;
	add.s32 	%r2021, %r2017, %r2020;
	ld.global.u32 	%r2022, [%rd538+20];
	mul.wide.s32 	%rd549, %r2022, 4;
	add.s64 	%rd550, %rd4, %rd549;
	ld.global.u32 	%r2023, [%rd550];
	setp.eq.s32 	%p305, %r2023, -1;
	selp.u32 	%r2024, 1, 0, %p305;
	add.s32 	%r2025, %r2021, %r2024;
	ld.global.u32 	%r2026, [%rd538+24];
	mul.wide.s32 	%rd551, %r2026, 4;
	add.s64 	%rd552, %rd4, %rd551;
	ld.global.u32 	%r2027, [%rd552];
	setp.eq.s32 	%p306, %r2027, -1;
	selp.u32 	%r2028, 1, 0, %p306;
	add.s32 	%r2029, %r2025, %r2028;
	ld.global.u32 	%r2030, [%rd538+28];
	mul.wide.s32 	%rd553, %r2030, 4;
	add.s64 	%rd554, %rd4, %rd553;
	ld.global.u32 	%r2031, [%rd554];
	setp.eq.s32 	%p307, %r2031, -1;
	selp.u32 	%r2032, 1, 0, %p307;
	add.s32 	%r2033, %r2029, %r2032;
	ld.global.u32 	%r2034, [%rd538+32];
	mul.wide.s32 	%rd555, %r2034, 4;
	add.s64 	%rd556, %rd4, %rd555;
	ld.global.u32 	%r2035, [%rd556];
	setp.eq.s32 	%p308, %r2035, -1;
	selp.u32 	%r2036, 1, 0, %p308;
	add.s32 	%r2037, %r2033, %r2036;
	ld.global.u32 	%r2038, [%rd538+36];
	mul.wide.s32 	%rd557, %r2038, 4;
	add.s64 	%rd558, %rd4, %rd557;
	ld.global.u32 	%r2039, [%rd558];
	setp.eq.s32 	%p309, %r2039, -1;
	selp.u32 	%r2040, 1, 0, %p309;
	add.s32 	%r2041, %r2037, %r2040;
	ld.global.u32 	%r2042, [%rd538+40];
	mul.wide.s32 	%rd559, %r2042, 4;
	add.s64 	%rd560, %rd4, %rd559;
	ld.global.u32 	%r2043, [%rd560];
	setp.eq.s32 	%p310, %r2043, -1;
	selp.u32 	%r2044, 1, 0, %p310;
	add.s32 	%r2045, %r2041, %r2044;
	ld.global.u32 	%r2046, [%rd538+44];
	mul.wide.s32 	%rd561, %r2046, 4;
	add.s64 	%rd562, %rd4, %rd561;
	ld.global.u32 	%r2047, [%rd562];
	setp.eq.s32 	%p311, %r2047, -1;
	selp.u32 	%r2048, 1, 0, %p311;
	add.s32 	%r2049, %r2045, %r2048;
	ld.global.u32 	%r2050, [%rd538+48];
	mul.wide.s32 	%rd563, %r2050, 4;
	add.s64 	%rd564, %rd4, %rd563;
	ld.global.u32 	%r2051, [%rd564];
	setp.eq.s32 	%p312, %r2051, -1;
	selp.u32 	%r2052, 1, 0, %p312;
	add.s32 	%r2053, %r2049, %r2052;
	ld.global.u32 	%r2054, [%rd538+52];
	mul.wide.s32 	%rd565, %r2054, 4;
	add.s64 	%rd566, %rd4, %rd565;
	ld.global.u32 	%r2055, [%rd566];
	setp.eq.s32 	%p313, %r2055, -1;
	selp.u32 	%r2056, 1, 0, %p313;
	add.s32 	%r2057, %r2053, %r2056;
	ld.global.u32 	%r2058, [%rd538+56];
	mul.wide.s32 	%rd567, %r2058, 4;
	add.s64 	%rd568, %rd4, %rd567;
	ld.global.u32 	%r2059, [%rd568];
	setp.eq.s32 	%p314, %r2059, -1;
	selp.u32 	%r2060, 1, 0, %p314;
	add.s32 	%r2061, %r2057, %r2060;
	ld.global.u32 	%r2062, [%rd538+60];
	mul.wide.s32 	%rd569, %r2062, 4;
	add.s64 	%rd570, %rd4, %rd569;
	ld.global.u32 	%r2063, [%rd570];
	setp.eq.s32 	%p315, %r2063, -1;
	selp.u32 	%r2064, 1, 0, %p315;
	add.s32 	%r5935, %r2061, %r2064;
	add.s32 	%r5927, %r5927, 16;
	add.s32 	%r5925, %r5925, 16;
	setp.ne.s32 	%p316, %r5925, %r297;
	@%p316 bra 	$L__BB26_156;
$L__BB26_157:
	setp.eq.s32 	%p317, %r296, 0;
	@%p317 bra 	$L__BB26_167;
	and.b32  	%r307, %r295, 7;
	setp.lt.u32 	%p318, %r296, 8;
	@%p318 bra 	$L__BB26_160;
	mul.wide.s32 	%rd571, %r5927, 4;
	add.s64 	%rd572, %rd3, %rd571;
	ld.global.u32 	%r2066, [%rd572];
	mul.wide.s32 	%rd573, %r2066, 4;
	add.s64 	%rd574, %rd4, %rd573;
	ld.global.u32 	%r2067, [%rd574];
	setp.eq.s32 	%p319, %r2067, -1;
	selp.u32 	%r2068, 1, 0, %p319;
	add.s32 	%r2069, %r5935, %r2068;
	ld.global.u32 	%r2070, [%rd572+4];
	mul.wide.s32 	%rd575, %r2070, 4;
	add.s64 	%rd576, %rd4, %rd575;
	ld.global.u32 	%r2071, [%rd576];
	setp.eq.s32 	%p320, %r2071, -1;
	selp.u32 	%r2072, 1, 0, %p320;
	add.s32 	%r2073, %r2069, %r2072;
	ld.global.u32 	%r2074, [%rd572+8];
	mul.wide.s32 	%rd577, %r2074, 4;
	add.s64 	%rd578, %rd4, %rd577;
	ld.global.u32 	%r2075, [%rd578];
	setp.eq.s32 	%p321, %r2075, -1;
	selp.u32 	%r2076, 1, 0, %p321;
	add.s32 	%r2077, %r2073, %r2076;
	ld.global.u32 	%r2078, [%rd572+12];
	mul.wide.s32 	%rd579, %r2078, 4;
	add.s64 	%rd580, %rd4, %rd579;
	ld.global.u32 	%r2079, [%rd580];
	setp.eq.s32 	%p322, %r2079, -1;
	selp.u32 	%r2080, 1, 0, %p322;
	add.s32 	%r2081, %r2077, %r2080;
	ld.global.u32 	%r2082, [%rd572+16];
	mul.wide.s32 	%rd581, %r2082, 4;
	add.s64 	%rd582, %rd4, %rd581;
	ld.global.u32 	%r2083, [%rd582];
	setp.eq.s32 	%p323, %r2083, -1;
	selp.u32 	%r2084, 1, 0, %p323;
	add.s32 	%r2085, %r2081, %r2084;
	ld.global.u32 	%r2086, [%rd572+20];
	mul.wide.s32 	%rd583, %r2086, 4;
	add.s64 	%rd584, %rd4, %rd583;
	ld.global.u32 	%r2087, [%rd584];
	setp.eq.s32 	%p324, %r2087, -1;
	selp.u32 	%r2088, 1, 0, %p324;
	add.s32 	%r2089, %r2085, %r2088;
	ld.global.u32 	%r2090, [%rd572+24];
	mul.wide.s32 	%rd585, %r2090, 4;
	add.s64 	%rd586, %rd4, %rd585;
	ld.global.u32 	%r2091, [%rd586];
	setp.eq.s32 	%p325, %r2091, -1;
	selp.u32 	%r2092, 1, 0, %p325;
	add.s32 	%r2093, %r2089, %r2092;
	ld.global.u32 	%r2094, [%rd572+28];
	mul.wide.s32 	%rd587, %r2094, 4;
	add.s64 	%rd588, %rd4, %rd587;
	ld.global.u32 	%r2095, [%rd588];
	setp.eq.s32 	%p326, %r2095, -1;
	selp.u32 	%r2096, 1, 0, %p326;
	add.s32 	%r5935, %r2093, %r2096;
	add.s32 	%r5927, %r5927, 8;
$L__BB26_160:
	setp.eq.s32 	%p327, %r307, 0;
	@%p327 bra 	$L__BB26_167;
	and.b32  	%r313, %r295, 3;
	setp.lt.u32 	%p328, %r307, 4;
	@%p328 bra 	$L__BB26_163;
	mul.wide.s32 	%rd589, %r5927, 4;
	add.s64 	%rd590, %rd3, %rd589;
	ld.global.u32 	%r2098, [%rd590];
	mul.wide.s32 	%rd591, %r2098, 4;
	add.s64 	%rd592, %rd4, %rd591;
	ld.global.u32 	%r2099, [%rd592];
	setp.eq.s32 	%p329, %r2099, -1;
	selp.u32 	%r2100, 1, 0, %p329;
	add.s32 	%r2101, %r5935, %r2100;
	ld.global.u32 	%r2102, [%rd590+4];
	mul.wide.s32 	%rd593, %r2102, 4;
	add.s64 	%rd594, %rd4, %rd593;
	ld.global.u32 	%r2103, [%rd594];
	setp.eq.s32 	%p330, %r2103, -1;
	selp.u32 	%r2104, 1, 0, %p330;
	add.s32 	%r2105, %r2101, %r2104;
	ld.global.u32 	%r2106, [%rd590+8];
	mul.wide.s32 	%rd595, %r2106, 4;
	add.s64 	%rd596, %rd4, %rd595;
	ld.global.u32 	%r2107, [%rd596];
	setp.eq.s32 	%p331, %r2107, -1;
	selp.u32 	%r2108, 1, 0, %p331;
	add.s32 	%r2109, %r2105, %r2108;
	ld.global.u32 	%r2110, [%rd590+12];
	mul.wide.s32 	%rd597, %r2110, 4;
	add.s64 	%rd598, %rd4, %rd597;
	ld.global.u32 	%r2111, [%rd598];
	setp.eq.s32 	%p332, %r2111, -1;
	selp.u32 	%r2112, 1, 0, %p332;
	add.s32 	%r5935, %r2109, %r2112;
	add.s32 	%r5927, %r5927, 4;
$L__BB26_163:
	setp.eq.s32 	%p333, %r313, 0;
	@%p333 bra 	$L__BB26_167;
	mul.wide.s32 	%rd599, %r5927, 4;
	add.s64 	%rd16, %rd3, %rd599;
	ld.global.u32 	%r2113, [%rd16];
	mul.wide.s32 	%rd600, %r2113, 4;
	add.s64 	%rd601, %rd4, %rd600;
	ld.global.u32 	%r2114, [%rd601];
	setp.eq.s32 	%p334, %r2114, -1;
	selp.u32 	%r2115, 1, 0, %p334;
	add.s32 	%r5935, %r5935, %r2115;
	setp.eq.s32 	%p335, %r313, 1;
	@%p335 bra 	$L__BB26_167;
	ld.global.u32 	%r2116, [%rd16+4];
	mul.wide.s32 	%rd602, %r2116, 4;
	add.s64 	%rd603, %rd4, %rd602;
	ld.global.u32 	%r2117, [%rd603];
	setp.eq.s32 	%p336, %r2117, -1;
	selp.u32 	%r2118, 1, 0, %p336;
	add.s32 	%r5935, %r5935, %r2118;
	setp.eq.s32 	%p337, %r313, 2;
	@%p337 bra 	$L__BB26_167;
	ld.global.u32 	%r2119, [%rd16+8];
	mul.wide.s32 	%rd604, %r2119, 4;
	add.s64 	%rd605, %rd4, %rd604;
	ld.global.u32 	%r2120, [%rd605];
	setp.eq.s32 	%p338, %r2120, -1;
	selp.u32 	%r2121, 1, 0, %p338;
	add.s32 	%r5935, %r5935, %r2121;
$L__BB26_167:
	ld.global.u32 	%r2123, [%rd7+8192];
	setp.ne.s32 	%p339, %r2123, -1;
	mov.b32 	%r5948, 0;
	@%p339 bra 	$L__BB26_182;
	ld.global.u32 	%r5940, [%rd8+8192];
	ld.global.u32 	%r324, [%rd8+8196];
	setp.ge.s32 	%p340, %r5940, %r324;
	@%p340 bra 	$L__BB26_182;
	add.s32 	%r2127, %r5940, 1;
	max.s32 	%r2128, %r324, %r2127;
	sub.s32 	%r325, %r2128, %r5940;
	and.b32  	%r326, %r325, 15;
	sub.s32 	%r2129, %r5940, %r2128;
	setp.gt.u32 	%p341, %r2129, -16;
	mov.b32 	%r5948, 0;
	@%p341 bra 	$L__BB26_172;
	and.b32  	%r327, %r325, -16;
	mov.b32 	%r5948, 0;
	mov.u32 	%r5938, %r5948;
$L__BB26_171:
	.pragma "nounroll";
	mul.wide.s32 	%rd606, %r5940, 4;
	add.s64 	%rd607, %rd3, %rd606;
	ld.global.u32 	%r2131, [%rd607];
	mul.wide.s32 	%rd608, %r2131, 4;
	add.s64 	%rd609, %rd4, %rd608;
	ld.global.u32 	%r2132, [%rd609];
	setp.eq.s32 	%p342, %r2132, -1;
	selp.u32 	%r2133, 1, 0, %p342;
	add.s32 	%r2134, %r5948, %r2133;
	ld.global.u32 	%r2135, [%rd607+4];
	mul.wide.s32 	%rd610, %r2135, 4;
	add.s64 	%rd611, %rd4, %rd610;
	ld.global.u32 	%r2136, [%rd611];
	setp.eq.s32 	%p343, %r2136, -1;
	selp.u32 	%r2137, 1, 0, %p343;
	add.s32 	%r2138, %r2134, %r2137;
	ld.global.u32 	%r2139, [%rd607+8];
	mul.wide.s32 	%rd612, %r2139, 4;
	add.s64 	%rd613, %rd4, %rd612;
	ld.global.u32 	%r2140, [%rd613];
	setp.eq.s32 	%p344, %r2140, -1;
	selp.u32 	%r2141, 1, 0, %p344;
	add.s32 	%r2142, %r2138, %r2141;
	ld.global.u32 	%r2143, [%rd607+12];
	mul.wide.s32 	%rd614, %r2143, 4;
	add.s64 	%rd615, %rd4, %rd614;
	ld.global.u32 	%r2144, [%rd615];
	setp.eq.s32 	%p345, %r2144, -1;
	selp.u32 	%r2145, 1, 0, %p345;
	add.s32 	%r2146, %r2142, %r2145;
	ld.global.u32 	%r2147, [%rd607+16];
	mul.wide.s32 	%rd616, %r2147, 4;
	add.s64 	%rd617, %rd4, %rd616;
	ld.global.u32 	%r2148, [%rd617];
	setp.eq.s32 	%p346, %r2148, -1;
	selp.u32 	%r2149, 1, 0, %p346;
	add.s32 	%r2150, %r2146, %r2149;
	ld.global.u32 	%r2151, [%rd607+20];
	mul.wide.s32 	%rd618, %r2151, 4;
	add.s64 	%rd619, %rd4, %rd618;
	ld.global.u32 	%r2152, [%rd619];
	setp.eq.s32 	%p347, %r2152, -1;
	selp.u32 	%r2153, 1, 0, %p347;
	add.s32 	%r2154, %r2150, %r2153;
	ld.global.u32 	%r2155, [%rd607+24];
	mul.wide.s32 	%rd620, %r2155, 4;
	add.s64 	%rd621, %rd4, %rd620;
	ld.global.u32 	%r2156, [%rd621];
	setp.eq.s32 	%p348, %r2156, -1;
	selp.u32 	%r2157, 1, 0, %p348;
	add.s32 	%r2158, %r2154, %r2157;
	ld.global.u32 	%r2159, [%rd607+28];
	mul.wide.s32 	%rd622, %r2159, 4;
	add.s64 	%rd623, %rd4, %rd622;
	ld.global.u32 	%r2160, [%rd623];
	setp.eq.s32 	%p349, %r2160, -1;
	selp.u32 	%r2161, 1, 0, %p349;
	add.s32 	%r2162, %r2158, %r2161;
	ld.global.u32 	%r2163, [%rd607+32];
	mul.wide.s32 	%rd624, %r2163, 4;
	add.s64 	%rd625, %rd4, %rd624;
	ld.global.u32 	%r2164, [%rd625];
	setp.eq.s32 	%p350, %r2164, -1;
	selp.u32 	%r2165, 1, 0, %p350;
	add.s32 	%r2166, %r2162, %r2165;
	ld.global.u32 	%r2167, [%rd607+36];
	mul.wide.s32 	%rd626, %r2167, 4;
	add.s64 	%rd627, %rd4, %rd626;
	ld.global.u32 	%r2168, [%rd627];
	setp.eq.s32 	%p351, %r2168, -1;
	selp.u32 	%r2169, 1, 0, %p351;
	add.s32 	%r2170, %r2166, %r2169;
	ld.global.u32 	%r2171, [%rd607+40];
	mul.wide.s32 	%rd628, %r2171, 4;
	add.s64 	%rd629, %rd4, %rd628;
	ld.global.u32 	%r2172, [%rd629];
	setp.eq.s32 	%p352, %r2172, -1;
	selp.u32 	%r2173, 1, 0, %p352;
	add.s32 	%r2174, %r2170, %r2173;
	ld.global.u32 	%r2175, [%rd607+44];
	mul.wide.s32 	%rd630, %r2175, 4;
	add.s64 	%rd631, %rd4, %rd630;
	ld.global.u32 	%r2176, [%rd631];
	setp.eq.s32 	%p353, %r2176, -1;
	selp.u32 	%r2177, 1, 0, %p353;
	add.s32 	%r2178, %r2174, %r2177;
	ld.global.u32 	%r2179, [%rd607+48];
	mul.wide.s32 	%rd632, %r2179, 4;
	add.s64 	%rd633, %rd4, %rd632;
	ld.global.u32 	%r2180, [%rd633];
	setp.eq.s32 	%p354, %r2180, -1;
	selp.u32 	%r2181, 1, 0, %p354;
	add.s32 	%r2182, %r2178, %r2181;
	ld.global.u32 	%r2183, [%rd607+52];
	mul.wide.s32 	%rd634, %r2183, 4;
	add.s64 	%rd635, %rd4, %rd634;
	ld.global.u32 	%r2184, [%rd635];
	setp.eq.s32 	%p355, %r2184, -1;
	selp.u32 	%r2185, 1, 0, %p355;
	add.s32 	%r2186, %r2182, %r2185;
	ld.global.u32 	%r2187, [%rd607+56];
	mul.wide.s32 	%rd636, %r2187, 4;
	add.s64 	%rd637, %rd4, %rd636;
	ld.global.u32 	%r2188, [%rd637];
	setp.eq.s32 	%p356, %r2188, -1;
	selp.u32 	%r2189, 1, 0, %p356;
	add.s32 	%r2190, %r2186, %r2189;
	ld.global.u32 	%r2191, [%rd607+60];
	mul.wide.s32 	%rd638, %r2191, 4;
	add.s64 	%rd639, %rd4, %rd638;
	ld.global.u32 	%r2192, [%rd639];
	setp.eq.s32 	%p357, %r2192, -1;
	selp.u32 	%r2193, 1, 0, %p357;
	add.s32 	%r5948, %r2190, %r2193;
	add.s32 	%r5940, %r5940, 16;
	add.s32 	%r5938, %r5938, 16;
	setp.ne.s32 	%p358, %r5938, %r327;
	@%p358 bra 	$L__BB26_171;
$L__BB26_172:
	setp.eq.s32 	%p359, %r326, 0;
	@%p359 bra 	$L__BB26_182;
	and.b32  	%r337, %r325, 7;
	setp.lt.u32 	%p360, %r326, 8;
	@%p360 bra 	$L__BB26_175;
	mul.wide.s32 	%rd640, %r5940, 4;
	add.s64 	%rd641, %rd3, %rd640;
	ld.global.u32 	%r2195, [%rd641];
	mul.wide.s32 	%rd642, %r2195, 4;
	add.s64 	%rd643, %rd4, %rd642;
	ld.global.u32 	%r2196, [%rd643];
	setp.eq.s32 	%p361, %r2196, -1;
	selp.u32 	%r2197, 1, 0, %p361;
	add.s32 	%r2198, %r5948, %r2197;
	ld.global.u32 	%r2199, [%rd641+4];
	mul.wide.s32 	%rd644, %r2199, 4;
	add.s64 	%rd645, %rd4, %rd644;
	ld.global.u32 	%r2200, [%rd645];
	setp.eq.s32 	%p362, %r2200, -1;
	selp.u32 	%r2201, 1, 0, %p362;
	add.s32 	%r2202, %r2198, %r2201;
	ld.global.u32 	%r2203, [%rd641+8];
	mul.wide.s32 	%rd646, %r2203, 4;
	add.s64 	%rd647, %rd4, %rd646;
	ld.global.u32 	%r2204, [%rd647];
	setp.eq.s32 	%p363, %r2204, -1;
	selp.u32 	%r2205, 1, 0, %p363;
	add.s32 	%r2206, %r2202, %r2205;
	ld.global.u32 	%r2207, [%rd641+12];
	mul.wide.s32 	%rd648, %r2207, 4;
	add.s64 	%rd649, %rd4, %rd648;
	ld.global.u32 	%r2208, [%rd649];
	setp.eq.s32 	%p364, %r2208, -1;
	selp.u32 	%r2209, 1, 0, %p364;
	add.s32 	%r2210, %r2206, %r2209;
	ld.global.u32 	%r2211, [%rd641+16];
	mul.wide.s32 	%rd650, %r2211, 4;
	add.s64 	%rd651, %rd4, %rd650;
	ld.global.u32 	%r2212, [%rd651];
	setp.eq.s32 	%p365, %r2212, -1;
	selp.u32 	%r2213, 1, 0, %p365;
	add.s32 	%r2214, %r2210, %r2213;
	ld.global.u32 	%r2215, [%rd641+20];
	mul.wide.s32 	%rd652, %r2215, 4;
	add.s64 	%rd653, %rd4, %rd652;
	ld.global.u32 	%r2216, [%rd653];
	setp.eq.s32 	%p366, %r2216, -1;
	selp.u32 	%r2217, 1, 0, %p366;
	add.s32 	%r2218, %r2214, %r2217;
	ld.global.u32 	%r2219, [%rd641+24];
	mul.wide.s32 	%rd654, %r2219, 4;
	add.s64 	%rd655, %rd4, %rd654;
	ld.global.u32 	%r2220, [%rd655];
	setp.eq.s32 	%p367, %r2220, -1;
	selp.u32 	%r2221, 1, 0, %p367;
	add.s32 	%r2222, %r2218, %r2221;
	ld.global.u32 	%r2223, [%rd641+28];
	mul.wide.s32 	%rd656, %r2223, 4;
	add.s64 	%rd657, %rd4, %rd656;
	ld.global.u32 	%r2224, [%rd657];
	setp.eq.s32 	%p368, %r2224, -1;
	selp.u32 	%r2225, 1, 0, %p368;
	add.s32 	%r5948, %r2222, %r2225;
	add.s32 	%r5940, %r5940, 8;
$L__BB26_175:
	setp.eq.s32 	%p369, %r337, 0;
	@%p369 bra 	$L__BB26_182;
	and.b32  	%r343, %r325, 3;
	setp.lt.u32 	%p370, %r337, 4;
	@%p370 bra 	$L__BB26_178;
	mul.wide.s32 	%rd658, %r5940, 4;
	add.s64 	%rd659, %rd3, %rd658;
	ld.global.u32 	%r2227, [%rd659];
	mul.wide.s32 	%rd660, %r2227, 4;
	add.s64 	%rd661, %rd4, %rd660;
	ld.global.u32 	%r2228, [%rd661];
	setp.eq.s32 	%p371, %r2228, -1;
	selp.u32 	%r2229, 1, 0, %p371;
	add.s32 	%r2230, %r5948, %r2229;
	ld.global.u32 	%r2231, [%rd659+4];
	mul.wide.s32 	%rd662, %r2231, 4;
	add.s64 	%rd663, %rd4, %rd662;
	ld.global.u32 	%r2232, [%rd663];
	setp.eq.s32 	%p372, %r2232, -1;
	selp.u32 	%r2233, 1, 0, %p372;
	add.s32 	%r2234, %r2230, %r2233;
	ld.global.u32 	%r2235, [%rd659+8];
	mul.wide.s32 	%rd664, %r2235, 4;
	add.s64 	%rd665, %rd4, %rd664;
	ld.global.u32 	%r2236, [%rd665];
	setp.eq.s32 	%p373, %r2236, -1;
	selp.u32 	%r2237, 1, 0, %p373;
	add.s32 	%r2238, %r2234, %r2237;
	ld.global.u32 	%r2239, [%rd659+12];
	mul.wide.s32 	%rd666, %r2239, 4;
	add.s64 	%rd667, %rd4, %rd666;
	ld.global.u32 	%r2240, [%rd667];
	setp.eq.s32 	%p374, %r2240, -1;
	selp.u32 	%r2241, 1, 0, %p374;
	add.s32 	%r5948, %r2238, %r2241;
	add.s32 	%r5940, %r5940, 4;
$L__BB26_178:
	setp.eq.s32 	%p375, %r343, 0;
	@%p375 bra 	$L__BB26_182;
	mul.wide.s32 	%rd668, %r5940, 4;
	add.s64 	%rd17, %rd3, %rd668;
	ld.global.u32 	%r2242, [%rd17];
	mul.wide.s32 	%rd669, %r2242, 4;
	add.s64 	%rd670, %rd4, %rd669;
	ld.global.u32 	%r2243, [%rd670];
	setp.eq.s32 	%p376, %r2243, -1;
	selp.u32 	%r2244, 1, 0, %p376;
	add.s32 	%r5948, %r5948, %r2244;
	setp.eq.s32 	%p377, %r343, 1;
	@%p377 bra 	$L__BB26_182;
	ld.global.u32 	%r2245, [%rd17+4];
	mul.wide.s32 	%rd671, %r2245, 4;
	add.s64 	%rd672, %rd4, %rd671;
	ld.global.u32 	%r2246, [%rd672];
	setp.eq.s32 	%p378, %r2246, -1;
	selp.u32 	%r2247, 1, 0, %p378;
	add.s32 	%r5948, %r5948, %r2247;
	setp.eq.s32 	%p379, %r343, 2;
	@%p379 bra 	$L__BB26_182;
	ld.global.u32 	%r2248, [%rd17+8];
	mul.wide.s32 	%rd673, %r2248, 4;
	add.s64 	%rd674, %rd4, %rd673;
	ld.global.u32 	%r2249, [%rd674];
	setp.eq.s32 	%p380, %r2249, -1;
	selp.u32 	%r2250, 1, 0, %p380;
	add.s32 	%r5948, %r5948, %r2250;
$L__BB26_182:
	ld.global.u32 	%r2252, [%rd7+9216];
	setp.ne.s32 	%p381, %r2252, -1;
	mov.b32 	%r5961, 0;
	@%p381 bra 	$L__BB26_197;
	ld.global.u32 	%r5953, [%rd8+9216];
	ld.global.u32 	%r354, [%rd8+9220];
	setp.ge.s32 	%p382, %r5953, %r354;
	@%p382 bra 	$L__BB26_197;
	add.s32 	%r2256, %r5953, 1;
	max.s32 	%r2257, %r354, %r2256;
	sub.s32 	%r355, %r2257, %r5953;
	and.b32  	%r356, %r355, 15;
	sub.s32 	%r2258, %r5953, %r2257;
	setp.gt.u32 	%p383, %r2258, -16;
	mov.b32 	%r5961, 0;
	@%p383 bra 	$L__BB26_187;
	and.b32  	%r357, %r355, -16;
	mov.b32 	%r5961, 0;
	mov.u32 	%r5951, %r5961;
$L__BB26_186:
	.pragma "nounroll";
	mul.wide.s32 	%rd675, %r5953, 4;
	add.s64 	%rd676, %rd3, %rd675;
	ld.global.u32 	%r2260, [%rd676];
	mul.wide.s32 	%rd677, %r2260, 4;
	add.s64 	%rd678, %rd4, %rd677;
	ld.global.u32 	%r2261, [%rd678];
	setp.eq.s32 	%p384, %r2261, -1;
	selp.u32 	%r2262, 1, 0, %p384;
	add.s32 	%r2263, %r5961, %r2262;
	ld.global.u32 	%r2264, [%rd676+4];
	mul.wide.s32 	%rd679, %r2264, 4;
	add.s64 	%rd680, %rd4, %rd679;
	ld.global.u32 	%r2265, [%rd680];
	setp.eq.s32 	%p385, %r2265, -1;
	selp.u32 	%r2266, 1, 0, %p385;
	add.s32 	%r2267, %r2263, %r2266;
	ld.global.u32 	%r2268, [%rd676+8];
	mul.wide.s32 	%rd681, %r2268, 4;
	add.s64 	%rd682, %rd4, %rd681;
	ld.global.u32 	%r2269, [%rd682];
	setp.eq.s32 	%p386, %r2269, -1;
	selp.u32 	%r2270, 1, 0, %p386;
	add.s32 	%r2271, %r2267, %r2270;
	ld.global.u32 	%r2272, [%rd676+12];
	mul.wide.s32 	%rd683, %r2272, 4;
	add.s64 	%rd684, %rd4, %rd683;
	ld.global.u32 	%r2273, [%rd684];
	setp.eq.s32 	%p387, %r2273, -1;
	selp.u32 	%r2274, 1, 0, %p387;
	add.s32 	%r2275, %r2271, %r2274;
	ld.global.u32 	%r2276, [%rd676+16];
	mul.wide.s32 	%rd685, %r2276, 4;
	add.s64 	%rd686, %rd4, %rd685;
	ld.global.u32 	%r2277, [%rd686];
	setp.eq.s32 	%p388, %r2277, -1;
	selp.u32 	%r2278, 1, 0, %p388;
	add.s32 	%r2279, %r2275, %r2278;
	ld.global.u32 	%r2280, [%rd676+20];
	mul.wide.s32 	%rd687, %r2280, 4;
	add.s64 	%rd688, %rd4, %rd687;
	ld.global.u32 	%r2281, [%rd688];
	setp.eq.s32 	%p389, %r2281, -1;
	selp.u32 	%r2282, 1, 0, %p389;
	add.s32 	%r2283, %r2279, %r2282;
	ld.global.u32 	%r2284, [%rd676+24];
	mul.wide.s32 	%rd689, %r2284, 4;
	add.s64 	%rd690, %rd4, %rd689;
	ld.global.u32 	%r2285, [%rd690];
	setp.eq.s32 	%p390, %r2285, -1;
	selp.u32 	%r2286, 1, 0, %p390;
	add.s32 	%r2287, %r2283, %r2286;
	ld.global.u32 	%r2288, [%rd676+28];
	mul.wide.s32 	%rd691, %r2288, 4;
	add.s64 	%rd692, %rd4, %rd691;
	ld.global.u32 	%r2289, [%rd692];
	setp.eq.s32 	%p391, %r2289, -1;
	selp.u32 	%r2290, 1, 0, %p391;
	add.s32 	%r2291, %r2287, %r2290;
	ld.global.u32 	%r2292, [%rd676+32];
	mul.wide.s32 	%rd693, %r2292, 4;
	add.s64 	%rd694, %rd4, %rd693;
	ld.global.u32 	%r2293, [%rd694];
	setp.eq.s32 	%p392, %r2293, -1;
	selp.u32 	%r2294, 1, 0, %p392;
	add.s32 	%r2295, %r2291, %r2294;
	ld.global.u32 	%r2296, [%rd676+36];
	mul.wide.s32 	%rd695, %r2296, 4;
	add.s64 	%rd696, %rd4, %rd695;
	ld.global.u32 	%r2297, [%rd696];
	setp.eq.s32 	%p393, %r2297, -1;
	selp.u32 	%r2298, 1, 0, %p393;
	add.s32 	%r2299, %r2295, %r2298;
	ld.global.u32 	%r2300, [%rd676+40];
	mul.wide.s32 	%rd697, %r2300, 4;
	add.s64 	%rd698, %rd4, %rd697;
	ld.global.u32 	%r2301, [%rd698];
	setp.eq.s32 	%p394, %r2301, -1;
	selp.u32 	%r2302, 1, 0, %p394;
	add.s32 	%r2303, %r2299, %r2302;
	ld.global.u32 	%r2304, [%rd676+44];
	mul.wide.s32 	%rd699, %r2304, 4;
	add.s64 	%rd700, %rd4, %rd699;
	ld.global.u32 	%r2305, [%rd700];
	setp.eq.s32 	%p395, %r2305, -1;
	selp.u32 	%r2306, 1, 0, %p395;
	add.s32 	%r2307, %r2303, %r2306;
	ld.global.u32 	%r2308, [%rd676+48];
	mul.wide.s32 	%rd701, %r2308, 4;
	add.s64 	%rd702, %rd4, %rd701;
	ld.global.u32 	%r2309, [%rd702];
	setp.eq.s32 	%p396, %r2309, -1;
	selp.u32 	%r2310, 1, 0, %p396;
	add.s32 	%r2311, %r2307, %r2310;
	ld.global.u32 	%r2312, [%rd676+52];
	mul.wide.s32 	%rd703, %r2312, 4;
	add.s64 	%rd704, %rd4, %rd703;
	ld.global.u32 	%r2313, [%rd704];
	setp.eq.s32 	%p397, %r2313, -1;
	selp.u32 	%r2314, 1, 0, %p397;
	add.s32 	%r2315, %r2311, %r2314;
	ld.global.u32 	%r2316, [%rd676+56];
	mul.wide.s32 	%rd705, %r2316, 4;
	add.s64 	%rd706, %rd4, %rd705;
	ld.global.u32 	%r2317, [%rd706];
	setp.eq.s32 	%p398, %r2317, -1;
	selp.u32 	%r2318, 1, 0, %p398;
	add.s32 	%r2319, %r2315, %r2318;
	ld.global.u32 	%r2320, [%rd676+60];
	mul.wide.s32 	%rd707, %r2320, 4;
	add.s64 	%rd708, %rd4, %rd707;
	ld.global.u32 	%r2321, [%rd708];
	setp.eq.s32 	%p399, %r2321, -1;
	selp.u32 	%r2322, 1, 0, %p399;
	add.s32 	%r5961, %r2319, %r2322;
	add.s32 	%r5953, %r5953, 16;
	add.s32 	%r5951, %r5951, 16;
	setp.ne.s32 	%p400, %r5951, %r357;
	@%p400 bra 	$L__BB26_186;
$L__BB26_187:
	setp.eq.s32 	%p401, %r356, 0;
	@%p401 bra 	$L__BB26_197;
	and.b32  	%r367, %r355, 7;
	setp.lt.u32 	%p402, %r356, 8;
	@%p402 bra 	$L__BB26_190;
	mul.wide.s32 	%rd709, %r5953, 4;
	add.s64 	%rd710, %rd3, %rd709;
	ld.global.u32 	%r2324, [%rd710];
	mul.wide.s32 	%rd711, %r2324, 4;
	add.s64 	%rd712, %rd4, %rd711;
	ld.global.u32 	%r2325, [%rd712];
	setp.eq.s32 	%p403, %r2325, -1;
	selp.u32 	%r2326, 1, 0, %p403;
	add.s32 	%r2327, %r5961, %r2326;
	ld.global.u32 	%r2328, [%rd710+4];
	mul.wide.s32 	%rd713, %r2328, 4;
	add.s64 	%rd714, %rd4, %rd713;
	ld.global.u32 	%r2329, [%rd714];
	setp.eq.s32 	%p404, %r2329, -1;
	selp.u32 	%r2330, 1, 0, %p404;
	add.s32 	%r2331, %r2327, %r2330;
	ld.global.u32 	%r2332, [%rd710+8];
	mul.wide.s32 	%rd715, %r2332, 4;
	add.s64 	%rd716, %rd4, %rd715;
	ld.global.u32 	%r2333, [%rd716];
	setp.eq.s32 	%p405, %r2333, -1;
	selp.u32 	%r2334, 1, 0, %p405;
	add.s32 	%r2335, %r2331, %r2334;
	ld.global.u32 	%r2336, [%rd710+12];
	mul.wide.s32 	%rd717, %r2336, 4;
	add.s64 	%rd718, %rd4, %rd717;
	ld.global.u32 	%r2337, [%rd718];
	setp.eq.s32 	%p406, %r2337, -1;
	selp.u32 	%r2338, 1, 0, %p406;
	add.s32 	%r2339, %r2335, %r2338;
	ld.global.u32 	%r2340, [%rd710+16];
	mul.wide.s32 	%rd719, %r2340, 4;
	add.s64 	%rd720, %rd4, %rd719;
	ld.global.u32 	%r2341, [%rd720];
	setp.eq.s32 	%p407, %r2341, -1;
	selp.u32 	%r2342, 1, 0, %p407;
	add.s32 	%r2343, %r2339, %r2342;
	ld.global.u32 	%r2344, [%rd710+20];
	mul.wide.s32 	%rd721, %r2344, 4;
	add.s64 	%rd722, %rd4, %rd721;
	ld.global.u32 	%r2345, [%rd722];
	setp.eq.s32 	%p408, %r2345, -1;
	selp.u32 	%r2346, 1, 0, %p408;
	add.s32 	%r2347, %r2343, %r2346;
	ld.global.u32 	%r2348, [%rd710+24];
	mul.wide.s32 	%rd723, %r2348, 4;
	add.s64 	%rd724, %rd4, %rd723;
	ld.global.u32 	%r2349, [%rd724];
	setp.eq.s32 	%p409, %r2349, -1;
	selp.u32 	%r2350, 1, 0, %p409;
	add.s32 	%r2351, %r2347, %r2350;
	ld.global.u32 	%r2352, [%rd710+28];
	mul.wide.s32 	%rd725, %r2352, 4;
	add.s64 	%rd726, %rd4, %rd725;
	ld.global.u32 	%r2353, [%rd726];
	setp.eq.s32 	%p410, %r2353, -1;
	selp.u32 	%r2354, 1, 0, %p410;
	add.s32 	%r5961, %r2351, %r2354;
	add.s32 	%r5953, %r5953, 8;
$L__BB26_190:
	setp.eq.s32 	%p411, %r367, 0;
	@%p411 bra 	$L__BB26_197;
	and.b32  	%r373, %r355, 3;
	setp.lt.u32 	%p412, %r367, 4;
	@%p412 bra 	$L__BB26_193;
	mul.wide.s32 	%rd727, %r5953, 4;
	add.s64 	%rd728, %rd3, %rd727;
	ld.global.u32 	%r2356, [%rd728];
	mul.wide.s32 	%rd729, %r2356, 4;
	add.s64 	%rd730, %rd4, %rd729;
	ld.global.u32 	%r2357, [%rd730];
	setp.eq.s32 	%p413, %r2357, -1;
	selp.u32 	%r2358, 1, 0, %p413;
	add.s32 	%r2359, %r5961, %r2358;
	ld.global.u32 	%r2360, [%rd728+4];
	mul.wide.s32 	%rd731, %r2360, 4;
	add.s64 	%rd732, %rd4, %rd731;
	ld.global.u32 	%r2361, [%rd732];
	setp.eq.s32 	%p414, %r2361, -1;
	selp.u32 	%r2362, 1, 0, %p414;
	add.s32 	%r2363, %r2359, %r2362;
	ld.global.u32 	%r2364, [%rd728+8];
	mul.wide.s32 	%rd733, %r2364, 4;
	add.s64 	%rd734, %rd4, %rd733;
	ld.global.u32 	%r2365, [%rd734];
	setp.eq.s32 	%p415, %r2365, -1;
	selp.u32 	%r2366, 1, 0, %p415;
	add.s32 	%r2367, %r2363, %r2366;
	ld.global.u32 	%r2368, [%rd728+12];
	mul.wide.s32 	%rd735, %r2368, 4;
	add.s64 	%rd736, %rd4, %rd735;
	ld.global.u32 	%r2369, [%rd736];
	setp.eq.s32 	%p416, %r2369, -1;
	selp.u32 	%r2370, 1, 0, %p416;
	add.s32 	%r5961, %r2367, %r2370;
	add.s32 	%r5953, %r5953, 4;
$L__BB26_193:
	setp.eq.s32 	%p417, %r373, 0;
	@%p417 bra 	$L__BB26_197;
	mul.wide.s32 	%rd737, %r5953, 4;
	add.s64 	%rd18, %rd3, %rd737;
	ld.global.u32 	%r2371, [%rd18];
	mul.wide.s32 	%rd738, %r2371, 4;
	add.s64 	%rd739, %rd4, %rd738;
	ld.global.u32 	%r2372, [%rd739];
	setp.eq.s32 	%p418, %r2372, -1;
	selp.u32 	%r2373, 1, 0, %p418;
	add.s32 	%r5961, %r5961, %r2373;
	setp.eq.s32 	%p419, %r373, 1;
	@%p419 bra 	$L__BB26_197;
	ld.global.u32 	%r2374, [%rd18+4];
	mul.wide.s32 	%rd740, %r2374, 4;
	add.s64 	%rd741, %rd4, %rd740;
	ld.global.u32 	%r2375, [%rd741];
	setp.eq.s32 	%p420, %r2375, -1;
	selp.u32 	%r2376, 1, 0, %p420;
	add.s32 	%r5961, %r5961, %r2376;
	setp.eq.s32 	%p421, %r373, 2;
	@%p421 bra 	$L__BB26_197;
	ld.global.u32 	%r2377, [%rd18+8];
	mul.wide.s32 	%rd742, %r2377, 4;
	add.s64 	%rd743, %rd4, %rd742;
	ld.global.u32 	%r2378, [%rd743];
	setp.eq.s32 	%p422, %r2378, -1;
	selp.u32 	%r2379, 1, 0, %p422;
	add.s32 	%r5961, %r5961, %r2379;
$L__BB26_197:
	ld.global.u32 	%r2381, [%rd7+10240];
	setp.ne.s32 	%p423, %r2381, -1;
	mov.b32 	%r5974, 0;
	@%p423 bra 	$L__BB26_212;
	ld.global.u32 	%r5966, [%rd8+10240];
	ld.global.u32 	%r384, [%rd8+10244];
	setp.ge.s32 	%p424, %r5966, %r384;
	@%p424 bra 	$L__BB26_212;
	add.s32 	%r2385, %r5966, 1;
	max.s32 	%r2386, %r384, %r2385;
	sub.s32 	%r385, %r2386, %r5966;
	and.b32  	%r386, %r385, 15;
	sub.s32 	%r2387, %r5966, %r2386;
	setp.gt.u32 	%p425, %r2387, -16;
	mov.b32 	%r5974, 0;
	@%p425 bra 	$L__BB26_202;
	and.b32  	%r387, %r385, -16;
	mov.b32 	%r5974, 0;
	mov.u32 	%r5964, %r5974;
$L__BB26_201:
	.pragma "nounroll";
	mul.wide.s32 	%rd744, %r5966, 4;
	add.s64 	%rd745, %rd3, %rd744;
	ld.global.u32 	%r2389, [%rd745];
	mul.wide.s32 	%rd746, %r2389, 4;
	add.s64 	%rd747, %rd4, %rd746;
	ld.global.u32 	%r2390, [%rd747];
	setp.eq.s32 	%p426, %r2390, -1;
	selp.u32 	%r2391, 1, 0, %p426;
	add.s32 	%r2392, %r5974, %r2391;
	ld.global.u32 	%r2393, [%rd745+4];
	mul.wide.s32 	%rd748, %r2393, 4;
	add.s64 	%rd749, %rd4, %rd748;
	ld.global.u32 	%r2394, [%rd749];
	setp.eq.s32 	%p427, %r2394, -1;
	selp.u32 	%r2395, 1, 0, %p427;
	add.s32 	%r2396, %r2392, %r2395;
	ld.global.u32 	%r2397, [%rd745+8];
	mul.wide.s32 	%rd750, %r2397, 4;
	add.s64 	%rd751, %rd4, %rd750;
	ld.global.u32 	%r2398, [%rd751];
	setp.eq.s32 	%p428, %r2398, -1;
	selp.u32 	%r2399, 1, 0, %p428;
	add.s32 	%r2400, %r2396, %r2399;
	ld.global.u32 	%r2401, [%rd745+12];
	mul.wide.s32 	%rd752, %r2401, 4;
	add.s64 	%rd753, %rd4, %rd752;
	ld.global.u32 	%r2402, [%rd753];
	setp.eq.s32 	%p429, %r2402, -1;
	selp.u32 	%r2403, 1, 0, %p429;
	add.s32 	%r2404, %r2400, %r2403;
	ld.global.u32 	%r2405, [%rd745+16];
	mul.wide.s32 	%rd754, %r2405, 4;
	add.s64 	%rd755, %rd4, %rd754;
	ld.global.u32 	%r2406, [%rd755];
	setp.eq.s32 	%p430, %r2406, -1;
	selp.u32 	%r2407, 1, 0, %p430;
	add.s32 	%r2408, %r2404, %r2407;
	ld.global.u32 	%r2409, [%rd745+20];
	mul.wide.s32 	%rd756, %r2409, 4;
	add.s64 	%rd757, %rd4, %rd756;
	ld.global.u32 	%r2410, [%rd757];
	setp.eq.s32 	%p431, %r2410, -1;
	selp.u32 	%r2411, 1, 0, %p431;
	add.s32 	%r2412, %r2408, %r2411;
	ld.global.u32 	%r2413, [%rd745+24];
	mul.wide.s32 	%rd758, %r2413, 4;
	add.s64 	%rd759, %rd4, %rd758;
	ld.global.u32 	%r2414, [%rd759];
	setp.eq.s32 	%p432, %r2414, -1;
	selp.u32 	%r2415, 1, 0, %p432;
	add.s32 	%r2416, %r2412, %r2415;
	ld.global.u32 	%r2417, [%rd745+28];
	mul.wide.s32 	%rd760, %r2417, 4;
	add.s64 	%rd761, %rd4, %rd760;
	ld.global.u32 	%r2418, [%rd761];
	setp.eq.s32 	%p433, %r2418, -1;
	selp.u32 	%r2419, 1, 0, %p433;
	add.s32 	%r2420, %r2416, %r2419;
	ld.global.u32 	%r2421, [%rd745+32];
	mul.wide.s32 	%rd762, %r2421, 4;
	add.s64 	%rd763, %rd4, %rd762;
	ld.global.u32 	%r2422, [%rd763];
	setp.eq.s32 	%p434, %r2422, -1;
	selp.u32 	%r2423, 1, 0, %p434;
	add.s32 	%r2424, %r2420, %r2423;
	ld.global.u32 	%r2425, [%rd745+36];
	mul.wide.s32 	%rd764, %r2425, 4;
	add.s64 	%rd765, %rd4, %rd764;
	ld.global.u32 	%r2426, [%rd765];
	setp.eq.s32 	%p435, %r2426, -1;
	selp.u32 	%r2427, 1, 0, %p435;
	add.s32 	%r2428, %r2424, %r2427;
	ld.global.u32 	%r2429, [%rd745+40];
	mul.wide.s32 	%rd766, %r2429, 4;
	add.s64 	%rd767, %rd4, %rd766;
	ld.global.u32 	%r2430, [%rd767];
	setp.eq.s32 	%p436, %r2430, -1;
	selp.u32 	%r2431, 1, 0, %p436;
	add.s32 	%r2432, %r2428, %r2431;
	ld.global.u32 	%r2433, [%rd745+44];
	mul.wide.s32 	%rd768, %r2433, 4;
	add.s64 	%rd769, %rd4, %rd768;
	ld.global.u32 	%r2434, [%rd769];
	setp.eq.s32 	%p437, %r2434, -1;
	selp.u32 	%r2435, 1, 0, %p437;
	add.s32 	%r2436, %r2432, %r2435;
	ld.global.u32 	%r2437, [%rd745+48];
	mul.wide.s32 	%rd770, %r2437, 4;
	add.s64 	%rd771, %rd4, %rd770;
	ld.global.u32 	%r2438, [%rd771];
	setp.eq.s32 	%p438, %r2438, -1;
	selp.u32 	%r2439, 1, 0, %p438;
	add.s32 	%r2440, %r2436, %r2439;
	ld.global.u32 	%r2441, [%rd745+52];
	mul.wide.s32 	%rd772, %r2441, 4;
	add.s64 	%rd773, %rd4, %rd772;
	ld.global.u32 	%r2442, [%rd773];
	setp.eq.s32 	%p439, %r2442, -1;
	selp.u32 	%r2443, 1, 0, %p439;
	add.s32 	%r2444, %r2440, %r2443;
	ld.global.u32 	%r2445, [%rd745+56];
	mul.wide.s32 	%rd774, %r2445, 4;
	add.s64 	%rd775, %rd4, %rd774;
	ld.global.u32 	%r2446, [%rd775];
	setp.eq.s32 	%p440, %r2446, -1;
	selp.u32 	%r2447, 1, 0, %p440;
	add.s32 	%r2448, %r2444, %r2447;
	ld.global.u32 	%r2449, [%rd745+60];
	mul.wide.s32 	%rd776, %r2449, 4;
	add.s64 	%rd777, %rd4, %rd776;
	ld.global.u32 	%r2450, [%rd777];
	setp.eq.s32 	%p441, %r2450, -1;
	selp.u32 	%r2451, 1, 0, %p441;
	add.s32 	%r5974, %r2448, %r2451;
	add.s32 	%r5966, %r5966, 16;
	add.s32 	%r5964, %r5964, 16;
	setp.ne.s32 	%p442, %r5964, %r387;
	@%p442 bra 	$L__BB26_201;
$L__BB26_202:
	setp.eq.s32 	%p443, %r386, 0;
	@%p443 bra 	$L__BB26_212;
	and.b32  	%r397, %r385, 7;
	setp.lt.u32 	%p444, %r386, 8;
	@%p444 bra 	$L__BB26_205;
	mul.wide.s32 	%rd778, %r5966, 4;
	add.s64 	%rd779, %rd3, %rd778;
	ld.global.u32 	%r2453, [%rd779];
	mul.wide.s32 	%rd780, %r2453, 4;
	add.s64 	%rd781, %rd4, %rd780;
	ld.global.u32 	%r2454, [%rd781];
	setp.eq.s32 	%p445, %r2454, -1;
	selp.u32 	%r2455, 1, 0, %p445;
	add.s32 	%r2456, %r5974, %r2455;
	ld.global.u32 	%r2457, [%rd779+4];
	mul.wide.s32 	%rd782, %r2457, 4;
	add.s64 	%rd783, %rd4, %rd782;
	ld.global.u32 	%r2458, [%rd783];
	setp.eq.s32 	%p446, %r2458, -1;
	selp.u32 	%r2459, 1, 0, %p446;
	add.s32 	%r2460, %r2456, %r2459;
	ld.global.u32 	%r2461, [%rd779+8];
	mul.wide.s32 	%rd784, %r2461, 4;
	add.s64 	%rd785, %rd4, %rd784;
	ld.global.u32 	%r2462, [%rd785];
	setp.eq.s32 	%p447, %r2462, -1;
	selp.u32 	%r2463, 1, 0, %p447;
	add.s32 	%r2464, %r2460, %r2463;
	ld.global.u32 	%r2465, [%rd779+12];
	mul.wide.s32 	%rd786, %r2465, 4;
	add.s64 	%rd787, %rd4, %rd786;
	ld.global.u32 	%r2466, [%rd787];
	setp.eq.s32 	%p448, %r2466, -1;
	selp.u32 	%r2467, 1, 0, %p448;
	add.s32 	%r2468, %r2464, %r2467;
	ld.global.u32 	%r2469, [%rd779+16];
	mul.wide.s32 	%rd788, %r2469, 4;
	add.s64 	%rd789, %rd4, %rd788;
	ld.global.u32 	%r2470, [%rd789];
	setp.eq.s32 	%p449, %r2470, -1;
	selp.u32 	%r2471, 1, 0, %p449;
	add.s32 	%r2472, %r2468, %r2471;
	ld.global.u32 	%r2473, [%rd779+20];
	mul.wide.s32 	%rd790, %r2473, 4;
	add.s64 	%rd791, %rd4, %rd790;
	ld.global.u32 	%r2474, [%rd791];
	setp.eq.s32 	%p450, %r2474, -1;
	selp.u32 	%r2475, 1, 0, %p450;
	add.s32 	%r2476, %r2472, %r2475;
	ld.global.u32 	%r2477, [%rd779+24];
	mul.wide.s32 	%rd792, %r2477, 4;
	add.s64 	%rd793, %rd4, %rd792;
	ld.global.u32 	%r2478, [%rd793];
	setp.eq.s32 	%p451, %r2478, -1;
	selp.u32 	%r2479, 1, 0, %p451;
	add.s32 	%r2480, %r2476, %r2479;
	ld.global.u32 	%r2481, [%rd779+28];
	mul.wide.s32 	%rd794, %r2481, 4;
	add.s64 	%rd795, %rd4, %rd794;
	ld.global.u32 	%r2482, [%rd795];
	setp.eq.s32 	%p452, %r2482, -1;
	selp.u32 	%r2483, 1, 0, %p452;
	add.s32 	%r5974, %r2480, %r2483;
	add.s32 	%r5966, %r5966, 8;
$L__BB26_205:
	setp.eq.s32 	%p453, %r397, 0;
	@%p453 bra 	$L__BB26_212;
	and.b32  	%r403, %r385, 3;
	setp.lt.u32 	%p454, %r397, 4;
	@%p454 bra 	$L__BB26_208;
	mul.wide.s32 	%rd796, %r5966, 4;
	add.s64 	%rd797, %rd3, %rd796;
	ld.global.u32 	%r2485, [%rd797];
	mul.wide.s32 	%rd798, %r2485, 4;
	add.s64 	%rd799, %rd4, %rd798;
	ld.global.u32 	%r2486, [%rd799];
	setp.eq.s32 	%p455, %r2486, -1;
	selp.u32 	%r2487, 1, 0, %p455;
	add.s32 	%r2488, %r5974, %r2487;
	ld.global.u32 	%r2489, [%rd797+4];
	mul.wide.s32 	%rd800, %r2489, 4;
	add.s64 	%rd801, %rd4, %rd800;
	ld.global.u32 	%r2490, [%rd801];
	setp.eq.s32 	%p456, %r2490, -1;
	selp.u32 	%r2491, 1, 0, %p456;
	add.s32 	%r2492, %r2488, %r2491;
	ld.global.u32 	%r2493, [%rd797+8];
	mul.wide.s32 	%rd802, %r2493, 4;
	add.s64 	%rd803, %rd4, %rd802;
	ld.global.u32 	%r2494, [%rd803];
	setp.eq.s32 	%p457, %r2494, -1;
	selp.u32 	%r2495, 1, 0, %p457;
	add.s32 	%r2496, %r2492, %r2495;
	ld.global.u32 	%r2497, [%rd797+12];
	mul.wide.s32 	%rd804, %r2497, 4;
	add.s64 	%rd805, %rd4, %rd804;
	ld.global.u32 	%r2498, [%rd805];
	setp.eq.s32 	%p458, %r2498, -1;
	selp.u32 	%r2499, 1, 0, %p458;
	add.s32 	%r5974, %r2496, %r2499;
	add.s32 	%r5966, %r5966, 4;
$L__BB26_208:
	setp.eq.s32 	%p459, %r403, 0;
	@%p459 bra 	$L__BB26_212;
	mul.wide.s32 	%rd806, %r5966, 4;
	add.s64 	%rd19, %rd3, %rd806;
	ld.global.u32 	%r2500, [%rd19];
	mul.wide.s32 	%rd807, %r2500, 4;
	add.s64 	%rd808, %rd4, %rd807;
	ld.global.u32 	%r2501, [%rd808];
	setp.eq.s32 	%p460, %r2501, -1;
	selp.u32 	%r2502, 1, 0, %p460;
	add.s32 	%r5974, %r5974, %r2502;
	setp.eq.s32 	%p461, %r403, 1;
	@%p461 bra 	$L__BB26_212;
	ld.global.u32 	%r2503, [%rd19+4];
	mul.wide.s32 	%rd809, %r2503, 4;
	add.s64 	%rd810, %rd4, %rd809;
	ld.global.u32 	%r2504, [%rd810];
	setp.eq.s32 	%p462, %r2504, -1;
	selp.u32 	%r2505, 1, 0, %p462;
	add.s32 	%r5974, %r5974, %r2505;
	setp.eq.s32 	%p463, %r403, 2;
	@%p463 bra 	$L__BB26_212;
	ld.global.u32 	%r2506, [%rd19+8];
	mul.wide.s32 	%rd811, %r2506, 4;
	add.s64 	%rd812, %rd4, %rd811;
	ld.global.u32 	%r2507, [%rd812];
	setp.eq.s32 	%p464, %r2507, -1;
	selp.u32 	%r2508, 1, 0, %p464;
	add.s32 	%r5974, %r5974, %r2508;
$L__BB26_212:
	ld.global.u32 	%r2510, [%rd7+11264];
	setp.ne.s32 	%p465, %r2510, -1;
	mov.b32 	%r5987, 0;
	@%p465 bra 	$L__BB26_227;
	ld.global.u32 	%r5979, [%rd8+11264];
	ld.global.u32 	%r414, [%rd8+11268];
	setp.ge.s32 	%p466, %r5979, %r414;
	@%p466 bra 	$L__BB26_227;
	add.s32 	%r2514, %r5979, 1;
	max.s32 	%r2515, %r414, %r2514;
	sub.s32 	%r415, %r2515, %r5979;
	and.b32  	%r416, %r415, 15;
	sub.s32 	%r2516, %r5979, %r2515;
	setp.gt.u32 	%p467, %r2516, -16;
	mov.b32 	%r5987, 0;
	@%p467 bra 	$L__BB26_217;
	and.b32  	%r417, %r415, -16;
	mov.b32 	%r5987, 0;
	mov.u32 	%r5977, %r5987;
$L__BB26_216:
	.pragma "nounroll";
	mul.wide.s32 	%rd813, %r5979, 4;
	add.s64 	%rd814, %rd3, %rd813;
	ld.global.u32 	%r2518, [%rd814];
	mul.wide.s32 	%rd815, %r2518, 4;
	add.s64 	%rd816, %rd4, %rd815;
	ld.global.u32 	%r2519, [%rd816];
	setp.eq.s32 	%p468, %r2519, -1;
	selp.u32 	%r2520, 1, 0, %p468;
	add.s32 	%r2521, %r5987, %r2520;
	ld.global.u32 	%r2522, [%rd814+4];
	mul.wide.s32 	%rd817, %r2522, 4;
	add.s64 	%rd818, %rd4, %rd817;
	ld.global.u32 	%r2523, [%rd818];
	setp.eq.s32 	%p469, %r2523, -1;
	selp.u32 	%r2524, 1, 0, %p469;
	add.s32 	%r2525, %r2521, %r2524;
	ld.global.u32 	%r2526, [%rd814+8];
	mul.wide.s32 	%rd819, %r2526, 4;
	add.s64 	%rd820, %rd4, %rd819;
	ld.global.u32 	%r2527, [%rd820];
	setp.eq.s32 	%p470, %r2527, -1;
	selp.u32 	%r2528, 1, 0, %p470;
	add.s32 	%r2529, %r2525, %r2528;
	ld.global.u32 	%r2530, [%rd814+12];
	mul.wide.s32 	%rd821, %r2530, 4;
	add.s64 	%rd822, %rd4, %rd821;
	ld.global.u32 	%r2531, [%rd822];
	setp.eq.s32 	%p471, %r2531, -1;
	selp.u32 	%r2532, 1, 0, %p471;
	add.s32 	%r2533, %r2529, %r2532;
	ld.global.u32 	%r2534, [%rd814+16];
	mul.wide.s32 	%rd823, %r2534, 4;
	add.s64 	%rd824, %rd4, %rd823;
	ld.global.u32 	%r2535, [%rd824];
	setp.eq.s32 	%p472, %r2535, -1;
	selp.u32 	%r2536, 1, 0, %p472;
	add.s32 	%r2537, %r2533, %r2536;
	ld.global.u32 	%r2538, [%rd814+20];
	mul.wide.s32 	%rd825, %r2538, 4;
	add.s64 	%rd826, %rd4, %rd825;
	ld.global.u32 	%r2539, [%rd826];
	setp.eq.s32 	%p473, %r2539, -1;
	selp.u32 	%r2540, 1, 0, %p473;
	add.s32 	%r2541, %r2537, %r2540;
	ld.global.u32 	%r2542, [%rd814+24];
	mul.wide.s32 	%rd827, %r2542, 4;
	add.s64 	%rd828, %rd4, %rd827;
	ld.global.u32 	%r2543, [%rd828];
	setp.eq.s32 	%p474, %r2543, -1;
	selp.u32 	%r2544, 1, 0, %p474;
	add.s32 	%r2545, %r2541, %r2544;
	ld.global.u32 	%r2546, [%rd814+28];
	mul.wide.s32 	%rd829, %r2546, 4;
	add.s64 	%rd830, %rd4, %rd829;
	ld.global.u32 	%r2547, [%rd830];
	setp.eq.s32 	%p475, %r2547, -1;
	selp.u32 	%r2548, 1, 0, %p475;
	add.s32 	%r2549, %r2545, %r2548;
	ld.global.u32 	%r2550, [%rd814+32];
	mul.wide.s32 	%rd831, %r2550, 4;
	add.s64 	%rd832, %rd4, %rd831;
	ld.global.u32 	%r2551, [%rd832];
	setp.eq.s32 	%p476, %r2551, -1;
	selp.u32 	%r2552, 1, 0, %p476;
	add.s32 	%r2553, %r2549, %r2552;
	ld.global.u32 	%r2554, [%rd814+36];
	mul.wide.s32 	%rd833, %r2554, 4;
	add.s64 	%rd834, %rd4, %rd833;
	ld.global.u32 	%r2555, [%rd834];
	setp.eq.s32 	%p477, %r2555, -1;
	selp.u32 	%r2556, 1, 0, %p477;
	add.s32 	%r2557, %r2553, %r2556;
	ld.global.u32 	%r2558, [%rd814+40];
	mul.wide.s32 	%rd835, %r2558, 4;
	add.s64 	%rd836, %rd4, %rd835;
	ld.global.u32 	%r2559, [%rd836];
	setp.eq.s32 	%p478, %r2559, -1;
	selp.u32 	%r2560, 1, 0, %p478;
	add.s32 	%r2561, %r2557, %r2560;
	ld.global.u32 	%r2562, [%rd814+44];
	mul.wide.s32 	%rd837, %r2562, 4;
	add.s64 	%rd838, %rd4, %rd837;
	ld.global.u32 	%r2563, [%rd838];
	setp.eq.s32 	%p479, %r2563, -1;
	selp.u32 	%r2564, 1, 0, %p479;
	add.s32 	%r2565, %r2561, %r2564;
	ld.global.u32 	%r2566, [%rd814+48];
	mul.wide.s32 	%rd839, %r2566, 4;
	add.s64 	%rd840, %rd4, %rd839;
	ld.global.u32 	%r2567, [%rd840];
	setp.eq.s32 	%p480, %r2567, -1;
	selp.u32 	%r2568, 1, 0, %p480;
	add.s32 	%r2569, %r2565, %r2568;
	ld.global.u32 	%r2570, [%rd814+52];
	mul.wide.s32 	%rd841, %r2570, 4;
	add.s64 	%rd842, %rd4, %rd841;
	ld.global.u32 	%r2571, [%rd842];
	setp.eq.s32 	%p481, %r2571, -1;
	selp.u32 	%r2572, 1, 0, %p481;
	add.s32 	%r2573, %r2569, %r2572;
	ld.global.u32 	%r2574, [%rd814+56];
	mul.wide.s32 	%rd843, %r2574, 4;
	add.s64 	%rd844, %rd4, %rd843;
	ld.global.u32 	%r2575, [%rd844];
	setp.eq.s32 	%p482, %r2575, -1;
	selp.u32 	%r2576, 1, 0, %p482;
	add.s32 	%r2577, %r2573, %r2576;
	ld.global.u32 	%r2578, [%rd814+60];
	mul.wide.s32 	%rd845, %r2578, 4;
	add.s64 	%rd846, %rd4, %rd845;
	ld.global.u32 	%r2579, [%rd846];
	setp.eq.s32 	%p483, %r2579, -1;
	selp.u32 	%r2580, 1, 0, %p483;
	add.s32 	%r5987, %r2577, %r2580;
	add.s32 	%r5979, %r5979, 16;
	add.s32 	%r5977, %r5977, 16;
	setp.ne.s32 	%p484, %r5977, %r417;
	@%p484 bra 	$L__BB26_216;
$L__BB26_217:
	setp.eq.s32 	%p485, %r416, 0;
	@%p485 bra 	$L__BB26_227;
	and.b32  	%r427, %r415, 7;
	setp.lt.u32 	%p486, %r416, 8;
	@%p486 bra 	$L__BB26_220;
	mul.wide.s32 	%rd847, %r5979, 4;
	add.s64 	%rd848, %rd3, %rd847;
	ld.global.u32 	%r2582, [%rd848];
	mul.wide.s32 	%rd849, %r2582, 4;
	add.s64 	%rd850, %rd4, %rd849;
	ld.global.u32 	%r2583, [%rd850];
	setp.eq.s32 	%p487, %r2583, -1;
	selp.u32 	%r2584, 1, 0, %p487;
	add.s32 	%r2585, %r5987, %r2584;
	ld.global.u32 	%r2586, [%rd848+4];
	mul.wide.s32 	%rd851, %r2586, 4;
	add.s64 	%rd852, %rd4, %rd851;
	ld.global.u32 	%r2587, [%rd852];
	setp.eq.s32 	%p488, %r2587, -1;
	selp.u32 	%r2588, 1, 0, %p488;
	add.s32 	%r2589, %r2585, %r2588;
	ld.global.u32 	%r2590, [%rd848+8];
	mul.wide.s32 	%rd853, %r2590, 4;
	add.s64 	%rd854, %rd4, %rd853;
	ld.global.u32 	%r2591, [%rd854];
	setp.eq.s32 	%p489, %r2591, -1;
	selp.u32 	%r2592, 1, 0, %p489;
	add.s32 	%r2593, %r2589, %r2592;
	ld.global.u32 	%r2594, [%rd848+12];
	mul.wide.s32 	%rd855, %r2594, 4;
	add.s64 	%rd856, %rd4, %rd855;
	ld.global.u32 	%r2595, [%rd856];
	setp.eq.s32 	%p490, %r2595, -1;
	selp.u32 	%r2596, 1, 0, %p490;
	add.s32 	%r2597, %r2593, %r2596;
	ld.global.u32 	%r2598, [%rd848+16];
	mul.wide.s32 	%rd857, %r2598, 4;
	add.s64 	%rd858, %rd4, %rd857;
	ld.global.u32 	%r2599, [%rd858];
	setp.eq.s32 	%p491, %r2599, -1;
	selp.u32 	%r2600, 1, 0, %p491;
	add.s32 	%r2601, %r2597, %r2600;
	ld.global.u32 	%r2602, [%rd848+20];
	mul.wide.s32 	%rd859, %r2602, 4;
	add.s64 	%rd860, %rd4, %rd859;
	ld.global.u32 	%r2603, [%rd860];
	setp.eq.s32 	%p492, %r2603, -1;
	selp.u32 	%r2604, 1, 0, %p492;
	add.s32 	%r2605, %r2601, %r2604;
	ld.global.u32 	%r2606, [%rd848+24];
	mul.wide.s32 	%rd861, %r2606, 4;
	add.s64 	%rd862, %rd4, %rd861;
	ld.global.u32 	%r2607, [%rd862];
	setp.eq.s32 	%p493, %r2607, -1;
	selp.u32 	%r2608, 1, 0, %p493;
	add.s32 	%r2609, %r2605, %r2608;
	ld.global.u32 	%r2610, [%rd848+28];
	mul.wide.s32 	%rd863, %r2610, 4;
	add.s64 	%rd864, %rd4, %rd863;
	ld.global.u32 	%r2611, [%rd864];
	setp.eq.s32 	%p494, %r2611, -1;
	selp.u32 	%r2612, 1, 0, %p494;
	add.s32 	%r5987, %r2609, %r2612;
	add.s32 	%r5979, %r5979, 8;
$L__BB26_220:
	setp.eq.s32 	%p495, %r427, 0;
	@%p495 bra 	$L__BB26_227;
	and.b32  	%r433, %r415, 3;
	setp.lt.u32 	%p496, %r427, 4;
	@%p496 bra 	$L__BB26_223;
	mul.wide.s32 	%rd865, %r5979, 4;
	add.s64 	%rd866, %rd3, %rd865;
	ld.global.u32 	%r2614, [%rd866];
	mul.wide.s32 	%rd867, %r2614, 4;
	add.s64 	%rd868, %rd4, %rd867;
	ld.global.u32 	%r2615, [%rd868];
	setp.eq.s32 	%p497, %r2615, -1;
	selp.u32 	%r2616, 1, 0, %p497;
	add.s32 	%r2617, %r5987, %r2616;
	ld.global.u32 	%r2618, [%rd866+4];
	mul.wide.s32 	%rd869, %r2618, 4;
	add.s64 	%rd870, %rd4, %rd869;
	ld.global.u32 	%r2619, [%rd870];
	setp.eq.s32 	%p498, %r2619, -1;
	selp.u32 	%r2620, 1, 0, %p498;
	add.s32 	%r2621, %r2617, %r2620;
	ld.global.u32 	%r2622, [%rd866+8];
	mul.wide.s32 	%rd871, %r2622, 4;
	add.s64 	%rd872, %rd4, %rd871;
	ld.global.u32 	%r2623, [%rd872];
	setp.eq.s32 	%p499, %r2623, -1;
	selp.u32 	%r2624, 1, 0, %p499;
	add.s32 	%r2625, %r2621, %r2624;
	ld.global.u32 	%r2626, [%rd866+12];
	mul.wide.s32 	%rd873, %r2626, 4;
	add.s64 	%rd874, %rd4, %rd873;
	ld.global.u32 	%r2627, [%rd874];
	setp.eq.s32 	%p500, %r2627, -1;
	selp.u32 	%r2628, 1, 0, %p500;
	add.s32 	%r5987, %r2625, %r2628;
	add.s32 	%r5979, %r5979, 4;
$L__BB26_223:
	setp.eq.s32 	%p501, %r433, 0;
	@%p501 bra 	$L__BB26_227;
	mul.wide.s32 	%rd875, %r5979, 4;
	add.s64 	%rd20, %rd3, %rd875;
	ld.global.u32 	%r2629, [%rd20];
	mul.wide.s32 	%rd876, %r2629, 4;
	add.s64 	%rd877, %rd4, %rd876;
	ld.global.u32 	%r2630, [%rd877];
	setp.eq.s32 	%p502, %r2630, -1;
	selp.u32 	%r2631, 1, 0, %p502;
	add.s32 	%r5987, %r5987, %r2631;
	setp.eq.s32 	%p503, %r433, 1;
	@%p503 bra 	$L__BB26_227;
	ld.global.u32 	%r2632, [%rd20+4];
	mul.wide.s32 	%rd878, %r2632, 4;
	add.s64 	%rd879, %rd4, %rd878;
	ld.global.u32 	%r2633, [%rd879];
	setp.eq.s32 	%p504, %r2633, -1;
	selp.u32 	%r2634, 1, 0, %p504;
	add.s32 	%r5987, %r5987, %r2634;
	setp.eq.s32 	%p505, %r433, 2;
	@%p505 bra 	$L__BB26_227;
	ld.global.u32 	%r2635, [%rd20+8];
	mul.wide.s32 	%rd880, %r2635, 4;
	add.s64 	%rd881, %rd4, %rd880;
	ld.global.u32 	%r2636, [%rd881];
	setp.eq.s32 	%p506, %r2636, -1;
	selp.u32 	%r2637, 1, 0, %p506;
	add.s32 	%r5987, %r5987, %r2637;
$L__BB26_227:
	ld.global.u32 	%r2639, [%rd7+12288];
	setp.ne.s32 	%p507, %r2639, -1;
	mov.b32 	%r6000, 0;
	@%p507 bra 	$L__BB26_242;
	ld.global.u32 	%r5992, [%rd8+12288];
	ld.global.u32 	%r444, [%rd8+12292];
	setp.ge.s32 	%p508, %r5992, %r444;
	@%p508 bra 	$L__BB26_242;
	add.s32 	%r2643, %r5992, 1;
	max.s32 	%r2644, %r444, %r2643;
	sub.s32 	%r445, %r2644, %r5992;
	and.b32  	%r446, %r445, 15;
	sub.s32 	%r2645, %r5992, %r2644;
	setp.gt.u32 	%p509, %r2645, -16;
	mov.b32 	%r6000, 0;
	@%p509 bra 	$L__BB26_232;
	and.b32  	%r447, %r445, -16;
	mov.b32 	%r6000, 0;
	mov.u32 	%r5990, %r6000;
$L__BB26_231:
	.pragma "nounroll";
	mul.wide.s32 	%rd882, %r5992, 4;
	add.s64 	%rd883, %rd3, %rd882;
	ld.global.u32 	%r2647, [%rd883];
	mul.wide.s32 	%rd884, %r2647, 4;
	add.s64 	%rd885, %rd4, %rd884;
	ld.global.u32 	%r2648, [%rd885];
	setp.eq.s32 	%p510, %r2648, -1;
	selp.u32 	%r2649, 1, 0, %p510;
	add.s32 	%r2650, %r6000, %r2649;
	ld.global.u32 	%r2651, [%rd883+4];
	mul.wide.s32 	%rd886, %r2651, 4;
	add.s64 	%rd887, %rd4, %rd886;
	ld.global.u32 	%r2652, [%rd887];
	setp.eq.s32 	%p511, %r2652, -1;
	selp.u32 	%r2653, 1, 0, %p511;
	add.s32 	%r2654, %r2650, %r2653;
	ld.global.u32 	%r2655, [%rd883+8];
	mul.wide.s32 	%rd888, %r2655, 4;
	add.s64 	%rd889, %rd4, %rd888;
	ld.global.u32 	%r2656, [%rd889];
	setp.eq.s32 	%p512, %r2656, -1;
	selp.u32 	%r2657, 1, 0, %p512;
	add.s32 	%r2658, %r2654, %r2657;
	ld.global.u32 	%r2659, [%rd883+12];
	mul.wide.s32 	%rd890, %r2659, 4;
	add.s64 	%rd891, %rd4, %rd890;
	ld.global.u32 	%r2660, [%rd891];
	setp.eq.s32 	%p513, %r2660, -1;
	selp.u32 	%r2661, 1, 0, %p513;
	add.s32 	%r2662, %r2658, %r2661;
	ld.global.u32 	%r2663, [%rd883+16];
	mul.wide.s32 	%rd892, %r2663, 4;
	add.s64 	%rd893, %rd4, %rd892;
	ld.global.u32 	%r2664, [%rd893];
	setp.eq.s32 	%p514, %r2664, -1;
	selp.u32 	%r2665, 1, 0, %p514;
	add.s32 	%r2666, %r2662, %r2665;
	ld.global.u32 	%r2667, [%rd883+20];
	mul.wide.s32 	%rd894, %r2667, 4;
	add.s64 	%rd895, %rd4, %rd894;
	ld.global.u32 	%r2668, [%rd895];
	setp.eq.s32 	%p515, %r2668, -1;
	selp.u32 	%r2669, 1, 0, %p515;
	add.s32 	%r2670, %r2666, %r2669;
	ld.global.u32 	%r2671, [%rd883+24];
	mul.wide.s32 	%rd896, %r2671, 4;
	add.s64 	%rd897, %rd4, %rd896;
	ld.global.u32 	%r2672, [%rd897];
	setp.eq.s32 	%p516, %r2672, -1;
	selp.u32 	%r2673, 1, 0, %p516;
	add.s32 	%r2674, %r2670, %r2673;
	ld.global.u32 	%r2675, [%rd883+28];
	mul.wide.s32 	%rd898, %r2675, 4;
	add.s64 	%rd899, %rd4, %rd898;
	ld.global.u32 	%r2676, [%rd899];
	setp.eq.s32 	%p517, %r2676, -1;
	selp.u32 	%r2677, 1, 0, %p517;
	add.s32 	%r2678, %r2674, %r2677;
	ld.global.u32 	%r2679, [%rd883+32];
	mul.wide.s32 	%rd900, %r2679, 4;
	add.s64 	%rd901, %rd4, %rd900;
	ld.global.u32 	%r2680, [%rd901];
	setp.eq.s32 	%p518, %r2680, -1;
	selp.u32 	%r2681, 1, 0, %p518;
	add.s32 	%r2682, %r2678, %r2681;
	ld.global.u32 	%r2683, [%rd883+36];
	mul.wide.s32 	%rd902, %r2683, 4;
	add.s64 	%rd903, %rd4, %rd902;
	ld.global.u32 	%r2684, [%rd903];
	setp.eq.s32 	%p519, %r2684, -1;
	selp.u32 	%r2685, 1, 0, %p519;
	add.s32 	%r2686, %r2682, %r2685;
	ld.global.u32 	%r2687, [%rd883+40];
	mul.wide.s32 	%rd904, %r2687, 4;
	add.s64 	%rd905, %rd4, %rd904;
	ld.global.u32 	%r2688, [%rd905];
	setp.eq.s32 	%p520, %r2688, -1;
	selp.u32 	%r2689, 1, 0, %p520;
	add.s32 	%r2690, %r2686, %r2689;
	ld.global.u32 	%r2691, [%rd883+44];
	mul.wide.s32 	%rd906, %r2691, 4;
	add.s64 	%rd907, %rd4, %rd906;
	ld.global.u32 	%r2692, [%rd907];
	setp.eq.s32 	%p521, %r2692, -1;
	selp.u32 	%r2693, 1, 0, %p521;
	add.s32 	%r2694, %r2690, %r2693;
	ld.global.u32 	%r2695, [%rd883+48];
	mul.wide.s32 	%rd908, %r2695, 4;
	add.s64 	%rd909, %rd4, %rd908;
	ld.global.u32 	%r2696, [%rd909];
	setp.eq.s32 	%p522, %r2696, -1;
	selp.u32 	%r2697, 1, 0, %p522;
	add.s32 	%r2698, %r2694, %r2697;
	ld.global.u32 	%r2699, [%rd883+52];
	mul.wide.s32 	%rd910, %r2699, 4;
	add.s64 	%rd911, %rd4, %rd910;
	ld.global.u32 	%r2700, [%rd911];
	setp.eq.s32 	%p523, %r2700, -1;
	selp.u32 	%r2701, 1, 0, %p523;
	add.s32 	%r2702, %r2698, %r2701;
	ld.global.u32 	%r2703, [%rd883+56];
	mul.wide.s32 	%rd912, %r2703, 4;
	add.s64 	%rd913, %rd4, %rd912;
	ld.global.u32 	%r2704, [%rd913];
	setp.eq.s32 	%p524, %r2704, -1;
	selp.u32 	%r2705, 1, 0, %p524;
	add.s32 	%r2706, %r2702, %r2705;
	ld.global.u32 	%r2707, [%rd883+60];
	mul.wide.s32 	%rd914, %r2707, 4;
	add.s64 	%rd915, %rd4, %rd914;
	ld.global.u32 	%r2708, [%rd915];
	setp.eq.s32 	%p525, %r2708, -1;
	selp.u32 	%r2709, 1, 0, %p525;
	add.s32 	%r6000, %r2706, %r2709;
	add.s32 	%r5992, %r5992, 16;
	add.s32 	%r5990, %r5990, 16;
	setp.ne.s32 	%p526, %r5990, %r447;
	@%p526 bra 	$L__BB26_231;
$L__BB26_232:
	setp.eq.s32 	%p527, %r446, 0;
	@%p527 bra 	$L__BB26_242;
	and.b32  	%r457, %r445, 7;
	setp.lt.u32 	%p528, %r446, 8;
	@%p528 bra 	$L__BB26_235;
	mul.wide.s32 	%rd916, %r5992, 4;
	add.s64 	%rd917, %rd3, %rd916;
	ld.global.u32 	%r2711, [%rd917];
	mul.wide.s32 	%rd918, %r2711, 4;
	add.s64 	%rd919, %rd4, %rd918;
	ld.global.u32 	%r2712, [%rd919];
	setp.eq.s32 	%p529, %r2712, -1;
	selp.u32 	%r2713, 1, 0, %p529;
	add.s32 	%r2714, %r6000, %r2713;
	ld.global.u32 	%r2715, [%rd917+4];
	mul.wide.s32 	%rd920, %r2715, 4;
	add.s64 	%rd921, %rd4, %rd920;
	ld.global.u32 	%r2716, [%rd921];
	setp.eq.s32 	%p530, %r2716, -1;
	selp.u32 	%r2717, 1, 0, %p530;
	add.s32 	%r2718, %r2714, %r2717;
	ld.global.u32 	%r2719, [%rd917+8];
	mul.wide.s32 	%rd922, %r2719, 4;
	add.s64 	%rd923, %rd4, %rd922;
	ld.global.u32 	%r2720, [%rd923];
	setp.eq.s32 	%p531, %r2720, -1;
	selp.u32 	%r2721, 1, 0, %p531;
	add.s32 	%r2722, %r2718, %r2721;
	ld.global.u32 	%r2723, [%rd917+12];
	mul.wide.s32 	%rd924, %r2723, 4;
	add.s64 	%rd925, %rd4, %rd924;
	ld.global.u32 	%r2724, [%rd925];
	setp.eq.s32 	%p532, %r2724, -1;
	selp.u32 	%r2725, 1, 0, %p532;
	add.s32 	%r2726, %r2722, %r2725;
	ld.global.u32 	%r2727, [%rd917+16];
	mul.wide.s32 	%rd926, %r2727, 4;
	add.s64 	%rd927, %rd4, %rd926;
	ld.global.u32 	%r2728, [%rd927];
	setp.eq.s32 	%p533, %r2728, -1;
	selp.u32 	%r2729, 1, 0, %p533;
	add.s32 	%r2730, %r2726, %r2729;
	ld.global.u32 	%r2731, [%rd917+20];
	mul.wide.s32 	%rd928, %r2731, 4;
	add.s64 	%rd929, %rd4, %rd928;
	ld.global.u32 	%r2732, [%rd929];
	setp.eq.s32 	%p534, %r2732, -1;
	selp.u32 	%r2733, 1, 0, %p534;
	add.s32 	%r2734, %r2730, %r2733;
	ld.global.u32 	%r2735, [%rd917+24];
	mul.wide.s32 	%rd930, %r2735, 4;
	add.s64 	%rd931, %rd4, %rd930;
	ld.global.u32 	%r2736, [%rd931];
	setp.eq.s32 	%p535, %r2736, -1;
	selp.u32 	%r2737, 1, 0, %p535;
	add.s32 	%r2738, %r2734, %r2737;
	ld.global.u32 	%r2739, [%rd917+28];
	mul.wide.s32 	%rd932, %r2739, 4;
	add.s64 	%rd933, %rd4, %rd932;
	ld.global.u32 	%r2740, [%rd933];
	setp.eq.s32 	%p536, %r2740, -1;
	selp.u32 	%r2741, 1, 0, %p536;
	add.s32 	%r6000, %r2738, %r2741;
	add.s32 	%r5992, %r5992, 8;
$L__BB26_235:
	setp.eq.s32 	%p537, %r457, 0;
	@%p537 bra 	$L__BB26_242;
	and.b32  	%r463, %r445, 3;
	setp.lt.u32 	%p538, %r457, 4;
	@%p538 bra 	$L__BB26_238;
	mul.wide.s32 	%rd934, %r5992, 4;
	add.s64 	%rd935, %rd3, %rd934;
	ld.global.u32 	%r2743, [%rd935];
	mul.wide.s32 	%rd936, %r2743, 4;
	add.s64 	%rd937, %rd4, %rd936;
	ld.global.u32 	%r2744, [%rd937];
	setp.eq.s32 	%p539, %r2744, -1;
	selp.u32 	%r2745, 1, 0, %p539;
	add.s32 	%r2746, %r6000, %r2745;
	ld.global.u32 	%r2747, [%rd935+4];
	mul.wide.s32 	%rd938, %r2747, 4;
	add.s64 	%rd939, %rd4, %rd938;
	ld.global.u32 	%r2748, [%rd939];
	setp.eq.s32 	%p540, %r2748, -1;
	selp.u32 	%r2749, 1, 0, %p540;
	add.s32 	%r2750, %r2746, %r2749;
	ld.global.u32 	%r2751, [%rd935+8];
	mul.wide.s32 	%rd940, %r2751, 4;
	add.s64 	%rd941, %rd4, %rd940;
	ld.global.u32 	%r2752, [%rd941];
	setp.eq.s32 	%p541, %r2752, -1;
	selp.u32 	%r2753, 1, 0, %p541;
	add.s32 	%r2754, %r2750, %r2753;
	ld.global.u32 	%r2755, [%rd935+12];
	mul.wide.s32 	%rd942, %r2755, 4;
	add.s64 	%rd943, %rd4, %rd942;
	ld.global.u32 	%r2756, [%rd943];
	setp.eq.s32 	%p542, %r2756, -1;
	selp.u32 	%r2757, 1, 0, %p542;
	add.s32 	%r6000, %r2754, %r2757;
	add.s32 	%r5992, %r5992, 4;
$L__BB26_238:
	setp.eq.s32 	%p543, %r463, 0;
	@%p543 bra 	$L__BB26_242;
	mul.wide.s32 	%rd944, %r5992, 4;
	add.s64 	%rd21, %rd3, %rd944;
	ld.global.u32 	%r2758, [%rd21];
	mul.wide.s32 	%rd945, %r2758, 4;
	add.s64 	%rd946, %rd4, %rd945;
	ld.global.u32 	%r2759, [%rd946];
	setp.eq.s32 	%p544, %r2759, -1;
	selp.u32 	%r2760, 1, 0, %p544;
	add.s32 	%r6000, %r6000, %r2760;
	setp.eq.s32 	%p545, %r463, 1;
	@%p545 bra 	$L__BB26_242;
	ld.global.u32 	%r2761, [%rd21+4];
	mul.wide.s32 	%rd947, %r2761, 4;
	add.s64 	%rd948, %rd4, %rd947;
	ld.global.u32 	%r2762, [%rd948];
	setp.eq.s32 	%p546, %r2762, -1;
	selp.u32 	%r2763, 1, 0, %p546;
	add.s32 	%r6000, %r6000, %r2763;
	setp.eq.s32 	%p547, %r463, 2;
	@%p547 bra 	$L__BB26_242;
	ld.global.u32 	%r2764, [%rd21+8];
	mul.wide.s32 	%rd949, %r2764, 4;
	add.s64 	%rd950, %rd4, %rd949;
	ld.global.u32 	%r2765, [%rd950];
	setp.eq.s32 	%p548, %r2765, -1;
	selp.u32 	%r2766, 1, 0, %p548;
	add.s32 	%r6000, %r6000, %r2766;
$L__BB26_242:
	ld.global.u32 	%r2768, [%rd7+13312];
	setp.ne.s32 	%p549, %r2768, -1;
	mov.b32 	%r6013, 0;
	@%p549 bra 	$L__BB26_257;
	ld.global.u32 	%r6005, [%rd8+13312];
	ld.global.u32 	%r474, [%rd8+13316];
	setp.ge.s32 	%p550, %r6005, %r474;
	@%p550 bra 	$L__BB26_257;
	add.s32 	%r2772, %r6005, 1;
	max.s32 	%r2773, %r474, %r2772;
	sub.s32 	%r475, %r2773, %r6005;
	and.b32  	%r476, %r475, 15;
	sub.s32 	%r2774, %r6005, %r2773;
	setp.gt.u32 	%p551, %r2774, -16;
	mov.b32 	%r6013, 0;
	@%p551 bra 	$L__BB26_247;
	and.b32  	%r477, %r475, -16;
	mov.b32 	%r6013, 0;
	mov.u32 	%r6003, %r6013;
$L__BB26_246:
	.pragma "nounroll";
	mul.wide.s32 	%rd951, %r6005, 4;
	add.s64 	%rd952, %rd3, %rd951;
	ld.global.u32 	%r2776, [%rd952];
	mul.wide.s32 	%rd953, %r2776, 4;
	add.s64 	%rd954, %rd4, %rd953;
	ld.global.u32 	%r2777, [%rd954];
	setp.eq.s32 	%p552, %r2777, -1;
	selp.u32 	%r2778, 1, 0, %p552;
	add.s32 	%r2779, %r6013, %r2778;
	ld.global.u32 	%r2780, [%rd952+4];
	mul.wide.s32 	%rd955, %r2780, 4;
	add.s64 	%rd956, %rd4, %rd955;
	ld.global.u32 	%r2781, [%rd956];
	setp.eq.s32 	%p553, %r2781, -1;
	selp.u32 	%r2782, 1, 0, %p553;
	add.s32 	%r2783, %r2779, %r2782;
	ld.global.u32 	%r2784, [%rd952+8];
	mul.wide.s32 	%rd957, %r2784, 4;
	add.s64 	%rd958, %rd4, %rd957;
	ld.global.u32 	%r2785, [%rd958];
	setp.eq.s32 	%p554, %r2785, -1;
	selp.u32 	%r2786, 1, 0, %p554;
	add.s32 	%r2787, %r2783, %r2786;
	ld.global.u32 	%r2788, [%rd952+12];
	mul.wide.s32 	%rd959, %r2788, 4;
	add.s64 	%rd960, %rd4, %rd959;
	ld.global.u32 	%r2789, [%rd960];
	setp.eq.s32 	%p555, %r2789, -1;
	selp.u32 	%r2790, 1, 0, %p555;
	add.s32 	%r2791, %r2787, %r2790;
	ld.global.u32 	%r2792, [%rd952+16];
	mul.wide.s32 	%rd961, %r2792, 4;
	add.s64 	%rd962, %rd4, %rd961;
	ld.global.u32 	%r2793, [%rd962];
	setp.eq.s32 	%p556, %r2793, -1;
	selp.u32 	%r2794, 1, 0, %p556;
	add.s32 	%r2795, %r2791, %r2794;
	ld.global.u32 	%r2796, [%rd952+20];
	mul.wide.s32 	%rd963, %r2796, 4;
	add.s64 	%rd964, %rd4, %rd963;
	ld.global.u32 	%r2797, [%rd964];
	setp.eq.s32 	%p557, %r2797, -1;
	selp.u32 	%r2798, 1, 0, %p557;
	add.s32 	%r2799, %r2795, %r2798;
	ld.global.u32 	%r2800, [%rd952+24];
	mul.wide.s32 	%rd965, %r2800, 4;
	add.s64 	%rd966, %rd4, %rd965;
	ld.global.u32 	%r2801, [%rd966];
	setp.eq.s32 	%p558, %r2801, -1;
	selp.u32 	%r2802, 1, 0, %p558;
	add.s32 	%r2803, %r2799, %r2802;
	ld.global.u32 	%r2804, [%rd952+28];
	mul.wide.s32 	%rd967, %r2804, 4;
	add.s64 	%rd968, %rd4, %rd967;
	ld.global.u32 	%r2805, [%rd968];
	setp.eq.s32 	%p559, %r2805, -1;
	selp.u32 	%r2806, 1, 0, %p559;
	add.s32 	%r2807, %r2803, %r2806;
	ld.global.u32 	%r2808, [%rd952+32];
	mul.wide.s32 	%rd969, %r2808, 4;
	add.s64 	%rd970, %rd4, %rd969;
	ld.global.u32 	%r2809, [%rd970];
	setp.eq.s32 	%p560, %r2809, -1;
	selp.u32 	%r2810, 1, 0, %p560;
	add.s32 	%r2811, %r2807, %r2810;
	ld.global.u32 	%r2812, [%rd952+36];
	mul.wide.s32 	%rd971, %r2812, 4;
	add.s64 	%rd972, %rd4, %rd971;
	ld.global.u32 	%r2813, [%rd972];
	setp.eq.s32 	%p561, %r2813, -1;
	selp.u32 	%r2814, 1, 0, %p561;
	add.s32 	%r2815, %r2811, %r2814;
	ld.global.u32 	%r2816, [%rd952+40];
	mul.wide.s32 	%rd973, %r2816, 4;
	add.s64 	%rd974, %rd4, %rd973;
	ld.global.u32 	%r2817, [%rd974];
	setp.eq.s32 	%p562, %r2817, -1;
	selp.u32 	%r2818, 1, 0, %p562;
	add.s32 	%r2819, %r2815, %r2818;
	ld.global.u32 	%r2820, [%rd952+44];
	mul.wide.s32 	%rd975, %r2820, 4;
	add.s64 	%rd976, %rd4, %rd975;
	ld.global.u32 	%r2821, [%rd976];
	setp.eq.s32 	%p563, %r2821, -1;
	selp.u32 	%r2822, 1, 0, %p563;
	add.s32 	%r2823, %r2819, %r2822;
	ld.global.u32 	%r2824, [%rd952+48];
	mul.wide.s32 	%rd977, %r2824, 4;
	add.s64 	%rd978, %rd4, %rd977;
	ld.global.u32 	%r2825, [%rd978];
	setp.eq.s32 	%p564, %r2825, -1;
	selp.u32 	%r2826, 1, 0, %p564;
	add.s32 	%r2827, %r2823, %r2826;
	ld.global.u32 	%r2828, [%rd952+52];
	mul.wide.s32 	%rd979, %r2828, 4;
	add.s64 	%rd980, %rd4, %rd979;
	ld.global.u32 	%r2829, [%rd980];
	setp.eq.s32 	%p565, %r2829, -1;
	selp.u32 	%r2830, 1, 0, %p565;
	add.s32 	%r2831, %r2827, %r2830;
	ld.global.u32 	%r2832, [%rd952+56];
	mul.wide.s32 	%rd981, %r2832, 4;
	add.s64 	%rd982, %rd4, %rd981;
	ld.global.u32 	%r2833, [%rd982];
	setp.eq.s32 	%p566, %r2833, -1;
	selp.u32 	%r2834, 1, 0, %p566;
	add.s32 	%r2835, %r2831, %r2834;
	ld.global.u32 	%r2836, [%rd952+60];
	mul.wide.s32 	%rd983, %r2836, 4;
	add.s64 	%rd984, %rd4, %rd983;
	ld.global.u32 	%r2837, [%rd984];
	setp.eq.s32 	%p567, %r2837, -1;
	selp.u32 	%r2838, 1, 0, %p567;
	add.s32 	%r6013, %r2835, %r2838;
	add.s32 	%r6005, %r6005, 16;
	add.s32 	%r6003, %r6003, 16;
	setp.ne.s32 	%p568, %r6003, %r477;
	@%p568 bra 	$L__BB26_246;
$L__BB26_247:
	setp.eq.s32 	%p569, %r476, 0;
	@%p569 bra 	$L__BB26_257;
	and.b32  	%r487, %r475, 7;
	setp.lt.u32 	%p570, %r476, 8;
	@%p570 bra 	$L__BB26_250;
	mul.wide.s32 	%rd985, %r6005, 4;
	add.s64 	%rd986, %rd3, %rd985;
	ld.global.u32 	%r2840, [%rd986];
	mul.wide.s32 	%rd987, %r2840, 4;
	add.s64 	%rd988, %rd4, %rd987;
	ld.global.u32 	%r2841, [%rd988];
	setp.eq.s32 	%p571, %r2841, -1;
	selp.u32 	%r2842, 1, 0, %p571;
	add.s32 	%r2843, %r6013, %r2842;
	ld.global.u32 	%r2844, [%rd986+4];
	mul.wide.s32 	%rd989, %r2844, 4;
	add.s64 	%rd990, %rd4, %rd989;
	ld.global.u32 	%r2845, [%rd990];
	setp.eq.s32 	%p572, %r2845, -1;
	selp.u32 	%r2846, 1, 0, %p572;
	add.s32 	%r2847, %r2843, %r2846;
	ld.global.u32 	%r2848, [%rd986+8];
	mul.wide.s32 	%rd991, %r2848, 4;
	add.s64 	%rd992, %rd4, %rd991;
	ld.global.u32 	%r2849, [%rd992];
	setp.eq.s32 	%p573, %r2849, -1;
	selp.u32 	%r2850, 1, 0, %p573;
	add.s32 	%r2851, %r2847, %r2850;
	ld.global.u32 	%r2852, [%rd986+12];
	mul.wide.s32 	%rd993, %r2852, 4;
	add.s64 	%rd994, %rd4, %rd993;
	ld.global.u32 	%r2853, [%rd994];
	setp.eq.s32 	%p574, %r2853, -1;
	selp.u32 	%r2854, 1, 0, %p574;
	add.s32 	%r2855, %r2851, %r2854;
	ld.global.u32 	%r2856, [%rd986+16];
	mul.wide.s32 	%rd995, %r2856, 4;
	add.s64 	%rd996, %rd4, %rd995;
	ld.global.u32 	%r2857, [%rd996];
	setp.eq.s32 	%p575, %r2857, -1;
	selp.u32 	%r2858, 1, 0, %p575;
	add.s32 	%r2859, %r2855, %r2858;
	ld.global.u32 	%r2860, [%rd986+20];
	mul.wide.s32 	%rd997, %r2860, 4;
	add.s64 	%rd998, %rd4, %rd997;
	ld.global.u32 	%r2861, [%rd998];
	setp.eq.s32 	%p576, %r2861, -1;
	selp.u32 	%r2862, 1, 0, %p576;
	add.s32 	%r2863, %r2859, %r2862;
	ld.global.u32 	%r2864, [%rd986+24];
	mul.wide.s32 	%rd999, %r2864, 4;
	add.s64 	%rd1000, %rd4, %rd999;
	ld.global.u32 	%r2865, [%rd1000];
	setp.eq.s32 	%p577, %r2865, -1;
	selp.u32 	%r2866, 1, 0, %p577;
	add.s32 	%r2867, %r2863, %r2866;
	ld.global.u32 	%r2868, [%rd986+28];
	mul.wide.s32 	%rd1001, %r2868, 4;
	add.s64 	%rd1002, %rd4, %rd1001;
	ld.global.u32 	%r2869, [%rd1002];
	setp.eq.s32 	%p578, %r2869, -1;
	selp.u32 	%r2870, 1, 0, %p578;
	add.s32 	%r6013, %r2867, %r2870;
	add.s32 	%r6005, %r6005, 8;
$L__BB26_250:
	setp.eq.s32 	%p579, %r487, 0;
	@%p579 bra 	$L__BB26_257;
	and.b32  	%r493, %r475, 3;
	setp.lt.u32 	%p580, %r487, 4;
	@%p580 bra 	$L__BB26_253;
	mul.wide.s32 	%rd1003, %r6005, 4;
	add.s64 	%rd1004, %rd3, %rd1003;
	ld.global.u32 	%r2872, [%rd1004];
	mul.wide.s32 	%rd1005, %r2872, 4;
	add.s64 	%rd1006, %rd4, %rd1005;
	ld.global.u32 	%r2873, [%rd1006];
	setp.eq.s32 	%p581, %r2873, -1;
	selp.u32 	%r2874, 1, 0, %p581;
	add.s32 	%r2875, %r6013, %r2874;
	ld.global.u32 	%r2876, [%rd1004+4];
	mul.wide.s32 	%rd1007, %r2876, 4;
	add.s64 	%rd1008, %rd4, %rd1007;
	ld.global.u32 	%r2877, [%rd1008];
	setp.eq.s32 	%p582, %r2877, -1;
	selp.u32 	%r2878, 1, 0, %p582;
	add.s32 	%r2879, %r2875, %r2878;
	ld.global.u32 	%r2880, [%rd1004+8];
	mul.wide.s32 	%rd1009, %r2880, 4;
	add.s64 	%rd1010, %rd4, %rd1009;
	ld.global.u32 	%r2881, [%rd1010];
	setp.eq.s32 	%p583, %r2881, -1;
	selp.u32 	%r2882, 1, 0, %p583;
	add.s32 	%r2883, %r2879, %r2882;
	ld.global.u32 	%r2884, [%rd1004+12];
	mul.wide.s32 	%rd1011, %r2884, 4;
	add.s64 	%rd1012, %rd4, %rd1011;
	ld.global.u32 	%r2885, [%rd1012];
	setp.eq.s32 	%p584, %r2885, -1;
	selp.u32 	%r2886, 1, 0, %p584;
	add.s32 	%r6013, %r2883, %r2886;
	add.s32 	%r6005, %r6005, 4;
$L__BB26_253:
	setp.eq.s32 	%p585, %r493, 0;
	@%p585 bra 	$L__BB26_257;
	mul.wide.s32 	%rd1013, %r6005, 4;
	add.s64 	%rd22, %rd3, %rd1013;
	ld.global.u32 	%r2887, [%rd22];
	mul.wide.s32 	%rd1014, %r2887, 4;
	add.s64 	%rd1015, %rd4, %rd1014;
	ld.global.u32 	%r2888, [%rd1015];
	setp.eq.s32 	%p586, %r2888, -1;
	selp.u32 	%r2889, 1, 0, %p586;
	add.s32 	%r6013, %r6013, %r2889;
	setp.eq.s32 	%p587, %r493, 1;
	@%p587 bra 	$L__BB26_257;
	ld.global.u32 	%r2890, [%rd22+4];
	mul.wide.s32 	%rd1016, %r2890, 4;
	add.s64 	%rd1017, %rd4, %rd1016;
	ld.global.u32 	%r2891, [%rd1017];
	setp.eq.s32 	%p588, %r2891, -1;
	selp.u32 	%r2892, 1, 0, %p588;
	add.s32 	%r6013, %r6013, %r2892;
	setp.eq.s32 	%p589, %r493, 2;
	@%p589 bra 	$L__BB26_257;
	ld.global.u32 	%r2893, [%rd22+8];
	mul.wide.s32 	%rd1018, %r2893, 4;
	add.s64 	%rd1019, %rd4, %rd1018;
	ld.global.u32 	%r2894, [%rd1019];
	setp.eq.s32 	%p590, %r2894, -1;
	selp.u32 	%r2895, 1, 0, %p590;
	add.s32 	%r6013, %r6013, %r2895;
$L__BB26_257:
	ld.global.u32 	%r2897, [%rd7+14336];
	setp.ne.s32 	%p591, %r2897, -1;
	mov.b32 	%r6026, 0;
	@%p591 bra 	$L__BB26_272;
	ld.global.u32 	%r6018, [%rd8+14336];
	ld.global.u32 	%r504, [%rd8+14340];
	setp.ge.s32 	%p592, %r6018, %r504;
	@%p592 bra 	$L__BB26_272;
	add.s32 	%r2901, %r6018, 1;
	max.s32 	%r2902, %r504, %r2901;
	sub.s32 	%r505, %r2902, %r6018;
	and.b32  	%r506, %r505, 15;
	sub.s32 	%r2903, %r6018, %r2902;
	setp.gt.u32 	%p593, %r2903, -16;
	mov.b32 	%r6026, 0;
	@%p593 bra 	$L__BB26_262;
	and.b32  	%r507, %r505, -16;
	mov.b32 	%r6026, 0;
	mov.u32 	%r6016, %r6026;
$L__BB26_261:
	.pragma "nounroll";
	mul.wide.s32 	%rd1020, %r6018, 4;
	add.s64 	%rd1021, %rd3, %rd1020;
	ld.global.u32 	%r2905, [%rd1021];
	mul.wide.s32 	%rd1022, %r2905, 4;
	add.s64 	%rd1023, %rd4, %rd1022;
	ld.global.u32 	%r2906, [%rd1023];
	setp.eq.s32 	%p594, %r2906, -1;
	selp.u32 	%r2907, 1, 0, %p594;
	add.s32 	%r2908, %r6026, %r2907;
	ld.global.u32 	%r2909, [%rd1021+4];
	mul.wide.s32 	%rd1024, %r2909, 4;
	add.s64 	%rd1025, %rd4, %rd1024;
	ld.global.u32 	%r2910, [%rd1025];
	setp.eq.s32 	%p595, %r2910, -1;
	selp.u32 	%r2911, 1, 0, %p595;
	add.s32 	%r2912, %r2908, %r2911;
	ld.global.u32 	%r2913, [%rd1021+8];
	mul.wide.s32 	%rd1026, %r2913, 4;
	add.s64 	%rd1027, %rd4, %rd1026;
	ld.global.u32 	%r2914, [%rd1027];
	setp.eq.s32 	%p596, %r2914, -1;
	selp.u32 	%r2915, 1, 0, %p596;
	add.s32 	%r2916, %r2912, %r2915;
	ld.global.u32 	%r2917, [%rd1021+12];
	mul.wide.s32 	%rd1028, %r2917, 4;
	add.s64 	%rd1029, %rd4, %rd1028;
	ld.global.u32 	%r2918, [%rd1029];
	setp.eq.s32 	%p597, %r2918, -1;
	selp.u32 	%r2919, 1, 0, %p597;
	add.s32 	%r2920, %r2916, %r2919;
	ld.global.u32 	%r2921, [%rd1021+16];
	mul.wide.s32 	%rd1030, %r2921, 4;
	add.s64 	%rd1031, %rd4, %rd1030;
	ld.global.u32 	%r2922, [%rd1031];
	setp.eq.s32 	%p598, %r2922, -1;
	selp.u32 	%r2923, 1, 0, %p598;
	add.s32 	%r2924, %r2920, %r2923;
	ld.global.u32 	%r2925, [%rd1021+20];
	mul.wide.s32 	%rd1032, %r2925, 4;
	add.s64 	%rd1033, %rd4, %rd1032;
	ld.global.u32 	%r2926, [%rd1033];
	setp.eq.s32 	%p599, %r2926, -1;
	selp.u32 	%r2927, 1, 0, %p599;
	add.s32 	%r2928, %r2924, %r2927;
	ld.global.u32 	%r2929, [%rd1021+24];
	mul.wide.s32 	%rd1034, %r2929, 4;
	add.s64 	%rd1035, %rd4, %rd1034;
	ld.global.u32 	%r2930, [%rd1035];
	setp.eq.s32 	%p600, %r2930, -1;
	selp.u32 	%r2931, 1, 0, %p600;
	add.s32 	%r2932, %r2928, %r2931;
	ld.global.u32 	%r2933, [%rd1021+28];
	mul.wide.s32 	%rd1036, %r2933, 4;
	add.s64 	%rd1037, %rd4, %rd1036;
	ld.global.u32 	%r2934, [%rd1037];
	setp.eq.s32 	%p601, %r2934, -1;
	selp.u32 	%r2935, 1, 0, %p601;
	add.s32 	%r2936, %r2932, %r2935;
	ld.global.u32 	%r2937, [%rd1021+32];
	mul.wide.s32 	%rd1038, %r2937, 4;
	add.s64 	%rd1039, %rd4, %rd1038;
	ld.global.u32 	%r2938, [%rd1039];
	setp.eq.s32 	%p602, %r2938, -1;
	selp.u32 	%r2939, 1, 0, %p602;
	add.s32 	%r2940, %r2936, %r2939;
	ld.global.u32 	%r2941, [%rd1021+36];
	mul.wide.s32 	%rd1040, %r2941, 4;
	add.s64 	%rd1041, %rd4, %rd1040;
	ld.global.u32 	%r2942, [%rd1041];
	setp.eq.s32 	%p603, %r2942, -1;
	selp.u32 	%r2943, 1, 0, %p603;
	add.s32 	%r2944, %r2940, %r2943;
	ld.global.u32 	%r2945, [%rd1021+40];
	mul.wide.s32 	%rd1042, %r2945, 4;
	add.s64 	%rd1043, %rd4, %rd1042;
	ld.global.u32 	%r2946, [%rd1043];
	setp.eq.s32 	%p604, %r2946, -1;
	selp.u32 	%r2947, 1, 0, %p604;
	add.s32 	%r2948, %r2944, %r2947;
	ld.global.u32 	%r2949, [%rd1021+44];
	mul.wide.s32 	%rd1044, %r2949, 4;
	add.s64 	%rd1045, %rd4, %rd1044;
	ld.global.u32 	%r2950, [%rd1045];
	setp.eq.s32 	%p605, %r2950, -1;
	selp.u32 	%r2951, 1, 0, %p605;
	add.s32 	%r2952, %r2948, %r2951;
	ld.global.u32 	%r2953, [%rd1021+48];
	mul.wide.s32 	%rd1046, %r2953, 4;
	add.s64 	%rd1047, %rd4, %rd1046;
	ld.global.u32 	%r2954, [%rd1047];
	setp.eq.s32 	%p606, %r2954, -1;
	selp.u32 	%r2955, 1, 0, %p606;
	add.s32 	%r2956, %r2952, %r2955;
	ld.global.u32 	%r2957, [%rd1021+52];
	mul.wide.s32 	%rd1048, %r2957, 4;
	add.s64 	%rd1049, %rd4, %rd1048;
	ld.global.u32 	%r2958, [%rd1049];
	setp.eq.s32 	%p607, %r2958, -1;
	selp.u32 	%r2959, 1, 0, %p607;
	add.s32 	%r2960, %r2956, %r2959;
	ld.global.u32 	%r2961, [%rd1021+56];
	mul.wide.s32 	%rd1050, %r2961, 4;
	add.s64 	%rd1051, %rd4, %rd1050;
	ld.global.u32 	%r2962, [%rd1051];
	setp.eq.s32 	%p608, %r2962, -1;
	selp.u32 	%r2963, 1, 0, %p608;
	add.s32 	%r2964, %r2960, %r2963;
	ld.global.u32 	%r2965, [%rd1021+60];
	mul.wide.s32 	%rd1052, %r2965, 4;
	add.s64 	%rd1053, %rd4, %rd1052;
	ld.global.u32 	%r2966, [%rd1053];
	setp.eq.s32 	%p609, %r2966, -1;
	selp.u32 	%r2967, 1, 0, %p609;
	add.s32 	%r6026, %r2964, %r2967;
	add.s32 	%r6018, %r6018, 16;
	add.s32 	%r6016, %r6016, 16;
	setp.ne.s32 	%p610, %r6016, %r507;
	@%p610 bra 	$L__BB26_261;
$L__BB26_262:
	setp.eq.s32 	%p611, %r506, 0;
	@%p611 bra 	$L__BB26_272;
	and.b32  	%r517, %r505, 7;
	setp.lt.u32 	%p612, %r506, 8;
	@%p612 bra 	$L__BB26_265;
	mul.wide.s32 	%rd1054, %r6018, 4;
	add.s64 	%rd1055, %rd3, %rd1054;
	ld.global.u32 	%r2969, [%rd1055];
	mul.wide.s32 	%rd1056, %r2969, 4;
	add.s64 	%rd1057, %rd4, %rd1056;
	ld.global.u32 	%r2970, [%rd1057];
	setp.eq.s32 	%p613, %r2970, -1;
	selp.u32 	%r2971, 1, 0, %p613;
	add.s32 	%r2972, %r6026, %r2971;
	ld.global.u32 	%r2973, [%rd1055+4];
	mul.wide.s32 	%rd1058, %r2973, 4;
	add.s64 	%rd1059, %rd4, %rd1058;
	ld.global.u32 	%r2974, [%rd1059];
	setp.eq.s32 	%p614, %r2974, -1;
	selp.u32 	%r2975, 1, 0, %p614;
	add.s32 	%r2976, %r2972, %r2975;
	ld.global.u32 	%r2977, [%rd1055+8];
	mul.wide.s32 	%rd1060, %r2977, 4;
	add.s64 	%rd1061, %rd4, %rd1060;
	ld.global.u32 	%r2978, [%rd1061];
	setp.eq.s32 	%p615, %r2978, -1;
	selp.u32 	%r2979, 1, 0, %p615;
	add.s32 	%r2980, %r2976, %r2979;
	ld.global.u32 	%r2981, [%rd1055+12];
	mul.wide.s32 	%rd1062, %r2981, 4;
	add.s64 	%rd1063, %rd4, %rd1062;
	ld.global.u32 	%r2982, [%rd1063];
	setp.eq.s32 	%p616, %r2982, -1;
	selp.u32 	%r2983, 1, 0, %p616;
	add.s32 	%r2984, %r2980, %r2983;
	ld.global.u32 	%r2985, [%rd1055+16];
	mul.wide.s32 	%rd1064, %r2985, 4;
	add.s64 	%rd1065, %rd4, %rd1064;
	ld.global.u32 	%r2986, [%rd1065];
	setp.eq.s32 	%p617, %r2986, -1;
	selp.u32 	%r2987, 1, 0, %p617;
	add.s32 	%r2988, %r2984, %r2987;
	ld.global.u32 	%r2989, [%rd1055+20];
	mul.wide.s32 	%rd1066, %r2989, 4;
	add.s64 	%rd1067, %rd4, %rd1066;
	ld.global.u32 	%r2990, [%rd1067];
	setp.eq.s32 	%p618, %r2990, -1;
	selp.u32 	%r2991, 1, 0, %p618;
	add.s32 	%r2992, %r2988, %r2991;
	ld.global.u32 	%r2993, [%rd1055+24];
	mul.wide.s32 	%rd1068, %r2993, 4;
	add.s64 	%rd1069, %rd4, %rd1068;
	ld.global.u32 	%r2994, [%rd1069];
	setp.eq.s32 	%p619, %r2994, -1;
	selp.u32 	%r2995, 1, 0, %p619;
	add.s32 	%r2996, %r2992, %r2995;
	ld.global.u32 	%r2997, [%rd1055+28];
	mul.wide.s32 	%rd1070, %r2997, 4;
	add.s64 	%rd1071, %rd4, %rd1070;
	ld.global.u32 	%r2998, [%rd1071];
	setp.eq.s32 	%p620, %r2998, -1;
	selp.u32 	%r2999, 1, 0, %p620;
	add.s32 	%r6026, %r2996, %r2999;
	add.s32 	%r6018, %r6018, 8;
$L__BB26_265:
	setp.eq.s32 	%p621, %r517, 0;
	@%p621 bra 	$L__BB26_272;
	and.b32  	%r523, %r505, 3;
	setp.lt.u32 	%p622, %r517, 4;
	@%p622 bra 	$L__BB26_268;
	mul.wide.s32 	%rd1072, %r6018, 4;
	add.s64 	%rd1073, %rd3, %rd1072;
	ld.global.u32 	%r3001, [%rd1073];
	mul.wide.s32 	%rd1074, %r3001, 4;
	add.s64 	%rd1075, %rd4, %rd1074;
	ld.global.u32 	%r3002, [%rd1075];
	setp.eq.s32 	%p623, %r3002, -1;
	selp.u32 	%r3003, 1, 0, %p623;
	add.s32 	%r3004, %r6026, %r3003;
	ld.global.u32 	%r3005, [%rd1073+4];
	mul.wide.s32 	%rd1076, %r3005, 4;
	add.s64 	%rd1077, %rd4, %rd1076;
	ld.global.u32 	%r3006, [%rd1077];
	setp.eq.s32 	%p624, %r3006, -1;
	selp.u32 	%r3007, 1, 0, %p624;
	add.s32 	%r3008, %r3004, %r3007;
	ld.global.u32 	%r3009, [%rd1073+8];
	mul.wide.s32 	%rd1078, %r3009, 4;
	add.s64 	%rd1079, %rd4, %rd1078;
	ld.global.u32 	%r3010, [%rd1079];
	setp.eq.s32 	%p625, %r3010, -1;
	selp.u32 	%r3011, 1, 0, %p625;
	add.s32 	%r3012, %r3008, %r3011;
	ld.global.u32 	%r3013, [%rd1073+12];
	mul.wide.s32 	%rd1080, %r3013, 4;
	add.s64 	%rd1081, %rd4, %rd1080;
	ld.global.u32 	%r3014, [%rd1081];
	setp.eq.s32 	%p626, %r3014, -1;
	selp.u32 	%r3015, 1, 0, %p626;
	add.s32 	%r6026, %r3012, %r3015;
	add.s32 	%r6018, %r6018, 4;
$L__BB26_268:
	setp.eq.s32 	%p627, %r523, 0;
	@%p627 bra 	$L__BB26_272;
	mul.wide.s32 	%rd1082, %r6018, 4;
	add.s64 	%rd23, %rd3, %rd1082;
	ld.global.u32 	%r3016, [%rd23];
	mul.wide.s32 	%rd1083, %r3016, 4;
	add.s64 	%rd1084, %rd4, %rd1083;
	ld.global.u32 	%r3017, [%rd1084];
	setp.eq.s32 	%p628, %r3017, -1;
	selp.u32 	%r3018, 1, 0, %p628;
	add.s32 	%r6026, %r6026, %r3018;
	setp.eq.s32 	%p629, %r523, 1;
	@%p629 bra 	$L__BB26_272;
	ld.global.u32 	%r3019, [%rd23+4];
	mul.wide.s32 	%rd1085, %r3019, 4;
	add.s64 	%rd1086, %rd4, %rd1085;
	ld.global.u32 	%r3020, [%rd1086];
	setp.eq.s32 	%p630, %r3020, -1;
	selp.u32 	%r3021, 1, 0, %p630;
	add.s32 	%r6026, %r6026, %r3021;
	setp.eq.s32 	%p631, %r523, 2;
	@%p631 bra 	$L__BB26_272;
	ld.global.u32 	%r3022, [%rd23+8];
	mul.wide.s32 	%rd1087, %r3022, 4;
	add.s64 	%rd1088, %rd4, %rd1087;
	ld.global.u32 	%r3023, [%rd1088];
	setp.eq.s32 	%p632, %r3023, -1;
	selp.u32 	%r3024, 1, 0, %p632;
	add.s32 	%r6026, %r6026, %r3024;
$L__BB26_272:
	ld.global.u32 	%r3026, [%rd7+15360];
	setp.ne.s32 	%p633, %r3026, -1;
	mov.b32 	%r6039, 0;
	@%p633 bra 	$L__BB26_287;
	ld.global.u32 	%r6031, [%rd8+15360];
	ld.global.u32 	%r534, [%rd8+15364];
	setp.ge.s32 	%p634, %r6031, %r534;
	@%p634 bra 	$L__BB26_287;
	add.s32 	%r3030, %r6031, 1;
	max.s32 	%r3031, %r534, %r3030;
	sub.s32 	%r535, %r3031, %r6031;
	and.b32  	%r536, %r535, 15;
	sub.s32 	%r3032, %r6031, %r3031;
	setp.gt.u32 	%p635, %r3032, -16;
	mov.b32 	%r6039, 0;
	@%p635 bra 	$L__BB26_277;
	and.b32  	%r537, %r535, -16;
	mov.b32 	%r6039, 0;
	mov.u32 	%r6029, %r6039;
$L__BB26_276:
	.pragma "nounroll";
	mul.wide.s32 	%rd1089, %r6031, 4;
	add.s64 	%rd1090, %rd3, %rd1089;
	ld.global.u32 	%r3034, [%rd1090];
	mul.wide.s32 	%rd1091, %r3034, 4;
	add.s64 	%rd1092, %rd4, %rd1091;
	ld.global.u32 	%r3035, [%rd1092];
	setp.eq.s32 	%p636, %r3035, -1;
	selp.u32 	%r3036, 1, 0, %p636;
	add.s32 	%r3037, %r6039, %r3036;
	ld.global.u32 	%r3038, [%rd1090+4];
	mul.wide.s32 	%rd1093, %r3038, 4;
	add.s64 	%rd1094, %rd4, %rd1093;
	ld.global.u32 	%r3039, [%rd1094];
	setp.eq.s32 	%p637, %r3039, -1;
	selp.u32 	%r3040, 1, 0, %p637;
	add.s32 	%r3041, %r3037, %r3040;
	ld.global.u32 	%r3042, [%rd1090+8];
	mul.wide.s32 	%rd1095, %r3042, 4;
	add.s64 	%rd1096, %rd4, %rd1095;
	ld.global.u32 	%r3043, [%rd1096];
	setp.eq.s32 	%p638, %r3043, -1;
	selp.u32 	%r3044, 1, 0, %p638;
	add.s32 	%r3045, %r3041, %r3044;
	ld.global.u32 	%r3046, [%rd1090+12];
	mul.wide.s32 	%rd1097, %r3046, 4;
	add.s64 	%rd1098, %rd4, %rd1097;
	ld.global.u32 	%r3047, [%rd1098];
	setp.eq.s32 	%p639, %r3047, -1;
	selp.u32 	%r3048, 1, 0, %p639;
	add.s32 	%r3049, %r3045, %r3048;
	ld.global.u32 	%r3050, [%rd1090+16];
	mul.wide.s32 	%rd1099, %r3050, 4;
	add.s64 	%rd1100, %rd4, %rd1099;
	ld.global.u32 	%r3051, [%rd1100];
	setp.eq.s32 	%p640, %r3051, -1;
	selp.u32 	%r3052, 1, 0, %p640;
	add.s32 	%r3053, %r3049, %r3052;
	ld.global.u32 	%r3054, [%rd1090+20];
	mul.wide.s32 	%rd1101, %r3054, 4;
	add.s64 	%rd1102, %rd4, %rd1101;
	ld.global.u32 	%r3055, [%rd1102];
	setp.eq.s32 	%p641, %r3055, -1;
	selp.u32 	%r3056, 1, 0, %p641;
	add.s32 	%r3057, %r3053, %r3056;
	ld.global.u32 	%r3058, [%rd1090+24];
	mul.wide.s32 	%rd1103, %r3058, 4;
	add.s64 	%rd1104, %rd4, %rd1103;
	ld.global.u32 	%r3059, [%rd1104];
	setp.eq.s32 	%p642, %r3059, -1;
	selp.u32 	%r3060, 1, 0, %p642;
	add.s32 	%r3061, %r3057, %r3060;
	ld.global.u32 	%r3062, [%rd1090+28];
	mul.wide.s32 	%rd1105, %r3062, 4;
	add.s64 	%rd1106, %rd4, %rd1105;
	ld.global.u32 	%r3063, [%rd1106];
	setp.eq.s32 	%p643, %r3063, -1;
	selp.u32 	%r3064, 1, 0, %p643;
	add.s32 	%r3065, %r3061, %r3064;
	ld.global.u32 	%r3066, [%rd1090+32];
	mul.wide.s32 	%rd1107, %r3066, 4;
	add.s64 	%rd1108, %rd4, %rd1107;
	ld.global.u32 	%r3067, [%rd1108];
	setp.eq.s32 	%p644, %r3067, -1;
	selp.u32 	%r3068, 1, 0, %p644;
	add.s32 	%r3069, %r3065, %r3068;
	ld.global.u32 	%r3070, [%rd1090+36];
	mul.wide.s32 	%rd1109, %r3070, 4;
	add.s64 	%rd1110, %rd4, %rd1109;
	ld.global.u32 	%r3071, [%rd1110];
	setp.eq.s32 	%p645, %r3071, -1;
	selp.u32 	%r3072, 1, 0, %p645;
	add.s32 	%r3073, %r3069, %r3072;
	ld.global.u32 	%r3074, [%rd1090+40];
	mul.wide.s32 	%rd1111, %r3074, 4;
	add.s64 	%rd1112, %rd4, %rd1111;
	ld.global.u32 	%r3075, [%rd1112];
	setp.eq.s32 	%p646, %r3075, -1;
	selp.u32 	%r3076, 1, 0, %p646;
	add.s32 	%r3077, %r3073, %r3076;
	ld.global.u32 	%r3078, [%rd1090+44];
	mul.wide.s32 	%rd1113, %r3078, 4;
	add.s64 	%rd1114, %rd4, %rd1113;
	ld.global.u32 	%r3079, [%rd1114];
	setp.eq.s32 	%p647, %r3079, -1;
	selp.u32 	%r3080, 1, 0, %p647;
	add.s32 	%r3081, %r3077, %r3080;
	ld.global.u32 	%r3082, [%rd1090+48];
	mul.wide.s32 	%rd1115, %r3082, 4;
	add.s64 	%rd1116, %rd4, %rd1115;
	ld.global.u32 	%r3083, [%rd1116];
	setp.eq.s32 	%p648, %r3083, -1;
	selp.u32 	%r3084, 1, 0, %p648;
	add.s32 	%r3085, %r3081, %r3084;
	ld.global.u32 	%r3086, [%rd1090+52];
	mul.wide.s32 	%rd1117, %r3086, 4;
	add.s64 	%rd1118, %rd4, %rd1117;
	ld.global.u32 	%r3087, [%rd1118];
	setp.eq.s32 	%p649, %r3087, -1;
	selp.u32 	%r3088, 1, 0, %p649;
	add.s32 	%r3089, %r3085, %r3088;
	ld.global.u32 	%r3090, [%rd1090+56];
	mul.wide.s32 	%rd1119, %r3090, 4;
	add.s64 	%rd1120, %rd4, %rd1119;
	ld.global.u32 	%r3091, [%rd1120];
	setp.eq.s32 	%p650, %r3091, -1;
	selp.u32 	%r3092, 1, 0, %p650;
	add.s32 	%r3093, %r3089, %r3092;
	ld.global.u32 	%r3094, [%rd1090+60];
	mul.wide.s32 	%rd1121, %r3094, 4;
	add.s64 	%rd1122, %rd4, %rd1121;
	ld.global.u32 	%r3095, [%rd1122];
	setp.eq.s32 	%p651, %r3095, -1;
	selp.u32 	%r3096, 1, 0, %p651;
	add.s32 	%r6039, %r3093, %r3096;
	add.s32 	%r6031, %r6031, 16;
	add.s32 	%r6029, %r6029, 16;
	setp.ne.s32 	%p652, %r6029, %r537;
	@%p652 bra 	$L__BB26_276;
$L__BB26_277:
	setp.eq.s32 	%p653, %r536, 0;
	@%p653 bra 	$L__BB26_287;
	and.b32  	%r547, %r535, 7;
	setp.lt.u32 	%p654, %r536, 8;
	@%p654 bra 	$L__BB26_280;
	mul.wide.s32 	%rd1123, %r6031, 4;
	add.s64 	%rd1124, %rd3, %rd1123;
	ld.global.u32 	%r3098, [%rd1124];
	mul.wide.s32 	%rd1125, %r3098, 4;
	add.s64 	%rd1126, %rd4, %rd1125;
	ld.global.u32 	%r3099, [%rd1126];
	setp.eq.s32 	%p655, %r3099, -1;
	selp.u32 	%r3100, 1, 0, %p655;
	add.s32 	%r3101, %r6039, %r3100;
	ld.global.u32 	%r3102, [%rd1124+4];
	mul.wide.s32 	%rd1127, %r3102, 4;
	add.s64 	%rd1128, %rd4, %rd1127;
	ld.global.u32 	%r3103, [%rd1128];
	setp.eq.s32 	%p656, %r3103, -1;
	selp.u32 	%r3104, 1, 0, %p656;
	add.s32 	%r3105, %r3101, %r3104;
	ld.global.u32 	%r3106, [%rd1124+8];
	mul.wide.s32 	%rd1129, %r3106, 4;
	add.s64 	%rd1130, %rd4, %rd1129;
	ld.global.u32 	%r3107, [%rd1130];
	setp.eq.s32 	%p657, %r3107, -1;
	selp.u32 	%r3108, 1, 0, %p657;
	add.s32 	%r3109, %r3105, %r3108;
	ld.global.u32 	%r3110, [%rd1124+12];
	mul.wide.s32 	%rd1131, %r3110, 4;
	add.s64 	%rd1132, %rd4, %rd1131;
	ld.global.u32 	%r3111, [%rd1132];
	setp.eq.s32 	%p658, %r3111, -1;
	selp.u32 	%r3112, 1, 0, %p658;
	add.s32 	%r3113, %r3109, %r3112;
	ld.global.u32 	%r3114, [%rd1124+16];
	mul.wide.s32 	%rd1133, %r3114, 4;
	add.s64 	%rd1134, %rd4, %rd1133;
	ld.global.u32 	%r3115, [%rd1134];
	setp.eq.s32 	%p659, %r3115, -1;
	selp.u32 	%r3116, 1, 0, %p659;
	add.s32 	%r3117, %r3113, %r3116;
	ld.global.u32 	%r3118, [%rd1124+20];
	mul.wide.s32 	%rd1135, %r3118, 4;
	add.s64 	%rd1136, %rd4, %rd1135;
	ld.global.u32 	%r3119, [%rd1136];
	setp.eq.s32 	%p660, %r3119, -1;
	selp.u32 	%r3120, 1, 0, %p660;
	add.s32 	%r3121, %r3117, %r3120;
	ld.global.u32 	%r3122, [%rd1124+24];
	mul.wide.s32 	%rd1137, %r3122, 4;
	add.s64 	%rd1138, %rd4, %rd1137;
	ld.global.u32 	%r3123, [%rd1138];
	setp.eq.s32 	%p661, %r3123, -1;
	selp.u32 	%r3124, 1, 0, %p661;
	add.s32 	%r3125, %r3121, %r3124;
	ld.global.u32 	%r3126, [%rd1124+28];
	mul.wide.s32 	%rd1139, %r3126, 4;
	add.s64 	%rd1140, %rd4, %rd1139;
	ld.global.u32 	%r3127, [%rd1140];
	setp.eq.s32 	%p662, %r3127, -1;
	selp.u32 	%r3128, 1, 0, %p662;
	add.s32 	%r6039, %r3125, %r3128;
	add.s32 	%r6031, %r6031, 8;
$L__BB26_280:
	setp.eq.s32 	%p663, %r547, 0;
	@%p663 bra 	$L__BB26_287;
	and.b32  	%r553, %r535, 3;
	setp.lt.u32 	%p664, %r547, 4;
	@%p664 bra 	$L__BB26_283;
	mul.wide.s32 	%rd1141, %r6031, 4;
	add.s64 	%rd1142, %rd3, %rd1141;
	ld.global.u32 	%r3130, [%rd1142];
	mul.wide.s32 	%rd1143, %r3130, 4;
	add.s64 	%rd1144, %rd4, %rd1143;
	ld.global.u32 	%r3131, [%rd1144];
	setp.eq.s32 	%p665, %r3131, -1;
	selp.u32 	%r3132, 1, 0, %p665;
	add.s32 	%r3133, %r6039, %r3132;
	ld.global.u32 	%r3134, [%rd1142+4];
	mul.wide.s32 	%rd1145, %r3134, 4;
	add.s64 	%rd1146, %rd4, %rd1145;
	ld.global.u32 	%r3135, [%rd1146];
	setp.eq.s32 	%p666, %r3135, -1;
	selp.u32 	%r3136, 1, 0, %p666;
	add.s32 	%r3137, %r3133, %r3136;
	ld.global.u32 	%r3138, [%rd1142+8];
	mul.wide.s32 	%rd1147, %r3138, 4;
	add.s64 	%rd1148, %rd4, %rd1147;
	ld.global.u32 	%r3139, [%rd1148];
	setp.eq.s32 	%p667, %r3139, -1;
	selp.u32 	%r3140, 1, 0, %p667;
	add.s32 	%r3141, %r3137, %r3140;
	ld.global.u32 	%r3142, [%rd1142+12];
	mul.wide.s32 	%rd1149, %r3142, 4;
	add.s64 	%rd1150, %rd4, %rd1149;
	ld.global.u32 	%r3143, [%rd1150];
	setp.eq.s32 	%p668, %r3143, -1;
	selp.u32 	%r3144, 1, 0, %p668;
	add.s32 	%r6039, %r3141, %r3144;
	add.s32 	%r6031, %r6031, 4;
$L__BB26_283:
	setp.eq.s32 	%p669, %r553, 0;
	@%p669 bra 	$L__BB26_287;
	mul.wide.s32 	%rd1151, %r6031, 4;
	add.s64 	%rd24, %rd3, %rd1151;
	ld.global.u32 	%r3145, [%rd24];
	mul.wide.s32 	%rd1152, %r3145, 4;
	add.s64 	%rd1153, %rd4, %rd1152;
	ld.global.u32 	%r3146, [%rd1153];
	setp.eq.s32 	%p670, %r3146, -1;
	selp.u32 	%r3147, 1, 0, %p670;
	add.s32 	%r6039, %r6039, %r3147;
	setp.eq.s32 	%p671, %r553, 1;
	@%p671 bra 	$L__BB26_287;
	ld.global.u32 	%r3148, [%rd24+4];
	mul.wide.s32 	%rd1154, %r3148, 4;
	add.s64 	%rd1155, %rd4, %rd1154;
	ld.global.u32 	%r3149, [%rd1155];
	setp.eq.s32 	%p672, %r3149, -1;
	selp.u32 	%r3150, 1, 0, %p672;
	add.s32 	%r6039, %r6039, %r3150;
	setp.eq.s32 	%p673, %r553, 2;
	@%p673 bra 	$L__BB26_287;
	ld.global.u32 	%r3151, [%rd24+8];
	mul.wide.s32 	%rd1156, %r3151, 4;
	add.s64 	%rd1157, %rd4, %rd1156;
	ld.global.u32 	%r3152, [%rd1157];
	setp.eq.s32 	%p674, %r3152, -1;
	selp.u32 	%r3153, 1, 0, %p674;
	add.s32 	%r6039, %r6039, %r3153;
$L__BB26_287:
	add.s32 	%r3154, %r5857, %r5844;
	add.s32 	%r3155, %r5870, %r3154;
	add.s32 	%r3156, %r5883, %r3155;
	add.s32 	%r3157, %r5896, %r3156;
	add.s32 	%r3158, %r5909, %r3157;
	add.s32 	%r3159, %r5922, %r3158;
	add.s32 	%r3160, %r5935, %r3159;
	add.s32 	%r3161, %r5948, %r3160;
	add.s32 	%r3162, %r5961, %r3161;
	add.s32 	%r3163, %r5974, %r3162;
	add.s32 	%r3164, %r5987, %r3163;
	add.s32 	%r3165, %r6000, %r3164;
	add.s32 	%r3166, %r6013, %r3165;
	add.s32 	%r3167, %r6026, %r3166;
	add.s32 	%r6265, %r6039, %r3167;
	add.s64 	%rd25, %rd48, -4096;
	setp.lt.u64 	%p675, %rd25, 4096;
	mov.b64 	%rd2485, 4096;
	@%p675 bra 	$L__BB26_531;
	mov.b64 	%rd2485, 4096;
$L__BB26_289:
	cvt.u32.u64 	%r3169, %rd2485;
	add.s32 	%r3170, %r82, %r3169;
	shl.b64 	%rd1160, %rd2485, 32;
	shr.s64 	%rd1161, %rd1160, 30;
	add.s64 	%rd27, %rd7, %rd1161;
	ld.global.u32 	%r3171, [%rd27];
	setp.ne.s32 	%p676, %r3171, -1;
	mul.wide.s32 	%rd1162, %r3170, 4;
	add.s64 	%rd28, %rd2, %rd1162;
	mov.b32 	%r6053, 0;
	@%p676 bra 	$L__BB26_304;
	ld.global.u32 	%r6045, [%rd28];
	ld.global.u32 	%r566, [%rd28+4];
	setp.ge.s32 	%p677, %r6045, %r566;
	@%p677 bra 	$L__BB26_304;
	add.s32 	%r3175, %r6045, 1;
	max.s32 	%r3176, %r566, %r3175;
	sub.s32 	%r567, %r3176, %r6045;
	and.b32  	%r568, %r567, 15;
	sub.s32 	%r3177, %r6045, %r3176;
	setp.gt.u32 	%p678, %r3177, -16;
	mov.b32 	%r6053, 0;
	@%p678 bra 	$L__BB26_294;
	and.b32  	%r569, %r567, -16;
	mov.b32 	%r6053, 0;
	mov.u32 	%r6043, %r6053;
$L__BB26_293:
	.pragma "nounroll";
	mul.wide.s32 	%rd1163, %r6045, 4;
	add.s64 	%rd1164, %rd3, %rd1163;
	ld.global.u32 	%r3179, [%rd1164];
	mul.wide.s32 	%rd1165, %r3179, 4;
	add.s64 	%rd1166, %rd4, %rd1165;
	ld.global.u32 	%r3180, [%rd1166];
	setp.eq.s32 	%p679, %r3180, -1;
	selp.u32 	%r3181, 1, 0, %p679;
	add.s32 	%r3182, %r6053, %r3181;
	ld.global.u32 	%r3183, [%rd1164+4];
	mul.wide.s32 	%rd1167, %r3183, 4;
	add.s64 	%rd1168, %rd4, %rd1167;
	ld.global.u32 	%r3184, [%rd1168];
	setp.eq.s32 	%p680, %r3184, -1;
	selp.u32 	%r3185, 1, 0, %p680;
	add.s32 	%r3186, %r3182, %r3185;
	ld.global.u32 	%r3187, [%rd1164+8];
	mul.wide.s32 	%rd1169, %r3187, 4;
	add.s64 	%rd1170, %rd4, %rd1169;
	ld.global.u32 	%r3188, [%rd1170];
	setp.eq.s32 	%p681, %r3188, -1;
	selp.u32 	%r3189, 1, 0, %p681;
	add.s32 	%r3190, %r3186, %r3189;
	ld.global.u32 	%r3191, [%rd1164+12];
	mul.wide.s32 	%rd1171, %r3191, 4;
	add.s64 	%rd1172, %rd4, %rd1171;
	ld.global.u32 	%r3192, [%rd1172];
	setp.eq.s32 	%p682, %r3192, -1;
	selp.u32 	%r3193, 1, 0, %p682;
	add.s32 	%r3194, %r3190, %r3193;
	ld.global.u32 	%r3195, [%rd1164+16];
	mul.wide.s32 	%rd1173, %r3195, 4;
	add.s64 	%rd1174, %rd4, %rd1173;
	ld.global.u32 	%r3196, [%rd1174];
	setp.eq.s32 	%p683, %r3196, -1;
	selp.u32 	%r3197, 1, 0, %p683;
	add.s32 	%r3198, %r3194, %r3197;
	ld.global.u32 	%r3199, [%rd1164+20];
	mul.wide.s32 	%rd1175, %r3199, 4;
	add.s64 	%rd1176, %rd4, %rd1175;
	ld.global.u32 	%r3200, [%rd1176];
	setp.eq.s32 	%p684, %r3200, -1;
	selp.u32 	%r3201, 1, 0, %p684;
	add.s32 	%r3202, %r3198, %r3201;
	ld.global.u32 	%r3203, [%rd1164+24];
	mul.wide.s32 	%rd1177, %r3203, 4;
	add.s64 	%rd1178, %rd4, %rd1177;
	ld.global.u32 	%r3204, [%rd1178];
	setp.eq.s32 	%p685, %r3204, -1;
	selp.u32 	%r3205, 1, 0, %p685;
	add.s32 	%r3206, %r3202, %r3205;
	ld.global.u32 	%r3207, [%rd1164+28];
	mul.wide.s32 	%rd1179, %r3207, 4;
	add.s64 	%rd1180, %rd4, %rd1179;
	ld.global.u32 	%r3208, [%rd1180];
	setp.eq.s32 	%p686, %r3208, -1;
	selp.u32 	%r3209, 1, 0, %p686;
	add.s32 	%r3210, %r3206, %r3209;
	ld.global.u32 	%r3211, [%rd1164+32];
	mul.wide.s32 	%rd1181, %r3211, 4;
	add.s64 	%rd1182, %rd4, %rd1181;
	ld.global.u32 	%r3212, [%rd1182];
	setp.eq.s32 	%p687, %r3212, -1;
	selp.u32 	%r3213, 1, 0, %p687;
	add.s32 	%r3214, %r3210, %r3213;
	ld.global.u32 	%r3215, [%rd1164+36];
	mul.wide.s32 	%rd1183, %r3215, 4;
	add.s64 	%rd1184, %rd4, %rd1183;
	ld.global.u32 	%r3216, [%rd1184];
	setp.eq.s32 	%p688, %r3216, -1;
	selp.u32 	%r3217, 1, 0, %p688;
	add.s32 	%r3218, %r3214, %r3217;
	ld.global.u32 	%r3219, [%rd1164+40];
	mul.wide.s32 	%rd1185, %r3219, 4;
	add.s64 	%rd1186, %rd4, %rd1185;
	ld.global.u32 	%r3220, [%rd1186];
	setp.eq.s32 	%p689, %r3220, -1;
	selp.u32 	%r3221, 1, 0, %p689;
	add.s32 	%r3222, %r3218, %r3221;
	ld.global.u32 	%r3223, [%rd1164+44];
	mul.wide.s32 	%rd1187, %r3223, 4;
	add.s64 	%rd1188, %rd4, %rd1187;
	ld.global.u32 	%r3224, [%rd1188];
	setp.eq.s32 	%p690, %r3224, -1;
	selp.u32 	%r3225, 1, 0, %p690;
	add.s32 	%r3226, %r3222, %r3225;
	ld.global.u32 	%r3227, [%rd1164+48];
	mul.wide.s32 	%rd1189, %r3227, 4;
	add.s64 	%rd1190, %rd4, %rd1189;
	ld.global.u32 	%r3228, [%rd1190];
	setp.eq.s32 	%p691, %r3228, -1;
	selp.u32 	%r3229, 1, 0, %p691;
	add.s32 	%r3230, %r3226, %r3229;
	ld.global.u32 	%r3231, [%rd1164+52];
	mul.wide.s32 	%rd1191, %r3231, 4;
	add.s64 	%rd1192, %rd4, %rd1191;
	ld.global.u32 	%r3232, [%rd1192];
	setp.eq.s32 	%p692, %r3232, -1;
	selp.u32 	%r3233, 1, 0, %p692;
	add.s32 	%r3234, %r3230, %r3233;
	ld.global.u32 	%r3235, [%rd1164+56];
	mul.wide.s32 	%rd1193, %r3235, 4;
	add.s64 	%rd1194, %rd4, %rd1193;
	ld.global.u32 	%r3236, [%rd1194];
	setp.eq.s32 	%p693, %r3236, -1;
	selp.u32 	%r3237, 1, 0, %p693;
	add.s32 	%r3238, %r3234, %r3237;
	ld.global.u32 	%r3239, [%rd1164+60];
	mul.wide.s32 	%rd1195, %r3239, 4;
	add.s64 	%rd1196, %rd4, %rd1195;
	ld.global.u32 	%r3240, [%rd1196];
	setp.eq.s32 	%p694, %r3240, -1;
	selp.u32 	%r3241, 1, 0, %p694;
	add.s32 	%r6053, %r3238, %r3241;
	add.s32 	%r6045, %r6045, 16;
	add.s32 	%r6043, %r6043, 16;
	setp.ne.s32 	%p695, %r6043, %r569;
	@%p695 bra 	$L__BB26_293;
$L__BB26_294:
	setp.eq.s32 	%p696, %r568, 0;
	@%p696 bra 	$L__BB26_304;
	and.b32  	%r579, %r567, 7;
	setp.lt.u32 	%p697, %r568, 8;
	@%p697 bra 	$L__BB26_297;
	mul.wide.s32 	%rd1197, %r6045, 4;
	add.s64 	%rd1198, %rd3, %rd1197;
	ld.global.u32 	%r3243, [%rd1198];
	mul.wide.s32 	%rd1199, %r3243, 4;
	add.s64 	%rd1200, %rd4, %rd1199;
	ld.global.u32 	%r3244, [%rd1200];
	setp.eq.s32 	%p698, %r3244, -1;
	selp.u32 	%r3245, 1, 0, %p698;
	add.s32 	%r3246, %r6053, %r3245;
	ld.global.u32 	%r3247, [%rd1198+4];
	mul.wide.s32 	%rd1201, %r3247, 4;
	add.s64 	%rd1202, %rd4, %rd1201;
	ld.global.u32 	%r3248, [%rd1202];
	setp.eq.s32 	%p699, %r3248, -1;
	selp.u32 	%r3249, 1, 0, %p699;
	add.s32 	%r3250, %r3246, %r3249;
	ld.global.u32 	%r3251, [%rd1198+8];
	mul.wide.s32 	%rd1203, %r3251, 4;
	add.s64 	%rd1204, %rd4, %rd1203;
	ld.global.u32 	%r3252, [%rd1204];
	setp.eq.s32 	%p700, %r3252, -1;
	selp.u32 	%r3253, 1, 0, %p700;
	add.s32 	%r3254, %r3250, %r3253;
	ld.global.u32 	%r3255, [%rd1198+12];
	mul.wide.s32 	%rd1205, %r3255, 4;
	add.s64 	%rd1206, %rd4, %rd1205;
	ld.global.u32 	%r3256, [%rd1206];
	setp.eq.s32 	%p701, %r3256, -1;
	selp.u32 	%r3257, 1, 0, %p701;
	add.s32 	%r3258, %r3254, %r3257;
	ld.global.u32 	%r3259, [%rd1198+16];
	mul.wide.s32 	%rd1207, %r3259, 4;
	add.s64 	%rd1208, %rd4, %rd1207;
	ld.global.u32 	%r3260, [%rd1208];
	setp.eq.s32 	%p702, %r3260, -1;
	selp.u32 	%r3261, 1, 0, %p702;
	add.s32 	%r3262, %r3258, %r3261;
	ld.global.u32 	%r3263, [%rd1198+20];
	mul.wide.s32 	%rd1209, %r3263, 4;
	add.s64 	%rd1210, %rd4, %rd1209;
	ld.global.u32 	%r3264, [%rd1210];
	setp.eq.s32 	%p703, %r3264, -1;
	selp.u32 	%r3265, 1, 0, %p703;
	add.s32 	%r3266, %r3262, %r3265;
	ld.global.u32 	%r3267, [%rd1198+24];
	mul.wide.s32 	%rd1211, %r3267, 4;
	add.s64 	%rd1212, %rd4, %rd1211;
	ld.global.u32 	%r3268, [%rd1212];
	setp.eq.s32 	%p704, %r3268, -1;
	selp.u32 	%r3269, 1, 0, %p704;
	add.s32 	%r3270, %r3266, %r3269;
	ld.global.u32 	%r3271, [%rd1198+28];
	mul.wide.s32 	%rd1213, %r3271, 4;
	add.s64 	%rd1214, %rd4, %rd1213;
	ld.global.u32 	%r3272, [%rd1214];
	setp.eq.s32 	%p705, %r3272, -1;
	selp.u32 	%r3273, 1, 0, %p705;
	add.s32 	%r6053, %r3270, %r3273;
	add.s32 	%r6045, %r6045, 8;
$L__BB26_297:
	setp.eq.s32 	%p706, %r579, 0;
	@%p706 bra 	$L__BB26_304;
	and.b32  	%r585, %r567, 3;
	setp.lt.u32 	%p707, %r579, 4;
	@%p707 bra 	$L__BB26_300;
	mul.wide.s32 	%rd1215, %r6045, 4;
	add.s64 	%rd1216, %rd3, %rd1215;
	ld.global.u32 	%r3275, [%rd1216];
	mul.wide.s32 	%rd1217, %r3275, 4;
	add.s64 	%rd1218, %rd4, %rd1217;
	ld.global.u32 	%r3276, [%rd1218];
	setp.eq.s32 	%p708, %r3276, -1;
	selp.u32 	%r3277, 1, 0, %p708;
	add.s32 	%r3278, %r6053, %r3277;
	ld.global.u32 	%r3279, [%rd1216+4];
	mul.wide.s32 	%rd1219, %r3279, 4;
	add.s64 	%rd1220, %rd4, %rd1219;
	ld.global.u32 	%r3280, [%rd1220];
	setp.eq.s32 	%p709, %r3280, -1;
	selp.u32 	%r3281, 1, 0, %p709;
	add.s32 	%r3282, %r3278, %r3281;
	ld.global.u32 	%r3283, [%rd1216+8];
	mul.wide.s32 	%rd1221, %r3283, 4;
	add.s64 	%rd1222, %rd4, %rd1221;
	ld.global.u32 	%r3284, [%rd1222];
	setp.eq.s32 	%p710, %r3284, -1;
	selp.u32 	%r3285, 1, 0, %p710;
	add.s32 	%r3286, %r3282, %r3285;
	ld.global.u32 	%r3287, [%rd1216+12];
	mul.wide.s32 	%rd1223, %r3287, 4;
	add.s64 	%rd1224, %rd4, %rd1223;
	ld.global.u32 	%r3288, [%rd1224];
	setp.eq.s32 	%p711, %r3288, -1;
	selp.u32 	%r3289, 1, 0, %p711;
	add.s32 	%r6053, %r3286, %r3289;
	add.s32 	%r6045, %r6045, 4;
$L__BB26_300:
	setp.eq.s32 	%p712, %r585, 0;
	@%p712 bra 	$L__BB26_304;
	mul.wide.s32 	%rd1225, %r6045, 4;
	add.s64 	%rd29, %rd3, %rd1225;
	ld.global.u32 	%r3290, [%rd29];
	mul.wide.s32 	%rd1226, %r3290, 4;
	add.s64 	%rd1227, %rd4, %rd1226;
	ld.global.u32 	%r3291, [%rd1227];
	setp.eq.s32 	%p713, %r3291, -1;
	selp.u32 	%r3292, 1, 0, %p713;
	add.s32 	%r6053, %r6053, %r3292;
	setp.eq.s32 	%p714, %r585, 1;
	@%p714 bra 	$L__BB26_304;
	ld.global.u32 	%r3293, [%rd29+4];
	mul.wide.s32 	%rd1228, %r3293, 4;
	add.s64 	%rd1229, %rd4, %rd1228;
	ld.global.u32 	%r3294, [%rd1229];
	setp.eq.s32 	%p715, %r3294, -1;
	selp.u32 	%r3295, 1, 0, %p715;
	add.s32 	%r6053, %r6053, %r3295;
	setp.eq.s32 	%p716, %r585, 2;
	@%p716 bra 	$L__BB26_304;
	ld.global.u32 	%r3296, [%rd29+8];
	mul.wide.s32 	%rd1230, %r3296, 4;
	add.s64 	%rd1231, %rd4, %rd1230;
	ld.global.u32 	%r3297, [%rd1231];
	setp.eq.s32 	%p717, %r3297, -1;
	selp.u32 	%r3298, 1, 0, %p717;
	add.s32 	%r6053, %r6053, %r3298;
$L__BB26_304:
	ld.global.u32 	%r3300, [%rd27+1024];
	setp.ne.s32 	%p718, %r3300, -1;
	mov.b32 	%r6066, 0;
	@%p718 bra 	$L__BB26_319;
	ld.global.u32 	%r6058, [%rd28+1024];
	ld.global.u32 	%r596, [%rd28+1028];
	setp.ge.s32 	%p719, %r6058, %r596;
	@%p719 bra 	$L__BB26_319;
	add.s32 	%r3304, %r6058, 1;
	max.s32 	%r3305, %r596, %r3304;
	sub.s32 	%r597, %r3305, %r6058;
	and.b32  	%r598, %r597, 15;
	sub.s32 	%r3306, %r6058, %r3305;
	setp.gt.u32 	%p720, %r3306, -16;
	mov.b32 	%r6066, 0;
	@%p720 bra 	$L__BB26_309;
	and.b32  	%r599, %r597, -16;
	mov.b32 	%r6066, 0;
	mov.u32 	%r6056, %r6066;
$L__BB26_308:
	.pragma "nounroll";
	mul.wide.s32 	%rd1232, %r6058, 4;
	add.s64 	%rd1233, %rd3, %rd1232;
	ld.global.u32 	%r3308, [%rd1233];
	mul.wide.s32 	%rd1234, %r3308, 4;
	add.s64 	%rd1235, %rd4, %rd1234;
	ld.global.u32 	%r3309, [%rd1235];
	setp.eq.s32 	%p721, %r3309, -1;
	selp.u32 	%r3310, 1, 0, %p721;
	add.s32 	%r3311, %r6066, %r3310;
	ld.global.u32 	%r3312, [%rd1233+4];
	mul.wide.s32 	%rd1236, %r3312, 4;
	add.s64 	%rd1237, %rd4, %rd1236;
	ld.global.u32 	%r3313, [%rd1237];
	setp.eq.s32 	%p722, %r3313, -1;
	selp.u32 	%r3314, 1, 0, %p722;
	add.s32 	%r3315, %r3311, %r3314;
	ld.global.u32 	%r3316, [%rd1233+8];
	mul.wide.s32 	%rd1238, %r3316, 4;
	add.s64 	%rd1239, %rd4, %rd1238;
	ld.global.u32 	%r3317, [%rd1239];
	setp.eq.s32 	%p723, %r3317, -1;
	selp.u32 	%r3318, 1, 0, %p723;
	add.s32 	%r3319, %r3315, %r3318;
	ld.global.u32 	%r3320, [%rd1233+12];
	mul.wide.s32 	%rd1240, %r3320, 4;
	add.s64 	%rd1241, %rd4, %rd1240;
	ld.global.u32 	%r3321, [%rd1241];
	setp.eq.s32 	%p724, %r3321, -1;
	selp.u32 	%r3322, 1, 0, %p724;
	add.s32 	%r3323, %r3319, %r3322;
	ld.global.u32 	%r3324, [%rd1233+16];
	mul.wide.s32 	%rd1242, %r3324, 4;
	add.s64 	%rd1243, %rd4, %rd1242;
	ld.global.u32 	%r3325, [%rd1243];
	setp.eq.s32 	%p725, %r3325, -1;
	selp.u32 	%r3326, 1, 0, %p725;
	add.s32 	%r3327, %r3323, %r3326;
	ld.global.u32 	%r3328, [%rd1233+20];
	mul.wide.s32 	%rd1244, %r3328, 4;
	add.s64 	%rd1245, %rd4, %rd1244;
	ld.global.u32 	%r3329, [%rd1245];
	setp.eq.s32 	%p726, %r3329, -1;
	selp.u32 	%r3330, 1, 0, %p726;
	add.s32 	%r3331, %r3327, %r3330;
	ld.global.u32 	%r3332, [%rd1233+24];
	mul.wide.s32 	%rd1246, %r3332, 4;
	add.s64 	%rd1247, %rd4, %rd1246;
	ld.global.u32 	%r3333, [%rd1247];
	setp.eq.s32 	%p727, %r3333, -1;
	selp.u32 	%r3334, 1, 0, %p727;
	add.s32 	%r3335, %r3331, %r3334;
	ld.global.u32 	%r3336, [%rd1233+28];
	mul.wide.s32 	%rd1248, %r3336, 4;
	add.s64 	%rd1249, %rd4, %rd1248;
	ld.global.u32 	%r3337, [%rd1249];
	setp.eq.s32 	%p728, %r3337, -1;
	selp.u32 	%r3338, 1, 0, %p728;
	add.s32 	%r3339, %r3335, %r3338;
	ld.global.u32 	%r3340, [%rd1233+32];
	mul.wide.s32 	%rd1250, %r3340, 4;
	add.s64 	%rd1251, %rd4, %rd1250;
	ld.global.u32 	%r3341, [%rd1251];
	setp.eq.s32 	%p729, %r3341, -1;
	selp.u32 	%r3342, 1, 0, %p729;
	add.s32 	%r3343, %r3339, %r3342;
	ld.global.u32 	%r3344, [%rd1233+36];
	mul.wide.s32 	%rd1252, %r3344, 4;
	add.s64 	%rd1253, %rd4, %rd1252;
	ld.global.u32 	%r3345, [%rd1253];
	setp.eq.s32 	%p730, %r3345, -1;
	selp.u32 	%r3346, 1, 0, %p730;
	add.s32 	%r3347, %r3343, %r3346;
	ld.global.u32 	%r3348, [%rd1233+40];
	mul.wide.s32 	%rd1254, %r3348, 4;
	add.s64 	%rd1255, %rd4, %rd1254;
	ld.global.u32 	%r3349, [%rd1255];
	setp.eq.s32 	%p731, %r3349, -1;
	selp.u32 	%r3350, 1, 0, %p731;
	add.s32 	%r3351, %r3347, %r3350;
	ld.global.u32 	%r3352, [%rd1233+44];
	mul.wide.s32 	%rd1256, %r3352, 4;
	add.s64 	%rd1257, %rd4, %rd1256;
	ld.global.u32 	%r3353, [%rd1257];
	setp.eq.s32 	%p732, %r3353, -1;
	selp.u32 	%r3354, 1, 0, %p732;
	add.s32 	%r3355, %r3351, %r3354;
	ld.global.u32 	%r3356, [%rd1233+48];
	mul.wide.s32 	%rd1258, %r3356, 4;
	add.s64 	%rd1259, %rd4, %rd1258;
	ld.global.u32 	%r3357, [%rd1259];
	setp.eq.s32 	%p733, %r3357, -1;
	selp.u32 	%r3358, 1, 0, %p733;
	add.s32 	%r3359, %r3355, %r3358;
	ld.global.u32 	%r3360, [%rd1233+52];
	mul.wide.s32 	%rd1260, %r3360, 4;
	add.s64 	%rd1261, %rd4, %rd1260;
	ld.global.u32 	%r3361, [%rd1261];
	setp.eq.s32 	%p734, %r3361, -1;
	selp.u32 	%r3362, 1, 0, %p734;
	add.s32 	%r3363, %r3359, %r3362;
	ld.global.u32 	%r3364, [%rd1233+56];
	mul.wide.s32 	%rd1262, %r3364, 4;
	add.s64 	%rd1263, %rd4, %rd1262;
	ld.global.u32 	%r3365, [%rd1263];
	setp.eq.s32 	%p735, %r3365, -1;
	selp.u32 	%r3366, 1, 0, %p735;
	add.s32 	%r3367, %r3363, %r3366;
	ld.global.u32 	%r3368, [%rd1233+60];
	mul.wide.s32 	%rd1264, %r3368, 4;
	add.s64 	%rd1265, %rd4, %rd1264;
	ld.global.u32 	%r3369, [%rd1265];
	setp.eq.s32 	%p736, %r3369, -1;
	selp.u32 	%r3370, 1, 0, %p736;
	add.s32 	%r6066, %r3367, %r3370;
	add.s32 	%r6058, %r6058, 16;
	add.s32 	%r6056, %r6056, 16;
	setp.ne.s32 	%p737, %r6056, %r599;
	@%p737 bra 	$L__BB26_308;
$L__BB26_309:
	setp.eq.s32 	%p738, %r598, 0;
	@%p738 bra 	$L__BB26_319;
	and.b32  	%r609, %r597, 7;
	setp.lt.u32 	%p739, %r598, 8;
	@%p739 bra 	$L__BB26_312;
	mul.wide.s32 	%rd1266, %r6058, 4;
	add.s64 	%rd1267, %rd3, %rd1266;
	ld.global.u32 	%r3372, [%rd1267];
	mul.wide.s32 	%rd1268, %r3372, 4;
	add.s64 	%rd1269, %rd4, %rd1268;
	ld.global.u32 	%r3373, [%rd1269];
	setp.eq.s32 	%p740, %r3373, -1;
	selp.u32 	%r3374, 1, 0, %p740;
	add.s32 	%r3375, %r6066, %r3374;
	ld.global.u32 	%r3376, [%rd1267+4];
	mul.wide.s32 	%rd1270, %r3376, 4;
	add.s64 	%rd1271, %rd4, %rd1270;
	ld.global.u32 	%r3377, [%rd1271];
	setp.eq.s32 	%p741, %r3377, -1;
	selp.u32 	%r3378, 1, 0, %p741;
	add.s32 	%r3379, %r3375, %r3378;
	ld.global.u32 	%r3380, [%rd1267+8];
	mul.wide.s32 	%rd1272, %r3380, 4;
	add.s64 	%rd1273, %rd4, %rd1272;
	ld.global.u32 	%r3381, [%rd1273];
	setp.eq.s32 	%p742, %r3381, -1;
	selp.u32 	%r3382, 1, 0, %p742;
	add.s32 	%r3383, %r3379, %r3382;
	ld.global.u32 	%r3384, [%rd1267+12];
	mul.wide.s32 	%rd1274, %r3384, 4;
	add.s64 	%rd1275, %rd4, %rd1274;
	ld.global.u32 	%r3385, [%rd1275];
	setp.eq.s32 	%p743, %r3385, -1;
	selp.u32 	%r3386, 1, 0, %p743;
	add.s32 	%r3387, %r3383, %r3386;
	ld.global.u32 	%r3388, [%rd1267+16];
	mul.wide.s32 	%rd1276, %r3388, 4;
	add.s64 	%rd1277, %rd4, %rd1276;
	ld.global.u32 	%r3389, [%rd1277];
	setp.eq.s32 	%p744, %r3389, -1;
	selp.u32 	%r3390, 1, 0, %p744;
	add.s32 	%r3391, %r3387, %r3390;
	ld.global.u32 	%r3392, [%rd1267+20];
	mul.wide.s32 	%rd1278, %r3392, 4;
	add.s64 	%rd1279, %rd4, %rd1278;
	ld.global.u32 	%r3393, [%rd1279];
	setp.eq.s32 	%p745, %r3393, -1;
	selp.u32 	%r3394, 1, 0, %p745;
	add.s32 	%r3395, %r3391, %r3394;
	ld.global.u32 	%r3396, [%rd1267+24];
	mul.wide.s32 	%rd1280, %r3396, 4;
	add.s64 	%rd1281, %rd4, %rd1280;
	ld.global.u32 	%r3397, [%rd1281];
	setp.eq.s32 	%p746, %r3397, -1;
	selp.u32 	%r3398, 1, 0, %p746;
	add.s32 	%r3399, %r3395, %r3398;
	ld.global.u32 	%r3400, [%rd1267+28];
	mul.wide.s32 	%rd1282, %r3400, 4;
	add.s64 	%rd1283, %rd4, %rd1282;
	ld.global.u32 	%r3401, [%rd1283];
	setp.eq.s32 	%p747, %r3401, -1;
	selp.u32 	%r3402, 1, 0, %p747;
	add.s32 	%r6066, %r3399, %r3402;
	add.s32 	%r6058, %r6058, 8;
$L__BB26_312:
	setp.eq.s32 	%p748, %r609, 0;
	@%p748 bra 	$L__BB26_319;
	and.b32  	%r615, %r597, 3;
	setp.lt.u32 	%p749, %r609, 4;
	@%p749 bra 	$L__BB26_315;
	mul.wide.s32 	%rd1284, %r6058, 4;
	add.s64 	%rd1285, %rd3, %rd1284;
	ld.global.u32 	%r3404, [%rd1285];
	mul.wide.s32 	%rd1286, %r3404, 4;
	add.s64 	%rd1287, %rd4, %rd1286;
	ld.global.u32 	%r3405, [%rd1287];
	setp.eq.s32 	%p750, %r3405, -1;
	selp.u32 	%r3406, 1, 0, %p750;
	add.s32 	%r3407, %r6066, %r3406;
	ld.global.u32 	%r3408, [%rd1285+4];
	mul.wide.s32 	%rd1288, %r3408, 4;
	add.s64 	%rd1289, %rd4, %rd1288;
	ld.global.u32 	%r3409, [%rd1289];
	setp.eq.s32 	%p751, %r3409, -1;
	selp.u32 	%r3410, 1, 0, %p751;
	add.s32 	%r3411, %r3407, %r3410;
	ld.global.u32 	%r3412, [%rd1285+8];
	mul.wide.s32 	%rd1290, %r3412, 4;
	add.s64 	%rd1291, %rd4, %rd1290;
	ld.global.u32 	%r3413, [%rd1291];
	setp.eq.s32 	%p752, %r3413, -1;
	selp.u32 	%r3414, 1, 0, %p752;
	add.s32 	%r3415, %r3411, %r3414;
	ld.global.u32 	%r3416, [%rd1285+12];
	mul.wide.s32 	%rd1292, %r3416, 4;
	add.s64 	%rd1293, %rd4, %rd1292;
	ld.global.u32 	%r3417, [%rd1293];
	setp.eq.s32 	%p753, %r3417, -1;
	selp.u32 	%r3418, 1, 0, %p753;
	add.s32 	%r6066, %r3415, %r3418;
	add.s32 	%r6058, %r6058, 4;
$L__BB26_315:
	setp.eq.s32 	%p754, %r615, 0;
	@%p754 bra 	$L__BB26_319;
	mul.wide.s32 	%rd1294, %r6058, 4;
	add.s64 	%rd30, %rd3, %rd1294;
	ld.global.u32 	%r3419, [%rd30];
	mul.wide.s32 	%rd1295, %r3419, 4;
	add.s64 	%rd1296, %rd4, %rd1295;
	ld.global.u32 	%r3420, [%rd1296];
	setp.eq.s32 	%p755, %r3420, -1;
	selp.u32 	%r3421, 1, 0, %p755;
	add.s32 	%r6066, %r6066, %r3421;
	setp.eq.s32 	%p756, %r615, 1;
	@%p756 bra 	$L__BB26_319;
	ld.global.u32 	%r3422, [%rd30+4];
	mul.wide.s32 	%rd1297, %r3422, 4;
	add.s64 	%rd1298, %rd4, %rd1297;
	ld.global.u32 	%r3423, [%rd1298];
	setp.eq.s32 	%p757, %r3423, -1;
	selp.u32 	%r3424, 1, 0, %p757;
	add.s32 	%r6066, %r6066, %r3424;
	setp.eq.s32 	%p758, %r615, 2;
	@%p758 bra 	$L__BB26_319;
	ld.global.u32 	%r3425, [%rd30+8];
	mul.wide.s32 	%rd1299, %r3425, 4;
	add.s64 	%rd1300, %rd4, %rd1299;
	ld.global.u32 	%r3426, [%rd1300];
	setp.eq.s32 	%p759, %r3426, -1;
	selp.u32 	%r3427, 1, 0, %p759;
	add.s32 	%r6066, %r6066, %r3427;
$L__BB26_319:
	ld.global.u32 	%r3429, [%rd27+2048];
	setp.ne.s32 	%p760, %r3429, -1;
	mov.b32 	%r6079, 0;
	@%p760 bra 	$L__BB26_334;
	ld.global.u32 	%r6071, [%rd28+2048];
	ld.global.u32 	%r626, [%rd28+2052];
	setp.ge.s32 	%p761, %r6071, %r626;
	@%p761 bra 	$L__BB26_334;
	add.s32 	%r3433, %r6071, 1;
	max.s32 	%r3434, %r626, %r3433;
	sub.s32 	%r627, %r3434, %r6071;
	and.b32  	%r628, %r627, 15;
	sub.s32 	%r3435, %r6071, %r3434;
	setp.gt.u32 	%p762, %r3435, -16;
	mov.b32 	%r6079, 0;
	@%p762 bra 	$L__BB26_324;
	and.b32  	%r629, %r627, -16;
	mov.b32 	%r6079, 0;
	mov.u32 	%r6069, %r6079;
$L__BB26_323:
	.pragma "nounroll";
	mul.wide.s32 	%rd1301, %r6071, 4;
	add.s64 	%rd1302, %rd3, %rd1301;
	ld.global.u32 	%r3437, [%rd1302];
	mul.wide.s32 	%rd1303, %r3437, 4;
	add.s64 	%rd1304, %rd4, %rd1303;
	ld.global.u32 	%r3438, [%rd1304];
	setp.eq.s32 	%p763, %r3438, -1;
	selp.u32 	%r3439, 1, 0, %p763;
	add.s32 	%r3440, %r6079, %r3439;
	ld.global.u32 	%r3441, [%rd1302+4];
	mul.wide.s32 	%rd1305, %r3441, 4;
	add.s64 	%rd1306, %rd4, %rd1305;
	ld.global.u32 	%r3442, [%rd1306];
	setp.eq.s32 	%p764, %r3442, -1;
	selp.u32 	%r3443, 1, 0, %p764;
	add.s32 	%r3444, %r3440, %r3443;
	ld.global.u32 	%r3445, [%rd1302+8];
	mul.wide.s32 	%rd1307, %r3445, 4;
	add.s64 	%rd1308, %rd4, %rd1307;
	ld.global.u32 	%r3446, [%rd1308];
	setp.eq.s32 	%p765, %r3446, -1;
	selp.u32 	%r3447, 1, 0, %p765;
	add.s32 	%r3448, %r3444, %r3447;
	ld.global.u32 	%r3449, [%rd1302+12];
	mul.wide.s32 	%rd1309, %r3449, 4;
	add.s64 	%rd1310, %rd4, %rd1309;
	ld.global.u32 	%r3450, [%rd1310];
	setp.eq.s32 	%p766, %r3450, -1;
	selp.u32 	%r3451, 1, 0, %p766;
	add.s32 	%r3452, %r3448, %r3451;
	ld.global.u32 	%r3453, [%rd1302+16];
	mul.wide.s32 	%rd1311, %r3453, 4;
	add.s64 	%rd1312, %rd4, %rd1311;
	ld.global.u32 	%r3454, [%rd1312];
	setp.eq.s32 	%p767, %r3454, -1;
	selp.u32 	%r3455, 1, 0, %p767;
	add.s32 	%r3456, %r3452, %r3455;
	ld.global.u32 	%r3457, [%rd1302+20];
	mul.wide.s32 	%rd1313, %r3457, 4;
	add.s64 	%rd1314, %rd4, %rd1313;
	ld.global.u32 	%r3458, [%rd1314];
	setp.eq.s32 	%p768, %r3458, -1;
	selp.u32 	%r3459, 1, 0, %p768;
	add.s32 	%r3460, %r3456, %r3459;
	ld.global.u32 	%r3461, [%rd1302+24];
	mul.wide.s32 	%rd1315, %r3461, 4;
	add.s64 	%rd1316, %rd4, %rd1315;
	ld.global.u32 	%r3462, [%rd1316];
	setp.eq.s32 	%p769, %r3462, -1;
	selp.u32 	%r3463, 1, 0, %p769;
	add.s32 	%r3464, %r3460, %r3463;
	ld.global.u32 	%r3465, [%rd1302+28];
	mul.wide.s32 	%rd1317, %r3465, 4;
	add.s64 	%rd1318, %rd4, %rd1317;
	ld.global.u32 	%r3466, [%rd1318];
	setp.eq.s32 	%p770, %r3466, -1;
	selp.u32 	%r3467, 1, 0, %p770;
	add.s32 	%r3468, %r3464, %r3467;
	ld.global.u32 	%r3469, [%rd1302+32];
	mul.wide.s32 	%rd1319, %r3469, 4;
	add.s64 	%rd1320, %rd4, %rd1319;
	ld.global.u32 	%r3470, [%rd1320];
	setp.eq.s32 	%p771, %r3470, -1;
	selp.u32 	%r3471, 1, 0, %p771;
	add.s32 	%r3472, %r3468, %r3471;
	ld.global.u32 	%r3473, [%rd1302+36];
	mul.wide.s32 	%rd1321, %r3473, 4;
	add.s64 	%rd1322, %rd4, %rd1321;
	ld.global.u32 	%r3474, [%rd1322];
	setp.eq.s32 	%p772, %r3474, -1;
	selp.u32 	%r3475, 1, 0, %p772;
	add.s32 	%r3476, %r3472, %r3475;
	ld.global.u32 	%r3477, [%rd1302+40];
	mul.wide.s32 	%rd1323, %r3477, 4;
	add.s64 	%rd1324, %rd4, %rd1323;
	ld.global.u32 	%r3478, [%rd1324];
	setp.eq.s32 	%p773, %r3478, -1;
	selp.u32 	%r3479, 1, 0, %p773;
	add.s32 	%r3480, %r3476, %r3479;
	ld.global.u32 	%r3481, [%rd1302+44];
	mul.wide.s32 	%rd1325, %r3481, 4;
	add.s64 	%rd1326, %rd4, %rd1325;
	ld.global.u32 	%r3482, [%rd1326];
	setp.eq.s32 	%p774, %r3482, -1;
	selp.u32 	%r3483, 1, 0, %p774;
	add.s32 	%r3484, %r3480, %r3483;
	ld.global.u32 	%r3485, [%rd1302+48];
	mul.wide.s32 	%rd1327, %r3485, 4;
	add.s64 	%rd1328, %rd4, %rd1327;
	ld.global.u32 	%r3486, [%rd1328];
	setp.eq.s32 	%p775, %r3486, -1;
	selp.u32 	%r3487, 1, 0, %p775;
	add.s32 	%r3488, %r3484, %r3487;
	ld.global.u32 	%r3489, [%rd1302+52];
	mul.wide.s32 	%rd1329, %r3489, 4;
	add.s64 	%rd1330, %rd4, %rd1329;
	ld.global.u32 	%r3490, [%rd1330];
	setp.eq.s32 	%p776, %r3490, -1;
	selp.u32 	%r3491, 1, 0, %p776;
	add.s32 	%r3492, %r3488, %r3491;
	ld.global.u32 	%r3493, [%rd1302+56];
	mul.wide.s32 	%rd1331, %r3493, 4;
	add.s64 	%rd1332, %rd4, %rd1331;
	ld.global.u32 	%r3494, [%rd1332];
	setp.eq.s32 	%p777, %r3494, -1;
	selp.u32 	%r3495, 1, 0, %p777;
	add.s32 	%r3496, %r3492, %r3495;
	ld.global.u32 	%r3497, [%rd1302+60];
	mul.wide.s32 	%rd1333, %r3497, 4;
	add.s64 	%rd1334, %rd4, %rd1333;
	ld.global.u32 	%r3498, [%rd1334];
	setp.eq.s32 	%p778, %r3498, -1;
	selp.u32 	%r3499, 1, 0, %p778;
	add.s32 	%r6079, %r3496, %r3499;
	add.s32 	%r6071, %r6071, 16;
	add.s32 	%r6069, %r6069, 16;
	setp.ne.s32 	%p779, %r6069, %r629;
	@%p779 bra 	$L__BB26_323;
$L__BB26_324:
	setp.eq.s32 	%p780, %r628, 0;
	@%p780 bra 	$L__BB26_334;
	and.b32  	%r639, %r627, 7;
	setp.lt.u32 	%p781, %r628, 8;
	@%p781 bra 	$L__BB26_327;
	mul.wide.s32 	%rd1335, %r6071, 4;
	add.s64 	%rd1336, %rd3, %rd1335;
	ld.global.u32 	%r3501, [%rd1336];
	mul.wide.s32 	%rd1337, %r3501, 4;
	add.s64 	%rd1338, %rd4, %rd1337;
	ld.global.u32 	%r3502, [%rd1338];
	setp.eq.s32 	%p782, %r3502, -1;
	selp.u32 	%r3503, 1, 0, %p782;
	add.s32 	%r3504, %r6079, %r3503;
	ld.global.u32 	%r3505, [%rd1336+4];
	mul.wide.s32 	%rd1339, %r3505, 4;
	add.s64 	%rd1340, %rd4, %rd1339;
	ld.global.u32 	%r3506, [%rd1340];
	setp.eq.s32 	%p783, %r3506, -1;
	selp.u32 	%r3507, 1, 0, %p783;
	add.s32 	%r3508, %r3504, %r3507;
	ld.global.u32 	%r3509, [%rd1336+8];
	mul.wide.s32 	%rd1341, %r3509, 4;
	add.s64 	%rd1342, %rd4, %rd1341;
	ld.global.u32 	%r3510, [%rd1342];
	setp.eq.s32 	%p784, %r3510, -1;
	selp.u32 	%r3511, 1, 0, %p784;
	add.s32 	%r3512, %r3508, %r3511;
	ld.global.u32 	%r3513, [%rd1336+12];
	mul.wide.s32 	%rd1343, %r3513, 4;
	add.s64 	%rd1344, %rd4, %rd1343;
	ld.global.u32 	%r3514, [%rd1344];
	setp.eq.s32 	%p785, %r3514, -1;
	selp.u32 	%r3515, 1, 0, %p785;
	add.s32 	%r3516, %r3512, %r3515;
	ld.global.u32 	%r3517, [%rd1336+16];
	mul.wide.s32 	%rd1345, %r3517, 4;
	add.s64 	%rd1346, %rd4, %rd1345;
	ld.global.u32 	%r3518, [%rd1346];
	setp.eq.s32 	%p786, %r3518, -1;
	selp.u32 	%r3519, 1, 0, %p786;
	add.s32 	%r3520, %r3516, %r3519;
	ld.global.u32 	%r3521, [%rd1336+20];
	mul.wide.s32 	%rd1347, %r3521, 4;
	add.s64 	%rd1348, %rd4, %rd1347;
	ld.global.u32 	%r3522, [%rd1348];
	setp.eq.s32 	%p787, %r3522, -1;
	selp.u32 	%r3523, 1, 0, %p787;
	add.s32 	%r3524, %r3520, %r3523;
	ld.global.u32 	%r3525, [%rd1336+24];
	mul.wide.s32 	%rd1349, %r3525, 4;
	add.s64 	%rd1350, %rd4, %rd1349;
	ld.global.u32 	%r3526, [%rd1350];
	setp.eq.s32 	%p788, %r3526, -1;
	selp.u32 	%r3527, 1, 0, %p788;
	add.s32 	%r3528, %r3524, %r3527;
	ld.global.u32 	%r3529, [%rd1336+28];
	mul.wide.s32 	%rd1351, %r3529, 4;
	add.s64 	%rd1352, %rd4, %rd1351;
	ld.global.u32 	%r3530, [%rd1352];
	setp.eq.s32 	%p789, %r3530, -1;
	selp.u32 	%r3531, 1, 0, %p789;
	add.s32 	%r6079, %r3528, %r3531;
	add.s32 	%r6071, %r6071, 8;
$L__BB26_327:
	setp.eq.s32 	%p790, %r639, 0;
	@%p790 bra 	$L__BB26_334;
	and.b32  	%r645, %r627, 3;
	setp.lt.u32 	%p791, %r639, 4;
	@%p791 bra 	$L__BB26_330;
	mul.wide.s32 	%rd1353, %r6071, 4;
	add.s64 	%rd1354, %rd3, %rd1353;
	ld.global.u32 	%r3533, [%rd1354];
	mul.wide.s32 	%rd1355, %r3533, 4;
	add.s64 	%rd1356, %rd4, %rd1355;
	ld.global.u32 	%r3534, [%rd1356];
	setp.eq.s32 	%p792, %r3534, -1;
	selp.u32 	%r3535, 1, 0, %p792;
	add.s32 	%r3536, %r6079, %r3535;
	ld.global.u32 	%r3537, [%rd1354+4];
	mul.wide.s32 	%rd1357, %r3537, 4;
	add.s64 	%rd1358, %rd4, %rd1357;
	ld.global.u32 	%r3538, [%rd1358];
	setp.eq.s32 	%p793, %r3538, -1;
	selp.u32 	%r3539, 1, 0, %p793;
	add.s32 	%r3540, %r3536, %r3539;
	ld.global.u32 	%r3541, [%rd1354+8];
	mul.wide.s32 	%rd1359, %r3541, 4;
	add.s64 	%rd1360, %rd4, %rd1359;
	ld.global.u32 	%r3542, [%rd1360];
	setp.eq.s32 	%p794, %r3542, -1;
	selp.u32 	%r3543, 1, 0, %p794;
	add.s32 	%r3544, %r3540, %r3543;
	ld.global.u32 	%r3545, [%rd1354+12];
	mul.wide.s32 	%rd1361, %r3545, 4;
	add.s64 	%rd1362, %rd4, %rd1361;
	ld.global.u32 	%r3546, [%rd1362];
	setp.eq.s32 	%p795, %r3546, -1;
	selp.u32 	%r3547, 1, 0, %p795;
	add.s32 	%r6079, %r3544, %r3547;
	add.s32 	%r6071, %r6071, 4;
$L__BB26_330:
	setp.eq.s32 	%p796, %r645, 0;
	@%p796 bra 	$L__BB26_334;
	mul.wide.s32 	%rd1363, %r6071, 4;
	add.s64 	%rd31, %rd3, %rd1363;
	ld.global.u32 	%r3548, [%rd31];
	mul.wide.s32 	%rd1364, %r3548, 4;
	add.s64 	%rd1365, %rd4, %rd1364;
	ld.global.u32 	%r3549, [%rd1365];
	setp.eq.s32 	%p797, %r3549, -1;
	selp.u32 	%r3550, 1, 0, %p797;
	add.s32 	%r6079, %r6079, %r3550;
	setp.eq.s32 	%p798, %r645, 1;
	@%p798 bra 	$L__BB26_334;
	ld.global.u32 	%r3551, [%rd31+4];
	mul.wide.s32 	%rd1366, %r3551, 4;
	add.s64 	%rd1367, %rd4, %rd1366;
	ld.global.u32 	%r3552, [%rd1367];
	setp.eq.s32 	%p799, %r3552, -1;
	selp.u32 	%r3553, 1, 0, %p799;
	add.s32 	%r6079, %r6079, %r3553;
	setp.eq.s32 	%p800, %r645, 2;
	@%p800 bra 	$L__BB26_334;
	ld.global.u32 	%r3554, [%rd31+8];
	mul.wide.s32 	%rd1368, %r3554, 4;
	add.s64 	%rd1369, %rd4, %rd1368;
	ld.global.u32 	%r3555, [%rd1369];
	setp.eq.s32 	%p801, %r3555, -1;
	selp.u32 	%r3556, 1, 0, %p801;
	add.s32 	%r6079, %r6079, %r3556;
$L__BB26_334:
	ld.global.u32 	%r3558, [%rd27+3072];
	setp.ne.s32 	%p802, %r3558, -1;
	mov.b32 	%r6092, 0;
	@%p802 bra 	$L__BB26_349;
	ld.global.u32 	%r6084, [%rd28+3072];
	ld.global.u32 	%r656, [%rd28+3076];
	setp.ge.s32 	%p803, %r6084, %r656;
	@%p803 bra 	$L__BB26_349;
	add.s32 	%r3562, %r6084, 1;
	max.s32 	%r3563, %r656, %r3562;
	sub.s32 	%r657, %r3563, %r6084;
	and.b32  	%r658, %r657, 15;
	sub.s32 	%r3564, %r6084, %r3563;
	setp.gt.u32 	%p804, %r3564, -16;
	mov.b32 	%r6092, 0;
	@%p804 bra 	$L__BB26_339;
	and.b32  	%r659, %r657, -16;
	mov.b32 	%r6092, 0;
	mov.u32 	%r6082, %r6092;
$L__BB26_338:
	.pragma "nounroll";
	mul.wide.s32 	%rd1370, %r6084, 4;
	add.s64 	%rd1371, %rd3, %rd1370;
	ld.global.u32 	%r3566, [%rd1371];
	mul.wide.s32 	%rd1372, %r3566, 4;
	add.s64 	%rd1373, %rd4, %rd1372;
	ld.global.u32 	%r3567, [%rd1373];
	setp.eq.s32 	%p805, %r3567, -1;
	selp.u32 	%r3568, 1, 0, %p805;
	add.s32 	%r3569, %r6092, %r3568;
	ld.global.u32 	%r3570, [%rd1371+4];
	mul.wide.s32 	%rd1374, %r3570, 4;
	add.s64 	%rd1375, %rd4, %rd1374;
	ld.global.u32 	%r3571, [%rd1375];
	setp.eq.s32 	%p806, %r3571, -1;
	selp.u32 	%r3572, 1, 0, %p806;
	add.s32 	%r3573, %r3569, %r3572;
	ld.global.u32 	%r3574, [%rd1371+8];
	mul.wide.s32 	%rd1376, %r3574, 4;
	add.s64 	%rd1377, %rd4, %rd1376;
	ld.global.u32 	%r3575, [%rd1377];
	setp.eq.s32 	%p807, %r3575, -1;
	selp.u32 	%r3576, 1, 0, %p807;
	add.s32 	%r3577, %r3573, %r3576;
	ld.global.u32 	%r3578, [%rd1371+12];
	mul.wide.s32 	%rd1378, %r3578, 4;
	add.s64 	%rd1379, %rd4, %rd1378;
	ld.global.u32 	%r3579, [%rd1379];
	setp.eq.s32 	%p808, %r3579, -1;
	selp.u32 	%r3580, 1, 0, %p808;
	add.s32 	%r3581, %r3577, %r3580;
	ld.global.u32 	%r3582, [%rd1371+16];
	mul.wide.s32 	%rd1380, %r3582, 4;
	add.s64 	%rd1381, %rd4, %rd1380;
	ld.global.u32 	%r3583, [%rd1381];
	setp.eq.s32 	%p809, %r3583, -1;
	selp.u32 	%r3584, 1, 0, %p809;
	add.s32 	%r3585, %r3581, %r3584;
	ld.global.u32 	%r3586, [%rd1371+20];
	mul.wide.s32 	%rd1382, %r3586, 4;
	add.s64 	%rd1383, %rd4, %rd1382;
	ld.global.u32 	%r3587, [%rd1383];
	setp.eq.s32 	%p810, %r3587, -1;
	selp.u32 	%r3588, 1, 0, %p810;
	add.s32 	%r3589, %r3585, %r3588;
	ld.global.u32 	%r3590, [%rd1371+24];
	mul.wide.s32 	%rd1384, %r3590, 4;
	add.s64 	%rd1385, %rd4, %rd1384;
	ld.global.u32 	%r3591, [%rd1385];
	setp.eq.s32 	%p811, %r3591, -1;
	selp.u32 	%r3592, 1, 0, %p811;
	add.s32 	%r3593, %r3589, %r3592;
	ld.global.u32 	%r3594, [%rd1371+28];
	mul.wide.s32 	%rd1386, %r3594, 4;
	add.s64 	%rd1387, %rd4, %rd1386;
	ld.global.u32 	%r3595, [%rd1387];
	setp.eq.s32 	%p812, %r3595, -1;
	selp.u32 	%r3596, 1, 0, %p812;
	add.s32 	%r3597, %r3593, %r3596;
	ld.global.u32 	%r3598, [%rd1371+32];
	mul.wide.s32 	%rd1388, %r3598, 4;
	add.s64 	%rd1389, %rd4, %rd1388;
	ld.global.u32 	%r3599, [%rd1389];
	setp.eq.s32 	%p813, %r3599, -1;
	selp.u32 	%r3600, 1, 0, %p813;
	add.s32 	%r3601, %r3597, %r3600;
	ld.global.u32 	%r3602, [%rd1371+36];
	mul.wide.s32 	%rd1390, %r3602, 4;
	add.s64 	%rd1391, %rd4, %rd1390;
	ld.global.u32 	%r3603, [%rd1391];
	setp.eq.s32 	%p814, %r3603, -1;
	selp.u32 	%r3604, 1, 0, %p814;
	add.s32 	%r3605, %r3601, %r3604;
	ld.global.u32 	%r3606, [%rd1371+40];
	mul.wide.s32 	%rd1392, %r3606, 4;
	add.s64 	%rd1393, %rd4, %rd1392;
	ld.global.u32 	%r3607, [%rd1393];
	setp.eq.s32 	%p815, %r3607, -1;
	selp.u32 	%r3608, 1, 0, %p815;
	add.s32 	%r3609, %r3605, %r3608;
	ld.global.u32 	%r3610, [%rd1371+44];
	mul.wide.s32 	%rd1394, %r3610, 4;
	add.s64 	%rd1395, %rd4, %rd1394;
	ld.global.u32 	%r3611, [%rd1395];
	setp.eq.s32 	%p816, %r3611, -1;
	selp.u32 	%r3612, 1, 0, %p816;
	add.s32 	%r3613, %r3609, %r3612;
	ld.global.u32 	%r3614, [%rd1371+48];
	mul.wide.s32 	%rd1396, %r3614, 4;
	add.s64 	%rd1397, %rd4, %rd1396;
	ld.global.u32 	%r3615, [%rd1397];
	setp.eq.s32 	%p817, %r3615, -1;
	selp.u32 	%r3616, 1, 0, %p817;
	add.s32 	%r3617, %r3613, %r3616;
	ld.global.u32 	%r3618, [%rd1371+52];
	mul.wide.s32 	%rd1398, %r3618, 4;
	add.s64 	%rd1399, %rd4, %rd1398;
	ld.global.u32 	%r3619, [%rd1399];
	setp.eq.s32 	%p818, %r3619, -1;
	selp.u32 	%r3620, 1, 0, %p818;
	add.s32 	%r3621, %r3617, %r3620;
	ld.global.u32 	%r3622, [%rd1371+56];
	mul.wide.s32 	%rd1400, %r3622, 4;
	add.s64 	%rd1401, %rd4, %rd1400;
	ld.global.u32 	%r3623, [%rd1401];
	setp.eq.s32 	%p819, %r3623, -1;
	selp.u32 	%r3624, 1, 0, %p819;
	add.s32 	%r3625, %r3621, %r3624;
	ld.global.u32 	%r3626, [%rd1371+60];
	mul.wide.s32 	%rd1402, %r3626, 4;
	add.s64 	%rd1403, %rd4, %rd1402;
	ld.global.u32 	%r3627, [%rd1403];
	setp.eq.s32 	%p820, %r3627, -1;
	selp.u32 	%r3628, 1, 0, %p820;
	add.s32 	%r6092, %r3625, %r3628;
	add.s32 	%r6084, %r6084, 16;
	add.s32 	%r6082, %r6082, 16;
	setp.ne.s32 	%p821, %r6082, %r659;
	@%p821 bra 	$L__BB26_338;
$L__BB26_339:
	setp.eq.s32 	%p822, %r658, 0;
	@%p822 bra 	$L__BB26_349;
	and.b32  	%r669, %r657, 7;
	setp.lt.u32 	%p823, %r658, 8;
	@%p823 bra 	$L__BB26_342;
	mul.wide.s32 	%rd1404, %r6084, 4;
	add.s64 	%rd1405, %rd3, %rd1404;
	ld.global.u32 	%r3630, [%rd1405];
	mul.wide.s32 	%rd1406, %r3630, 4;
	add.s64 	%rd1407, %rd4, %rd1406;
	ld.global.u32 	%r3631, [%rd1407];
	setp.eq.s32 	%p824, %r3631, -1;
	selp.u32 	%r3632, 1, 0, %p824;
	add.s32 	%r3633, %r6092, %r3632;
	ld.global.u32 	%r3634, [%rd1405+4];
	mul.wide.s32 	%rd1408, %r3634, 4;
	add.s64 	%rd1409, %rd4, %rd1408;
	ld.global.u32 	%r3635, [%rd1409];
	setp.eq.s32 	%p825, %r3635, -1;
	selp.u32 	%r3636, 1, 0, %p825;
	add.s32 	%r3637, %r3633, %r3636;
	ld.global.u32 	%r3638, [%rd1405+8];
	mul.wide.s32 	%rd1410, %r3638, 4;
	add.s64 	%rd1411, %rd4, %rd1410;
	ld.global.u32 	%r3639, [%rd1411];
	setp.eq.s32 	%p826, %r3639, -1;
	selp.u32 	%r3640, 1, 0, %p826;
	add.s32 	%r3641, %r3637, %r3640;
	ld.global.u32 	%r3642, [%rd1405+12];
	mul.wide.s32 	%rd1412, %r3642, 4;
	add.s64 	%rd1413, %rd4, %rd1412;
	ld.global.u32 	%r3643, [%rd1413];
	setp.eq.s32 	%p827, %r3643, -1;
	selp.u32 	%r3644, 1, 0, %p827;
	add.s32 	%r3645, %r3641, %r3644;
	ld.global.u32 	%r3646, [%rd1405+16];
	mul.wide.s32 	%rd1414, %r3646, 4;
	add.s64 	%rd1415, %rd4, %rd1414;
	ld.global.u32 	%r3647, [%rd1415];
	setp.eq.s32 	%p828, %r3647, -1;
	selp.u32 	%r3648, 1, 0, %p828;
	add.s32 	%r3649, %r3645, %r3648;
	ld.global.u32 	%r3650, [%rd1405+20];
	mul.wide.s32 	%rd1416, %r3650, 4;
	add.s64 	%rd1417, %rd4, %rd1416;
	ld.global.u32 	%r3651, [%rd1417];
	setp.eq.s32 	%p829, %r3651, -1;
	selp.u32 	%r3652, 1, 0, %p829;
	add.s32 	%r3653, %r3649, %r3652;
	ld.global.u32 	%r3654, [%rd1405+24];
	mul.wide.s32 	%rd1418, %r3654, 4;
	add.s64 	%rd1419, %rd4, %rd1418;
	ld.global.u32 	%r3655, [%rd1419];
	setp.eq.s32 	%p830, %r3655, -1;
	selp.u32 	%r3656, 1, 0, %p830;
	add.s32 	%r3657, %r3653, %r3656;
	ld.global.u32 	%r3658, [%rd1405+28];
	mul.wide.s32 	%rd1420, %r3658, 4;
	add.s64 	%rd1421, %rd4, %rd1420;
	ld.global.u32 	%r3659, [%rd1421];
	setp.eq.s32 	%p831, %r3659, -1;
	selp.u32 	%r3660, 1, 0, %p831;
	add.s32 	%r6092, %r3657, %r3660;
	add.s32 	%r6084, %r6084, 8;
$L__BB26_342:
	setp.eq.s32 	%p832, %r669, 0;
	@%p832 bra 	$L__BB26_349;
	and.b32  	%r675, %r657, 3;
	setp.lt.u32 	%p833, %r669, 4;
	@%p833 bra 	$L__BB26_345;
	mul.wide.s32 	%rd1422, %r6084, 4;
	add.s64 	%rd1423, %rd3, %rd1422;
	ld.global.u32 	%r3662, [%rd1423];
	mul.wide.s32 	%rd1424, %r3662, 4;
	add.s64 	%rd1425, %rd4, %rd1424;
	ld.global.u32 	%r3663, [%rd1425];
	setp.eq.s32 	%p834, %r3663, -1;
	selp.u32 	%r3664, 1, 0, %p834;
	add.s32 	%r3665, %r6092, %r3664;
	ld.global.u32 	%r3666, [%rd1423+4];
	mul.wide.s32 	%rd1426, %r3666, 4;
	add.s64 	%rd1427, %rd4, %rd1426;
	ld.global.u32 	%r3667, [%rd1427];
	setp.eq.s32 	%p835, %r3667, -1;
	selp.u32 	%r3668, 1, 0, %p835;
	add.s32 	%r3669, %r3665, %r3668;
	ld.global.u32 	%r3670, [%rd1423+8];
	mul.wide.s32 	%rd1428, %r3670, 4;
	add.s64 	%rd1429, %rd4, %rd1428;
	ld.global.u32 	%r3671, [%rd1429];
	setp.eq.s32 	%p836, %r3671, -1;
	selp.u32 	%r3672, 1, 0, %p836;
	add.s32 	%r3673, %r3669, %r3672;
	ld.global.u32 	%r3674, [%rd1423+12];
	mul.wide.s32 	%rd1430, %r3674, 4;
	add.s64 	%rd1431, %rd4, %rd1430;
	ld.global.u32 	%r3675, [%rd1431];
	setp.eq.s32 	%p837, %r3675, -1;
	selp.u32 	%r3676, 1, 0, %p837;
	add.s32 	%r6092, %r3673, %r3676;
	add.s32 	%r6084, %r6084, 4;
$L__BB26_345:
	setp.eq.s32 	%p838, %r675, 0;
	@%p838 bra 	$L__BB26_349;
	mul.wide.s32 	%rd1432, %r6084, 4;
	add.s64 	%rd32, %rd3, %rd1432;
	ld.global.u32 	%r3677, [%rd32];
	mul.wide.s32 	%rd1433, %r3677, 4;
	add.s64 	%rd1434, %rd4, %rd1433;
	ld.global.u32 	%r3678, [%rd1434];
	setp.eq.s32 	%p839, %r3678, -1;
	selp.u32 	%r3679, 1, 0, %p839;
	add.s32 	%r6092, %r6092, %r3679;
	setp.eq.s32 	%p840, %r675, 1;
	@%p840 bra 	$L__BB26_349;
	ld.global.u32 	%r3680, [%rd32+4];
	mul.wide.s32 	%rd1435, %r3680, 4;
	add.s64 	%rd1436, %rd4, %rd1435;
	ld.global.u32 	%r3681, [%rd1436];
	setp.eq.s32 	%p841, %r3681, -1;
	selp.u32 	%r3682, 1, 0, %p841;
	add.s32 	%r6092, %r6092, %r3682;
	setp.eq.s32 	%p842, %r675, 2;
	@%p842 bra 	$L__BB26_349;
	ld.global.u32 	%r3683, [%rd32+8];
	mul.wide.s32 	%rd1437, %r3683, 4;
	add.s64 	%rd1438, %rd4, %rd1437;
	ld.global.u32 	%r3684, [%rd1438];
	setp.eq.s32 	%p843, %r3684, -1;
	selp.u32 	%r3685, 1, 0, %p843;
	add.s32 	%r6092, %r6092, %r3685;
$L__BB26_349:
	ld.global.u32 	%r3687, [%rd27+4096];
	setp.ne.s32 	%p844, %r3687, -1;
	mov.b32 	%r6105, 0;
	@%p844 bra 	$L__BB26_364;
	ld.global.u32 	%r6097, [%rd28+4096];
	ld.global.u32 	%r686, [%rd28+4100];
	setp.ge.s32 	%p845, %r6097, %r686;
	@%p845 bra 	$L__BB26_364;
	add.s32 	%r3691, %r6097, 1;
	max.s32 	%r3692, %r686, %r3691;
	sub.s32 	%r687, %r3692, %r6097;
	and.b32  	%r688, %r687, 15;
	sub.s32 	%r3693, %r6097, %r3692;
	setp.gt.u32 	%p846, %r3693, -16;
	mov.b32 	%r6105, 0;
	@%p846 bra 	$L__BB26_354;
	and.b32  	%r689, %r687, -16;
	mov.b32 	%r6105, 0;
	mov.u32 	%r6095, %r6105;
$L__BB26_353:
	.pragma "nounroll";
	mul.wide.s32 	%rd1439, %r6097, 4;
	add.s64 	%rd1440, %rd3, %rd1439;
	ld.global.u32 	%r3695, [%rd1440];
	mul.wide.s32 	%rd1441, %r3695, 4;
	add.s64 	%rd1442, %rd4, %rd1441;
	ld.global.u32 	%r3696, [%rd1442];
	setp.eq.s32 	%p847, %r3696, -1;
	selp.u32 	%r3697, 1, 0, %p847;
	add.s32 	%r3698, %r6105, %r3697;
	ld.global.u32 	%r3699, [%rd1440+4];
	mul.wide.s32 	%rd1443, %r3699, 4;
	add.s64 	%rd1444, %rd4, %rd1443;
	ld.global.u32 	%r3700, [%rd1444];
	setp.eq.s32 	%p848, %r3700, -1;
	selp.u32 	%r3701, 1, 0, %p848;
	add.s32 	%r3702, %r3698, %r3701;
	ld.global.u32 	%r3703, [%rd1440+8];
	mul.wide.s32 	%rd1445, %r3703, 4;
	add.s64 	%rd1446, %rd4, %rd1445;
	ld.global.u32 	%r3704, [%rd1446];
	setp.eq.s32 	%p849, %r3704, -1;
	selp.u32 	%r3705, 1, 0, %p849;
	add.s32 	%r3706, %r3702, %r3705;
	ld.global.u32 	%r3707, [%rd1440+12];
	mul.wide.s32 	%rd1447, %r3707, 4;
	add.s64 	%rd1448, %rd4, %rd1447;
	ld.global.u32 	%r3708, [%rd1448];
	setp.eq.s32 	%p850, %r3708, -1;
	selp.u32 	%r3709, 1, 0, %p850;
	add.s32 	%r3710, %r3706, %r3709;
	ld.global.u32 	%r3711, [%rd1440+16];
	mul.wide.s32 	%rd1449, %r3711, 4;
	add.s64 	%rd1450, %rd4, %rd1449;
	ld.global.u32 	%r3712, [%rd1450];
	setp.eq.s32 	%p851, %r3712, -1;
	selp.u32 	%r3713, 1, 0, %p851;
	add.s32 	%r3714, %r3710, %r3713;
	ld.global.u32 	%r3715, [%rd1440+20];
	mul.wide.s32 	%rd1451, %r3715, 4;
	add.s64 	%rd1452, %rd4, %rd1451;
	ld.global.u32 	%r3716, [%rd1452];
	setp.eq.s32 	%p852, %r3716, -1;
	selp.u32 	%r3717, 1, 0, %p852;
	add.s32 	%r3718, %r3714, %r3717;
	ld.global.u32 	%r3719, [%rd1440+24];
	mul.wide.s32 	%rd1453, %r3719, 4;
	add.s64 	%rd1454, %rd4, %rd1453;
	ld.global.u32 	%r3720, [%rd1454];
	setp.eq.s32 	%p853, %r3720, -1;
	selp.u32 	%r3721, 1, 0, %p853;
	add.s32 	%r3722, %r3718, %r3721;
	ld.global.u32 	%r3723, [%rd1440+28];
	mul.wide.s32 	%rd1455, %r3723, 4;
	add.s64 	%rd1456, %rd4, %rd1455;
	ld.global.u32 	%r3724, [%rd1456];
	setp.eq.s32 	%p854, %r3724, -1;
	selp.u32 	%r3725, 1, 0, %p854;
	add.s32 	%r3726, %r3722, %r3725;
	ld.global.u32 	%r3727, [%rd1440+32];
	mul.wide.s32 	%rd1457, %r3727, 4;
	add.s64 	%rd1458, %rd4, %rd1457;
	ld.global.u32 	%r3728, [%rd1458];
	setp.eq.s32 	%p855, %r3728, -1;
	selp.u32 	%r3729, 1, 0, %p855;
	add.s32 	%r3730, %r3726, %r3729;
	ld.global.u32 	%r3731, [%rd1440+36];
	mul.wide.s32 	%rd1459, %r3731, 4;
	add.s64 	%rd1460, %rd4, %rd1459;
	ld.global.u32 	%r3732, [%rd1460];
	setp.eq.s32 	%p856, %r3732, -1;
	selp.u32 	%r3733, 1, 0, %p856;
	add.s32 	%r3734, %r3730, %r3733;
	ld.global.u32 	%r3735, [%rd1440+40];
	mul.wide.s32 	%rd1461, %r3735, 4;
	add.s64 	%rd1462, %rd4, %rd1461;
	ld.global.u32 	%r3736, [%rd1462];
	setp.eq.s32 	%p857, %r3736, -1;
	selp.u32 	%r3737, 1, 0, %p857;
	add.s32 	%r3738, %r3734, %r3737;
	ld.global.u32 	%r3739, [%rd1440+44];
	mul.wide.s32 	%rd1463, %r3739, 4;
	add.s64 	%rd1464, %rd4, %rd1463;
	ld.global.u32 	%r3740, [%rd1464];
	setp.eq.s32 	%p858, %r3740, -1;
	selp.u32 	%r3741, 1, 0, %p858;
	add.s32 	%r3742, %r3738, %r3741;
	ld.global.u32 	%r3743, [%rd1440+48];
	mul.wide.s32 	%rd1465, %r3743, 4;
	add.s64 	%rd1466, %rd4, %rd1465;
	ld.global.u32 	%r3744, [%rd1466];
	setp.eq.s32 	%p859, %r3744, -1;
	selp.u32 	%r3745, 1, 0, %p859;
	add.s32 	%r3746, %r3742, %r3745;
	ld.global.u32 	%r3747, [%rd1440+52];
	mul.wide.s32 	%rd1467, %r3747, 4;
	add.s64 	%rd1468, %rd4, %rd1467;
	ld.global.u32 	%r3748, [%rd1468];
	setp.eq.s32 	%p860, %r3748, -1;
	selp.u32 	%r3749, 1, 0, %p860;
	add.s32 	%r3750, %r3746, %r3749;
	ld.global.u32 	%r3751, [%rd1440+56];
	mul.wide.s32 	%rd1469, %r3751, 4;
	add.s64 	%rd1470, %rd4, %rd1469;
	ld.global.u32 	%r3752, [%rd1470];
	setp.eq.s32 	%p861, %r3752, -1;
	selp.u32 	%r3753, 1, 0, %p861;
	add.s32 	%r3754, %r3750, %r3753;
	ld.global.u32 	%r3755, [%rd1440+60];
	mul.wide.s32 	%rd1471, %r3755, 4;
	add.s64 	%rd1472, %rd4, %rd1471;
	ld.global.u32 	%r3756, [%rd1472];
	setp.eq.s32 	%p862, %r3756, -1;
	selp.u32 	%r3757, 1, 0, %p862;
	add.s32 	%r6105, %r3754, %r3757;
	add.s32 	%r6097, %r6097, 16;
	add.s32 	%r6095, %r6095, 16;
	setp.ne.s32 	%p863, %r6095, %r689;
	@%p863 bra 	$L__BB26_353;
$L__BB26_354:
	setp.eq.s32 	%p864, %r688, 0;
	@%p864 bra 	$L__BB26_364;
	and.b32  	%r699, %r687, 7;
	setp.lt.u32 	%p865, %r688, 8;
	@%p865 bra 	$L__BB26_357;
	mul.wide.s32 	%rd1473, %r6097, 4;
	add.s64 	%rd1474, %rd3, %rd1473;
	ld.global.u32 	%r3759, [%rd1474];
	mul.wide.s32 	%rd1475, %r3759, 4;
	add.s64 	%rd1476, %rd4, %rd1475;
	ld.global.u32 	%r3760, [%rd1476];
	setp.eq.s32 	%p866, %r3760, -1;
	selp.u32 	%r3761, 1, 0, %p866;
	add.s32 	%r3762, %r6105, %r3761;
	ld.global.u32 	%r3763, [%rd1474+4];
	mul.wide.s32 	%rd1477, %r3763, 4;
	add.s64 	%rd1478, %rd4, %rd1477;
	ld.global.u32 	%r3764, [%rd1478];
	setp.eq.s32 	%p867, %r3764, -1;
	selp.u32 	%r3765, 1, 0, %p867;
	add.s32 	%r3766, %r3762, %r3765;
	ld.global.u32 	%r3767, [%rd1474+8];
	mul.wide.s32 	%rd1479, %r3767, 4;
	add.s64 	%rd1480, %rd4, %rd1479;
	ld.global.u32 	%r3768, [%rd1480];
	setp.eq.s32 	%p868, %r3768, -1;
	selp.u32 	%r3769, 1, 0, %p868;
	add.s32 	%r3770, %r3766, %r3769;
	ld.global.u32 	%r3771, [%rd1474+12];
	mul.wide.s32 	%rd1481, %r3771, 4;
	add.s64 	%rd1482, %rd4, %rd1481;
	ld.global.u32 	%r3772, [%rd1482];
	setp.eq.s32 	%p869, %r3772, -1;
	selp.u32 	%r3773, 1, 0, %p869;
	add.s32 	%r3774, %r3770, %r3773;
	ld.global.u32 	%r3775, [%rd1474+16];
	mul.wide.s32 	%rd1483, %r3775, 4;
	add.s64 	%rd1484, %rd4, %rd1483;
	ld.global.u32 	%r3776, [%rd1484];
	setp.eq.s32 	%p870, %r3776, -1;
	selp.u32 	%r3777, 1, 0, %p870;
	add.s32 	%r3778, %r3774, %r3777;
	ld.global.u32 	%r3779, [%rd1474+20];
	mul.wide.s32 	%rd1485, %r3779, 4;
	add.s64 	%rd1486, %rd4, %rd1485;
	ld.global.u32 	%r3780, [%rd1486];
	setp.eq.s32 	%p871, %r3780, -1;
	selp.u32 	%r3781, 1, 0, %p871;
	add.s32 	%r3782, %r3778, %r3781;
	ld.global.u32 	%r3783, [%rd1474+24];
	mul.wide.s32 	%rd1487, %r3783, 4;
	add.s64 	%rd1488, %rd4, %rd1487;
	ld.global.u32 	%r3784, [%rd1488];
	setp.eq.s32 	%p872, %r3784, -1;
	selp.u32 	%r3785, 1, 0, %p872;
	add.s32 	%r3786, %r3782, %r3785;
	ld.global.u32 	%r3787, [%rd1474+28];
	mul.wide.s32 	%rd1489, %r3787, 4;
	add.s64 	%rd1490, %rd4, %rd1489;
	ld.global.u32 	%r3788, [%rd1490];
	setp.eq.s32 	%p873, %r3788, -1;
	selp.u32 	%r3789, 1, 0, %p873;
	add.s32 	%r6105, %r3786, %r3789;
	add.s32 	%r6097, %r6097, 8;
$L__BB26_357:
	setp.eq.s32 	%p874, %r699, 0;
	@%p874 bra 	$L__BB26_364;
	and.b32  	%r705, %r687, 3;
	setp.lt.u32 	%p875, %r699, 4;
	@%p875 bra 	$L__BB26_360;
	mul.wide.s32 	%rd1491, %r6097, 4;
	add.s64 	%rd1492, %rd3, %rd1491;
	ld.global.u32 	%r3791, [%rd1492];
	mul.wide.s32 	%rd1493, %r3791, 4;
	add.s64 	%rd1494, %rd4, %rd1493;
	ld.global.u32 	%r3792, [%rd1494];
	setp.eq.s32 	%p876, %r3792, -1;
	selp.u32 	%r3793, 1, 0, %p876;
	add.s32 	%r3794, %r6105, %r3793;
	ld.global.u32 	%r3795, [%rd1492+4];
	mul.wide.s32 	%rd1495, %r3795, 4;
	add.s64 	%rd1496, %rd4, %rd1495;
	ld.global.u32 	%r3796, [%rd1496];
	setp.eq.s32 	%p877, %r3796, -1;
	selp.u32 	%r3797, 1, 0, %p877;
	add.s32 	%r3798, %r3794, %r3797;
	ld.global.u32 	%r3799, [%rd1492+8];
	mul.wide.s32 	%rd1497, %r3799, 4;
	add.s64 	%rd1498, %rd4, %rd1497;
	ld.global.u32 	%r3800, [%rd1498];
	setp.eq.s32 	%p878, %r3800, -1;
	selp.u32 	%r3801, 1, 0, %p878;
	add.s32 	%r3802, %r3798, %r3801;
	ld.global.u32 	%r3803, [%rd1492+12];
	mul.wide.s32 	%rd1499, %r3803, 4;
	add.s64 	%rd1500, %rd4, %rd1499;
	ld.global.u32 	%r3804, [%rd1500];
	setp.eq.s32 	%p879, %r3804, -1;
	selp.u32 	%r3805, 1, 0, %p879;
	add.s32 	%r6105, %r3802, %r3805;
	add.s32 	%r6097, %r6097, 4;
$L__BB26_360:
	setp.eq.s32 	%p880, %r705, 0;
	@%p880 bra 	$L__BB26_364;
	mul.wide.s32 	%rd1501, %r6097, 4;
	add.s64 	%rd33, %rd3, %rd1501;
	ld.global.u32 	%r3806, [%rd33];
	mul.wide.s32 	%rd1502, %r3806, 4;
	add.s64 	%rd1503, %rd4, %rd1502;
	ld.global.u32 	%r3807, [%rd1503];
	setp.eq.s32 	%p881, %r3807, -1;
	selp.u32 	%r3808, 1, 0, %p881;
	add.s32 	%r6105, %r6105, %r3808;
	setp.eq.s32 	%p882, %r705, 1;
	@%p882 bra 	$L__BB26_364;
	ld.global.u32 	%r3809, [%rd33+4];
	mul.wide.s32 	%rd1504, %r3809, 4;
	add.s64 	%rd1505, %rd4, %rd1504;
	ld.global.u32 	%r3810, [%rd1505];
	setp.eq.s32 	%p883, %r3810, -1;
	selp.u32 	%r3811, 1, 0, %p883;
	add.s32 	%r6105, %r6105, %r3811;
	setp.eq.s32 	%p884, %r705, 2;
	@%p884 bra 	$L__BB26_364;
	ld.global.u32 	%r3812, [%rd33+8];
	mul.wide.s32 	%rd1506, %r3812, 4;
	add.s64 	%rd1507, %rd4, %rd1506;
	ld.global.u32 	%r3813, [%rd1507];
	setp.eq.s32 	%p885, %r3813, -1;
	selp.u32 	%r3814, 1, 0, %p885;
	add.s32 	%r6105, %r6105, %r3814;
$L__BB26_364:
	ld.global.u32 	%r3816, [%rd27+5120];
	setp.ne.s32 	%p886, %r3816, -1;
	mov.b32 	%r6118, 0;
	@%p886 bra 	$L__BB26_379;
	ld.global.u32 	%r6110, [%rd28+5120];
	ld.global.u32 	%r716, [%rd28+5124];
	setp.ge.s32 	%p887, %r6110, %r716;
	@%p887 bra 	$L__BB26_379;
	add.s32 	%r3820, %r6110, 1;
	max.s32 	%r3821, %r716, %r3820;
	sub.s32 	%r717, %r3821, %r6110;
	and.b32  	%r718, %r717, 15;
	sub.s32 	%r3822, %r6110, %r3821;
	setp.gt.u32 	%p888, %r3822, -16;
	mov.b32 	%r6118, 0;
	@%p888 bra 	$L__BB26_369;
	and.b32  	%r719, %r717, -16;
	mov.b32 	%r6118, 0;
	mov.u32 	%r6108, %r6118;
$L__BB26_368:
	.pragma "nounroll";
	mul.wide.s32 	%rd1508, %r6110, 4;
	add.s64 	%rd1509, %rd3, %rd1508;
	ld.global.u32 	%r3824, [%rd1509];
	mul.wide.s32 	%rd1510, %r3824, 4;
	add.s64 	%rd1511, %rd4, %rd1510;
	ld.global.u32 	%r3825, [%rd1511];
	setp.eq.s32 	%p889, %r3825, -1;
	selp.u32 	%r3826, 1, 0, %p889;
	add.s32 	%r3827, %r6118, %r3826;
	ld.global.u32 	%r3828, [%rd1509+4];
	mul.wide.s32 	%rd1512, %r3828, 4;
	add.s64 	%rd1513, %rd4, %rd1512;
	ld.global.u32 	%r3829, [%rd1513];
	setp.eq.s32 	%p890, %r3829, -1;
	selp.u32 	%r3830, 1, 0, %p890;
	add.s32 	%r3831, %r3827, %r3830;
	ld.global.u32 	%r3832, [%rd1509+8];
	mul.wide.s32 	%rd1514, %r3832, 4;
	add.s64 	%rd1515, %rd4, %rd1514;
	ld.global.u32 	%r3833, [%rd1515];
	setp.eq.s32 	%p891, %r3833, -1;
	selp.u32 	%r3834, 1, 0, %p891;
	add.s32 	%r3835, %r3831, %r3834;
	ld.global.u32 	%r3836, [%rd1509+12];
	mul.wide.s32 	%rd1516, %r3836, 4;
	add.s64 	%rd1517, %rd4, %rd1516;
	ld.global.u32 	%r3837, [%rd1517];
	setp.eq.s32 	%p892, %r3837, -1;
	selp.u32 	%r3838, 1, 0, %p892;
	add.s32 	%r3839, %r3835, %r3838;
	ld.global.u32 	%r3840, [%rd1509+16];
	mul.wide.s32 	%rd1518, %r3840, 4;
	add.s64 	%rd1519, %rd4, %rd1518;
	ld.global.u32 	%r3841, [%rd1519];
	setp.eq.s32 	%p893, %r3841, -1;
	selp.u32 	%r3842, 1, 0, %p893;
	add.s32 	%r3843, %r3839, %r3842;
	ld.global.u32 	%r3844, [%rd1509+20];
	mul.wide.s32 	%rd1520, %r3844, 4;
	add.s64 	%rd1521, %rd4, %rd1520;
	ld.global.u32 	%r3845, [%rd1521];
	setp.eq.s32 	%p894, %r3845, -1;
	selp.u32 	%r3846, 1, 0, %p894;
	add.s32 	%r3847, %r3843, %r3846;
	ld.global.u32 	%r3848, [%rd1509+24];
	mul.wide.s32 	%rd1522, %r3848, 4;
	add.s64 	%rd1523, %rd4, %rd1522;
	ld.global.u32 	%r3849, [%rd1523];
	setp.eq.s32 	%p895, %r3849, -1;
	selp.u32 	%r3850, 1, 0, %p895;
	add.s32 	%r3851, %r3847, %r3850;
	ld.global.u32 	%r3852, [%rd1509+28];
	mul.wide.s32 	%rd1524, %r3852, 4;
	add.s64 	%rd1525, %rd4, %rd1524;
	ld.global.u32 	%r3853, [%rd1525];
	setp.eq.s32 	%p896, %r3853, -1;
	selp.u32 	%r3854, 1, 0, %p896;
	add.s32 	%r3855, %r3851, %r3854;
	ld.global.u32 	%r3856, [%rd1509+32];
	mul.wide.s32 	%rd1526, %r3856, 4;
	add.s64 	%rd1527, %rd4, %rd1526;
	ld.global.u32 	%r3857, [%rd1527];
	setp.eq.s32 	%p897, %r3857, -1;
	selp.u32 	%r3858, 1, 0, %p897;
	add.s32 	%r3859, %r3855, %r3858;
	ld.global.u32 	%r3860, [%rd1509+36];
	mul.wide.s32 	%rd1528, %r3860, 4;
	add.s64 	%rd1529, %rd4, %rd1528;
	ld.global.u32 	%r3861, [%rd1529];
	setp.eq.s32 	%p898, %r3861, -1;
	selp.u32 	%r3862, 1, 0, %p898;
	add.s32 	%r3863, %r3859, %r3862;
	ld.global.u32 	%r3864, [%rd1509+40];
	mul.wide.s32 	%rd1530, %r3864, 4;
	add.s64 	%rd1531, %rd4, %rd1530;
	ld.global.u32 	%r3865, [%rd1531];
	setp.eq.s32 	%p899, %r3865, -1;
	selp.u32 	%r3866, 1, 0, %p899;
	add.s32 	%r3867, %r3863, %r3866;
	ld.global.u32 	%r3868, [%rd1509+44];
	mul.wide.s32 	%rd1532, %r3868, 4;
	add.s64 	%rd1533, %rd4, %rd1532;
	ld.global.u32 	%r3869, [%rd1533];
	setp.eq.s32 	%p900, %r3869, -1;
	selp.u32 	%r3870, 1, 0, %p900;
	add.s32 	%r3871, %r3867, %r3870;
	ld.global.u32 	%r3872, [%rd1509+48];
	mul.wide.s32 	%rd1534, %r3872, 4;
	add.s64 	%rd1535, %rd4, %rd1534;
	ld.global.u32 	%r3873, [%rd1535];
	setp.eq.s32 	%p901, %r3873, -1;
	selp.u32 	%r3874, 1, 0, %p901;
	add.s32 	%r3875, %r3871, %r3874;
	ld.global.u32 	%r3876, [%rd1509+52];
	mul.wide.s32 	%rd1536, %r3876, 4;
	add.s64 	%rd1537, %rd4, %rd1536;
	ld.global.u32 	%r3877, [%rd1537];
	setp.eq.s32 	%p902, %r3877, -1;
	selp.u32 	%r3878, 1, 0, %p902;
	add.s32 	%r3879, %r3875, %r3878;
	ld.global.u32 	%r3880, [%rd1509+56];
	mul.wide.s32 	%rd1538, %r3880, 4;
	add.s64 	%rd1539, %rd4, %rd1538;
	ld.global.u32 	%r3881, [%rd1539];
	setp.eq.s32 	%p903, %r3881, -1;
	selp.u32 	%r3882, 1, 0, %p903;
	add.s32 	%r3883, %r3879, %r3882;
	ld.global.u32 	%r3884, [%rd1509+60];
	mul.wide.s32 	%rd1540, %r3884, 4;
	add.s64 	%rd1541, %rd4, %rd1540;
	ld.global.u32 	%r3885, [%rd1541];
	setp.eq.s32 	%p904, %r3885, -1;
	selp.u32 	%r3886, 1, 0, %p904;
	add.s32 	%r6118, %r3883, %r3886;
	add.s32 	%r6110, %r6110, 16;
	add.s32 	%r6108, %r6108, 16;
	setp.ne.s32 	%p905, %r6108, %r719;
	@%p905 bra 	$L__BB26_368;
$L__BB26_369:
	setp.eq.s32 	%p906, %r718, 0;
	@%p906 bra 	$L__BB26_379;
	and.b32  	%r729, %r717, 7;
	setp.lt.u32 	%p907, %r718, 8;
	@%p907 bra 	$L__BB26_372;
	mul.wide.s32 	%rd1542, %r6110, 4;
	add.s64 	%rd1543, %rd3, %rd1542;
	ld.global.u32 	%r3888, [%rd1543];
	mul.wide.s32 	%rd1544, %r3888, 4;
	add.s64 	%rd1545, %rd4, %rd1544;
	ld.global.u32 	%r3889, [%rd1545];
	setp.eq.s32 	%p908, %r3889, -1;
	selp.u32 	%r3890, 1, 0, %p908;
	add.s32 	%r3891, %r6118, %r3890;
	ld.global.u32 	%r3892, [%rd1543+4];
	mul.wide.s32 	%rd1546, %r3892, 4;
	add.s64 	%rd1547, %rd4, %rd1546;
	ld.global.u32 	%r3893, [%rd1547];
	setp.eq.s32 	%p909, %r3893, -1;
	selp.u32 	%r3894, 1, 0, %p909;
	add.s32 	%r3895, %r3891, %r3894;
	ld.global.u32 	%r3896, [%rd1543+8];
	mul.wide.s32 	%rd1548, %r3896, 4;
	add.s64 	%rd1549, %rd4, %rd1548;
	ld.global.u32 	%r3897, [%rd1549];
	setp.eq.s32 	%p910, %r3897, -1;
	selp.u32 	%r3898, 1, 0, %p910;
	add.s32 	%r3899, %r3895, %r3898;
	ld.global.u32 	%r3900, [%rd1543+12];
	mul.wide.s32 	%rd1550, %r3900, 4;
	add.s64 	%rd1551, %rd4, %rd1550;
	ld.global.u32 	%r3901, [%rd1551];
	setp.eq.s32 	%p911, %r3901, -1;
	selp.u32 	%r3902, 1, 0, %p911;
	add.s32 	%r3903, %r3899, %r3902;
	ld.global.u32 	%r3904, [%rd1543+16];
	mul.wide.s32 	%rd1552, %r3904, 4;
	add.s64 	%rd1553, %rd4, %rd1552;
	ld.global.u32 	%r3905, [%rd1553];
	setp.eq.s32 	%p912, %r3905, -1;
	selp.u32 	%r3906, 1, 0, %p912;
	add.s32 	%r3907, %r3903, %r3906;
	ld.global.u32 	%r3908, [%rd1543+20];
	mul.wide.s32 	%rd1554, %r3908, 4;
	add.s64 	%rd1555, %rd4, %rd1554;
	ld.global.u32 	%r3909, [%rd1555];
	setp.eq.s32 	%p913, %r3909, -1;
	selp.u32 	%r3910, 1, 0, %p913;
	add.s32 	%r3911, %r3907, %r3910;
	ld.global.u32 	%r3912, [%rd1543+24];
	mul.wide.s32 	%rd1556, %r3912, 4;
	add.s64 	%rd1557, %rd4, %rd1556;
	ld.global.u32 	%r3913, [%rd1557];
	setp.eq.s32 	%p914, %r3913, -1;
	selp.u32 	%r3914, 1, 0, %p914;
	add.s32 	%r3915, %r3911, %r3914;
	ld.global.u32 	%r3916, [%rd1543+28];
	mul.wide.s32 	%rd1558, %r3916, 4;
	add.s64 	%rd1559, %rd4, %rd1558;
	ld.global.u32 	%r3917, [%rd1559];
	setp.eq.s32 	%p915, %r3917, -1;
	selp.u32 	%r3918, 1, 0, %p915;
	add.s32 	%r6118, %r3915, %r3918;
	add.s32 	%r6110, %r6110, 8;
$L__BB26_372:
	setp.eq.s32 	%p916, %r729, 0;
	@%p916 bra 	$L__BB26_379;
	and.b32  	%r735, %r717, 3;
	setp.lt.u32 	%p917, %r729, 4;
	@%p917 bra 	$L__BB26_375;
	mul.wide.s32 	%rd1560, %r6110, 4;
	add.s64 	%rd1561, %rd3, %rd1560;
	ld.global.u32 	%r3920, [%rd1561];
	mul.wide.s32 	%rd1562, %r3920, 4;
	add.s64 	%rd1563, %rd4, %rd1562;
	ld.global.u32 	%r3921, [%rd1563];
	setp.eq.s32 	%p918, %r3921, -1;
	selp.u32 	%r3922, 1, 0, %p918;
	add.s32 	%r3923, %r6118, %r3922;
	ld.global.u32 	%r3924, [%rd1561+4];
	mul.wide.s32 	%rd1564, %r3924, 4;
	add.s64 	%rd1565, %rd4, %rd1564;
	ld.global.u32 	%r3925, [%rd1565];
	setp.eq.s32 	%p919, %r3925, -1;
	selp.u32 	%r3926, 1, 0, %p919;
	add.s32 	%r3927, %r3923, %r3926;
	ld.global.u32 	%r3928, [%rd1561+8];
	mul.wide.s32 	%rd1566, %r3928, 4;
	add.s64 	%rd1567, %rd4, %rd1566;
	ld.global.u32 	%r3929, [%rd1567];
	setp.eq.s32 	%p920, %r3929, -1;
	selp.u32 	%r3930, 1, 0, %p920;
	add.s32 	%r3931, %r3927, %r3930;
	ld.global.u32 	%r3932, [%rd1561+12];
	mul.wide.s32 	%rd1568, %r3932, 4;
	add.s64 	%rd1569, %rd4, %rd1568;
	ld.global.u32 	%r3933, [%rd1569];
	setp.eq.s32 	%p921, %r3933, -1;
	selp.u32 	%r3934, 1, 0, %p921;
	add.s32 	%r6118, %r3931, %r3934;
	add.s32 	%r6110, %r6110, 4;
$L__BB26_375:
	setp.eq.s32 	%p922, %r735, 0;
	@%p922 bra 	$L__BB26_379;
	mul.wide.s32 	%rd1570, %r6110, 4;
	add.s64 	%rd34, %rd3, %rd1570;
	ld.global.u32 	%r3935, [%rd34];
	mul.wide.s32 	%rd1571, %r3935, 4;
	add.s64 	%rd1572, %rd4, %rd1571;
	ld.global.u32 	%r3936, [%rd1572];
	setp.eq.s32 	%p923, %r3936, -1;
	selp.u32 	%r3937, 1, 0, %p923;
	add.s32 	%r6118, %r6118, %r3937;
	setp.eq.s32 	%p924, %r735, 1;
	@%p924 bra 	$L__BB26_379;
	ld.global.u32 	%r3938, [%rd34+4];
	mul.wide.s32 	%rd1573, %r3938, 4;
	add.s64 	%rd1574, %rd4, %rd1573;
	ld.global.u32 	%r3939, [%rd1574];
	setp.eq.s32 	%p925, %r3939, -1;
	selp.u32 	%r3940, 1, 0, %p925;
	add.s32 	%r6118, %r6118, %r3940;
	setp.eq.s32 	%p926, %r735, 2;
	@%p926 bra 	$L__BB26_379;
	ld.global.u32 	%r3941, [%rd34+8];
	mul.wide.s32 	%rd1575, %r3941, 4;
	add.s64 	%rd1576, %rd4, %rd1575;
	ld.global.u32 	%r3942, [%rd1576];
	setp.eq.s32 	%p927, %r3942, -1;
	selp.u32 	%r3943, 1, 0, %p927;
	add.s32 	%r6118, %r6118, %r3943;
$L__BB26_379:
	ld.global.u32 	%r3945, [%rd27+6144];
	setp.ne.s32 	%p928, %r3945, -1;
	mov.b32 	%r6131, 0;
	@%p928 bra 	$L__BB26_394;
	ld.global.u32 	%r6123, [%rd28+6144];
	ld.global.u32 	%r746, [%rd28+6148];
	setp.ge.s32 	%p929, %r6123, %r746;
	@%p929 bra 	$L__BB26_394;
	add.s32 	%r3949, %r6123, 1;
	max.s32 	%r3950, %r746, %r3949;
	sub.s32 	%r747, %r3950, %r6123;
	and.b32  	%r748, %r747, 15;
	sub.s32 	%r3951, %r6123, %r3950;
	setp.gt.u32 	%p930, %r3951, -16;
	mov.b32 	%r6131, 0;
	@%p930 bra 	$L__BB26_384;
	and.b32  	%r749, %r747, -16;
	mov.b32 	%r6131, 0;
	mov.u32 	%r6121, %r6131;
$L__BB26_383:
	.pragma "nounroll";
	mul.wide.s32 	%rd1577, %r6123, 4;
	add.s64 	%rd1578, %rd3, %rd1577;
	ld.global.u32 	%r3953, [%rd1578];
	mul.wide.s32 	%rd1579, %r3953, 4;
	add.s64 	%rd1580, %rd4, %rd1579;
	ld.global.u32 	%r3954, [%rd1580];
	setp.eq.s32 	%p931, %r3954, -1;
	selp.u32 	%r3955, 1, 0, %p931;
	add.s32 	%r3956, %r6131, %r3955;
	ld.global.u32 	%r3957, [%rd1578+4];
	mul.wide.s32 	%rd1581, %r3957, 4;
	add.s64 	%rd1582, %rd4, %rd1581;
	ld.global.u32 	%r3958, [%rd1582];
	setp.eq.s32 	%p932, %r3958, -1;
	selp.u32 	%r3959, 1, 0, %p932;
	add.s32 	%r3960, %r3956, %r3959;
	ld.global.u32 	%r3961, [%rd1578+8];
	mul.wide.s32 	%rd1583, %r3961, 4;
	add.s64 	%rd1584, %rd4, %rd1583;
	ld.global.u32 	%r3962, [%rd1584];
	setp.eq.s32 	%p933, %r3962, -1;
	selp.u32 	%r3963, 1, 0, %p933;
	add.s32 	%r3964, %r3960, %r3963;
	ld.global.u32 	%r3965, [%rd1578+12];
	mul.wide.s32 	%rd1585, %r3965, 4;
	add.s64 	%rd1586, %rd4, %rd1585;
	ld.global.u32 	%r3966, [%rd1586];
	setp.eq.s32 	%p934, %r3966, -1;
	selp.u32 	%r3967, 1, 0, %p934;
	add.s32 	%r3968, %r3964, %r3967;
	ld.global.u32 	%r3969, [%rd1578+16];
	mul.wide.s32 	%rd1587, %r3969, 4;
	add.s64 	%rd1588, %rd4, %rd1587;
	ld.global.u32 	%r3970, [%rd1588];
	setp.eq.s32 	%p935, %r3970, -1;
	selp.u32 	%r3971, 1, 0, %p935;
	add.s32 	%r3972, %r3968, %r3971;
	ld.global.u32 	%r3973, [%rd1578+20];
	mul.wide.s32 	%rd1589, %r3973, 4;
	add.s64 	%rd1590, %rd4, %rd1589;
	ld.global.u32 	%r3974, [%rd1590];
	setp.eq.s32 	%p936, %r3974, -1;
	selp.u32 	%r3975, 1, 0, %p936;
	add.s32 	%r3976, %r3972, %r3975;
	ld.global.u32 	%r3977, [%rd1578+24];
	mul.wide.s32 	%rd1591, %r3977, 4;
	add.s64 	%rd1592, %rd4, %rd1591;
	ld.global.u32 	%r3978, [%rd1592];
	setp.eq.s32 	%p937, %r3978, -1;
	selp.u32 	%r3979, 1, 0, %p937;
	add.s32 	%r3980, %r3976, %r3979;
	ld.global.u32 	%r3981, [%rd1578+28];
	mul.wide.s32 	%rd1593, %r3981, 4;
	add.s64 	%rd1594, %rd4, %rd1593;
	ld.global.u32 	%r3982, [%rd1594];
	setp.eq.s32 	%p938, %r3982, -1;
	selp.u32 	%r3983, 1, 0, %p938;
	add.s32 	%r3984, %r3980, %r3983;
	ld.global.u32 	%r3985, [%rd1578+32];
	mul.wide.s32 	%rd1595, %r3985, 4;
	add.s64 	%rd1596, %rd4, %rd1595;
	ld.global.u32 	%r3986, [%rd1596];
	setp.eq.s32 	%p939, %r3986, -1;
	selp.u32 	%r3987, 1, 0, %p939;
	add.s32 	%r3988, %r3984, %r3987;
	ld.global.u32 	%r3989, [%rd1578+36];
	mul.wide.s32 	%rd1597, %r3989, 4;
	add.s64 	%rd1598, %rd4, %rd1597;
	ld.global.u32 	%r3990, [%rd1598];
	setp.eq.s32 	%p940, %r3990, -1;
	selp.u32 	%r3991, 1, 0, %p940;
	add.s32 	%r3992, %r3988, %r3991;
	ld.global.u32 	%r3993, [%rd1578+40];
	mul.wide.s32 	%rd1599, %r3993, 4;
	add.s64 	%rd1600, %rd4, %rd1599;
	ld.global.u32 	%r3994, [%rd1600];
	setp.eq.s32 	%p941, %r3994, -1;
	selp.u32 	%r3995, 1, 0, %p941;
	add.s32 	%r3996, %r3992, %r3995;
	ld.global.u32 	%r3997, [%rd1578+44];
	mul.wide.s32 	%rd1601, %r3997, 4;
	add.s64 	%rd1602, %rd4, %rd1601;
	ld.global.u32 	%r3998, [%rd1602];
	setp.eq.s32 	%p942, %r3998, -1;
	selp.u32 	%r3999, 1, 0, %p942;
	add.s32 	%r4000, %r3996, %r3999;
	ld.global.u32 	%r4001, [%rd1578+48];
	mul.wide.s32 	%rd1603, %r4001, 4;
	add.s64 	%rd1604, %rd4, %rd1603;
	ld.global.u32 	%r4002, [%rd1604];
	setp.eq.s32 	%p943, %r4002, -1;
	selp.u32 	%r4003, 1, 0, %p943;
	add.s32 	%r4004, %r4000, %r4003;
	ld.global.u32 	%r4005, [%rd1578+52];
	mul.wide.s32 	%rd1605, %r4005, 4;
	add.s64 	%rd1606, %rd4, %rd1605;
	ld.global.u32 	%r4006, [%rd1606];
	setp.eq.s32 	%p944, %r4006, -1;
	selp.u32 	%r4007, 1, 0, %p944;
	add.s32 	%r4008, %r4004, %r4007;
	ld.global.u32 	%r4009, [%rd1578+56];
	mul.wide.s32 	%rd1607, %r4009, 4;
	add.s64 	%rd1608, %rd4, %rd1607;
	ld.global.u32 	%r4010, [%rd1608];
	setp.eq.s32 	%p945, %r4010, -1;
	selp.u32 	%r4011, 1, 0, %p945;
	add.s32 	%r4012, %r4008, %r4011;
	ld.global.u32 	%r4013, [%rd1578+60];
	mul.wide.s32 	%rd1609, %r4013, 4;
	add.s64 	%rd1610, %rd4, %rd1609;
	ld.global.u32 	%r4014, [%rd1610];
	setp.eq.s32 	%p946, %r4014, -1;
	selp.u32 	%r4015, 1, 0, %p946;
	add.s32 	%r6131, %r4012, %r4015;
	add.s32 	%r6123, %r6123, 16;
	add.s32 	%r6121, %r6121, 16;
	setp.ne.s32 	%p947, %r6121, %r749;
	@%p947 bra 	$L__BB26_383;
$L__BB26_384:
	setp.eq.s32 	%p948, %r748, 0;
	@%p948 bra 	$L__BB26_394;
	and.b32  	%r759, %r747, 7;
	setp.lt.u32 	%p949, %r748, 8;
	@%p949 bra 	$L__BB26_387;
	mul.wide.s32 	%rd1611, %r6123, 4;
	add.s64 	%rd1612, %rd3, %rd1611;
	ld.global.u32 	%r4017, [%rd1612];
	mul.wide.s32 	%rd1613, %r4017, 4;
	add.s64 	%rd1614, %rd4, %rd1613;
	ld.global.u32 	%r4018, [%rd1614];
	setp.eq.s32 	%p950, %r4018, -1;
	selp.u32 	%r4019, 1, 0, %p950;
	add.s32 	%r4020, %r6131, %r4019;
	ld.global.u32 	%r4021, [%rd1612+4];
	mul.wide.s32 	%rd1615, %r4021, 4;
	add.s64 	%rd1616, %rd4, %rd1615;
	ld.global.u32 	%r4022, [%rd1616];
	setp.eq.s32 	%p951, %r4022, -1;
	selp.u32 	%r4023, 1, 0, %p951;
	add.s32 	%r4024, %r4020, %r4023;
	ld.global.u32 	%r4025, [%rd1612+8];
	mul.wide.s32 	%rd1617, %r4025, 4;
	add.s64 	%rd1618, %rd4, %rd1617;
	ld.global.u32 	%r4026, [%rd1618];
	setp.eq.s32 	%p952, %r4026, -1;
	selp.u32 	%r4027, 1, 0, %p952;
	add.s32 	%r4028, %r4024, %r4027;
	ld.global.u32 	%r4029, [%rd1612+12];
	mul.wide.s32 	%rd1619, %r4029, 4;
	add.s64 	%rd1620, %rd4, %rd1619;
	ld.global.u32 	%r4030, [%rd1620];
	setp.eq.s32 	%p953, %r4030, -1;
	selp.u32 	%r4031, 1, 0, %p953;
	add.s32 	%r4032, %r4028, %r4031;
	ld.global.u32 	%r4033, [%rd1612+16];
	mul.wide.s32 	%rd1621, %r4033, 4;
	add.s64 	%rd1622, %rd4, %rd1621;
	ld.global.u32 	%r4034, [%rd1622];
	setp.eq.s32 	%p954, %r4034, -1;
	selp.u32 	%r4035, 1, 0, %p954;
	add.s32 	%r4036, %r4032, %r4035;
	ld.global.u32 	%r4037, [%rd1612+20];
	mul.wide.s32 	%rd1623, %r4037, 4;
	add.s64 	%rd1624, %rd4, %rd1623;
	ld.global.u32 	%r4038, [%rd1624];
	setp.eq.s32 	%p955, %r4038, -1;
	selp.u32 	%r4039, 1, 0, %p955;
	add.s32 	%r4040, %r4036, %r4039;
	ld.global.u32 	%r4041, [%rd1612+24];
	mul.wide.s32 	%rd1625, %r4041, 4;
	add.s64 	%rd1626, %rd4, %rd1625;
	ld.global.u32 	%r4042, [%rd1626];
	setp.eq.s32 	%p956, %r4042, -1;
	selp.u32 	%r4043, 1, 0, %p956;
	add.s32 	%r4044, %r4040, %r4043;
	ld.global.u32 	%r4045, [%rd1612+28];
	mul.wide.s32 	%rd1627, %r4045, 4;
	add.s64 	%rd1628, %rd4, %rd1627;
	ld.global.u32 	%r4046, [%rd1628];
	setp.eq.s32 	%p957, %r4046, -1;
	selp.u32 	%r4047, 1, 0, %p957;
	add.s32 	%r6131, %r4044, %r4047;
	add.s32 	%r6123, %r6123, 8;
$L__BB26_387:
	setp.eq.s32 	%p958, %r759, 0;
	@%p958 bra 	$L__BB26_394;
	and.b32  	%r765, %r747, 3;
	setp.lt.u32 	%p959, %r759, 4;
	@%p959 bra 	$L__BB26_390;
	mul.wide.s32 	%rd1629, %r6123, 4;
	add.s64 	%rd1630, %rd3, %rd1629;
	ld.global.u32 	%r4049, [%rd1630];
	mul.wide.s32 	%rd1631, %r4049, 4;
	add.s64 	%rd1632, %rd4, %rd1631;
	ld.global.u32 	%r4050, [%rd1632];
	setp.eq.s32 	%p960, %r4050, -1;
	selp.u32 	%r4051, 1, 0, %p960;
	add.s32 	%r4052, %r6131, %r4051;
	ld.global.u32 	%r4053, [%rd1630+4];
	mul.wide.s32 	%rd1633, %r4053, 4;
	add.s64 	%rd1634, %rd4, %rd1633;
	ld.global.u32 	%r4054, [%rd1634];
	setp.eq.s32 	%p961, %r4054, -1;
	selp.u32 	%r4055, 1, 0, %p961;
	add.s32 	%r4056, %r4052, %r4055;
	ld.global.u32 	%r4057, [%rd1630+8];
	mul.wide.s32 	%rd1635, %r4057, 4;
	add.s64 	%rd1636, %rd4, %rd1635;
	ld.global.u32 	%r4058, [%rd1636];
	setp.eq.s32 	%p962, %r4058, -1;
	selp.u32 	%r4059, 1, 0, %p962;
	add.s32 	%r4060, %r4056, %r4059;
	ld.global.u32 	%r4061, [%rd1630+12];
	mul.wide.s32 	%rd1637, %r4061, 4;
	add.s64 	%rd1638, %rd4, %rd1637;
	ld.global.u32 	%r4062, [%rd1638];
	setp.eq.s32 	%p963, %r4062, -1;
	selp.u32 	%r4063, 1, 0, %p963;
	add.s32 	%r6131, %r4060, %r4063;
	add.s32 	%r6123, %r6123, 4;
$L__BB26_390:
	setp.eq.s32 	%p964, %r765, 0;
	@%p964 bra 	$L__BB26_394;
	mul.wide.s32 	%rd1639, %r6123, 4;
	add.s64 	%rd35, %rd3, %rd1639;
	ld.global.u32 	%r4064, [%rd35];
	mul.wide.s32 	%rd1640, %r4064, 4;
	add.s64 	%rd1641, %rd4, %rd1640;
	ld.global.u32 	%r4065, [%rd1641];
	setp.eq.s32 	%p965, %r4065, -1;
	selp.u32 	%r4066, 1, 0, %p965;
	add.s32 	%r6131, %r6131, %r4066;
	setp.eq.s32 	%p966, %r765, 1;
	@%p966 bra 	$L__BB26_394;
	ld.global.u32 	%r4067, [%rd35+4];
	mul.wide.s32 	%rd1642, %r4067, 4;
	add.s64 	%rd1643, %rd4, %rd1642;
	ld.global.u32 	%r4068, [%rd1643];
	setp.eq.s32 	%p967, %r4068, -1;
	selp.u32 	%r4069, 1, 0, %p967;
	add.s32 	%r6131, %r6131, %r4069;
	setp.eq.s32 	%p968, %r765, 2;
	@%p968 bra 	$L__BB26_394;
	ld.global.u32 	%r4070, [%rd35+8];
	mul.wide.s32 	%rd1644, %r4070, 4;
	add.s64 	%rd1645, %rd4, %rd1644;
	ld.global.u32 	%r4071, [%rd1645];
	setp.eq.s32 	%p969, %r4071, -1;
	selp.u32 	%r4072, 1, 0, %p969;
	add.s32 	%r6131, %r6131, %r4072;
$L__BB26_394:
	ld.global.u32 	%r4074, [%rd27+7168];
	setp.ne.s32 	%p970, %r4074, -1;
	mov.b32 	%r6144, 0;
	@%p970 bra 	$L__BB26_409;
	ld.global.u32 	%r6136, [%rd28+7168];
	ld.global.u32 	%r776, [%rd28+7172];
	setp.ge.s32 	%p971, %r6136, %r776;
	@%p971 bra 	$L__BB26_409;
	add.s32 	%r4078, %r6136, 1;
	max.s32 	%r4079, %r776, %r4078;
	sub.s32 	%r777, %r4079, %r6136;
	and.b32  	%r778, %r777, 15;
	sub.s32 	%r4080, %r6136, %r4079;
	setp.gt.u32 	%p972, %r4080, -16;
	mov.b32 	%r6144, 0;
	@%p972 bra 	$L__BB26_399;
	and.b32  	%r779, %r777, -16;
	mov.b32 	%r6144, 0;
	mov.u32 	%r6134, %r6144;
$L__BB26_398:
	.pragma "nounroll";
	mul.wide.s32 	%rd1646, %r6136, 4;
	add.s64 	%rd1647, %rd3, %rd1646;
	ld.global.u32 	%r4082, [%rd1647];
	mul.wide.s32 	%rd1648, %r4082, 4;
	add.s64 	%rd1649, %rd4, %rd1648;
	ld.global.u32 	%r4083, [%rd1649];
	setp.eq.s32 	%p973, %r4083, -1;
	selp.u32 	%r4084, 1, 0, %p973;
	add.s32 	%r4085, %r6144, %r4084;
	ld.global.u32 	%r4086, [%rd1647+4];
	mul.wide.s32 	%rd1650, %r4086, 4;
	add.s64 	%rd1651, %rd4, %rd1650;
	ld.global.u32 	%r4087, [%rd1651];
	setp.eq.s32 	%p974, %r4087, -1;
	selp.u32 	%r4088, 1, 0, %p974;
	add.s32 	%r4089, %r4085, %r4088;
	ld.global.u32 	%r4090, [%rd1647+8];
	mul.wide.s32 	%rd1652, %r4090, 4;
	add.s64 	%rd1653, %rd4, %rd1652;
	ld.global.u32 	%r4091, [%rd1653];
	setp.eq.s32 	%p975, %r4091, -1;
	selp.u32 	%r4092, 1, 0, %p975;
	add.s32 	%r4093, %r4089, %r4092;
	ld.global.u32 	%r4094, [%rd1647+12];
	mul.wide.s32 	%rd1654, %r4094, 4;
	add.s64 	%rd1655, %rd4, %rd1654;
	ld.global.u32 	%r4095, [%rd1655];
	setp.eq.s32 	%p976, %r4095, -1;
	selp.u32 	%r4096, 1, 0, %p976;
	add.s32 	%r4097, %r4093, %r4096;
	ld.global.u32 	%r4098, [%rd1647+16];
	mul.wide.s32 	%rd1656, %r4098, 4;
	add.s64 	%rd1657, %rd4, %rd1656;
	ld.global.u32 	%r4099, [%rd1657];
	setp.eq.s32 	%p977, %r4099, -1;
	selp.u32 	%r4100, 1, 0, %p977;
	add.s32 	%r4101, %r4097, %r4100;
	ld.global.u32 	%r4102, [%rd1647+20];
	mul.wide.s32 	%rd1658, %r4102, 4;
	add.s64 	%rd1659, %rd4, %rd1658;
	ld.global.u32 	%r4103, [%rd1659];
	setp.eq.s32 	%p978, %r4103, -1;
	selp.u32 	%r4104, 1, 0, %p978;
	add.s32 	%r4105, %r4101, %r4104;
	ld.global.u32 	%r4106, [%rd1647+24];
	mul.wide.s32 	%rd1660, %r4106, 4;
	add.s64 	%rd1661, %rd4, %rd1660;
	ld.global.u32 	%r4107, [%rd1661];
	setp.eq.s32 	%p979, %r4107, -1;
	selp.u32 	%r4108, 1, 0, %p979;
	add.s32 	%r4109, %r4105, %r4108;
	ld.global.u32 	%r4110, [%rd1647+28];
	mul.wide.s32 	%rd1662, %r4110, 4;
	add.s64 	%rd1663, %rd4, %rd1662;
	ld.global.u32 	%r4111, [%rd1663];
	setp.eq.s32 	%p980, %r4111, -1;
	selp.u32 	%r4112, 1, 0, %p980;
	add.s32 	%r4113, %r4109, %r4112;
	ld.global.u32 	%r4114, [%rd1647+32];
	mul.wide.s32 	%rd1664, %r4114, 4;
	add.s64 	%rd1665, %rd4, %rd1664;
	ld.global.u32 	%r4115, [%rd1665];
	setp.eq.s32 	%p981, %r4115, -1;
	selp.u32 	%r4116, 1, 0, %p981;
	add.s32 	%r4117, %r4113, %r4116;
	ld.global.u32 	%r4118, [%rd1647+36];
	mul.wide.s32 	%rd1666, %r4118, 4;
	add.s64 	%rd1667, %rd4, %rd1666;
	ld.global.u32 	%r4119, [%rd1667];
	setp.eq.s32 	%p982, %r4119, -1;
	selp.u32 	%r4120, 1, 0, %p982;
	add.s32 	%r4121, %r4117, %r4120;
	ld.global.u32 	%r4122, [%rd1647+40];
	mul.wide.s32 	%rd1668, %r4122, 4;
	add.s64 	%rd1669, %rd4, %rd1668;
	ld.global.u32 	%r4123, [%rd1669];
	setp.eq.s32 	%p983, %r4123, -1;
	selp.u32 	%r4124, 1, 0, %p983;
	add.s32 	%r4125, %r4121, %r4124;
	ld.global.u32 	%r4126, [%rd1647+44];
	mul.wide.s32 	%rd1670, %r4126, 4;
	add.s64 	%rd1671, %rd4, %rd1670;
	ld.global.u32 	%r4127, [%rd1671];
	setp.eq.s32 	%p984, %r4127, -1;
	selp.u32 	%r4128, 1, 0, %p984;
	add.s32 	%r4129, %r4125, %r4128;
	ld.global.u32 	%r4130, [%rd1647+48];
	mul.wide.s32 	%rd1672, %r4130, 4;
	add.s64 	%rd1673, %rd4, %rd1672;
	ld.global.u32 	%r4131, [%rd1673];
	setp.eq.s32 	%p985, %r4131, -1;
	selp.u32 	%r4132, 1, 0, %p985;
	add.s32 	%r4133, %r4129, %r4132;
	ld.global.u32 	%r4134, [%rd1647+52];
	mul.wide.s32 	%rd1674, %r4134, 4;
	add.s64 	%rd1675, %rd4, %rd1674;
	ld.global.u32 	%r4135, [%rd1675];
	setp.eq.s32 	%p986, %r4135, -1;
	selp.u32 	%r4136, 1, 0, %p986;
	add.s32 	%r4137, %r4133, %r4136;
	ld.global.u32 	%r4138, [%rd1647+56];
	mul.wide.s32 	%rd1676, %r4138, 4;
	add.s64 	%rd1677, %rd4, %rd1676;
	ld.global.u32 	%r4139, [%rd1677];
	setp.eq.s32 	%p987, %r4139, -1;
	selp.u32 	%r4140, 1, 0, %p987;
	add.s32 	%r4141, %r4137, %r4140;
	ld.global.u32 	%r4142, [%rd1647+60];
	mul.wide.s32 	%rd1678, %r4142, 4;
	add.s64 	%rd1679, %rd4, %rd1678;
	ld.global.u32 	%r4143, [%rd1679];
	setp.eq.s32 	%p988, %r4143, -1;
	selp.u32 	%r4144, 1, 0, %p988;
	add.s32 	%r6144, %r4141, %r4144;
	add.s32 	%r6136, %r6136, 16;
	add.s32 	%r6134, %r6134, 16;
	setp.ne.s32 	%p989, %r6134, %r779;
	@%p989 bra 	$L__BB26_398;
$L__BB26_399:
	setp.eq.s32 	%p990, %r778, 0;
	@%p990 bra 	$L__BB26_409;
	and.b32  	%r789, %r777, 7;
	setp.lt.u32 	%p991, %r778, 8;
	@%p991 bra 	$L__BB26_402;
	mul.wide.s32 	%rd1680, %r6136, 4;
	add.s64 	%rd1681, %rd3, %rd1680;
	ld.global.u32 	%r4146, [%rd1681];
	mul.wide.s32 	%rd1682, %r4146, 4;
	add.s64 	%rd1683, %rd4, %rd1682;
	ld.global.u32 	%r4147, [%rd1683];
	setp.eq.s32 	%p992, %r4147, -1;
	selp.u32 	%r4148, 1, 0, %p992;
	add.s32 	%r4149, %r6144, %r4148;
	ld.global.u32 	%r4150, [%rd1681+4];
	mul.wide.s32 	%rd1684, %r4150, 4;
	add.s64 	%rd1685, %rd4, %rd1684;
	ld.global.u32 	%r4151, [%rd1685];
	setp.eq.s32 	%p993, %r4151, -1;
	selp.u32 	%r4152, 1, 0, %p993;
	add.s32 	%r4153, %r4149, %r4152;
	ld.global.u32 	%r4154, [%rd1681+8];
	mul.wide.s32 	%rd1686, %r4154, 4;
	add.s64 	%rd1687, %rd4, %rd1686;
	ld.global.u32 	%r4155, [%rd1687];
	setp.eq.s32 	%p994, %r4155, -1;
	selp.u32 	%r4156, 1, 0, %p994;
	add.s32 	%r4157, %r4153, %r4156;
	ld.global.u32 	%r4158, [%rd1681+12];
	mul.wide.s32 	%rd1688, %r4158, 4;
	add.s64 	%rd1689, %rd4, %rd1688;
	ld.global.u32 	%r4159, [%rd1689];
	setp.eq.s32 	%p995, %r4159, -1;
	selp.u32 	%r4160, 1, 0, %p995;
	add.s32 	%r4161, %r4157, %r4160;
	ld.global.u32 	%r4162, [%rd1681+16];
	mul.wide.s32 	%rd1690, %r4162, 4;
	add.s64 	%rd1691, %rd4, %rd1690;
	ld.global.u32 	%r4163, [%rd1691];
	setp.eq.s32 	%p996, %r4163, -1;
	selp.u32 	%r4164, 1, 0, %p996;
	add.s32 	%r4165, %r4161, %r4164;
	ld.global.u32 	%r4166, [%rd1681+20];
	mul.wide.s32 	%rd1692, %r4166, 4;
	add.s64 	%rd1693, %rd4, %rd1692;
	ld.global.u32 	%r4167, [%rd1693];
	setp.eq.s32 	%p997, %r4167, -1;
	selp.u32 	%r4168, 1, 0, %p997;
	add.s32 	%r4169, %r4165, %r4168;
	ld.global.u32 	%r4170, [%rd1681+24];
	mul.wide.s32 	%rd1694, %r4170, 4;
	add.s64 	%rd1695, %rd4, %rd1694;
	ld.global.u32 	%r4171, [%rd1695];
	setp.eq.s32 	%p998, %r4171, -1;
	selp.u32 	%r4172, 1, 0, %p998;
	add.s32 	%r4173, %r4169, %r4172;
	ld.global.u32 	%r4174, [%rd1681+28];
	mul.wide.s32 	%rd1696, %r4174, 4;
	add.s64 	%rd1697, %rd4, %rd1696;
	ld.global.u32 	%r4175, [%rd1697];
	setp.eq.s32 	%p999, %r4175, -1;
	selp.u32 	%r4176, 1, 0, %p999;
	add.s32 	%r6144, %r4173, %r4176;
	add.s32 	%r6136, %r6136, 8;
$L__BB26_402:
	setp.eq.s32 	%p1000, %r789, 0;
	@%p1000 bra 	$L__BB26_409;
	and.b32  	%r795, %r777, 3;
	setp.lt.u32 	%p1001, %r789, 4;
	@%p1001 bra 	$L__BB26_405;
	mul.wide.s32 	%rd1698, %r6136, 4;
	add.s64 	%rd1699, %rd3, %rd1698;
	ld.global.u32 	%r4178, [%rd1699];
	mul.wide.s32 	%rd1700, %r4178, 4;
	add.s64 	%rd1701, %rd4, %rd1700;
	ld.global.u32 	%r4179, [%rd1701];
	setp.eq.s32 	%p1002, %r4179, -1;
	selp.u32 	%r4180, 1, 0, %p1002;
	add.s32 	%r4181, %r6144, %r4180;
	ld.global.u32 	%r4182, [%rd1699+4];
	mul.wide.s32 	%rd1702, %r4182, 4;
	add.s64 	%rd1703, %rd4, %rd1702;
	ld.global.u32 	%r4183, [%rd1703];
	setp.eq.s32 	%p1003, %r4183, -1;
	selp.u32 	%r4184, 1, 0, %p1003;
	add.s32 	%r4185, %r4181, %r4184;
	ld.global.u32 	%r4186, [%rd1699+8];
	mul.wide.s32 	%rd1704, %r4186, 4;
	add.s64 	%rd1705, %rd4, %rd1704;
	ld.global.u32 	%r4187, [%rd1705];
	setp.eq.s32 	%p1004, %r4187, -1;
	selp.u32 	%r4188, 1, 0, %p1004;
	add.s32 	%r4189, %r4185, %r4188;
	ld.global.u32 	%r4190, [%rd1699+12];
	mul.wide.s32 	%rd1706, %r4190, 4;
	add.s64 	%rd1707, %rd4, %rd1706;
	ld.global.u32 	%r4191, [%rd1707];
	setp.eq.s32 	%p1005, %r4191, -1;
	selp.u32 	%r4192, 1, 0, %p1005;
	add.s32 	%r6144, %r4189, %r4192;
	add.s32 	%r6136, %r6136, 4;
$L__BB26_405:
	setp.eq.s32 	%p1006, %r795, 0;
	@%p1006 bra 	$L__BB26_409;
	mul.wide.s32 	%rd1708, %r6136, 4;
	add.s64 	%rd36, %rd3, %rd1708;
	ld.global.u32 	%r4193, [%rd36];
	mul.wide.s32 	%rd1709, %r4193, 4;
	add.s64 	%rd1710, %rd4, %rd1709;
	ld.global.u32 	%r4194, [%rd1710];
	setp.eq.s32 	%p1007, %r4194, -1;
	selp.u32 	%r4195, 1, 0, %p1007;
	add.s32 	%r6144, %r6144, %r4195;
	setp.eq.s32 	%p1008, %r795, 1;
	@%p1008 bra 	$L__BB26_409;
	ld.global.u32 	%r4196, [%rd36+4];
	mul.wide.s32 	%rd1711, %r4196, 4;
	add.s64 	%rd1712, %rd4, %rd1711;
	ld.global.u32 	%r4197, [%rd1712];
	setp.eq.s32 	%p1009, %r4197, -1;
	selp.u32 	%r4198, 1, 0, %p1009;
	add.s32 	%r6144, %r6144, %r4198;
	setp.eq.s32 	%p1010, %r795, 2;
	@%p1010 bra 	$L__BB26_409;
	ld.global.u32 	%r4199, [%rd36+8];
	mul.wide.s32 	%rd1713, %r4199, 4;
	add.s64 	%rd1714, %rd4, %rd1713;
	ld.global.u32 	%r4200, [%rd1714];
	setp.eq.s32 	%p1011, %r4200, -1;
	selp.u32 	%r4201, 1, 0, %p1011;
	add.s32 	%r6144, %r6144, %r4201;
$L__BB26_409:
	ld.global.u32 	%r4203, [%rd27+8192];
	setp.ne.s32 	%p1012, %r4203, -1;
	mov.b32 	%r6157, 0;
	@%p1012 bra 	$L__BB26_424;
	ld.global.u32 	%r6149, [%rd28+8192];
	ld.global.u32 	%r806, [%rd28+8196];
	setp.ge.s32 	%p1013, %r6149, %r806;
	@%p1013 bra 	$L__BB26_424;
	add.s32 	%r4207, %r6149, 1;
	max.s32 	%r4208, %r806, %r4207;
	sub.s32 	%r807, %r4208, %r6149;
	and.b32  	%r808, %r807, 15;
	sub.s32 	%r4209, %r6149, %r4208;
	setp.gt.u32 	%p1014, %r4209, -16;
	mov.b32 	%r6157, 0;
	@%p1014 bra 	$L__BB26_414;
	and.b32  	%r809, %r807, -16;
	mov.b32 	%r6157, 0;
	mov.u32 	%r6147, %r6157;
$L__BB26_413:
	.pragma "nounroll";
	mul.wide.s32 	%rd1715, %r6149, 4;
	add.s64 	%rd1716, %rd3, %rd1715;
	ld.global.u32 	%r4211, [%rd1716];
	mul.wide.s32 	%rd1717, %r4211, 4;
	add.s64 	%rd1718, %rd4, %rd1717;
	ld.global.u32 	%r4212, [%rd1718];
	setp.eq.s32 	%p1015, %r4212, -1;
	selp.u32 	%r4213, 1, 0, %p1015;
	add.s32 	%r4214, %r6157, %r4213;
	ld.global.u32 	%r4215, [%rd1716+4];
	mul.wide.s32 	%rd1719, %r4215, 4;
	add.s64 	%rd1720, %rd4, %rd1719;
	ld.global.u32 	%r4216, [%rd1720];
	setp.eq.s32 	%p1016, %r4216, -1;
	selp.u32 	%r4217, 1, 0, %p1016;
	add.s32 	%r4218, %r4214, %r4217;
	ld.global.u32 	%r4219, [%rd1716+8];
	mul.wide.s32 	%rd1721, %r4219, 4;
	add.s64 	%rd1722, %rd4, %rd1721;
	ld.global.u32 	%r4220, [%rd1722];
	setp.eq.s32 	%p1017, %r4220, -1;
	selp.u32 	%r4221, 1, 0, %p1017;
	add.s32 	%r4222, %r4218, %r4221;
	ld.global.u32 	%r4223, [%rd1716+12];
	mul.wide.s32 	%rd1723, %r4223, 4;
	add.s64 	%rd1724, %rd4, %rd1723;
	ld.global.u32 	%r4224, [%rd1724];
	setp.eq.s32 	%p1018, %r4224, -1;
	selp.u32 	%r4225, 1, 0, %p1018;
	add.s32 	%r4226, %r4222, %r4225;
	ld.global.u32 	%r4227, [%rd1716+16];
	mul.wide.s32 	%rd1725, %r4227, 4;
	add.s64 	%rd1726, %rd4, %rd1725;
	ld.global.u32 	%r4228, [%rd1726];
	setp.eq.s32 	%p1019, %r4228, -1;
	selp.u32 	%r4229, 1, 0, %p1019;
	add.s32 	%r4230, %r4226, %r4229;
	ld.global.u32 	%r4231, [%rd1716+20];
	mul.wide.s32 	%rd1727, %r4231, 4;
	add.s64 	%rd1728, %rd4, %rd1727;
	ld.global.u32 	%r4232, [%rd1728];
	setp.eq.s32 	%p1020, %r4232, -1;
	selp.u32 	%r4233, 1, 0, %p1020;
	add.s32 	%r4234, %r4230, %r4233;
	ld.global.u32 	%r4235, [%rd1716+24];
	mul.wide.s32 	%rd1729, %r4235, 4;
	add.s64 	%rd1730, %rd4, %rd1729;
	ld.global.u32 	%r4236, [%rd1730];
	setp.eq.s32 	%p1021, %r4236, -1;
	selp.u32 	%r4237, 1, 0, %p1021;
	add.s32 	%r4238, %r4234, %r4237;
	ld.global.u32 	%r4239, [%rd1716+28];
	mul.wide.s32 	%rd1731, %r4239, 4;
	add.s64 	%rd1732, %rd4, %rd1731;
	ld.global.u32 	%r4240, [%rd1732];
	setp.eq.s32 	%p1022, %r4240, -1;
	selp.u32 	%r4241, 1, 0, %p1022;
	add.s32 	%r4242, %r4238, %r4241;
	ld.global.u32 	%r4243, [%rd1716+32];
	mul.wide.s32 	%rd1733, %r4243, 4;
	add.s64 	%rd1734, %rd4, %rd1733;
	ld.global.u32 	%r4244, [%rd1734];
	setp.eq.s32 	%p1023, %r4244, -1;
	selp.u32 	%r4245, 1, 0, %p1023;
	add.s32 	%r4246, %r4242, %r4245;
	ld.global.u32 	%r4247, [%rd1716+36];
	mul.wide.s32 	%rd1735, %r4247, 4;
	add.s64 	%rd1736, %rd4, %rd1735;
	ld.global.u32 	%r4248, [%rd1736];
	setp.eq.s32 	%p1024, %r4248, -1;
	selp.u32 	%r4249, 1, 0, %p1024;
	add.s32 	%r4250, %r4246, %r4249;
	ld.global.u32 	%r4251, [%rd1716+40];
	mul.wide.s32 	%rd1737, %r4251, 4;
	add.s64 	%rd1738, %rd4, %rd1737;
	ld.global.u32 	%r4252, [%rd1738];
	setp.eq.s32 	%p1025, %r4252, -1;
	selp.u32 	%r4253, 1, 0, %p1025;
	add.s32 	%r4254, %r4250, %r4253;
	ld.global.u32 	%r4255, [%rd1716+44];
	mul.wide.s32 	%rd1739, %r4255, 4;
	add.s64 	%rd1740, %rd4, %rd1739;
	ld.global.u32 	%r4256, [%rd1740];
	setp.eq.s32 	%p1026, %r4256, -1;
	selp.u32 	%r4257, 1, 0, %p1026;
	add.s32 	%r4258, %r4254, %r4257;
	ld.global.u32 	%r4259, [%rd1716+48];
	mul.wide.s32 	%rd1741, %r4259, 4;
	add.s64 	%rd1742, %rd4, %rd1741;
	ld.global.u32 	%r4260, [%rd1742];
	setp.eq.s32 	%p1027, %r4260, -1;
	selp.u32 	%r4261, 1, 0, %p1027;
	add.s32 	%r4262, %r4258, %r4261;
	ld.global.u32 	%r4263, [%rd1716+52];
	mul.wide.s32 	%rd1743, %r4263, 4;
	add.s64 	%rd1744, %rd4, %rd1743;
	ld.global.u32 	%r4264, [%rd1744];
	setp.eq.s32 	%p1028, %r4264, -1;
	selp.u32 	%r4265, 1, 0, %p1028;
	add.s32 	%r4266, %r4262, %r4265;
	ld.global.u32 	%r4267, [%rd1716+56];
	mul.wide.s32 	%rd1745, %r4267, 4;
	add.s64 	%rd1746, %rd4, %rd1745;
	ld.global.u32 	%r4268, [%rd1746];
	setp.eq.s32 	%p1029, %r4268, -1;
	selp.u32 	%r4269, 1, 0, %p1029;
	add.s32 	%r4270, %r4266, %r4269;
	ld.global.u32 	%r4271, [%rd1716+60];
	mul.wide.s32 	%rd1747, %r4271, 4;
	add.s64 	%rd1748, %rd4, %rd1747;
	ld.global.u32 	%r4272, [%rd1748];
	setp.eq.s32 	%p1030, %r4272, -1;
	selp.u32 	%r4273, 1, 0, %p1030;
	add.s32 	%r6157, %r4270, %r4273;
	add.s32 	%r6149, %r6149, 16;
	add.s32 	%r6147, %r6147, 16;
	setp.ne.s32 	%p1031, %r6147, %r809;
	@%p1031 bra 	$L__BB26_413;
$L__BB26_414:
	setp.eq.s32 	%p1032, %r808, 0;
	@%p1032 bra 	$L__BB26_424;
	and.b32  	%r819, %r807, 7;
	setp.lt.u32 	%p1033, %r808, 8;
	@%p1033 bra 	$L__BB26_417;
	mul.wide.s32 	%rd1749, %r6149, 4;
	add.s64 	%rd1750, %rd3, %rd1749;
	ld.global.u32 	%r4275, [%rd1750];
	mul.wide.s32 	%rd1751, %r4275, 4;
	add.s64 	%rd1752, %rd4, %rd1751;
	ld.global.u32 	%r4276, [%rd1752];
	setp.eq.s32 	%p1034, %r4276, -1;
	selp.u32 	%r4277, 1, 0, %p1034;
	add.s32 	%r4278, %r6157, %r4277;
	ld.global.u32 	%r4279, [%rd1750+4];
	mul.wide.s32 	%rd1753, %r4279, 4;
	add.s64 	%rd1754, %rd4, %rd1753;
	ld.global.u32 	%r4280, [%rd1754];
	setp.eq.s32 	%p1035, %r4280, -1;
	selp.u32 	%r4281, 1, 0, %p1035;
	add.s32 	%r4282, %r4278, %r4281;
	ld.global.u32 	%r4283, [%rd1750+8];
	mul.wide.s32 	%rd1755, %r4283, 4;
	add.s64 	%rd1756, %rd4, %rd1755;
	ld.global.u32 	%r4284, [%rd1756];
	setp.eq.s32 	%p1036, %r4284, -1;
	selp.u32 	%r4285, 1, 0, %p1036;
	add.s32 	%r4286, %r4282, %r4285;
	ld.global.u32 	%r4287, [%rd1750+12];
	mul.wide.s32 	%rd1757, %r4287, 4;
	add.s64 	%rd1758, %rd4, %rd1757;
	ld.global.u32 	%r4288, [%rd1758];
	setp.eq.s32 	%p1037, %r4288, -1;
	selp.u32 	%r4289, 1, 0, %p1037;
	add.s32 	%r4290, %r4286, %r4289;
	ld.global.u32 	%r4291, [%rd1750+16];
	mul.wide.s32 	%rd1759, %r4291, 4;
	add.s64 	%rd1760, %rd4, %rd1759;
	ld.global.u32 	%r4292, [%rd1760];
	setp.eq.s32 	%p1038, %r4292, -1;
	selp.u32 	%r4293, 1, 0, %p1038;
	add.s32 	%r4294, %r4290, %r4293;
	ld.global.u32 	%r4295, [%rd1750+20];
	mul.wide.s32 	%rd1761, %r4295, 4;
	add.s64 	%rd1762, %rd4, %rd1761;
	ld.global.u32 	%r4296, [%rd1762];
	setp.eq.s32 	%p1039, %r4296, -1;
	selp.u32 	%r4297, 1, 0, %p1039;
	add.s32 	%r4298, %r4294, %r4297;
	ld.global.u32 	%r4299, [%rd1750+24];
	mul.wide.s32 	%rd1763, %r4299, 4;
	add.s64 	%rd1764, %rd4, %rd1763;
	ld.global.u32 	%r4300, [%rd1764];
	setp.eq.s32 	%p1040, %r4300, -1;
	selp.u32 	%r4301, 1, 0, %p1040;
	add.s32 	%r4302, %r4298, %r4301;
	ld.global.u32 	%r4303, [%rd1750+28];
	mul.wide.s32 	%rd1765, %r4303, 4;
	add.s64 	%rd1766, %rd4, %rd1765;
	ld.global.u32 	%r4304, [%rd1766];
	setp.eq.s32 	%p1041, %r4304, -1;
	selp.u32 	%r4305, 1, 0, %p1041;
	add.s32 	%r6157, %r4302, %r4305;
	add.s32 	%r6149, %r6149, 8;
$L__BB26_417:
	setp.eq.s32 	%p1042, %r819, 0;
	@%p1042 bra 	$L__BB26_424;
	and.b32  	%r825, %r807, 3;
	setp.lt.u32 	%p1043, %r819, 4;
	@%p1043 bra 	$L__BB26_420;
	mul.wide.s32 	%rd1767, %r6149, 4;
	add.s64 	%rd1768, %rd3, %rd1767;
	ld.global.u32 	%r4307, [%rd1768];
	mul.wide.s32 	%rd1769, %r4307, 4;
	add.s64 	%rd1770, %rd4, %rd1769;
	ld.global.u32 	%r4308, [%rd1770];
	setp.eq.s32 	%p1044, %r4308, -1;
	selp.u32 	%r4309, 1, 0, %p1044;
	add.s32 	%r4310, %r6157, %r4309;
	ld.global.u32 	%r4311, [%rd1768+4];
	mul.wide.s32 	%rd1771, %r4311, 4;
	add.s64 	%rd1772, %rd4, %rd1771;
	ld.global.u32 	%r4312, [%rd1772];
	setp.eq.s32 	%p1045, %r4312, -1;
	selp.u32 	%r4313, 1, 0, %p1045;
	add.s32 	%r4314, %r4310, %r4313;
	ld.global.u32 	%r4315, [%rd1768+8];
	mul.wide.s32 	%rd1773, %r4315, 4;
	add.s64 	%rd1774, %rd4, %rd1773;
	ld.global.u32 	%r4316, [%rd1774];
	setp.eq.s32 	%p1046, %r4316, -1;
	selp.u32 	%r4317, 1, 0, %p1046;
	add.s32 	%r4318, %r4314, %r4317;
	ld.global.u32 	%r4319, [%rd1768+12];
	mul.wide.s32 	%rd1775, %r4319, 4;
	add.s64 	%rd1776, %rd4, %rd1775;
	ld.global.u32 	%r4320, [%rd1776];
	setp.eq.s32 	%p1047, %r4320, -1;
	selp.u32 	%r4321, 1, 0, %p1047;
	add.s32 	%r6157, %r4318, %r4321;
	add.s32 	%r6149, %r6149, 4;
$L__BB26_420:
	setp.eq.s32 	%p1048, %r825, 0;
	@%p1048 bra 	$L__BB26_424;
	mul.wide.s32 	%rd1777, %r6149, 4;
	add.s64 	%rd37, %rd3, %rd1777;
	ld.global.u32 	%r4322, [%rd37];
	mul.wide.s32 	%rd1778, %r4322, 4;
	add.s64 	%rd1779, %rd4, %rd1778;
	ld.global.u32 	%r4323, [%rd1779];
	setp.eq.s32 	%p1049, %r4323, -1;
	selp.u32 	%r4324, 1, 0, %p1049;
	add.s32 	%r6157, %r6157, %r4324;
	setp.eq.s32 	%p1050, %r825, 1;
	@%p1050 bra 	$L__BB26_424;
	ld.global.u32 	%r4325, [%rd37+4];
	mul.wide.s32 	%rd1780, %r4325, 4;
	add.s64 	%rd1781, %rd4, %rd1780;
	ld.global.u32 	%r4326, [%rd1781];
	setp.eq.s32 	%p1051, %r4326, -1;
	selp.u32 	%r4327, 1, 0, %p1051;
	add.s32 	%r6157, %r6157, %r4327;
	setp.eq.s32 	%p1052, %r825, 2;
	@%p1052 bra 	$L__BB26_424;
	ld.global.u32 	%r4328, [%rd37+8];
	mul.wide.s32 	%rd1782, %r4328, 4;
	add.s64 	%rd1783, %rd4, %rd1782;
	ld.global.u32 	%r4329, [%rd1783];
	setp.eq.s32 	%p1053, %r4329, -1;
	selp.u32 	%r4330, 1, 0, %p1053;
	add.s32 	%r6157, %r6157, %r4330;
$L__BB26_424:
	ld.global.u32 	%r4332, [%rd27+9216];
	setp.ne.s32 	%p1054, %r4332, -1;
	mov.b32 	%r6170, 0;
	@%p1054 bra 	$L__BB26_439;
	ld.global.u32 	%r6162, [%rd28+9216];
	ld.global.u32 	%r836, [%rd28+9220];
	setp.ge.s32 	%p1055, %r6162, %r836;
	@%p1055 bra 	$L__BB26_439;
	add.s32 	%r4336, %r6162, 1;
	max.s32 	%r4337, %r836, %r4336;
	sub.s32 	%r837, %r4337, %r6162;
	and.b32  	%r838, %r837, 15;
	sub.s32 	%r4338, %r6162, %r4337;
	setp.gt.u32 	%p1056, %r4338, -16;
	mov.b32 	%r6170, 0;
	@%p1056 bra 	$L__BB26_429;
	and.b32  	%r839, %r837, -16;
	mov.b32 	%r6170, 0;
	mov.u32 	%r6160, %r6170;
$L__BB26_428:
	.pragma "nounroll";
	mul.wide.s32 	%rd1784, %r6162, 4;
	add.s64 	%rd1785, %rd3, %rd1784;
	ld.global.u32 	%r4340, [%rd1785];
	mul.wide.s32 	%rd1786, %r4340, 4;
	add.s64 	%rd1787, %rd4, %rd1786;
	ld.global.u32 	%r4341, [%rd1787];
	setp.eq.s32 	%p1057, %r4341, -1;
	selp.u32 	%r4342, 1, 0, %p1057;
	add.s32 	%r4343, %r6170, %r4342;
	ld.global.u32 	%r4344, [%rd1785+4];
	mul.wide.s32 	%rd1788, %r4344, 4;
	add.s64 	%rd1789, %rd4, %rd1788;
	ld.global.u32 	%r4345, [%rd1789];
	setp.eq.s32 	%p1058, %r4345, -1;
	selp.u32 	%r4346, 1, 0, %p1058;
	add.s32 	%r4347, %r4343, %r4346;
	ld.global.u32 	%r4348, [%rd1785+8];
	mul.wide.s32 	%rd1790, %r4348, 4;
	add.s64 	%rd1791, %rd4, %rd1790;
	ld.global.u32 	%r4349, [%rd1791];
	setp.eq.s32 	%p1059, %r4349, -1;
	selp.u32 	%r4350, 1, 0, %p1059;
	add.s32 	%r4351, %r4347, %r4350;
	ld.global.u32 	%r4352, [%rd1785+12];
	mul.wide.s32 	%rd1792, %r4352, 4;
	add.s64 	%rd1793, %rd4, %rd1792;
	ld.global.u32 	%r4353, [%rd1793];
	setp.eq.s32 	%p1060, %r4353, -1;
	selp.u32 	%r4354, 1, 0, %p1060;
	add.s32 	%r4355, %r4351, %r4354;
	ld.global.u32 	%r4356, [%rd1785+16];
	mul.wide.s32 	%rd1794, %r4356, 4;
	add.s64 	%rd1795, %rd4, %rd1794;
	ld.global.u32 	%r4357, [%rd1795];
	setp.eq.s32 	%p1061, %r4357, -1;
	selp.u32 	%r4358, 1, 0, %p1061;
	add.s32 	%r4359, %r4355, %r4358;
	ld.global.u32 	%r4360, [%rd1785+20];
	mul.wide.s32 	%rd1796, %r4360, 4;
	add.s64 	%rd1797, %rd4, %rd1796;
	ld.global.u32 	%r4361, [%rd1797];
	setp.eq.s32 	%p1062, %r4361, -1;
	selp.u32 	%r4362, 1, 0, %p1062;
	add.s32 	%r4363, %r4359, %r4362;
	ld.global.u32 	%r4364, [%rd1785+24];
	mul.wide.s32 	%rd1798, %r4364, 4;
	add.s64 	%rd1799, %rd4, %rd1798;
	ld.global.u32 	%r4365, [%rd1799];
	setp.eq.s32 	%p1063, %r4365, -1;
	selp.u32 	%r4366, 1, 0, %p1063;
	add.s32 	%r4367, %r4363, %r4366;
	ld.global.u32 	%r4368, [%rd1785+28];
	mul.wide.s32 	%rd1800, %r4368, 4;
	add.s64 	%rd1801, %rd4, %rd1800;
	ld.global.u32 	%r4369, [%rd1801];
	setp.eq.s32 	%p1064, %r4369, -1;
	selp.u32 	%r4370, 1, 0, %p1064;
	add.s32 	%r4371, %r4367, %r4370;
	ld.global.u32 	%r4372, [%rd1785+32];
	mul.wide.s32 	%rd1802, %r4372, 4;
	add.s64 	%rd1803, %rd4, %rd1802;
	ld.global.u32 	%r4373, [%rd1803];
	setp.eq.s32 	%p1065, %r4373, -1;
	selp.u32 	%r4374, 1, 0, %p1065;
	add.s32 	%r4375, %r4371, %r4374;
	ld.global.u32 	%r4376, [%rd1785+36];
	mul.wide.s32 	%rd1804, %r4376, 4;
	add.s64 	%rd1805, %rd4, %rd1804;
	ld.global.u32 	%r4377, [%rd1805];
	setp.eq.s32 	%p1066, %r4377, -1;
	selp.u32 	%r4378, 1, 0, %p1066;
	add.s32 	%r4379, %r4375, %r4378;
	ld.global.u32 	%r4380, [%rd1785+40];
	mul.wide.s32 	%rd1806, %r4380, 4;
	add.s64 	%rd1807, %rd4, %rd1806;
	ld.global.u32 	%r4381, [%rd1807];
	setp.eq.s32 	%p1067, %r4381, -1;
	selp.u32 	%r4382, 1, 0, %p1067;
	add.s32 	%r4383, %r4379, %r4382;
	ld.global.u32 	%r4384, [%rd1785+44];
	mul.wide.s32 	%rd1808, %r4384, 4;
	add.s64 	%rd1809, %rd4, %rd1808;
	ld.global.u32 	%r4385, [%rd1809];
	setp.eq.s32 	%p1068, %r4385, -1;
	selp.u32 	%r4386, 1, 0, %p1068;
	add.s32 	%r4387, %r4383, %r4386;
	ld.global.u32 	%r4388, [%rd1785+48];
	mul.wide.s32 	%rd1810, %r4388, 4;
	add.s64 	%rd1811, %rd4, %rd1810;
	ld.global.u32 	%r4389, [%rd1811];
	setp.eq.s32 	%p1069, %r4389, -1;
	selp.u32 	%r4390, 1, 0, %p1069;
	add.s32 	%r4391, %r4387, %r4390;
	ld.global.u32 	%r4392, [%rd1785+52];
	mul.wide.s32 	%rd1812, %r4392, 4;
	add.s64 	%rd1813, %rd4, %rd1812;
	ld.global.u32 	%r4393, [%rd1813];
	setp.eq.s32 	%p1070, %r4393, -1;
	selp.u32 	%r4394, 1, 0, %p1070;
	add.s32 	%r4395, %r4391, %r4394;
	ld.global.u32 	%r4396, [%rd1785+56];
	mul.wide.s32 	%rd1814, %r4396, 4;
	add.s64 	%rd1815, %rd4, %rd1814;
	ld.global.u32 	%r4397, [%rd1815];
	setp.eq.s32 	%p1071, %r4397, -1;
	selp.u32 	%r4398, 1, 0, %p1071;
	add.s32 	%r4399, %r4395, %r4398;
	ld.global.u32 	%r4400, [%rd1785+60];
	mul.wide.s32 	%rd1816, %r4400, 4;
	add.s64 	%rd1817, %rd4, %rd1816;
	ld.global.u32 	%r4401, [%rd1817];
	setp.eq.s32 	%p1072, %r4401, -1;
	selp.u32 	%r4402, 1, 0, %p1072;
	add.s32 	%r6170, %r4399, %r4402;
	add.s32 	%r6162, %r6162, 16;
	add.s32 	%r6160, %r6160, 16;
	setp.ne.s32 	%p1073, %r6160, %r839;
	@%p1073 bra 	$L__BB26_428;
$L__BB26_429:
	setp.eq.s32 	%p1074, %r838, 0;
	@%p1074 bra 	$L__BB26_439;
	and.b32  	%r849, %r837, 7;
	setp.lt.u32 	%p1075, %r838, 8;
	@%p1075 bra 	$L__BB26_432;
	mul.wide.s32 	%rd1818, %r6162, 4;
	add.s64 	%rd1819, %rd3, %rd1818;
	ld.global.u32 	%r4404, [%rd1819];
	mul.wide.s32 	%rd1820, %r4404, 4;
	add.s64 	%rd1821, %rd4, %rd1820;
	ld.global.u32 	%r4405, [%rd1821];
	setp.eq.s32 	%p1076, %r4405, -1;
	selp.u32 	%r4406, 1, 0, %p1076;
	add.s32 	%r4407, %r6170, %r4406;
	ld.global.u32 	%r4408, [%rd1819+4];
	mul.wide.s32 	%rd1822, %r4408, 4;
	add.s64 	%rd1823, %rd4, %rd1822;
	ld.global.u32 	%r4409, [%rd1823];
	setp.eq.s32 	%p1077, %r4409, -1;
	selp.u32 	%r4410, 1, 0, %p1077;
	add.s32 	%r4411, %r4407, %r4410;
	ld.global.u32 	%r4412, [%rd1819+8];
	mul.wide.s32 	%rd1824, %r4412, 4;
	add.s64 	%rd1825, %rd4, %rd1824;
	ld.global.u32 	%r4413, [%rd1825];
	setp.eq.s32 	%p1078, %r4413, -1;
	selp.u32 	%r4414, 1, 0, %p1078;
	add.s32 	%r4415, %r4411, %r4414;
	ld.global.u32 	%r4416, [%rd1819+12];
	mul.wide.s32 	%rd1826, %r4416, 4;
	add.s64 	%rd1827, %rd4, %rd1826;
	ld.global.u32 	%r4417, [%rd1827];
	setp.eq.s32 	%p1079, %r4417, -1;
	selp.u32 	%r4418, 1, 0, %p1079;
	add.s32 	%r4419, %r4415, %r4418;
	ld.global.u32 	%r4420, [%rd1819+16];
	mul.wide.s32 	%rd1828, %r4420, 4;
	add.s64 	%rd1829, %rd4, %rd1828;
	ld.global.u32 	%r4421, [%rd1829];
	setp.eq.s32 	%p1080, %r4421, -1;
	selp.u32 	%r4422, 1, 0, %p1080;
	add.s32 	%r4423, %r4419, %r4422;
	ld.global.u32 	%r4424, [%rd1819+20];
	mul.wide.s32 	%rd1830, %r4424, 4;
	add.s64 	%rd1831, %rd4, %rd1830;
	ld.global.u32 	%r4425, [%rd1831];
	setp.eq.s32 	%p1081, %r4425, -1;
	selp.u32 	%r4426, 1, 0, %p1081;
	add.s32 	%r4427, %r4423, %r4426;
	ld.global.u32 	%r4428, [%rd1819+24];
	mul.wide.s32 	%rd1832, %r4428, 4;
	add.s64 	%rd1833, %rd4, %rd1832;
	ld.global.u32 	%r4429, [%rd1833];
	setp.eq.s32 	%p1082, %r4429, -1;
	selp.u32 	%r4430, 1, 0, %p1082;
	add.s32 	%r4431, %r4427, %r4430;
	ld.global.u32 	%r4432, [%rd1819+28];
	mul.wide.s32 	%rd1834, %r4432, 4;
	add.s64 	%rd1835, %rd4, %rd1834;
	ld.global.u32 	%r4433, [%rd1835];
	setp.eq.s32 	%p1083, %r4433, -1;
	selp.u32 	%r4434, 1, 0, %p1083;
	add.s32 	%r6170, %r4431, %r4434;
	add.s32 	%r6162, %r6162, 8;
$L__BB26_432:
	setp.eq.s32 	%p1084, %r849, 0;
	@%p1084 bra 	$L__BB26_439;
	and.b32  	%r855, %r837, 3;
	setp.lt.u32 	%p1085, %r849, 4;
	@%p1085 bra 	$L__BB26_435;
	mul.wide.s32 	%rd1836, %r6162, 4;
	add.s64 	%rd1837, %rd3, %rd1836;
	ld.global.u32 	%r4436, [%rd1837];
	mul.wide.s32 	%rd1838, %r4436, 4;
	add.s64 	%rd1839, %rd4, %rd1838;
	ld.global.u32 	%r4437, [%rd1839];
	setp.eq.s32 	%p1086, %r4437, -1;
	selp.u32 	%r4438, 1, 0, %p1086;
	add.s32 	%r4439, %r6170, %r4438;
	ld.global.u32 	%r4440, [%rd1837+4];
	mul.wide.s32 	%rd1840, %r4440, 4;
	add.s64 	%rd1841, %rd4, %rd1840;
	ld.global.u32 	%r4441, [%rd1841];
	setp.eq.s32 	%p1087, %r4441, -1;
	selp.u32 	%r4442, 1, 0, %p1087;
	add.s32 	%r4443, %r4439, %r4442;
	ld.global.u32 	%r4444, [%rd1837+8];
	mul.wide.s32 	%rd1842, %r4444, 4;
	add.s64 	%rd1843, %rd4, %rd1842;
	ld.global.u32 	%r4445, [%rd1843];
	setp.eq.s32 	%p1088, %r4445, -1;
	selp.u32 	%r4446, 1, 0, %p1088;
	add.s32 	%r4447, %r4443, %r4446;
	ld.global.u32 	%r4448, [%rd1837+12];
	mul.wide.s32 	%rd1844, %r4448, 4;
	add.s64 	%rd1845, %rd4, %rd1844;
	ld.global.u32 	%r4449, [%rd1845];
	setp.eq.s32 	%p1089, %r4449, -1;
	selp.u32 	%r4450, 1, 0, %p1089;
	add.s32 	%r6170, %r4447, %r4450;
	add.s32 	%r6162, %r6162, 4;
$L__BB26_435:
	setp.eq.s32 	%p1090, %r855, 0;
	@%p1090 bra 	$L__BB26_439;
	mul.wide.s32 	%rd1846, %r6162, 4;
	add.s64 	%rd38, %rd3, %rd1846;
	ld.global.u32 	%r4451, [%rd38];
	mul.wide.s32 	%rd1847, %r4451, 4;
	add.s64 	%rd1848, %rd4, %rd1847;
	ld.global.u32 	%r4452, [%rd1848];
	setp.eq.s32 	%p1091, %r4452, -1;
	selp.u32 	%r4453, 1, 0, %p1091;
	add.s32 	%r6170, %r6170, %r4453;
	setp.eq.s32 	%p1092, %r855, 1;
	@%p1092 bra 	$L__BB26_439;
	ld.global.u32 	%r4454, [%rd38+4];
	mul.wide.s32 	%rd1849, %r4454, 4;
	add.s64 	%rd1850, %rd4, %rd1849;
	ld.global.u32 	%r4455, [%rd1850];
	setp.eq.s32 	%p1093, %r4455, -1;
	selp.u32 	%r4456, 1, 0, %p1093;
	add.s32 	%r6170, %r6170, %r4456;
	setp.eq.s32 	%p1094, %r855, 2;
	@%p1094 bra 	$L__BB26_439;
	ld.global.u32 	%r4457, [%rd38+8];
	mul.wide.s32 	%rd1851, %r4457, 4;
	add.s64 	%rd1852, %rd4, %rd1851;
	ld.global.u32 	%r4458, [%rd1852];
	setp.eq.s32 	%p1095, %r4458, -1;
	selp.u32 	%r4459, 1, 0, %p1095;
	add.s32 	%r6170, %r6170, %r4459;
$L__BB26_439:
	ld.global.u32 	%r4461, [%rd27+10240];
	setp.ne.s32 	%p1096, %r4461, -1;
	mov.b32 	%r6183, 0;
	@%p1096 bra 	$L__BB26_454;
	ld.global.u32 	%r6175, [%rd28+10240];
	ld.global.u32 	%r866, [%rd28+10244];
	setp.ge.s32 	%p1097, %r6175, %r866;
	@%p1097 bra 	$L__BB26_454;
	add.s32 	%r4465, %r6175, 1;
	max.s32 	%r4466, %r866, %r4465;
	sub.s32 	%r867, %r4466, %r6175;
	and.b32  	%r868, %r867, 15;
	sub.s32 	%r4467, %r6175, %r4466;
	setp.gt.u32 	%p1098, %r4467, -16;
	mov.b32 	%r6183, 0;
	@%p1098 bra 	$L__BB26_444;
	and.b32  	%r869, %r867, -16;
	mov.b32 	%r6183, 0;
	mov.u32 	%r6173, %r6183;
$L__BB26_443:
	.pragma "nounroll";
	mul.wide.s32 	%rd1853, %r6175, 4;
	add.s64 	%rd1854, %rd3, %rd1853;
	ld.global.u32 	%r4469, [%rd1854];
	mul.wide.s32 	%rd1855, %r4469, 4;
	add.s64 	%rd1856, %rd4, %rd1855;
	ld.global.u32 	%r4470, [%rd1856];
	setp.eq.s32 	%p1099, %r4470, -1;
	selp.u32 	%r4471, 1, 0, %p1099;
	add.s32 	%r4472, %r6183, %r4471;
	ld.global.u32 	%r4473, [%rd1854+4];
	mul.wide.s32 	%rd1857, %r4473, 4;
	add.s64 	%rd1858, %rd4, %rd1857;
	ld.global.u32 	%r4474, [%rd1858];
	setp.eq.s32 	%p1100, %r4474, -1;
	selp.u32 	%r4475, 1, 0, %p1100;
	add.s32 	%r4476, %r4472, %r4475;
	ld.global.u32 	%r4477, [%rd1854+8];
	mul.wide.s32 	%rd1859, %r4477, 4;
	add.s64 	%rd1860, %rd4, %rd1859;
	ld.global.u32 	%r4478, [%rd1860];
	setp.eq.s32 	%p1101, %r4478, -1;
	selp.u32 	%r4479, 1, 0, %p1101;
	add.s32 	%r4480, %r4476, %r4479;
	ld.global.u32 	%r4481, [%rd1854+12];
	mul.wide.s32 	%rd1861, %r4481, 4;
	add.s64 	%rd1862, %rd4, %rd1861;
	ld.global.u32 	%r4482, [%rd1862];
	setp.eq.s32 	%p1102, %r4482, -1;
	selp.u32 	%r4483, 1, 0, %p1102;
	add.s32 	%r4484, %r4480, %r4483;
	ld.global.u32 	%r4485, [%rd1854+16];
	mul.wide.s32 	%rd1863, %r4485, 4;
	add.s64 	%rd1864, %rd4, %rd1863;
	ld.global.u32 	%r4486, [%rd1864];
	setp.eq.s32 	%p1103, %r4486, -1;
	selp.u32 	%r4487, 1, 0, %p1103;
	add.s32 	%r4488, %r4484, %r4487;
	ld.global.u32 	%r4489, [%rd1854+20];
	mul.wide.s32 	%rd1865, %r4489, 4;
	add.s64 	%rd1866, %rd4, %rd1865;
	ld.global.u32 	%r4490, [%rd1866];
	setp.eq.s32 	%p1104, %r4490, -1;
	selp.u32 	%r4491, 1, 0, %p1104;
	add.s32 	%r4492, %r4488, %r4491;
	ld.global.u32 	%r4493, [%rd1854+24];
	mul.wide.s32 	%rd1867, %r4493, 4;
	add.s64 	%rd1868, %rd4, %rd1867;
	ld.global.u32 	%r4494, [%rd1868];
	setp.eq.s32 	%p1105, %r4494, -1;
	selp.u32 	%r4495, 1, 0, %p1105;
	add.s32 	%r4496, %r4492, %r4495;
	ld.global.u32 	%r4497, [%rd1854+28];
	mul.wide.s32 	%rd1869, %r4497, 4;
	add.s64 	%rd1870, %rd4, %rd1869;
	ld.global.u32 	%r4498, [%rd1870];
	setp.eq.s32 	%p1106, %r4498, -1;
	selp.u32 	%r4499, 1, 0, %p1106;
	add.s32 	%r4500, %r4496, %r4499;
	ld.global.u32 	%r4501, [%rd1854+32];
	mul.wide.s32 	%rd1871, %r4501, 4;
	add.s64 	%rd1872, %rd4, %rd1871;
	ld.global.u32 	%r4502, [%rd1872];
	setp.eq.s32 	%p1107, %r4502, -1;
	selp.u32 	%r4503, 1, 0, %p1107;
	add.s32 	%r4504, %r4500, %r4503;
	ld.global.u32 	%r4505, [%rd1854+36];
	mul.wide.s32 	%rd1873, %r4505, 4;
	add.s64 	%rd1874, %rd4, %rd1873;
	ld.global.u32 	%r4506, [%rd1874];
	setp.eq.s32 	%p1108, %r4506, -1;
	selp.u32 	%r4507, 1, 0, %p1108;
	add.s32 	%r4508, %r4504, %r4507;
	ld.global.u32 	%r4509, [%rd1854+40];
	mul.wide.s32 	%rd1875, %r4509, 4;
	add.s64 	%rd1876, %rd4, %rd1875;
	ld.global.u32 	%r4510, [%rd1876];
	setp.eq.s32 	%p1109, %r4510, -1;
	selp.u32 	%r4511, 1, 0, %p1109;
	add.s32 	%r4512, %r4508, %r4511;
	ld.global.u32 	%r4513, [%rd1854+44];
	mul.wide.s32 	%rd1877, %r4513, 4;
	add.s64 	%rd1878, %rd4, %rd1877;
	ld.global.u32 	%r4514, [%rd1878];
	setp.eq.s32 	%p1110, %r4514, -1;
	selp.u32 	%r4515, 1, 0, %p1110;
	add.s32 	%r4516, %r4512, %r4515;
	ld.global.u32 	%r4517, [%rd1854+48];
	mul.wide.s32 	%rd1879, %r4517, 4;
	add.s64 	%rd1880, %rd4, %rd1879;
	ld.global.u32 	%r4518, [%rd1880];
	setp.eq.s32 	%p1111, %r4518, -1;
	selp.u32 	%r4519, 1, 0, %p1111;
	add.s32 	%r4520, %r4516, %r4519;
	ld.global.u32 	%r4521, [%rd1854+52];
	mul.wide.s32 	%rd1881, %r4521, 4;
	add.s64 	%rd1882, %rd4, %rd1881;
	ld.global.u32 	%r4522, [%rd1882];
	setp.eq.s32 	%p1112, %r4522, -1;
	selp.u32 	%r4523, 1, 0, %p1112;
	add.s32 	%r4524, %r4520, %r4523;
	ld.global.u32 	%r4525, [%rd1854+56];
	mul.wide.s32 	%rd1883, %r4525, 4;
	add.s64 	%rd1884, %rd4, %rd1883;
	ld.global.u32 	%r4526, [%rd1884];
	setp.eq.s32 	%p1113, %r4526, -1;
	selp.u32 	%r4527, 1, 0, %p1113;
	add.s32 	%r4528, %r4524, %r4527;
	ld.global.u32 	%r4529, [%rd1854+60];
	mul.wide.s32 	%rd1885, %r4529, 4;
	add.s64 	%rd1886, %rd4, %rd1885;
	ld.global.u32 	%r4530, [%rd1886];
	setp.eq.s32 	%p1114, %r4530, -1;
	selp.u32 	%r4531, 1, 0, %p1114;
	add.s32 	%r6183, %r4528, %r4531;
	add.s32 	%r6175, %r6175, 16;
	add.s32 	%r6173, %r6173, 16;
	setp.ne.s32 	%p1115, %r6173, %r869;
	@%p1115 bra 	$L__BB26_443;
$L__BB26_444:
	setp.eq.s32 	%p1116, %r868, 0;
	@%p1116 bra 	$L__BB26_454;
	and.b32  	%r879, %r867, 7;
	setp.lt.u32 	%p1117, %r868, 8;
	@%p1117 bra 	$L__BB26_447;
	mul.wide.s32 	%rd1887, %r6175, 4;
	add.s64 	%rd1888, %rd3, %rd1887;
	ld.global.u32 	%r4533, [%rd1888];
	mul.wide.s32 	%rd1889, %r4533, 4;
	add.s64 	%rd1890, %rd4, %rd1889;
	ld.global.u32 	%r4534, [%rd1890];
	setp.eq.s32 	%p1118, %r4534, -1;
	selp.u32 	%r4535, 1, 0, %p1118;
	add.s32 	%r4536, %r6183, %r4535;
	ld.global.u32 	%r4537, [%rd1888+4];
	mul.wide.s32 	%rd1891, %r4537, 4;
	add.s64 	%rd1892, %rd4, %rd1891;
	ld.global.u32 	%r4538, [%rd1892];
	setp.eq.s32 	%p1119, %r4538, -1;
	selp.u32 	%r4539, 1, 0, %p1119;
	add.s32 	%r4540, %r4536, %r4539;
	ld.global.u32 	%r4541, [%rd1888+8];
	mul.wide.s32 	%rd1893, %r4541, 4;
	add.s64 	%rd1894, %rd4, %rd1893;
	ld.global.u32 	%r4542, [%rd1894];
	setp.eq.s32 	%p1120, %r4542, -1;
	selp.u32 	%r4543, 1, 0, %p1120;
	add.s32 	%r4544, %r4540, %r4543;
	ld.global.u32 	%r4545, [%rd1888+12];
	mul.wide.s32 	%rd1895, %r4545, 4;
	add.s64 	%rd1896, %rd4, %rd1895;
	ld.global.u32 	%r4546, [%rd1896];
	setp.eq.s32 	%p1121, %r4546, -1;
	selp.u32 	%r4547, 1, 0, %p1121;
	add.s32 	%r4548, %r4544, %r4547;
	ld.global.u32 	%r4549, [%rd1888+16];
	mul.wide.s32 	%rd1897, %r4549, 4;
	add.s64 	%rd1898, %rd4, %rd1897;
	ld.global.u32 	%r4550, [%rd1898];
	setp.eq.s32 	%p1122, %r4550, -1;
	selp.u32 	%r4551, 1, 0, %p1122;
	add.s32 	%r4552, %r4548, %r4551;
	ld.global.u32 	%r4553, [%rd1888+20];
	mul.wide.s32 	%rd1899, %r4553, 4;
	add.s64 	%rd1900, %rd4, %rd1899;
	ld.global.u32 	%r4554, [%rd1900];
	setp.eq.s32 	%p1123, %r4554, -1;
	selp.u32 	%r4555, 1, 0, %p1123;
	add.s32 	%r4556, %r4552, %r4555;
	ld.global.u32 	%r4557, [%rd1888+24];
	mul.wide.s32 	%rd1901, %r4557, 4;
	add.s64 	%rd1902, %rd4, %rd1901;
	ld.global.u32 	%r4558, [%rd1902];
	setp.eq.s32 	%p1124, %r4558, -1;
	selp.u32 	%r4559, 1, 0, %p1124;
	add.s32 	%r4560, %r4556, %r4559;
	ld.global.u32 	%r4561, [%rd1888+28];
	mul.wide.s32 	%rd1903, %r4561, 4;
	add.s64 	%rd1904, %rd4, %rd1903;
	ld.global.u32 	%r4562, [%rd1904];
	setp.eq.s32 	%p1125, %r4562, -1;
	selp.u32 	%r4563, 1, 0, %p1125;
	add.s32 	%r6183, %r4560, %r4563;
	add.s32 	%r6175, %r6175, 8;
$L__BB26_447:
	setp.eq.s32 	%p1126, %r879, 0;
	@%p1126 bra 	$L__BB26_454;
	and.b32  	%r885, %r867, 3;
	setp.lt.u32 	%p1127, %r879, 4;
	@%p1127 bra 	$L__BB26_450;
	mul.wide.s32 	%rd1905, %r6175, 4;
	add.s64 	%rd1906, %rd3, %rd1905;
	ld.global.u32 	%r4565, [%rd1906];
	mul.wide.s32 	%rd1907, %r4565, 4;
	add.s64 	%rd1908, %rd4, %rd1907;
	ld.global.u32 	%r4566, [%rd1908];
	setp.eq.s32 	%p1128, %r4566, -1;
	selp.u32 	%r4567, 1, 0, %p1128;
	add.s32 	%r4568, %r6183, %r4567;
	ld.global.u32 	%r4569, [%rd1906+4];
	mul.wide.s32 	%rd1909, %r4569, 4;
	add.s64 	%rd1910, %rd4, %rd1909;
	ld.global.u32 	%r4570, [%rd1910];
	setp.eq.s32 	%p1129, %r4570, -1;
	selp.u32 	%r4571, 1, 0, %p1129;
	add.s32 	%r4572, %r4568, %r4571;
	ld.global.u32 	%r4573, [%rd1906+8];
	mul.wide.s32 	%rd1911, %r4573, 4;
	add.s64 	%rd1912, %rd4, %rd1911;
	ld.global.u32 	%r4574, [%rd1912];
	setp.eq.s32 	%p1130, %r4574, -1;
	selp.u32 	%r4575, 1, 0, %p1130;
	add.s32 	%r4576, %r4572, %r4575;
	ld.global.u32 	%r4577, [%rd1906+12];
	mul.wide.s32 	%rd1913, %r4577, 4;
	add.s64 	%rd1914, %rd4, %rd1913;
	ld.global.u32 	%r4578, [%rd1914];
	setp.eq.s32 	%p1131, %r4578, -1;
	selp.u32 	%r4579, 1, 0, %p1131;
	add.s32 	%r6183, %r4576, %r4579;
	add.s32 	%r6175, %r6175, 4;
$L__BB26_450:
	setp.eq.s32 	%p1132, %r885, 0;
	@%p1132 bra 	$L__BB26_454;
	mul.wide.s32 	%rd1915, %r6175, 4;
	add.s64 	%rd39, %rd3, %rd1915;
	ld.global.u32 	%r4580, [%rd39];
	mul.wide.s32 	%rd1916, %r4580, 4;
	add.s64 	%rd1917, %rd4, %rd1916;
	ld.global.u32 	%r4581, [%rd1917];
	setp.eq.s32 	%p1133, %r4581, -1;
	selp.u32 	%r4582, 1, 0, %p1133;
	add.s32 	%r6183, %r6183, %r4582;
	setp.eq.s32 	%p1134, %r885, 1;
	@%p1134 bra 	$L__BB26_454;
	ld.global.u32 	%r4583, [%rd39+4];
	mul.wide.s32 	%rd1918, %r4583, 4;
	add.s64 	%rd1919, %rd4, %rd1918;
	ld.global.u32 	%r4584, [%rd1919];
	setp.eq.s32 	%p1135, %r4584, -1;
	selp.u32 	%r4585, 1, 0, %p1135;
	add.s32 	%r6183, %r6183, %r4585;
	setp.eq.s32 	%p1136, %r885, 2;
	@%p1136 bra 	$L__BB26_454;
	ld.global.u32 	%r4586, [%rd39+8];
	mul.wide.s32 	%rd1920, %r4586, 4;
	add.s64 	%rd1921, %rd4, %rd1920;
	ld.global.u32 	%r4587, [%rd1921];
	setp.eq.s32 	%p1137, %r4587, -1;
	selp.u32 	%r4588, 1, 0, %p1137;
	add.s32 	%r6183, %r6183, %r4588;
$L__BB26_454:
	ld.global.u32 	%r4590, [%rd27+11264];
	setp.ne.s32 	%p1138, %r4590, -1;
	mov.b32 	%r6196, 0;
	@%p1138 bra 	$L__BB26_469;
	ld.global.u32 	%r6188, [%rd28+11264];
	ld.global.u32 	%r896, [%rd28+11268];
	setp.ge.s32 	%p1139, %r6188, %r896;
	@%p1139 bra 	$L__BB26_469;
	add.s32 	%r4594, %r6188, 1;
	max.s32 	%r4595, %r896, %r4594;
	sub.s32 	%r897, %r4595, %r6188;
	and.b32  	%r898, %r897, 15;
	sub.s32 	%r4596, %r6188, %r4595;
	setp.gt.u32 	%p1140, %r4596, -16;
	mov.b32 	%r6196, 0;
	@%p1140 bra 	$L__BB26_459;
	and.b32  	%r899, %r897, -16;
	mov.b32 	%r6196, 0;
	mov.u32 	%r6186, %r6196;
$L__BB26_458:
	.pragma "nounroll";
	mul.wide.s32 	%rd1922, %r6188, 4;
	add.s64 	%rd1923, %rd3, %rd1922;
	ld.global.u32 	%r4598, [%rd1923];
	mul.wide.s32 	%rd1924, %r4598, 4;
	add.s64 	%rd1925, %rd4, %rd1924;
	ld.global.u32 	%r4599, [%rd1925];
	setp.eq.s32 	%p1141, %r4599, -1;
	selp.u32 	%r4600, 1, 0, %p1141;
	add.s32 	%r4601, %r6196, %r4600;
	ld.global.u32 	%r4602, [%rd1923+4];
	mul.wide.s32 	%rd1926, %r4602, 4;
	add.s64 	%rd1927, %rd4, %rd1926;
	ld.global.u32 	%r4603, [%rd1927];
	setp.eq.s32 	%p1142, %r4603, -1;
	selp.u32 	%r4604, 1, 0, %p1142;
	add.s32 	%r4605, %r4601, %r4604;
	ld.global.u32 	%r4606, [%rd1923+8];
	mul.wide.s32 	%rd1928, %r4606, 4;
	add.s64 	%rd1929, %rd4, %rd1928;
	ld.global.u32 	%r4607, [%rd1929];
	setp.eq.s32 	%p1143, %r4607, -1;
	selp.u32 	%r4608, 1, 0, %p1143;
	add.s32 	%r4609, %r4605, %r4608;
	ld.global.u32 	%r4610, [%rd1923+12];
	mul.wide.s32 	%rd1930, %r4610, 4;
	add.s64 	%rd1931, %rd4, %rd1930;
	ld.global.u32 	%r4611, [%rd1931];
	setp.eq.s32 	%p1144, %r4611, -1;
	selp.u32 	%r4612, 1, 0, %p1144;
	add.s32 	%r4613, %r4609, %r4612;
	ld.global.u32 	%r4614, [%rd1923+16];
	mul.wide.s32 	%rd1932, %r4614, 4;
	add.s64 	%rd1933, %rd4, %rd1932;
	ld.global.u32 	%r4615, [%rd1933];
	setp.eq.s32 	%p1145, %r4615, -1;
	selp.u32 	%r4616, 1, 0, %p1145;
	add.s32 	%r4617, %r4613, %r4616;
	ld.global.u32 	%r4618, [%rd1923+20];
	mul.wide.s32 	%rd1934, %r4618, 4;
	add.s64 	%rd1935, %rd4, %rd1934;
	ld.global.u32 	%r4619, [%rd1935];
	setp.eq.s32 	%p1146, %r4619, -1;
	selp.u32 	%r4620, 1, 0, %p1146;
	add.s32 	%r4621, %r4617, %r4620;
	ld.global.u32 	%r4622, [%rd1923+24];
	mul.wide.s32 	%rd1936, %r4622, 4;
	add.s64 	%rd1937, %rd4, %rd1936;
	ld.global.u32 	%r4623, [%rd1937];
	setp.eq.s32 	%p1147, %r4623, -1;
	selp.u32 	%r4624, 1, 0, %p1147;
	add.s32 	%r4625, %r4621, %r4624;
	ld.global.u32 	%r4626, [%rd1923+28];
	mul.wide.s32 	%rd1938, %r4626, 4;
	add.s64 	%rd1939, %rd4, %rd1938;
	ld.global.u32 	%r4627, [%rd1939];
	setp.eq.s32 	%p1148, %r4627, -1;
	selp.u32 	%r4628, 1, 0, %p1148;
	add.s32 	%r4629, %r4625, %r4628;
	ld.global.u32 	%r4630, [%rd1923+32];
	mul.wide.s32 	%rd1940, %r4630, 4;
	add.s64 	%rd1941, %rd4, %rd1940;
	ld.global.u32 	%r4631, [%rd1941];
	setp.eq.s32 	%p1149, %r4631, -1;
	selp.u32 	%r4632, 1, 0, %p1149;
	add.s32 	%r4633, %r4629, %r4632;
	ld.global.u32 	%r4634, [%rd1923+36];
	mul.wide.s32 	%rd1942, %r4634, 4;
	add.s64 	%rd1943, %rd4, %rd1942;
	ld.global.u32 	%r4635, [%rd1943];
	setp.eq.s32 	%p1150, %r4635, -1;
	selp.u32 	%r4636, 1, 0, %p1150;
	add.s32 	%r4637, %r4633, %r4636;
	ld.global.u32 	%r4638, [%rd1923+40];
	mul.wide.s32 	%rd1944, %r4638, 4;
	add.s64 	%rd1945, %rd4, %rd1944;
	ld.global.u32 	%r4639, [%rd1945];
	setp.eq.s32 	%p1151, %r4639, -1;
	selp.u32 	%r4640, 1, 0, %p1151;
	add.s32 	%r4641, %r4637, %r4640;
	ld.global.u32 	%r4642, [%rd1923+44];
	mul.wide.s32 	%rd1946, %r4642, 4;
	add.s64 	%rd1947, %rd4, %rd1946;
	ld.global.u32 	%r4643, [%rd1947];
	setp.eq.s32 	%p1152, %r4643, -1;
	selp.u32 	%r4644, 1, 0, %p1152;
	add.s32 	%r4645, %r4641, %r4644;
	ld.global.u32 	%r4646, [%rd1923+48];
	mul.wide.s32 	%rd1948, %r4646, 4;
	add.s64 	%rd1949, %rd4, %rd1948;
	ld.global.u32 	%r4647, [%rd1949];
	setp.eq.s32 	%p1153, %r4647, -1;
	selp.u32 	%r4648, 1, 0, %p1153;
	add.s32 	%r4649, %r4645, %r4648;
	ld.global.u32 	%r4650, [%rd1923+52];
	mul.wide.s32 	%rd1950, %r4650, 4;
	add.s64 	%rd1951, %rd4, %rd1950;
	ld.global.u32 	%r4651, [%rd1951];
	setp.eq.s32 	%p1154, %r4651, -1;
	selp.u32 	%r4652, 1, 0, %p1154;
	add.s32 	%r4653, %r4649, %r4652;
	ld.global.u32 	%r4654, [%rd1923+56];
	mul.wide.s32 	%rd1952, %r4654, 4;
	add.s64 	%rd1953, %rd4, %rd1952;
	ld.global.u32 	%r4655, [%rd1953];
	setp.eq.s32 	%p1155, %r4655, -1;
	selp.u32 	%r4656, 1, 0, %p1155;
	add.s32 	%r4657, %r4653, %r4656;
	ld.global.u32 	%r4658, [%rd1923+60];
	mul.wide.s32 	%rd1954, %r4658, 4;
	add.s64 	%rd1955, %rd4, %rd1954;
	ld.global.u32 	%r4659, [%rd1955];
	setp.eq.s32 	%p1156, %r4659, -1;
	selp.u32 	%r4660, 1, 0, %p1156;
	add.s32 	%r6196, %r4657, %r4660;
	add.s32 	%r6188, %r6188, 16;
	add.s32 	%r6186, %r6186, 16;
	setp.ne.s32 	%p1157, %r6186, %r899;
	@%p1157 bra 	$L__BB26_458;
$L__BB26_459:
	setp.eq.s32 	%p1158, %r898, 0;
	@%p1158 bra 	$L__BB26_469;
	and.b32  	%r909, %r897, 7;
	setp.lt.u32 	%p1159, %r898, 8;
	@%p1159 bra 	$L__BB26_462;
	mul.wide.s32 	%rd1956, %r6188, 4;
	add.s64 	%rd1957, %rd3, %rd1956;
	ld.global.u32 	%r4662, [%rd1957];
	mul.wide.s32 	%rd1958, %r4662, 4;
	add.s64 	%rd1959, %rd4, %rd1958;
	ld.global.u32 	%r4663, [%rd1959];
	setp.eq.s32 	%p1160, %r4663, -1;
	selp.u32 	%r4664, 1, 0, %p1160;
	add.s32 	%r4665, %r6196, %r4664;
	ld.global.u32 	%r4666, [%rd1957+4];
	mul.wide.s32 	%rd1960, %r4666, 4;
	add.s64 	%rd1961, %rd4, %rd1960;
	ld.global.u32 	%r4667, [%rd1961];
	setp.eq.s32 	%p1161, %r4667, -1;
	selp.u32 	%r4668, 1, 0, %p1161;
	add.s32 	%r4669, %r4665, %r4668;
	ld.global.u32 	%r4670, [%rd1957+8];
	mul.wide.s32 	%rd1962, %r4670, 4;
	add.s64 	%rd1963, %rd4, %rd1962;
	ld.global.u32 	%r4671, [%rd1963];
	setp.eq.s32 	%p1162, %r4671, -1;
	selp.u32 	%r4672, 1, 0, %p1162;
	add.s32 	%r4673, %r4669, %r4672;
	ld.global.u32 	%r4674, [%rd1957+12];
	mul.wide.s32 	%rd1964, %r4674, 4;
	add.s64 	%rd1965, %rd4, %rd1964;
	ld.global.u32 	%r4675, [%rd1965];
	setp.eq.s32 	%p1163, %r4675, -1;
	selp.u32 	%r4676, 1, 0, %p1163;
	add.s32 	%r4677, %r4673, %r4676;
	ld.global.u32 	%r4678, [%rd1957+16];
	mul.wide.s32 	%rd1966, %r4678, 4;
	add.s64 	%rd1967, %rd4, %rd1966;
	ld.global.u32 	%r4679, [%rd1967];
	setp.eq.s32 	%p1164, %r4679, -1;
	selp.u32 	%r4680, 1, 0, %p1164;
	add.s32 	%r4681, %r4677, %r4680;
	ld.global.u32 	%r4682, [%rd1957+20];
	mul.wide.s32 	%rd1968, %r4682, 4;
	add.s64 	%rd1969, %rd4, %rd1968;
	ld.global.u32 	%r4683, [%rd1969];
	setp.eq.s32 	%p1165, %r4683, -1;
	selp.u32 	%r4684, 1, 0, %p1165;
	add.s32 	%r4685, %r4681, %r4684;
	ld.global.u32 	%r4686, [%rd1957+24];
	mul.wide.s32 	%rd1970, %r4686, 4;
	add.s64 	%rd1971, %rd4, %rd1970;
	ld.global.u32 	%r4687, [%rd1971];
	setp.eq.s32 	%p1166, %r4687, -1;
	selp.u32 	%r4688, 1, 0, %p1166;
	add.s32 	%r4689, %r4685, %r4688;
	ld.global.u32 	%r4690, [%rd1957+28];
	mul.wide.s32 	%rd1972, %r4690, 4;
	add.s64 	%rd1973, %rd4, %rd1972;
	ld.global.u32 	%r4691, [%rd1973];
	setp.eq.s32 	%p1167, %r4691, -1;
	selp.u32 	%r4692, 1, 0, %p1167;
	add.s32 	%r6196, %r4689, %r4692;
	add.s32 	%r6188, %r6188, 8;
$L__BB26_462:
	setp.eq.s32 	%p1168, %r909, 0;
	@%p1168 bra 	$L__BB26_469;
	and.b32  	%r915, %r897, 3;
	setp.lt.u32 	%p1169, %r909, 4;
	@%p1169 bra 	$L__BB26_465;
	mul.wide.s32 	%rd1974, %r6188, 4;
	add.s64 	%rd1975, %rd3, %rd1974;
	ld.global.u32 	%r4694, [%rd1975];
	mul.wide.s32 	%rd1976, %r4694, 4;
	add.s64 	%rd1977, %rd4, %rd1976;
	ld.global.u32 	%r4695, [%rd1977];
	setp.eq.s32 	%p1170, %r4695, -1;
	selp.u32 	%r4696, 1, 0, %p1170;
	add.s32 	%r4697, %r6196, %r4696;
	ld.global.u32 	%r4698, [%rd1975+4];
	mul.wide.s32 	%rd1978, %r4698, 4;
	add.s64 	%rd1979, %rd4, %rd1978;
	ld.global.u32 	%r4699, [%rd1979];
	setp.eq.s32 	%p1171, %r4699, -1;
	selp.u32 	%r4700, 1, 0, %p1171;
	add.s32 	%r4701, %r4697, %r4700;
	ld.global.u32 	%r4702, [%rd1975+8];
	mul.wide.s32 	%rd1980, %r4702, 4;
	add.s64 	%rd1981, %rd4, %rd1980;
	ld.global.u32 	%r4703, [%rd1981];
	setp.eq.s32 	%p1172, %r4703, -1;
	selp.u32 	%r4704, 1, 0, %p1172;
	add.s32 	%r4705, %r4701, %r4704;
	ld.global.u32 	%r4706, [%rd1975+12];
	mul.wide.s32 	%rd1982, %r4706, 4;
	add.s64 	%rd1983, %rd4, %rd1982;
	ld.global.u32 	%r4707, [%rd1983];
	setp.eq.s32 	%p1173, %r4707, -1;
	selp.u32 	%r4708, 1, 0, %p1173;
	add.s32 	%r6196, %r4705, %r4708;
	add.s32 	%r6188, %r6188, 4;
$L__BB26_465:
	setp.eq.s32 	%p1174, %r915, 0;
	@%p1174 bra 	$L__BB26_469;
	mul.wide.s32 	%rd1984, %r6188, 4;
	add.s64 	%rd40, %rd3, %rd1984;
	ld.global.u32 	%r4709, [%rd40];
	mul.wide.s32 	%rd1985, %r4709, 4;
	add.s64 	%rd1986, %rd4, %rd1985;
	ld.global.u32 	%r4710, [%rd1986];
	setp.eq.s32 	%p1175, %r4710, -1;
	selp.u32 	%r4711, 1, 0, %p1175;
	add.s32 	%r6196, %r6196, %r4711;
	setp.eq.s32 	%p1176, %r915, 1;
	@%p1176 bra 	$L__BB26_469;
	ld.global.u32 	%r4712, [%rd40+4];
	mul.wide.s32 	%rd1987, %r4712, 4;
	add.s64 	%rd1988, %rd4, %rd1987;
	ld.global.u32 	%r4713, [%rd1988];
	setp.eq.s32 	%p1177, %r4713, -1;
	selp.u32 	%r4714, 1, 0, %p1177;
	add.s32 	%r6196, %r6196, %r4714;
	setp.eq.s32 	%p1178, %r915, 2;
	@%p1178 bra 	$L__BB26_469;
	ld.global.u32 	%r4715, [%rd40+8];
	mul.wide.s32 	%rd1989, %r4715, 4;
	add.s64 	%rd1990, %rd4, %rd1989;
	ld.global.u32 	%r4716, [%rd1990];
	setp.eq.s32 	%p1179, %r4716, -1;
	selp.u32 	%r4717, 1, 0, %p1179;
	add.s32 	%r6196, %r6196, %r4717;
$L__BB26_469:
	ld.global.u32 	%r4719, [%rd27+12288];
	setp.ne.s32 	%p1180, %r4719, -1;
	mov.b32 	%r6209, 0;
	@%p1180 bra 	$L__BB26_484;
	ld.global.u32 	%r6201, [%rd28+12288];
	ld.global.u32 	%r926, [%rd28+12292];
	setp.ge.s32 	%p1181, %r6201, %r926;
	@%p1181 bra 	$L__BB26_484;
	add.s32 	%r4723, %r6201, 1;
	max.s32 	%r4724, %r926, %r4723;
	sub.s32 	%r927, %r4724, %r6201;
	and.b32  	%r928, %r927, 15;
	sub.s32 	%r4725, %r6201, %r4724;
	setp.gt.u32 	%p1182, %r4725, -16;
	mov.b32 	%r6209, 0;
	@%p1182 bra 	$L__BB26_474;
	and.b32  	%r929, %r927, -16;
	mov.b32 	%r6209, 0;
	mov.u32 	%r6199, %r6209;
$L__BB26_473:
	.pragma "nounroll";
	mul.wide.s32 	%rd1991, %r6201, 4;
	add.s64 	%rd1992, %rd3, %rd1991;
	ld.global.u32 	%r4727, [%rd1992];
	mul.wide.s32 	%rd1993, %r4727, 4;
	add.s64 	%rd1994, %rd4, %rd1993;
	ld.global.u32 	%r4728, [%rd1994];
	setp.eq.s32 	%p1183, %r4728, -1;
	selp.u32 	%r4729, 1, 0, %p1183;
	add.s32 	%r4730, %r6209, %r4729;
	ld.global.u32 	%r4731, [%rd1992+4];
	mul.wide.s32 	%rd1995, %r4731, 4;
	add.s64 	%rd1996, %rd4, %rd1995;
	ld.global.u32 	%r4732, [%rd1996];
	setp.eq.s32 	%p1184, %r4732, -1;
	selp.u32 	%r4733, 1, 0, %p1184;
	add.s32 	%r4734, %r4730, %r4733;
	ld.global.u32 	%r4735, [%rd1992+8];
	mul.wide.s32 	%rd1997, %r4735, 4;
	add.s64 	%rd1998, %rd4, %rd1997;
	ld.global.u32 	%r4736, [%rd1998];
	setp.eq.s32 	%p1185, %r4736, -1;
	selp.u32 	%r4737, 1, 0, %p1185;
	add.s32 	%r4738, %r4734, %r4737;
	ld.global.u32 	%r4739, [%rd1992+12];
	mul.wide.s32 	%rd1999, %r4739, 4;
	add.s64 	%rd2000, %rd4, %rd1999;
	ld.global.u32 	%r4740, [%rd2000];
	setp.eq.s32 	%p1186, %r4740, -1;
	selp.u32 	%r4741, 1, 0, %p1186;
	add.s32 	%r4742, %r4738, %r4741;
	ld.global.u32 	%r4743, [%rd1992+16];
	mul.wide.s32 	%rd2001, %r4743, 4;
	add.s64 	%rd2002, %rd4, %rd2001;
	ld.global.u32 	%r4744, [%rd2002];
	setp.eq.s32 	%p1187, %r4744, -1;
	selp.u32 	%r4745, 1, 0, %p1187;
	add.s32 	%r4746, %r4742, %r4745;
	ld.global.u32 	%r4747, [%rd1992+20];
	mul.wide.s32 	%rd2003, %r4747, 4;
	add.s64 	%rd2004, %rd4, %rd2003;
	ld.global.u32 	%r4748, [%rd2004];
	setp.eq.s32 	%p1188, %r4748, -1;
	selp.u32 	%r4749, 1, 0, %p1188;
	add.s32 	%r4750, %r4746, %r4749;
	ld.global.u32 	%r4751, [%rd1992+24];
	mul.wide.s32 	%rd2005, %r4751, 4;
	add.s64 	%rd2006, %rd4, %rd2005;
	ld.global.u32 	%r4752, [%rd2006];
	setp.eq.s32 	%p1189, %r4752, -1;
	selp.u32 	%r4753, 1, 0, %p1189;
	add.s32 	%r4754, %r4750, %r4753;
	ld.global.u32 	%r4755, [%rd1992+28];
	mul.wide.s32 	%rd2007, %r4755, 4;
	add.s64 	%rd2008, %rd4, %rd2007;
	ld.global.u32 	%r4756, [%rd2008];
	setp.eq.s32 	%p1190, %r4756, -1;
	selp.u32 	%r4757, 1, 0, %p1190;
	add.s32 	%r4758, %r4754, %r4757;
	ld.global.u32 	%r4759, [%rd1992+32];
	mul.wide.s32 	%rd2009, %r4759, 4;
	add.s64 	%rd2010, %rd4, %rd2009;
	ld.global.u32 	%r4760, [%rd2010];
	setp.eq.s32 	%p1191, %r4760, -1;
	selp.u32 	%r4761, 1, 0, %p1191;
	add.s32 	%r4762, %r4758, %r4761;
	ld.global.u32 	%r4763, [%rd1992+36];
	mul.wide.s32 	%rd2011, %r4763, 4;
	add.s64 	%rd2012, %rd4, %rd2011;
	ld.global.u32 	%r4764, [%rd2012];
	setp.eq.s32 	%p1192, %r4764, -1;
	selp.u32 	%r4765, 1, 0, %p1192;
	add.s32 	%r4766, %r4762, %r4765;
	ld.global.u32 	%r4767, [%rd1992+40];
	mul.wide.s32 	%rd2013, %r4767, 4;
	add.s64 	%rd2014, %rd4, %rd2013;
	ld.global.u32 	%r4768, [%rd2014];
	setp.eq.s32 	%p1193, %r4768, -1;
	selp.u32 	%r4769, 1, 0, %p1193;
	add.s32 	%r4770, %r4766, %r4769;
	ld.global.u32 	%r4771, [%rd1992+44];
	mul.wide.s32 	%rd2015, %r4771, 4;
	add.s64 	%rd2016, %rd4, %rd2015;
	ld.global.u32 	%r4772, [%rd2016];
	setp.eq.s32 	%p1194, %r4772, -1;
	selp.u32 	%r4773, 1, 0, %p1194;
	add.s32 	%r4774, %r4770, %r4773;
	ld.global.u32 	%r4775, [%rd1992+48];
	mul.wide.s32 	%rd2017, %r4775, 4;
	add.s64 	%rd2018, %rd4, %rd2017;
	ld.global.u32 	%r4776, [%rd2018];
	setp.eq.s32 	%p1195, %r4776, -1;
	selp.u32 	%r4777, 1, 0, %p1195;
	add.s32 	%r4778, %r4774, %r4777;
	ld.global.u32 	%r4779, [%rd1992+52];
	mul.wide.s32 	%rd2019, %r4779, 4;
	add.s64 	%rd2020, %rd4, %rd2019;
	ld.global.u32 	%r4780, [%rd2020];
	setp.eq.s32 	%p1196, %r4780, -1;
	selp.u32 	%r4781, 1, 0, %p1196;
	add.s32 	%r4782, %r4778, %r4781;
	ld.global.u32 	%r4783, [%rd1992+56];
	mul.wide.s32 	%rd2021, %r4783, 4;
	add.s64 	%rd2022, %rd4, %rd2021;
	ld.global.u32 	%r4784, [%rd2022];
	setp.eq.s32 	%p1197, %r4784, -1;
	selp.u32 	%r4785, 1, 0, %p1197;
	add.s32 	%r4786, %r4782, %r4785;
	ld.global.u32 	%r4787, [%rd1992+60];
	mul.wide.s32 	%rd2023, %r4787, 4;
	add.s64 	%rd2024, %rd4, %rd2023;
	ld.global.u32 	%r4788, [%rd2024];
	setp.eq.s32 	%p1198, %r4788, -1;
	selp.u32 	%r4789, 1, 0, %p1198;
	add.s32 	%r6209, %r4786, %r4789;
	add.s32 	%r6201, %r6201, 16;
	add.s32 	%r6199, %r6199, 16;
	setp.ne.s32 	%p1199, %r6199, %r929;
	@%p1199 bra 	$L__BB26_473;
$L__BB26_474:
	setp.eq.s32 	%p1200, %r928, 0;
	@%p1200 bra 	$L__BB26_484;
	and.b32  	%r939, %r927, 7;
	setp.lt.u32 	%p1201, %r928, 8;
	@%p1201 bra 	$L__BB26_477;
	mul.wide.s32 	%rd2025, %r6201, 4;
	add.s64 	%rd2026, %rd3, %rd2025;
	ld.global.u32 	%r4791, [%rd2026];
	mul.wide.s32 	%rd2027, %r4791, 4;
	add.s64 	%rd2028, %rd4, %rd2027;
	ld.global.u32 	%r4792, [%rd2028];
	setp.eq.s32 	%p1202, %r4792, -1;
	selp.u32 	%r4793, 1, 0, %p1202;
	add.s32 	%r4794, %r6209, %r4793;
	ld.global.u32 	%r4795, [%rd2026+4];
	mul.wide.s32 	%rd2029, %r4795, 4;
	add.s64 	%rd2030, %rd4, %rd2029;
	ld.global.u32 	%r4796, [%rd2030];
	setp.eq.s32 	%p1203, %r4796, -1;
	selp.u32 	%r4797, 1, 0, %p1203;
	add.s32 	%r4798, %r4794, %r4797;
	ld.global.u32 	%r4799, [%rd2026+8];
	mul.wide.s32 	%rd2031, %r4799, 4;
	add.s64 	%rd2032, %rd4, %rd2031;
	ld.global.u32 	%r4800, [%rd2032];
	setp.eq.s32 	%p1204, %r4800, -1;
	selp.u32 	%r4801, 1, 0, %p1204;
	add.s32 	%r4802, %r4798, %r4801;
	ld.global.u32 	%r4803, [%rd2026+12];
	mul.wide.s32 	%rd2033, %r4803, 4;
	add.s64 	%rd2034, %rd4, %rd2033;
	ld.global.u32 	%r4804, [%rd2034];
	setp.eq.s32 	%p1205, %r4804, -1;
	selp.u32 	%r4805, 1, 0, %p1205;
	add.s32 	%r4806, %r4802, %r4805;
	ld.global.u32 	%r4807, [%rd2026+16];
	mul.wide.s32 	%rd2035, %r4807, 4;
	add.s64 	%rd2036, %rd4, %rd2035;
	ld.global.u32 	%r4808, [%rd2036];
	setp.eq.s32 	%p1206, %r4808, -1;
	selp.u32 	%r4809, 1, 0, %p1206;
	add.s32 	%r4810, %r4806, %r4809;
	ld.global.u32 	%r4811, [%rd2026+20];
	mul.wide.s32 	%rd2037, %r4811, 4;
	add.s64 	%rd2038, %rd4, %rd2037;
	ld.global.u32 	%r4812, [%rd2038];
	setp.eq.s32 	%p1207, %r4812, -1;
	selp.u32 	%r4813, 1, 0, %p1207;
	add.s32 	%r4814, %r4810, %r4813;
	ld.global.u32 	%r4815, [%rd2026+24];
	mul.wide.s32 	%rd2039, %r4815, 4;
	add.s64 	%rd2040, %rd4, %rd2039;
	ld.global.u32 	%r4816, [%rd2040];
	setp.eq.s32 	%p1208, %r4816, -1;
	selp.u32 	%r4817, 1, 0, %p1208;
	add.s32 	%r4818, %r4814, %r4817;
	ld.global.u32 	%r4819, [%rd2026+28];
	mul.wide.s32 	%rd2041, %r4819, 4;
	add.s64 	%rd2042, %rd4, %rd2041;
	ld.global.u32 	%r4820, [%rd2042];
	setp.eq.s32 	%p1209, %r4820, -1;
	selp.u32 	%r4821, 1, 0, %p1209;
	add.s32 	%r6209, %r4818, %r4821;
	add.s32 	%r6201, %r6201, 8;
$L__BB26_477:
	setp.eq.s32 	%p1210, %r939, 0;
	@%p1210 bra 	$L__BB26_484;
	and.b32  	%r945, %r927, 3;
	setp.lt.u32 	%p1211, %r939, 4;
	@%p1211 bra 	$L__BB26_480;
	mul.wide.s32 	%rd2043, %r6201, 4;
	add.s64 	%rd2044, %rd3, %rd2043;
	ld.global.u32 	%r4823, [%rd2044];
	mul.wide.s32 	%rd2045, %r4823, 4;
	add.s64 	%rd2046, %rd4, %rd2045;
	ld.global.u32 	%r4824, [%rd2046];
	setp.eq.s32 	%p1212, %r4824, -1;
	selp.u32 	%r4825, 1, 0, %p1212;
	add.s32 	%r4826, %r6209, %r4825;
	ld.global.u32 	%r4827, [%rd2044+4];
	mul.wide.s32 	%rd2047, %r4827, 4;
	add.s64 	%rd2048, %rd4, %rd2047;
	ld.global.u32 	%r4828, [%rd2048];
	setp.eq.s32 	%p1213, %r4828, -1;
	selp.u32 	%r4829, 1, 0, %p1213;
	add.s32 	%r4830, %r4826, %r4829;
	ld.global.u32 	%r4831, [%rd2044+8];
	mul.wide.s32 	%rd2049, %r4831, 4;
	add.s64 	%rd2050, %rd4, %rd2049;
	ld.global.u32 	%r4832, [%rd2050];
	setp.eq.s32 	%p1214, %r4832, -1;
	selp.u32 	%r4833, 1, 0, %p1214;
	add.s32 	%r4834, %r4830, %r4833;
	ld.global.u32 	%r4835, [%rd2044+12];
	mul.wide.s32 	%rd2051, %r4835, 4;
	add.s64 	%rd2052, %rd4, %rd2051;
	ld.global.u32 	%r4836, [%rd2052];
	setp.eq.s32 	%p1215, %r4836, -1;
	selp.u32 	%r4837, 1, 0, %p1215;
	add.s32 	%r6209, %r4834, %r4837;
	add.s32 	%r6201, %r6201, 4;
$L__BB26_480:
	setp.eq.s32 	%p1216, %r945, 0;
	@%p1216 bra 	$L__BB26_484;
	mul.wide.s32 	%rd2053, %r6201, 4;
	add.s64 	%rd41, %rd3, %rd2053;
	ld.global.u32 	%r4838, [%rd41];
	mul.wide.s32 	%rd2054, %r4838, 4;
	add.s64 	%rd2055, %rd4, %rd2054;
	ld.global.u32 	%r4839, [%rd2055];
	setp.eq.s32 	%p1217, %r4839, -1;
	selp.u32 	%r4840, 1, 0, %p1217;
	add.s32 	%r6209, %r6209, %r4840;
	setp.eq.s32 	%p1218, %r945, 1;
	@%p1218 bra 	$L__BB26_484;
	ld.global.u32 	%r4841, [%rd41+4];
	mul.wide.s32 	%rd2056, %r4841, 4;
	add.s64 	%rd2057, %rd4, %rd2056;
	ld.global.u32 	%r4842, [%rd2057];
	setp.eq.s32 	%p1219, %r4842, -1;
	selp.u32 	%r4843, 1, 0, %p1219;
	add.s32 	%r6209, %r6209, %r4843;
	setp.eq.s32 	%p1220, %r945, 2;
	@%p1220 bra 	$L__BB26_484;
	ld.global.u32 	%r4844, [%rd41+8];
	mul.wide.s32 	%rd2058, %r4844, 4;
	add.s64 	%rd2059, %rd4, %rd2058;
	ld.global.u32 	%r4845, [%rd2059];
	setp.eq.s32 	%p1221, %r4845, -1;
	selp.u32 	%r4846, 1, 0, %p1221;
	add.s32 	%r6209, %r6209, %r4846;
$L__BB26_484:
	ld.global.u32 	%r4848, [%rd27+13312];
	setp.ne.s32 	%p1222, %r4848, -1;
	mov.b32 	%r6222, 0;
	@%p1222 bra 	$L__BB26_499;
	ld.global.u32 	%r6214, [%rd28+13312];
	ld.global.u32 	%r956, [%rd28+13316];
	setp.ge.s32 	%p1223, %r6214, %r956;
	@%p1223 bra 	$L__BB26_499;
	add.s32 	%r4852, %r6214, 1;
	max.s32 	%r4853, %r956, %r4852;
	sub.s32 	%r957, %r4853, %r6214;
	and.b32  	%r958, %r957, 15;
	sub.s32 	%r4854, %r6214, %r4853;
	setp.gt.u32 	%p1224, %r4854, -16;
	mov.b32 	%r6222, 0;
	@%p1224 bra 	$L__BB26_489;
	and.b32  	%r959, %r957, -16;
	mov.b32 	%r6222, 0;
	mov.u32 	%r6212, %r6222;
$L__BB26_488:
	.pragma "nounroll";
	mul.wide.s32 	%rd2060, %r6214, 4;
	add.s64 	%rd2061, %rd3, %rd2060;
	ld.global.u32 	%r4856, [%rd2061];
	mul.wide.s32 	%rd2062, %r4856, 4;
	add.s64 	%rd2063, %rd4, %rd2062;
	ld.global.u32 	%r4857, [%rd2063];
	setp.eq.s32 	%p1225, %r4857, -1;
	selp.u32 	%r4858, 1, 0, %p1225;
	add.s32 	%r4859, %r6222, %r4858;
	ld.global.u32 	%r4860, [%rd2061+4];
	mul.wide.s32 	%rd2064, %r4860, 4;
	add.s64 	%rd2065, %rd4, %rd2064;
	ld.global.u32 	%r4861, [%rd2065];
	setp.eq.s32 	%p1226, %r4861, -1;
	selp.u32 	%r4862, 1, 0, %p1226;
	add.s32 	%r4863, %r4859, %r4862;
	ld.global.u32 	%r4864, [%rd2061+8];
	mul.wide.s32 	%rd2066, %r4864, 4;
	add.s64 	%rd2067, %rd4, %rd2066;
	ld.global.u32 	%r4865, [%rd2067];
	setp.eq.s32 	%p1227, %r4865, -1;
	selp.u32 	%r4866, 1, 0, %p1227;
	add.s32 	%r4867, %r4863, %r4866;
	ld.global.u32 	%r4868, [%rd2061+12];
	mul.wide.s32 	%rd2068, %r4868, 4;
	add.s64 	%rd2069, %rd4, %rd2068;
	ld.global.u32 	%r4869, [%rd2069];
	setp.eq.s32 	%p1228, %r4869, -1;
	selp.u32 	%r4870, 1, 0, %p1228;
	add.s32 	%r4871, %r4867, %r4870;
	ld.global.u32 	%r4872, [%rd2061+16];
	mul.wide.s32 	%rd2070, %r4872, 4;
	add.s64 	%rd2071, %rd4, %rd2070;
	ld.global.u32 	%r4873, [%rd2071];
	setp.eq.s32 	%p1229, %r4873, -1;
	selp.u32 	%r4874, 1, 0, %p1229;
	add.s32 	%r4875, %r4871, %r4874;
	ld.global.u32 	%r4876, [%rd2061+20];
	mul.wide.s32 	%rd2072, %r4876, 4;
	add.s64 	%rd2073, %rd4, %rd2072;
	ld.global.u32 	%r4877, [%rd2073];
	setp.eq.s32 	%p1230, %r4877, -1;
	selp.u32 	%r4878, 1, 0, %p1230;
	add.s32 	%r4879, %r4875, %r4878;
	ld.global.u32 	%r4880, [%rd2061+24];
	mul.wide.s32 	%rd2074, %r4880, 4;
	add.s64 	%rd2075, %rd4, %rd2074;
	ld.global.u32 	%r4881, [%rd2075];
	setp.eq.s32 	%p1231, %r4881, -1;
	selp.u32 	%r4882, 1, 0, %p1231;
	add.s32 	%r4883, %r4879, %r4882;
	ld.global.u32 	%r4884, [%rd2061+28];
	mul.wide.s32 	%rd2076, %r4884, 4;
	add.s64 	%rd2077, %rd4, %rd2076;
	ld.global.u32 	%r4885, [%rd2077];
	setp.eq.s32 	%p1232, %r4885, -1;
	selp.u32 	%r4886, 1, 0, %p1232;
	add.s32 	%r4887, %r4883, %r4886;
	ld.global.u32 	%r4888, [%rd2061+32];
	mul.wide.s32 	%rd2078, %r4888, 4;
	add.s64 	%rd2079, %rd4, %rd2078;
	ld.global.u32 	%r4889, [%rd2079];
	setp.eq.s32 	%p1233, %r4889, -1;
	selp.u32 	%r4890, 1, 0, %p1233;
	add.s32 	%r4891, %r4887, %r4890;
	ld.global.u32 	%r4892, [%rd2061+36];
	mul.wide.s32 	%rd2080, %r4892, 4;
	add.s64 	%rd2081, %rd4, %rd2080;
	ld.global.u32 	%r4893, [%rd2081];
	setp.eq.s32 	%p1234, %r4893, -1;
	selp.u32 	%r4894, 1, 0, %p1234;
	add.s32 	%r4895, %r4891, %r4894;
	ld.global.u32 	%r4896, [%rd2061+40];
	mul.wide.s32 	%rd2082, %r4896, 4;
	add.s64 	%rd2083, %rd4, %rd2082;
	ld.global.u32 	%r4897, [%rd2083];
	setp.eq.s32 	%p1235, %r4897, -1;
	selp.u32 	%r4898, 1, 0, %p1235;
	add.s32 	%r4899, %r4895, %r4898;
	ld.global.u32 	%r4900, [%rd2061+44];
	mul.wide.s32 	%rd2084, %r4900, 4;
	add.s64 	%rd2085, %rd4, %rd2084;
	ld.global.u32 	%r4901, [%rd2085];
	setp.eq.s32 	%p1236, %r4901, -1;
	selp.u32 	%r4902, 1, 0, %p1236;
	add.s32 	%r4903, %r4899, %r4902;
	ld.global.u32 	%r4904, [%rd2061+48];
	mul.wide.s32 	%rd2086, %r4904, 4;
	add.s64 	%rd2087, %rd4, %rd2086;
	ld.global.u32 	%r4905, [%rd2087];
	setp.eq.s32 	%p1237, %r4905, -1;
	selp.u32 	%r4906, 1, 0, %p1237;
	add.s32 	%r4907, %r4903, %r4906;
	ld.global.u32 	%r4908, [%rd2061+52];
	mul.wide.s32 	%rd2088, %r4908, 4;
	add.s64 	%rd2089, %rd4, %rd2088;
	ld.global.u32 	%r4909, [%rd2089];
	setp.eq.s32 	%p1238, %r4909, -1;
	selp.u32 	%r4910, 1, 0, %p1238;
	add.s32 	%r4911, %r4907, %r4910;
	ld.global.u32 	%r4912, [%rd2061+56];
	mul.wide.s32 	%rd2090, %r4912, 4;
	add.s64 	%rd2091, %rd4, %rd2090;
	ld.global.u32 	%r4913, [%rd2091];
	setp.eq.s32 	%p1239, %r4913, -1;
	selp.u32 	%r4914, 1, 0, %p1239;
	add.s32 	%r4915, %r4911, %r4914;
	ld.global.u32 	%r4916, [%rd2061+60];
	mul.wide.s32 	%rd2092, %r4916, 4;
	add.s64 	%rd2093, %rd4, %rd2092;
	ld.global.u32 	%r4917, [%rd2093];
	setp.eq.s32 	%p1240, %r4917, -1;
	selp.u32 	%r4918, 1, 0, %p1240;
	add.s32 	%r6222, %r4915, %r4918;
	add.s32 	%r6214, %r6214, 16;
	add.s32 	%r6212, %r6212, 16;
	setp.ne.s32 	%p1241, %r6212, %r959;
	@%p1241 bra 	$L__BB26_488;
$L__BB26_489:
	setp.eq.s32 	%p1242, %r958, 0;
	@%p1242 bra 	$L__BB26_499;
	and.b32  	%r969, %r957, 7;
	setp.lt.u32 	%p1243, %r958, 8;
	@%p1243 bra 	$L__BB26_492;
	mul.wide.s32 	%rd2094, %r6214, 4;
	add.s64 	%rd2095, %rd3, %rd2094;
	ld.global.u32 	%r4920, [%rd2095];
	mul.wide.s32 	%rd2096, %r4920, 4;
	add.s64 	%rd2097, %rd4, %rd2096;
	ld.global.u32 	%r4921, [%rd2097];
	setp.eq.s32 	%p1244, %r4921, -1;
	selp.u32 	%r4922, 1, 0, %p1244;
	add.s32 	%r4923, %r6222, %r4922;
	ld.global.u32 	%r4924, [%rd2095+4];
	mul.wide.s32 	%rd2098, %r4924, 4;
	add.s64 	%rd2099, %rd4, %rd2098;
	ld.global.u32 	%r4925, [%rd2099];
	setp.eq.s32 	%p1245, %r4925, -1;
	selp.u32 	%r4926, 1, 0, %p1245;
	add.s32 	%r4927, %r4923, %r4926;
	ld.global.u32 	%r4928, [%rd2095+8];
	mul.wide.s32 	%rd2100, %r4928, 4;
	add.s64 	%rd2101, %rd4, %rd2100;
	ld.global.u32 	%r4929, [%rd2101];
	setp.eq.s32 	%p1246, %r4929, -1;
	selp.u32 	%r4930, 1, 0, %p1246;
	add.s32 	%r4931, %r4927, %r4930;
	ld.global.u32 	%r4932, [%rd2095+12];
	mul.wide.s32 	%rd2102, %r4932, 4;
	add.s64 	%rd2103, %rd4, %rd2102;
	ld.global.u32 	%r4933, [%rd2103];
	setp.eq.s32 	%p1247, %r4933, -1;
	selp.u32 	%r4934, 1, 0, %p1247;
	add.s32 	%r4935, %r4931, %r4934;
	ld.global.u32 	%r4936, [%rd2095+16];
	mul.wide.s32 	%rd2104, %r4936, 4;
	add.s64 	%rd2105, %rd4, %rd2104;
	ld.global.u32 	%r4937, [%rd2105];
	setp.eq.s32 	%p1248, %r4937, -1;
	selp.u32 	%r4938, 1, 0, %p1248;
	add.s32 	%r4939, %r4935, %r4938;
	ld.global.u32 	%r4940, [%rd2095+20];
	mul.wide.s32 	%rd2106, %r4940, 4;
	add.s64 	%rd2107, %rd4, %rd2106;
	ld.global.u32 	%r4941, [%rd2107];
	setp.eq.s32 	%p1249, %r4941, -1;
	selp.u32 	%r4942, 1, 0, %p1249;
	add.s32 	%r4943, %r4939, %r4942;
	ld.global.u32 	%r4944, [%rd2095+24];
	mul.wide.s32 	%rd2108, %r4944, 4;
	add.s64 	%rd2109, %rd4, %rd2108;
	ld.global.u32 	%r4945, [%rd2109];
	setp.eq.s32 	%p1250, %r4945, -1;
	selp.u32 	%r4946, 1, 0, %p1250;
	add.s32 	%r4947, %r4943, %r4946;
	ld.global.u32 	%r4948, [%rd2095+28];
	mul.wide.s32 	%rd2110, %r4948, 4;
	add.s64 	%rd2111, %rd4, %rd2110;
	ld.global.u32 	%r4949, [%rd2111];
	setp.eq.s32 	%p1251, %r4949, -1;
	selp.u32 	%r4950, 1, 0, %p1251;
	add.s32 	%r6222, %r4947, %r4950;
	add.s32 	%r6214, %r6214, 8;
$L__BB26_492:
	setp.eq.s32 	%p1252, %r969, 0;
	@%p1252 bra 	$L__BB26_499;
	and.b32  	%r975, %r957, 3;
	setp.lt.u32 	%p1253, %r969, 4;
	@%p1253 bra 	$L__BB26_495;
	mul.wide.s32 	%rd2112, %r6214, 4;
	add.s64 	%rd2113, %rd3, %rd2112;
	ld.global.u32 	%r4952, [%rd2113];
	mul.wide.s32 	%rd2114, %r4952, 4;
	add.s64 	%rd2115, %rd4, %rd2114;
	ld.global.u32 	%r4953, [%rd2115];
	setp.eq.s32 	%p1254, %r4953, -1;
	selp.u32 	%r4954, 1, 0, %p1254;
	add.s32 	%r4955, %r6222, %r4954;
	ld.global.u32 	%r4956, [%rd2113+4];
	mul.wide.s32 	%rd2116, %r4956, 4;
	add.s64 	%rd2117, %rd4, %rd2116;
	ld.global.u32 	%r4957, [%rd2117];
	setp.eq.s32 	%p1255, %r4957, -1;
	selp.u32 	%r4958, 1, 0, %p1255;
	add.s32 	%r4959, %r4955, %r4958;
	ld.global.u32 	%r4960, [%rd2113+8];
	mul.wide.s32 	%rd2118, %r4960, 4;
	add.s64 	%rd2119, %rd4, %rd2118;
	ld.global.u32 	%r4961, [%rd2119];
	setp.eq.s32 	%p1256, %r4961, -1;
	selp.u32 	%r4962, 1, 0, %p1256;
	add.s32 	%r4963, %r4959, %r4962;
	ld.global.u32 	%r4964, [%rd2113+12];
	mul.wide.s32 	%rd2120, %r4964, 4;
	add.s64 	%rd2121, %rd4, %rd2120;
	ld.global.u32 	%r4965, [%rd2121];
	setp.eq.s32 	%p1257, %r4965, -1;
	selp.u32 	%r4966, 1, 0, %p1257;
	add.s32 	%r6222, %r4963, %r4966;
	add.s32 	%r6214, %r6214, 4;
$L__BB26_495:
	setp.eq.s32 	%p1258, %r975, 0;
	@%p1258 bra 	$L__BB26_499;
	mul.wide.s32 	%rd2122, %r6214, 4;
	add.s64 	%rd42, %rd3, %rd2122;
	ld.global.u32 	%r4967, [%rd42];
	mul.wide.s32 	%rd2123, %r4967, 4;
	add.s64 	%rd2124, %rd4, %rd2123;
	ld.global.u32 	%r4968, [%rd2124];
	setp.eq.s32 	%p1259, %r4968, -1;
	selp.u32 	%r4969, 1, 0, %p1259;
	add.s32 	%r6222, %r6222, %r4969;
	setp.eq.s32 	%p1260, %r975, 1;
	@%p1260 bra 	$L__BB26_499;
	ld.global.u32 	%r4970, [%rd42+4];
	mul.wide.s32 	%rd2125, %r4970, 4;
	add.s64 	%rd2126, %rd4, %rd2125;
	ld.global.u32 	%r4971, [%rd2126];
	setp.eq.s32 	%p1261, %r4971, -1;
	selp.u32 	%r4972, 1, 0, %p1261;
	add.s32 	%r6222, %r6222, %r4972;
	setp.eq.s32 	%p1262, %r975, 2;
	@%p1262 bra 	$L__BB26_499;
	ld.global.u32 	%r4973, [%rd42+8];
	mul.wide.s32 	%rd2127, %r4973, 4;
	add.s64 	%rd2128, %rd4, %rd2127;
	ld.global.u32 	%r4974, [%rd2128];
	setp.eq.s32 	%p1263, %r4974, -1;
	selp.u32 	%r4975, 1, 0, %p1263;
	add.s32 	%r6222, %r6222, %r4975;
$L__BB26_499:
	ld.global.u32 	%r4977, [%rd27+14336];
	setp.ne.s32 	%p1264, %r4977, -1;
	mov.b32 	%r6235, 0;
	@%p1264 bra 	$L__BB26_514;
	ld.global.u32 	%r6227, [%rd28+14336];
	ld.global.u32 	%r986, [%rd28+14340];
	setp.ge.s32 	%p1265, %r6227, %r986;
	@%p1265 bra 	$L__BB26_514;
	add.s32 	%r4981, %r6227, 1;
	max.s32 	%r4982, %r986, %r4981;
	sub.s32 	%r987, %r4982, %r6227;
	and.b32  	%r988, %r987, 15;
	sub.s32 	%r4983, %r6227, %r4982;
	setp.gt.u32 	%p1266, %r4983, -16;
	mov.b32 	%r6235, 0;
	@%p1266 bra 	$L__BB26_504;
	and.b32  	%r989, %r987, -16;
	mov.b32 	%r6235, 0;
	mov.u32 	%r6225, %r6235;
$L__BB26_503:
	.pragma "nounroll";
	mul.wide.s32 	%rd2129, %r6227, 4;
	add.s64 	%rd2130, %rd3, %rd2129;
	ld.global.u32 	%r4985, [%rd2130];
	mul.wide.s32 	%rd2131, %r4985, 4;
	add.s64 	%rd2132, %rd4, %rd2131;
	ld.global.u32 	%r4986, [%rd2132];
	setp.eq.s32 	%p1267, %r4986, -1;
	selp.u32 	%r4987, 1, 0, %p1267;
	add.s32 	%r4988, %r6235, %r4987;
	ld.global.u32 	%r4989, [%rd2130+4];
	mul.wide.s32 	%rd2133, %r4989, 4;
	add.s64 	%rd2134, %rd4, %rd2133;
	ld.global.u32 	%r4990, [%rd2134];
	setp.eq.s32 	%p1268, %r4990, -1;
	selp.u32 	%r4991, 1, 0, %p1268;
	add.s32 	%r4992, %r4988, %r4991;
	ld.global.u32 	%r4993, [%rd2130+8];
	mul.wide.s32 	%rd2135, %r4993, 4;
	add.s64 	%rd2136, %rd4, %rd2135;
	ld.global.u32 	%r4994, [%rd2136];
	setp.eq.s32 	%p1269, %r4994, -1;
	selp.u32 	%r4995, 1, 0, %p1269;
	add.s32 	%r4996, %r4992, %r4995;
	ld.global.u32 	%r4997, [%rd2130+12];
	mul.wide.s32 	%rd2137, %r4997, 4;
	add.s64 	%rd2138, %rd4, %rd2137;
	ld.global.u32 	%r4998, [%rd2138];
	setp.eq.s32 	%p1270, %r4998, -1;
	selp.u32 	%r4999, 1, 0, %p1270;
	add.s32 	%r5000, %r4996, %r4999;
	ld.global.u32 	%r5001, [%rd2130+16];
	mul.wide.s32 	%rd2139, %r5001, 4;
	add.s64 	%rd2140, %rd4, %rd2139;
	ld.global.u32 	%r5002, [%rd2140];
	setp.eq.s32 	%p1271, %r5002, -1;
	selp.u32 	%r5003, 1, 0, %p1271;
	add.s32 	%r5004, %r5000, %r5003;
	ld.global.u32 	%r5005, [%rd2130+20];
	mul.wide.s32 	%rd2141, %r5005, 4;
	add.s64 	%rd2142, %rd4, %rd2141;
	ld.global.u32 	%r5006, [%rd2142];
	setp.eq.s32 	%p1272, %r5006, -1;
	selp.u32 	%r5007, 1, 0, %p1272;
	add.s32 	%r5008, %r5004, %r5007;
	ld.global.u32 	%r5009, [%rd2130+24];
	mul.wide.s32 	%rd2143, %r5009, 4;
	add.s64 	%rd2144, %rd4, %rd2143;
	ld.global.u32 	%r5010, [%rd2144];
	setp.eq.s32 	%p1273, %r5010, -1;
	selp.u32 	%r5011, 1, 0, %p1273;
	add.s32 	%r5012, %r5008, %r5011;
	ld.global.u32 	%r5013, [%rd2130+28];
	mul.wide.s32 	%rd2145, %r5013, 4;
	add.s64 	%rd2146, %rd4, %rd2145;
	ld.global.u32 	%r5014, [%rd2146];
	setp.eq.s32 	%p1274, %r5014, -1;
	selp.u32 	%r5015, 1, 0, %p1274;
	add.s32 	%r5016, %r5012, %r5015;
	ld.global.u32 	%r5017, [%rd2130+32];
	mul.wide.s32 	%rd2147, %r5017, 4;
	add.s64 	%rd2148, %rd4, %rd2147;
	ld.global.u32 	%r5018, [%rd2148];
	setp.eq.s32 	%p1275, %r5018, -1;
	selp.u32 	%r5019, 1, 0, %p1275;
	add.s32 	%r5020, %r5016, %r5019;
	ld.global.u32 	%r5021, [%rd2130+36];
	mul.wide.s32 	%rd2149, %r5021, 4;
	add.s64 	%rd2150, %rd4, %rd2149;
	ld.global.u32 	%r5022, [%rd2150];
	setp.eq.s32 	%p1276, %r5022, -1;
	selp.u32 	%r5023, 1, 0, %p1276;
	add.s32 	%r5024, %r5020, %r5023;
	ld.global.u32 	%r5025, [%rd2130+40];
	mul.wide.s32 	%rd2151, %r5025, 4;
	add.s64 	%rd2152, %rd4, %rd2151;
	ld.global.u32 	%r5026, [%rd2152];
	setp.eq.s32 	%p1277, %r5026, -1;
	selp.u32 	%r5027, 1, 0, %p1277;
	add.s32 	%r5028, %r5024, %r5027;
	ld.global.u32 	%r5029, [%rd2130+44];
	mul.wide.s32 	%rd2153, %r5029, 4;
	add.s64 	%rd2154, %rd4, %rd2153;
	ld.global.u32 	%r5030, [%rd2154];
	setp.eq.s32 	%p1278, %r5030, -1;
	selp.u32 	%r5031, 1, 0, %p1278;
	add.s32 	%r5032, %r5028, %r5031;
	ld.global.u32 	%r5033, [%rd2130+48];
	mul.wide.s32 	%rd2155, %r5033, 4;
	add.s64 	%rd2156, %rd4, %rd2155;
	ld.global.u32 	%r5034, [%rd2156];
	setp.eq.s32 	%p1279, %r5034, -1;
	selp.u32 	%r5035, 1, 0, %p1279;
	add.s32 	%r5036, %r5032, %r5035;
	ld.global.u32 	%r5037, [%rd2130+52];
	mul.wide.s32 	%rd2157, %r5037, 4;
	add.s64 	%rd2158, %rd4, %rd2157;
	ld.global.u32 	%r5038, [%rd2158];
	setp.eq.s32 	%p1280, %r5038, -1;
	selp.u32 	%r5039, 1, 0, %p1280;
	add.s32 	%r5040, %r5036, %r5039;
	ld.global.u32 	%r5041, [%rd2130+56];
	mul.wide.s32 	%rd2159, %r5041, 4;
	add.s64 	%rd2160, %rd4, %rd2159;
	ld.global.u32 	%r5042, [%rd2160];
	setp.eq.s32 	%p1281, %r5042, -1;
	selp.u32 	%r5043, 1, 0, %p1281;
	add.s32 	%r5044, %r5040, %r5043;
	ld.global.u32 	%r5045, [%rd2130+60];
	mul.wide.s32 	%rd2161, %r5045, 4;
	add.s64 	%rd2162, %rd4, %rd2161;
	ld.global.u32 	%r5046, [%rd2162];
	setp.eq.s32 	%p1282, %r5046, -1;
	selp.u32 	%r5047, 1, 0, %p1282;
	add.s32 	%r6235, %r5044, %r5047;
	add.s32 	%r6227, %r6227, 16;
	add.s32 	%r6225, %r6225, 16;
	setp.ne.s32 	%p1283, %r6225, %r989;
	@%p1283 bra 	$L__BB26_503;
$L__BB26_504:
	setp.eq.s32 	%p1284, %r988, 0;
	@%p1284 bra 	$L__BB26_514;
	and.b32  	%r999, %r987, 7;
	setp.lt.u32 	%p1285, %r988, 8;
	@%p1285 bra 	$L__BB26_507;
	mul.wide.s32 	%rd2163, %r6227, 4;
	add.s64 	%rd2164, %rd3, %rd2163;
	ld.global.u32 	%r5049, [%rd2164];
	mul.wide.s32 	%rd2165, %r5049, 4;
	add.s64 	%rd2166, %rd4, %rd2165;
	ld.global.u32 	%r5050, [%rd2166];
	setp.eq.s32 	%p1286, %r5050, -1;
	selp.u32 	%r5051, 1, 0, %p1286;
	add.s32 	%r5052, %r6235, %r5051;
	ld.global.u32 	%r5053, [%rd2164+4];
	mul.wide.s32 	%rd2167, %r5053, 4;
	add.s64 	%rd2168, %rd4, %rd2167;
	ld.global.u32 	%r5054, [%rd2168];
	setp.eq.s32 	%p1287, %r5054, -1;
	selp.u32 	%r5055, 1, 0, %p1287;
	add.s32 	%r5056, %r5052, %r5055;
	ld.global.u32 	%r5057, [%rd2164+8];
	mul.wide.s32 	%rd2169, %r5057, 4;
	add.s64 	%rd2170, %rd4, %rd2169;
	ld.global.u32 	%r5058, [%rd2170];
	setp.eq.s32 	%p1288, %r5058, -1;
	selp.u32 	%r5059, 1, 0, %p1288;
	add.s32 	%r5060, %r5056, %r5059;
	ld.global.u32 	%r5061, [%rd2164+12];
	mul.wide.s32 	%rd2171, %r5061, 4;
	add.s64 	%rd2172, %rd4, %rd2171;
	ld.global.u32 	%r5062, [%rd2172];
	setp.eq.s32 	%p1289, %r5062, -1;
	selp.u32 	%r5063, 1, 0, %p1289;
	add.s32 	%r5064, %r5060, %r5063;
	ld.global.u32 	%r5065, [%rd2164+16];
	mul.wide.s32 	%rd2173, %r5065, 4;
	add.s64 	%rd2174, %rd4, %rd2173;
	ld.global.u32 	%r5066, [%rd2174];
	setp.eq.s32 	%p1290, %r5066, -1;
	selp.u32 	%r5067, 1, 0, %p1290;
	add.s32 	%r5068, %r5064, %r5067;
	ld.global.u32 	%r5069, [%rd2164+20];
	mul.wide.s32 	%rd2175, %r5069, 4;
	add.s64 	%rd2176, %rd4, %rd2175;
	ld.global.u32 	%r5070, [%rd2176];
	setp.eq.s32 	%p1291, %r5070, -1;
	selp.u32 	%r5071, 1, 0, %p1291;
	add.s32 	%r5072, %r5068, %r5071;
	ld.global.u32 	%r5073, [%rd2164+24];
	mul.wide.s32 	%rd2177, %r5073, 4;
	add.s64 	%rd2178, %rd4, %rd2177;
	ld.global.u32 	%r5074, [%rd2178];
	setp.eq.s32 	%p1292, %r5074, -1;
	selp.u32 	%r5075, 1, 0, %p1292;
	add.s32 	%r5076, %r5072, %r5075;
	ld.global.u32 	%r5077, [%rd2164+28];
	mul.wide.s32 	%rd2179, %r5077, 4;
	add.s64 	%rd2180, %rd4, %rd2179;
	ld.global.u32 	%r5078, [%rd2180];
	setp.eq.s32 	%p1293, %r5078, -1;
	selp.u32 	%r5079, 1, 0, %p1293;
	add.s32 	%r6235, %r5076, %r5079;
	add.s32 	%r6227, %r6227, 8;
$L__BB26_507:
	setp.eq.s32 	%p1294, %r999, 0;
	@%p1294 bra 	$L__BB26_514;
	and.b32  	%r1005, %r987, 3;
	setp.lt.u32 	%p1295, %r999, 4;
	@%p1295 bra 	$L__BB26_510;
	mul.wide.s32 	%rd2181, %r6227, 4;
	add.s64 	%rd2182, %rd3, %rd2181;
	ld.global.u32 	%r5081, [%rd2182];
	mul.wide.s32 	%rd2183, %r5081, 4;
	add.s64 	%rd2184, %rd4, %rd2183;
	ld.global.u32 	%r5082, [%rd2184];
	setp.eq.s32 	%p1296, %r5082, -1;
	selp.u32 	%r5083, 1, 0, %p1296;
	add.s32 	%r5084, %r6235, %r5083;
	ld.global.u32 	%r5085, [%rd2182+4];
	mul.wide.s32 	%rd2185, %r5085, 4;
	add.s64 	%rd2186, %rd4, %rd2185;
	ld.global.u32 	%r5086, [%rd2186];
	setp.eq.s32 	%p1297, %r5086, -1;
	selp.u32 	%r5087, 1, 0, %p1297;
	add.s32 	%r5088, %r5084, %r5087;
	ld.global.u32 	%r5089, [%rd2182+8];
	mul.wide.s32 	%rd2187, %r5089, 4;
	add.s64 	%rd2188, %rd4, %rd2187;
	ld.global.u32 	%r5090, [%rd2188];
	setp.eq.s32 	%p1298, %r5090, -1;
	selp.u32 	%r5091, 1, 0, %p1298;
	add.s32 	%r5092, %r5088, %r5091;
	ld.global.u32 	%r5093, [%rd2182+12];
	mul.wide.s32 	%rd2189, %r5093, 4;
	add.s64 	%rd2190, %rd4, %rd2189;
	ld.global.u32 	%r5094, [%rd2190];
	setp.eq.s32 	%p1299, %r5094, -1;
	selp.u32 	%r5095, 1, 0, %p1299;
	add.s32 	%r6235, %r5092, %r5095;
	add.s32 	%r6227, %r6227, 4;
$L__BB26_510:
	setp.eq.s32 	%p1300, %r1005, 0;
	@%p1300 bra 	$L__BB26_514;
	mul.wide.s32 	%rd2191, %r6227, 4;
	add.s64 	%rd43, %rd3, %rd2191;
	ld.global.u32 	%r5096, [%rd43];
	mul.wide.s32 	%rd2192, %r5096, 4;
	add.s64 	%rd2193, %rd4, %rd2192;
	ld.global.u32 	%r5097, [%rd2193];
	setp.eq.s32 	%p1301, %r5097, -1;
	selp.u32 	%r5098, 1, 0, %p1301;
	add.s32 	%r6235, %r6235, %r5098;
	setp.eq.s32 	%p1302, %r1005, 1;
	@%p1302 bra 	$L__BB26_514;
	ld.global.u32 	%r5099, [%rd43+4];
	mul.wide.s32 	%rd2194, %r5099, 4;
	add.s64 	%rd2195, %rd4, %rd2194;
	ld.global.u32 	%r5100, [%rd2195];
	setp.eq.s32 	%p1303, %r5100, -1;
	selp.u32 	%r5101, 1, 0, %p1303;
	add.s32 	%r6235, %r6235, %r5101;
	setp.eq.s32 	%p1304, %r1005, 2;
	@%p1304 bra 	$L__BB26_514;
	ld.global.u32 	%r5102, [%rd43+8];
	mul.wide.s32 	%rd2196, %r5102, 4;
	add.s64 	%rd2197, %rd4, %rd2196;
	ld.global.u32 	%r5103, [%rd2197];
	setp.eq.s32 	%p1305, %r5103, -1;
	selp.u32 	%r5104, 1, 0, %p1305;
	add.s32 	%r6235, %r6235, %r5104;
$L__BB26_514:
	ld.global.u32 	%r5106, [%rd27+15360];
	setp.ne.s32 	%p1306, %r5106, -1;
	mov.b32 	%r6248, 0;
	@%p1306 bra 	$L__BB26_529;
	ld.global.u32 	%r6240, [%rd28+15360];
	ld.global.u32 	%r1016, [%rd28+15364];
	setp.ge.s32 	%p1307, %r6240, %r1016;
	@%p1307 bra 	$L__BB26_529;
	add.s32 	%r5110, %r6240, 1;
	max.s32 	%r5111, %r1016, %r5110;
	sub.s32 	%r1017, %r5111, %r6240;
	and.b32  	%r1018, %r1017, 15;
	sub.s32 	%r5112, %r6240, %r5111;
	setp.gt.u32 	%p1308, %r5112, -16;
	mov.b32 	%r6248, 0;
	@%p1308 bra 	$L__BB26_519;
	and.b32  	%r1019, %r1017, -16;
	mov.b32 	%r6248, 0;
	mov.u32 	%r6238, %r6248;
$L__BB26_518:
	.pragma "nounroll";
	mul.wide.s32 	%rd2198, %r6240, 4;
	add.s64 	%rd2199, %rd3, %rd2198;
	ld.global.u32 	%r5114, [%rd2199];
	mul.wide.s32 	%rd2200, %r5114, 4;
	add.s64 	%rd2201, %rd4, %rd2200;
	ld.global.u32 	%r5115, [%rd2201];
	setp.eq.s32 	%p1309, %r5115, -1;
	selp.u32 	%r5116, 1, 0, %p1309;
	add.s32 	%r5117, %r6248, %r5116;
	ld.global.u32 	%r5118, [%rd2199+4];
	mul.wide.s32 	%rd2202, %r5118, 4;
	add.s64 	%rd2203, %rd4, %rd2202;
	ld.global.u32 	%r5119, [%rd2203];
	setp.eq.s32 	%p1310, %r5119, -1;
	selp.u32 	%r5120, 1, 0, %p1310;
	add.s32 	%r5121, %r5117, %r5120;
	ld.global.u32 	%r5122, [%rd2199+8];
	mul.wide.s32 	%rd2204, %r5122, 4;
	add.s64 	%rd2205, %rd4, %rd2204;
	ld.global.u32 	%r5123, [%rd2205];
	setp.eq.s32 	%p1311, %r5123, -1;
	selp.u32 	%r5124, 1, 0, %p1311;
	add.s32 	%r5125, %r5121, %r5124;
	ld.global.u32 	%r5126, [%rd2199+12];
	mul.wide.s32 	%rd2206, %r5126, 4;
	add.s64 	%rd2207, %rd4, %rd2206;
	ld.global.u32 	%r5127, [%rd2207];
	setp.eq.s32 	%p1312, %r5127, -1;
	selp.u32 	%r5128, 1, 0, %p1312;
	add.s32 	%r5129, %r5125, %r5128;
	ld.global.u32 	%r5130, [%rd2199+16];
	mul.wide.s32 	%rd2208, %r5130, 4;
	add.s64 	%rd2209, %rd4, %rd2208;
	ld.global.u32 	%r5131, [%rd2209];
	setp.eq.s32 	%p1313, %r5131, -1;
	selp.u32 	%r5132, 1, 0, %p1313;
	add.s32 	%r5133, %r5129, %r5132;
	ld.global.u32 	%r5134, [%rd2199+20];
	mul.wide.s32 	%rd2210, %r5134, 4;
	add.s64 	%rd2211, %rd4, %rd2210;
	ld.global.u32 	%r5135, [%rd2211];
	setp.eq.s32 	%p1314, %r5135, -1;
	selp.u32 	%r5136, 1, 0, %p1314;
	add.s32 	%r5137, %r5133, %r5136;
	ld.global.u32 	%r5138, [%rd2199+24];
	mul.wide.s32 	%rd2212, %r5138, 4;
	add.s64 	%rd2213, %rd4, %rd2212;
	ld.global.u32 	%r5139, [%rd2213];
	setp.eq.s32 	%p1315, %r5139, -1;
	selp.u32 	%r5140, 1, 0, %p1315;
	add.s32 	%r5141, %r5137, %r5140;
	ld.global.u32 	%r5142, [%rd2199+28];
	mul.wide.s32 	%rd2214, %r5142, 4;
	add.s64 	%rd2215, %rd4, %rd2214;
	ld.global.u32 	%r5143, [%rd2215];
	setp.eq.s32 	%p1316, %r5143, -1;
	selp.u32 	%r5144, 1, 0, %p1316;
	add.s32 	%r5145, %r5141, %r5144;
	ld.global.u32 	%r5146, [%rd2199+32];
	mul.wide.s32 	%rd2216, %r5146, 4;
	add.s64 	%rd2217, %rd4, %rd2216;
	ld.global.u32 	%r5147, [%rd2217];
	setp.eq.s32 	%p1317, %r5147, -1;
	selp.u32 	%r5148, 1, 0, %p1317;
	add.s32 	%r5149, %r5145, %r5148;
	ld.global.u32 	%r5150, [%rd2199+36];
	mul.wide.s32 	%rd2218, %r5150, 4;
	add.s64 	%rd2219, %rd4, %rd2218;
	ld.global.u32 	%r5151, [%rd2219];
	setp.eq.s32 	%p1318, %r5151, -1;
	selp.u32 	%r5152, 1, 0, %p1318;
	add.s32 	%r5153, %r5149, %r5152;
	ld.global.u32 	%r5154, [%rd2199+40];
	mul.wide.s32 	%rd2220, %r5154, 4;
	add.s64 	%rd2221, %rd4, %rd2220;
	ld.global.u32 	%r5155, [%rd2221];
	setp.eq.s32 	%p1319, %r5155, -1;
	selp.u32 	%r5156, 1, 0, %p1319;
	add.s32 	%r5157, %r5153, %r5156;
	ld.global.u32 	%r5158, [%rd2199+44];
	mul.wide.s32 	%rd2222, %r5158, 4;
	add.s64 	%rd2223, %rd4, %rd2222;
	ld.global.u32 	%r5159, [%rd2223];
	setp.eq.s32 	%p1320, %r5159, -1;
	selp.u32 	%r5160, 1, 0, %p1320;
	add.s32 	%r5161, %r5157, %r5160;
	ld.global.u32 	%r5162, [%rd2199+48];
	mul.wide.s32 	%rd2224, %r5162, 4;
	add.s64 	%rd2225, %rd4, %rd2224;
	ld.global.u32 	%r5163, [%rd2225];
	setp.eq.s32 	%p1321, %r5163, -1;
	selp.u32 	%r5164, 1, 0, %p1321;
	add.s32 	%r5165, %r5161, %r5164;
	ld.global.u32 	%r5166, [%rd2199+52];
	mul.wide.s32 	%rd2226, %r5166, 4;
	add.s64 	%rd2227, %rd4, %rd2226;
	ld.global.u32 	%r5167, [%rd2227];
	setp.eq.s32 	%p1322, %r5167, -1;
	selp.u32 	%r5168, 1, 0, %p1322;
	add.s32 	%r5169, %r5165, %r5168;
	ld.global.u32 	%r5170, [%rd2199+56];
	mul.wide.s32 	%rd2228, %r5170, 4;
	add.s64 	%rd2229, %rd4, %rd2228;
	ld.global.u32 	%r5171, [%rd2229];
	setp.eq.s32 	%p1323, %r5171, -1;
	selp.u32 	%r5172, 1, 0, %p1323;
	add.s32 	%r5173, %r5169, %r5172;
	ld.global.u32 	%r5174, [%rd2199+60];
	mul.wide.s32 	%rd2230, %r5174, 4;
	add.s64 	%rd2231, %rd4, %rd2230;
	ld.global.u32 	%r5175, [%rd2231];
	setp.eq.s32 	%p1324, %r5175, -1;
	selp.u32 	%r5176, 1, 0, %p1324;
	add.s32 	%r6248, %r5173, %r5176;
	add.s32 	%r6240, %r6240, 16;
	add.s32 	%r6238, %r6238, 16;
	setp.ne.s32 	%p1325, %r6238, %r1019;
	@%p1325 bra 	$L__BB26_518;
$L__BB26_519:
	setp.eq.s32 	%p1326, %r1018, 0;
	@%p1326 bra 	$L__BB26_529;
	and.b32  	%r1029, %r1017, 7;
	setp.lt.u32 	%p1327, %r1018, 8;
	@%p1327 bra 	$L__BB26_522;
	mul.wide.s32 	%rd2232, %r6240, 4;
	add.s64 	%rd2233, %rd3, %rd2232;
	ld.global.u32 	%r5178, [%rd2233];
	mul.wide.s32 	%rd2234, %r5178, 4;
	add.s64 	%rd2235, %rd4, %rd2234;
	ld.global.u32 	%r5179, [%rd2235];
	setp.eq.s32 	%p1328, %r5179, -1;
	selp.u32 	%r5180, 1, 0, %p1328;
	add.s32 	%r5181, %r6248, %r5180;
	ld.global.u32 	%r5182, [%rd2233+4];
	mul.wide.s32 	%rd2236, %r5182, 4;
	add.s64 	%rd2237, %rd4, %rd2236;
	ld.global.u32 	%r5183, [%rd2237];
	setp.eq.s32 	%p1329, %r5183, -1;
	selp.u32 	%r5184, 1, 0, %p1329;
	add.s32 	%r5185, %r5181, %r5184;
	ld.global.u32 	%r5186, [%rd2233+8];
	mul.wide.s32 	%rd2238, %r5186, 4;
	add.s64 	%rd2239, %rd4, %rd2238;
	ld.global.u32 	%r5187, [%rd2239];
	setp.eq.s32 	%p1330, %r5187, -1;
	selp.u32 	%r5188, 1, 0, %p1330;
	add.s32 	%r5189, %r5185, %r5188;
	ld.global.u32 	%r5190, [%rd2233+12];
	mul.wide.s32 	%rd2240, %r5190, 4;
	add.s64 	%rd2241, %rd4, %rd2240;
	ld.global.u32 	%r5191, [%rd2241];
	setp.eq.s32 	%p1331, %r5191, -1;
	selp.u32 	%r5192, 1, 0, %p1331;
	add.s32 	%r5193, %r5189, %r5192;
	ld.global.u32 	%r5194, [%rd2233+16];
	mul.wide.s32 	%rd2242, %r5194, 4;
	add.s64 	%rd2243, %rd4, %rd2242;
	ld.global.u32 	%r5195, [%rd2243];
	setp.eq.s32 	%p1332, %r5195, -1;
	selp.u32 	%r5196, 1, 0, %p1332;
	add.s32 	%r5197, %r5193, %r5196;
	ld.global.u32 	%r5198, [%rd2233+20];
	mul.wide.s32 	%rd2244, %r5198, 4;
	add.s64 	%rd2245, %rd4, %rd2244;
	ld.global.u32 	%r5199, [%rd2245];
	setp.eq.s32 	%p1333, %r5199, -1;
	selp.u32 	%r5200, 1, 0, %p1333;
	add.s32 	%r5201, %r5197, %r5200;
	ld.global.u32 	%r5202, [%rd2233+24];
	mul.wide.s32 	%rd2246, %r5202, 4;
	add.s64 	%rd2247, %rd4, %rd2246;
	ld.global.u32 	%r5203, [%rd2247];
	setp.eq.s32 	%p1334, %r5203, -1;
	selp.u32 	%r5204, 1, 0, %p1334;
	add.s32 	%r5205, %r5201, %r5204;
	ld.global.u32 	%r5206, [%rd2233+28];
	mul.wide.s32 	%rd2248, %r5206, 4;
	add.s64 	%rd2249, %rd4, %rd2248;
	ld.global.u32 	%r5207, [%rd2249];
	setp.eq.s32 	%p1335, %r5207, -1;
	selp.u32 	%r5208, 1, 0, %p1335;
	add.s32 	%r6248, %r5205, %r5208;
	add.s32 	%r6240, %r6240, 8;
$L__BB26_522:
	setp.eq.s32 	%p1336, %r1029, 0;
	@%p1336 bra 	$L__BB26_529;
	and.b32  	%r1035, %r1017, 3;
	setp.lt.u32 	%p1337, %r1029, 4;
	@%p1337 bra 	$L__BB26_525;
	mul.wide.s32 	%rd2250, %r6240, 4;
	add.s64 	%rd2251, %rd3, %rd2250;
	ld.global.u32 	%r5210, [%rd2251];
	mul.wide.s32 	%rd2252, %r5210, 4;
	add.s64 	%rd2253, %rd4, %rd2252;
	ld.global.u32 	%r5211, [%rd2253];
	setp.eq.s32 	%p1338, %r5211, -1;
	selp.u32 	%r5212, 1, 0, %p1338;
	add.s32 	%r5213, %r6248, %r5212;
	ld.global.u32 	%r5214, [%rd2251+4];
	mul.wide.s32 	%rd2254, %r5214, 4;
	add.s64 	%rd2255, %rd4, %rd2254;
	ld.global.u32 	%r5215, [%rd2255];
	setp.eq.s32 	%p1339, %r5215, -1;
	selp.u32 	%r5216, 1, 0, %p1339;
	add.s32 	%r5217, %r5213, %r5216;
	ld.global.u32 	%r5218, [%rd2251+8];
	mul.wide.s32 	%rd2256, %r5218, 4;
	add.s64 	%rd2257, %rd4, %rd2256;
	ld.global.u32 	%r5219, [%rd2257];
	setp.eq.s32 	%p1340, %r5219, -1;
	selp.u32 	%r5220, 1, 0, %p1340;
	add.s32 	%r5221, %r5217, %r5220;
	ld.global.u32 	%r5222, [%rd2251+12];
	mul.wide.s32 	%rd2258, %r5222, 4;
	add.s64 	%rd2259, %rd4, %rd2258;
	ld.global.u32 	%r5223, [%rd2259];
	setp.eq.s32 	%p1341, %r5223, -1;
	selp.u32 	%r5224, 1, 0, %p1341;
	add.s32 	%r6248, %r5221, %r5224;
	add.s32 	%r6240, %r6240, 4;
$L__BB26_525:
	setp.eq.s32 	%p1342, %r1035, 0;
	@%p1342 bra 	$L__BB26_529;
	mul.wide.s32 	%rd2260, %r6240, 4;
	add.s64 	%rd44, %rd3, %rd2260;
	ld.global.u32 	%r5225, [%rd44];
	mul.wide.s32 	%rd2261, %r5225, 4;
	add.s64 	%rd2262, %rd4, %rd2261;
	ld.global.u32 	%r5226, [%rd2262];
	setp.eq.s32 	%p1343, %r5226, -1;
	selp.u32 	%r5227, 1, 0, %p1343;
	add.s32 	%r6248, %r6248, %r5227;
	setp.eq.s32 	%p1344, %r1035, 1;
	@%p1344 bra 	$L__BB26_529;
	ld.global.u32 	%r5228, [%rd44+4];
	mul.wide.s32 	%rd2263, %r5228, 4;
	add.s64 	%rd2264, %rd4, %rd2263;
	ld.global.u32 	%r5229, [%rd2264];
	setp.eq.s32 	%p1345, %r5229, -1;
	selp.u32 	%r5230, 1, 0, %p1345;
	add.s32 	%r6248, %r6248, %r5230;
	setp.eq.s32 	%p1346, %r1035, 2;
	@%p1346 bra 	$L__BB26_529;
	ld.global.u32 	%r5231, [%rd44+8];
	mul.wide.s32 	%rd2265, %r5231, 4;
	add.s64 	%rd2266, %rd4, %rd2265;
	ld.global.u32 	%r5232, [%rd2266];
	setp.eq.s32 	%p1347, %r5232, -1;
	selp.u32 	%r5233, 1, 0, %p1347;
	add.s32 	%r6248, %r6248, %r5233;
$L__BB26_529:
	add.s32 	%r5234, %r6053, %r6265;
	add.s32 	%r5235, %r6066, %r5234;
	add.s32 	%r5236, %r6079, %r5235;
	add.s32 	%r5237, %r6092, %r5236;
	add.s32 	%r5238, %r6105, %r5237;
	add.s32 	%r5239, %r6118, %r5238;
	add.s32 	%r5240, %r6131, %r5239;
	add.s32 	%r5241, %r6144, %r5240;
	add.s32 	%r5242, %r6157, %r5241;
	add.s32 	%r5243, %r6170, %r5242;
	add.s32 	%r5244, %r6183, %r5243;
	add.s32 	%r5245, %r6196, %r5244;
	add.s32 	%r5246, %r6209, %r5245;
	add.s32 	%r5247, %r6222, %r5246;
	add.s32 	%r5248, %r6235, %r5247;
	add.s32 	%r6265, %r6248, %r5248;
	sub.s64 	%rd2267, %rd48, %rd2485;
	setp.lt.u64 	%p1348, %rd2267, 4096;
	@%p1348 bra 	$L__BB26_550;
	add.s64 	%rd2485, %rd2485, 4096;
	setp.le.u64 	%p1349, %rd2485, %rd25;
	@%p1349 bra 	$L__BB26_289;
$L__BB26_531:
	setp.le.u64 	%p1350, %rd48, %rd2485;
	@%p1350 bra 	$L__BB26_550;
	cvt.u32.u64 	%r5249, %rd2485;
	cvt.u32.u64 	%r5250, %rd48;
	sub.s32 	%r1047, %r5250, %r5249;
	setp.ge.s32 	%p1351, %r81, %r1047;
	@%p1351 bra 	$L__BB26_550;
	add.s32 	%r1048, %r1088, %r5249;
	mov.u32 	%r6250, %r81;
$L__BB26_534:
	add.s32 	%r1051, %r1048, %r6250;
	mul.wide.s32 	%rd2268, %r1051, 4;
	add.s64 	%rd2269, %rd4, %rd2268;
	ld.global.u32 	%r5253, [%rd2269];
	setp.ne.s32 	%p1352, %r5253, -1;
	mov.b32 	%r6264, 0;
	@%p1352 bra 	$L__BB26_549;
	add.s64 	%rd2271, %rd2, %rd2268;
	ld.global.u32 	%r6256, [%rd2271];
	ld.global.u32 	%r1053, [%rd2271+4];
	setp.ge.s32 	%p1353, %r6256, %r1053;
	@%p1353 bra 	$L__BB26_549;
	add.s32 	%r5257, %r6256, 1;
	max.s32 	%r5258, %r1053, %r5257;
	sub.s32 	%r1054, %r5258, %r6256;
	and.b32  	%r1055, %r1054, 15;
	sub.s32 	%r5259, %r6256, %r5258;
	setp.gt.u32 	%p1354, %r5259, -16;
	mov.b32 	%r6264, 0;
	@%p1354 bra 	$L__BB26_539;
	and.b32  	%r1056, %r1054, -16;
	mov.b32 	%r6264, 0;
	mov.u32 	%r6254, %r6264;
$L__BB26_538:
	.pragma "nounroll";
	mul.wide.s32 	%rd2272, %r6256, 4;
	add.s64 	%rd2273, %rd3, %rd2272;
	ld.global.u32 	%r5261, [%rd2273];
	mul.wide.s32 	%rd2274, %r5261, 4;
	add.s64 	%rd2275, %rd4, %rd2274;
	ld.global.u32 	%r5262, [%rd2275];
	setp.eq.s32 	%p1355, %r5262, -1;
	selp.u32 	%r5263, 1, 0, %p1355;
	add.s32 	%r5264, %r6264, %r5263;
	ld.global.u32 	%r5265, [%rd2273+4];
	mul.wide.s32 	%rd2276, %r5265, 4;
	add.s64 	%rd2277, %rd4, %rd2276;
	ld.global.u32 	%r5266, [%rd2277];
	setp.eq.s32 	%p1356, %r5266, -1;
	selp.u32 	%r5267, 1, 0, %p1356;
	add.s32 	%r5268, %r5264, %r5267;
	ld.global.u32 	%r5269, [%rd2273+8];
	mul.wide.s32 	%rd2278, %r5269, 4;
	add.s64 	%rd2279, %rd4, %rd2278;
	ld.global.u32 	%r5270, [%rd2279];
	setp.eq.s32 	%p1357, %r5270, -1;
	selp.u32 	%r5271, 1, 0, %p1357;
	add.s32 	%r5272, %r5268, %r5271;
	ld.global.u32 	%r5273, [%rd2273+12];
	mul.wide.s32 	%rd2280, %r5273, 4;
	add.s64 	%rd2281, %rd4, %rd2280;
	ld.global.u32 	%r5274, [%rd2281];
	setp.eq.s32 	%p1358, %r5274, -1;
	selp.u32 	%r5275, 1, 0, %p1358;
	add.s32 	%r5276, %r5272, %r5275;
	ld.global.u32 	%r5277, [%rd2273+16];
	mul.wide.s32 	%rd2282, %r5277, 4;
	add.s64 	%rd2283, %rd4, %rd2282;
	ld.global.u32 	%r5278, [%rd2283];
	setp.eq.s32 	%p1359, %r5278, -1;
	selp.u32 	%r5279, 1, 0, %p1359;
	add.s32 	%r5280, %r5276, %r5279;
	ld.global.u32 	%r5281, [%rd2273+20];
	mul.wide.s32 	%rd2284, %r5281, 4;
	add.s64 	%rd2285, %rd4, %rd2284;
	ld.global.u32 	%r5282, [%rd2285];
	setp.eq.s32 	%p1360, %r5282, -1;
	selp.u32 	%r5283, 1, 0, %p1360;
	add.s32 	%r5284, %r5280, %r5283;
	ld.global.u32 	%r5285, [%rd2273+24];
	mul.wide.s32 	%rd2286, %r5285, 4;
	add.s64 	%rd2287, %rd4, %rd2286;
	ld.global.u32 	%r5286, [%rd2287];
	setp.eq.s32 	%p1361, %r5286, -1;
	selp.u32 	%r5287, 1, 0, %p1361;
	add.s32 	%r5288, %r5284, %r5287;
	ld.global.u32 	%r5289, [%rd2273+28];
	mul.wide.s32 	%rd2288, %r5289, 4;
	add.s64 	%rd2289, %rd4, %rd2288;
	ld.global.u32 	%r5290, [%rd2289];
	setp.eq.s32 	%p1362, %r5290, -1;
	selp.u32 	%r5291, 1, 0, %p1362;
	add.s32 	%r5292, %r5288, %r5291;
	ld.global.u32 	%r5293, [%rd2273+32];
	mul.wide.s32 	%rd2290, %r5293, 4;
	add.s64 	%rd2291, %rd4, %rd2290;
	ld.global.u32 	%r5294, [%rd2291];
	setp.eq.s32 	%p1363, %r5294, -1;
	selp.u32 	%r5295, 1, 0, %p1363;
	add.s32 	%r5296, %r5292, %r5295;
	ld.global.u32 	%r5297, [%rd2273+36];
	mul.wide.s32 	%rd2292, %r5297, 4;
	add.s64 	%rd2293, %rd4, %rd2292;
	ld.global.u32 	%r5298, [%rd2293];
	setp.eq.s32 	%p1364, %r5298, -1;
	selp.u32 	%r5299, 1, 0, %p1364;
	add.s32 	%r5300, %r5296, %r5299;
	ld.global.u32 	%r5301, [%rd2273+40];
	mul.wide.s32 	%rd2294, %r5301, 4;
	add.s64 	%rd2295, %rd4, %rd2294;
	ld.global.u32 	%r5302, [%rd2295];
	setp.eq.s32 	%p1365, %r5302, -1;
	selp.u32 	%r5303, 1, 0, %p1365;
	add.s32 	%r5304, %r5300, %r5303;
	ld.global.u32 	%r5305, [%rd2273+44];
	mul.wide.s32 	%rd2296, %r5305, 4;
	add.s64 	%rd2297, %rd4, %rd2296;
	ld.global.u32 	%r5306, [%rd2297];
	setp.eq.s32 	%p1366, %r5306, -1;
	selp.u32 	%r5307, 1, 0, %p1366;
	add.s32 	%r5308, %r5304, %r5307;
	ld.global.u32 	%r5309, [%rd2273+48];
	mul.wide.s32 	%rd2298, %r5309, 4;
	add.s64 	%rd2299, %rd4, %rd2298;
	ld.global.u32 	%r5310, [%rd2299];
	setp.eq.s32 	%p1367, %r5310, -1;
	selp.u32 	%r5311, 1, 0, %p1367;
	add.s32 	%r5312, %r5308, %r5311;
	ld.global.u32 	%r5313, [%rd2273+52];
	mul.wide.s32 	%rd2300, %r5313, 4;
	add.s64 	%rd2301, %rd4, %rd2300;
	ld.global.u32 	%r5314, [%rd2301];
	setp.eq.s32 	%p1368, %r5314, -1;
	selp.u32 	%r5315, 1, 0, %p1368;
	add.s32 	%r5316, %r5312, %r5315;
	ld.global.u32 	%r5317, [%rd2273+56];
	mul.wide.s32 	%rd2302, %r5317, 4;
	add.s64 	%rd2303, %rd4, %rd2302;
	ld.global.u32 	%r5318, [%rd2303];
	setp.eq.s32 	%p1369, %r5318, -1;
	selp.u32 	%r5319, 1, 0, %p1369;
	add.s32 	%r5320, %r5316, %r5319;
	ld.global.u32 	%r5321, [%rd2273+60];
	mul.wide.s32 	%rd2304, %r5321, 4;
	add.s64 	%rd2305, %rd4, %rd2304;
	ld.global.u32 	%r5322, [%rd2305];
	setp.eq.s32 	%p1370, %r5322, -1;
	selp.u32 	%r5323, 1, 0, %p1370;
	add.s32 	%r6264, %r5320, %r5323;
	add.s32 	%r6256, %r6256, 16;
	add.s32 	%r6254, %r6254, 16;
	setp.ne.s32 	%p1371, %r6254, %r1056;
	@%p1371 bra 	$L__BB26_538;
$L__BB26_539:
	setp.eq.s32 	%p1372, %r1055, 0;
	@%p1372 bra 	$L__BB26_549;
	and.b32  	%r1066, %r1054, 7;
	setp.lt.u32 	%p1373, %r1055, 8;
	@%p1373 bra 	$L__BB26_542;
	mul.wide.s32 	%rd2306, %r6256, 4;
	add.s64 	%rd2307, %rd3, %rd2306;
	ld.global.u32 	%r5325, [%rd2307];
	mul.wide.s32 	%rd2308, %r5325, 4;
	add.s64 	%rd2309, %rd4, %rd2308;
	ld.global.u32 	%r5326, [%rd2309];
	setp.eq.s32 	%p1374, %r5326, -1;
	selp.u32 	%r5327, 1, 0, %p1374;
	add.s32 	%r5328, %r6264, %r5327;
	ld.global.u32 	%r5329, [%rd2307+4];
	mul.wide.s32 	%rd2310, %r5329, 4;
	add.s64 	%rd2311, %rd4, %rd2310;
	ld.global.u32 	%r5330, [%rd2311];
	setp.eq.s32 	%p1375, %r5330, -1;
	selp.u32 	%r5331, 1, 0, %p1375;
	add.s32 	%r5332, %r5328, %r5331;
	ld.global.u32 	%r5333, [%rd2307+8];
	mul.wide.s32 	%rd2312, %r5333, 4;
	add.s64 	%rd2313, %rd4, %rd2312;
	ld.global.u32 	%r5334, [%rd2313];
	setp.eq.s32 	%p1376, %r5334, -1;
	selp.u32 	%r5335, 1, 0, %p1376;
	add.s32 	%r5336, %r5332, %r5335;
	ld.global.u32 	%r5337, [%rd2307+12];
	mul.wide.s32 	%rd2314, %r5337, 4;
	add.s64 	%rd2315, %rd4, %rd2314;
	ld.global.u32 	%r5338, [%rd2315];
	setp.eq.s32 	%p1377, %r5338, -1;
	selp.u32 	%r5339, 1, 0, %p1377;
	add.s32 	%r5340, %r5336, %r5339;
	ld.global.u32 	%r5341, [%rd2307+16];
	mul.wide.s32 	%rd2316, %r5341, 4;
	add.s64 	%rd2317, %rd4, %rd2316;
	ld.global.u32 	%r5342, [%rd2317];
	setp.eq.s32 	%p1378, %r5342, -1;
	selp.u32 	%r5343, 1, 0, %p1378;
	add.s32 	%r5344, %r5340, %r5343;
	ld.global.u32 	%r5345, [%rd2307+20];
	mul.wide.s32 	%rd2318, %r5345, 4;
	add.s64 	%rd2319, %rd4, %rd2318;
	ld.global.u32 	%r5346, [%rd2319];
	setp.eq.s32 	%p1379, %r5346, -1;
	selp.u32 	%r5347, 1, 0, %p1379;
	add.s32 	%r5348, %r5344, %r5347;
	ld.global.u32 	%r5349, [%rd2307+24];
	mul.wide.s32 	%rd2320, %r5349, 4;
	add.s64 	%rd2321, %rd4, %rd2320;
	ld.global.u32 	%r5350, [%rd2321];
	setp.eq.s32 	%p1380, %r5350, -1;
	selp.u32 	%r5351, 1, 0, %p1380;
	add.s32 	%r5352, %r5348, %r5351;
	ld.global.u32 	%r5353, [%rd2307+28];
	mul.wide.s32 	%rd2322, %r5353, 4;
	add.s64 	%rd2323, %rd4, %rd2322;
	ld.global.u32 	%r5354, [%rd2323];
	setp.eq.s32 	%p1381, %r5354, -1;
	selp.u32 	%r5355, 1, 0, %p1381;
	add.s32 	%r6264, %r5352, %r5355;
	add.s32 	%r6256, %r6256, 8;
$L__BB26_542:
	setp.eq.s32 	%p1382, %r1066, 0;
	@%p1382 bra 	$L__BB26_549;
	and.b32  	%r1072, %r1054, 3;
	setp.lt.u32 	%p1383, %r1066, 4;
	@%p1383 bra 	$L__BB26_545;
	mul.wide.s32 	%rd2324, %r6256, 4;
	add.s64 	%rd2325, %rd3, %rd2324;
	ld.global.u32 	%r5357, [%rd2325];
	mul.wide.s32 	%rd2326, %r5357, 4;
	add.s64 	%rd2327, %rd4, %rd2326;
	ld.global.u32 	%r5358, [%rd2327];
	setp.eq.s32 	%p1384, %r5358, -1;
	selp.u32 	%r5359, 1, 0, %p1384;
	add.s32 	%r5360, %r6264, %r5359;
	ld.global.u32 	%r5361, [%rd2325+4];
	mul.wide.s32 	%rd2328, %r5361, 4;
	add.s64 	%rd2329, %rd4, %rd2328;
	ld.global.u32 	%r5362, [%rd2329];
	setp.eq.s32 	%p1385, %r5362, -1;
	selp.u32 	%r5363, 1, 0, %p1385;
	add.s32 	%r5364, %r5360, %r5363;
	ld.global.u32 	%r5365, [%rd2325+8];
	mul.wide.s32 	%rd2330, %r5365, 4;
	add.s64 	%rd2331, %rd4, %rd2330;
	ld.global.u32 	%r5366, [%rd2331];
	setp.eq.s32 	%p1386, %r5366, -1;
	selp.u32 	%r5367, 1, 0, %p1386;
	add.s32 	%r5368, %r5364, %r5367;
	ld.global.u32 	%r5369, [%rd2325+12];
	mul.wide.s32 	%rd2332, %r5369, 4;
	add.s64 	%rd2333, %rd4, %rd2332;
	ld.global.u32 	%r5370, [%rd2333];
	setp.eq.s32 	%p1387, %r5370, -1;
	selp.u32 	%r5371, 1, 0, %p1387;
	add.s32 	%r6264, %r5368, %r5371;
	add.s32 	%r6256, %r6256, 4;
$L__BB26_545:
	setp.eq.s32 	%p1388, %r1072, 0;
	@%p1388 bra 	$L__BB26_549;
	mul.wide.s32 	%rd2334, %r6256, 4;
	add.s64 	%rd47, %rd3, %rd2334;
	ld.global.u32 	%r5372, [%rd47];
	mul.wide.s32 	%rd2335, %r5372, 4;
	add.s64 	%rd2336, %rd4, %rd2335;
	ld.global.u32 	%r5373, [%rd2336];
	setp.eq.s32 	%p1389, %r5373, -1;
	selp.u32 	%r5374, 1, 0, %p1389;
	add.s32 	%r6264, %r6264, %r5374;
	setp.eq.s32 	%p1390, %r1072, 1;
	@%p1390 bra 	$L__BB26_549;
	ld.global.u32 	%r5375, [%rd47+4];
	mul.wide.s32 	%rd2337, %r5375, 4;
	add.s64 	%rd2338, %rd4, %rd2337;
	ld.global.u32 	%r5376, [%rd2338];
	setp.eq.s32 	%p1391, %r5376, -1;
	selp.u32 	%r5377, 1, 0, %p1391;
	add.s32 	%r6264, %r6264, %r5377;
	setp.eq.s32 	%p1392, %r1072, 2;
	@%p1392 bra 	$L__BB26_549;
	ld.global.u32 	%r5378, [%rd47+8];
	mul.wide.s32 	%rd2339, %r5378, 4;
	add.s64 	%rd2340, %rd4, %rd2339;
	ld.global.u32 	%r5379, [%rd2340];
	setp.eq.s32 	%p1393, %r5379, -1;
	selp.u32 	%r5380, 1, 0, %p1393;
	add.s32 	%r6264, %r6264, %r5380;
$L__BB26_549:
	add.s32 	%r6265, %r6264, %r6265;
	add.s32 	%r6250, %r6250, 256;
	setp.lt.s32 	%p1394, %r6250, %r1047;
	@%p1394 bra 	$L__BB26_534;
$L__BB26_550:
	// begin inline asm
	mov.u32 %r5381, %laneid;
	// end inline asm
	mov.b32 	%r5384, 1;
	mov.b32 	%r5405, 31;
	mov.b32 	%r5406, -1;
	// begin inline asm
	shfl.sync.down.b32 %r5382, %r6265, %r5384, %r5405, %r5406;
	// end inline asm
	setp.gt.s32 	%p1395, %r5381, 30;
	selp.b32 	%r5407, 0, %r5382, %p1395;
	add.s32 	%r5388, %r5407, %r6265;
	mov.b32 	%r5389, 2;
	// begin inline asm
	shfl.sync.down.b32 %r5387, %r5388, %r5389, %r5405, %r5406;
	// end inline asm
	setp.gt.s32 	%p1396, %r5381, 29;
	selp.b32 	%r5408, 0, %r5387, %p1396;
	add.s32 	%r5393, %r5388, %r5408;
	mov.b32 	%r5394, 4;
	// begin inline asm
	shfl.sync.down.b32 %r5392, %r5393, %r5394, %r5405, %r5406;
	// end inline asm
	setp.gt.s32 	%p1397, %r5381, 27;
	selp.b32 	%r5409, 0, %r5392, %p1397;
	add.s32 	%r5398, %r5393, %r5409;
	mov.b32 	%r5399, 8;
	// begin inline asm
	shfl.sync.down.b32 %r5397, %r5398, %r5399, %r5405, %r5406;
	// end inline asm
	setp.gt.s32 	%p1398, %r5381, 23;
	selp.b32 	%r5410, 0, %r5397, %p1398;
	add.s32 	%r5403, %r5398, %r5410;
	mov.b32 	%r5404, 16;
	// begin inline asm
	shfl.sync.down.b32 %r5402, %r5403, %r5404, %r5405, %r5406;
	// end inline asm
	setp.gt.s32 	%p1399, %r5381, 15;
	selp.b32 	%r5411, 0, %r5402, %p1399;
	add.s32 	%r6266, %r5403, %r5411;
	setp.ne.s32 	%p1400, %r5381, 0;
	@%p1400 bra 	$L__BB26_552;
	shr.u32 	%r5412, %r81, 3;
	and.b32  	%r5413, %r5412, 124;
	mov.u32 	%r5414, _ZZN3cub18CUB_300001_SM_10006detail6reduce28DeviceReduceSingleTileKernelINS2_10policy_hubIiyN4cuda3std3__44plusIiEEE10Policy1000EN6thrust24THRUST_300001_SM_1000_NS17counting_iteratorIiNSD_11use_defaultESF_SF_EEPiyS9_ii19active_edge_counterEEvT0_T1_T2_T3_T4_T6_E12temp_storage;
	add.s32 	%r5415, %r5414, %r5413;
	st.shared.u32 	[%r5415+8], %r6266;
$L__BB26_552:
	bar.sync 	0;
	setp.ne.s32 	%p1401, %r81, 0;
	@%p1401 bra 	$L__BB26_554;
	ld.shared.u32 	%r5416, [_ZZN3cub18CUB_300001_SM_10006detail6reduce28DeviceReduceSingleTileKernelINS2_10policy_hubIiyN4cuda3std3__44plusIiEEE10Policy1000EN6thrust24THRUST_300001_SM_1000_NS17counting_iteratorIiNSD_11use_defaultESF_SF_EEPiyS9_ii19active_edge_counterEEvT0_T1_T2_T3_T4_T6_E12temp_storage+12];
	add.s32 	%r5417, %r5416, %r6266;
	ld.shared.u32 	%r5418, [_ZZN3cub18CUB_300001_SM_10006detail6reduce28DeviceReduceSingleTileKernelINS2_10policy_hubIiyN4cuda3std3__44plusIiEEE10Policy1000EN6thrust24THRUST_300001_SM_1000_NS17counting_iteratorIiNSD_11use_defaultESF_SF_EEPiyS9_ii19active_edge_counterEEvT0_T1_T2_T3_T4_T6_E12temp_storage+16];
	add.s32 	%r5419, %r5417, %r5418;
	ld.shared.u32 	%r5420, [_ZZN3cub18CUB_300001_SM_10006detail6reduce28DeviceReduceSingleTileKernelINS2_10policy_hubIiyN4cuda3std3__44plusIiEEE10Policy1000EN6thrust24THRUST_300001_SM_1000_NS17counting_iteratorIiNSD_11use_defaultESF_SF_EEPiyS9_ii19active_edge_counterEEvT0_T1_T2_T3_T4_T6_E12temp_storage+20];
	add.s32 	%r5421, %r5419, %r5420;
	ld.shared.u32 	%r5422, [_ZZN3cub18CUB_300001_SM_10006detail6reduce28DeviceReduceSingleTileKernelINS2_10policy_hubIiyN4cuda3std3__44plusIiEEE10Policy1000EN6thrust24THRUST_300001_SM_1000_NS17counting_iteratorIiNSD_11use_defaultESF_SF_EEPiyS9_ii19active_edge_counterEEvT0_T1_T2_T3_T4_T6_E12temp_storage+24];
	add.s32 	%r5423, %r5421, %r5422;
	ld.shared.u32 	%r5424, [_ZZN3cub18CUB_300001_SM_10006detail6reduce28DeviceReduceSingleTileKernelINS2_10policy_hubIiyN4cuda3std3__44plusIiEEE10Policy1000EN6thrust24THRUST_300001_SM_1000_NS17counting_iteratorIiNSD_11use_defaultESF_SF_EEPiyS9_ii19active_edge_counterEEvT0_T1_T2_T3_T4_T6_E12temp_storage+28];
	add.s32 	%r5425, %r5423, %r5424;
	ld.shared.u32 	%r5426, [_ZZN3cub18CUB_300001_SM_10006detail6reduce28DeviceReduceSingleTileKernelINS2_10policy_hubIiyN4cuda3std3__44plusIiEEE10Policy1000EN6thrust24THRUST_300001_SM_1000_NS17counting_iteratorIiNSD_11use_defaultESF_SF_EEPiyS9_ii19active_edge_counterEEvT0_T1_T2_T3_T4_T6_E12temp_storage+32];
	add.s32 	%r5427, %r5425, %r5426;
	ld.shared.u32 	%r5428, [_ZZN3cub18CUB_300001_SM_10006detail6reduce28DeviceReduceSingleTileKernelINS2_10policy_hubIiyN4cuda3std3__44plusIiEEE10Policy1000EN6thrust24THRUST_300001_SM_1000_NS17counting_iteratorIiNSD_11use_defaultESF_SF_EEPiyS9_ii19active_edge_counterEEvT0_T1_T2_T3_T4_T6_E12temp_storage+36];
	add.s32 	%r6266, %r5427, %r5428;
$L__BB26_554:
	mov.u32 	%r5795, %tid.x;
	setp.ne.s32 	%p1509, %r5795, 0;
	@%p1509 bra 	$L__BB26_556;
	add.s32 	%r5796, %r6266, %r1089;
	st.global.u32 	[%rd1], %r5796;
$L__BB26_556:
	ret;

}
	// .globl	_ZN3cub18CUB_300001_SM_10006detail6reduce18DeviceReduceKernelINS2_10policy_hubIiyN4cuda3std3__44plusIiEEE10Policy1000EN6thrust24THRUST_300001_SM_1000_NS17counting_iteratorIiNSD_11use_defaultESF_SF_EEyS9_i19active_edge_counterEEvT0_PT3_T1_NS0_13GridEvenShareISL_EET2_T4_
.visible .entry _ZN3cub18CUB_300001_SM_10006detail6reduce18DeviceReduceKernelINS2_10policy_hubIiyN4cuda3std3__44plusIiEEE10Policy1000EN6thrust24THRUST_300001_SM_1000_NS17counting_iteratorIiNSD_11use_defaultESF_SF_EEyS9_i19active_edge_counterEEvT0_PT3_T1_NS0_13GridEvenShareISL_EET2_T4_(
	.param .align 4 .b8 _ZN3cub18CUB_300001_SM_10006detail6reduce18DeviceReduceKernelINS2_10policy_hubIiyN4cuda3std3__44plusIiEEE10Policy1000EN6thrust24THRUST_300001_SM_1000_NS17counting_iteratorIiNSD_11use_defaultESF_SF_EEyS9_i19active_edge_counterEEvT0_PT3_T1_NS0_13GridEvenShareISL_EET2_T4__param_0[4],
	.param .u64 .ptr .align 1 _ZN3cub18CUB_300001_SM_10006detail6reduce18DeviceReduceKernelINS2_10policy_hubIiyN4cuda3std3__44plusIiEEE10Policy1000EN6thrust24THRUST_300001_SM_1000_NS17counting_iteratorIiNSD_11use_defaultESF_SF_EEyS9_i19active_edge_counterEEvT0_PT3_T1_NS0_13GridEvenShareISL_EET2_T4__param_1,
	.param .u64 _ZN3cub18CUB_300001_SM_10006detail6reduce18DeviceReduceKernelINS2_10policy_hubIiyN4cuda3std3__44plusIiEEE10Policy1000EN6thrust24THRUST_300001_SM_1000_NS17counting_iteratorIiNSD_11use_defaultESF_SF_EEyS9_i19active_edge_counterEEvT0_PT3_T1_NS0_13GridEvenShareISL_EET2_T4__param_2,
	.param .align 8 .b8 _ZN3cub18CUB_300001_SM_10006detail6reduce18DeviceReduceKernelINS2_10policy_hubIiyN4cuda3std3__44plusIiEEE10Policy1000EN6thrust24THRUST_300001_SM_1000_NS17counting_iteratorIiNSD_11use_defaultESF_SF_EEyS9_i19active_edge_counterEEvT0_PT3_T1_NS0_13GridEvenShareISL_EET2_T4__param_3[72],
	.param .align 1 .b8 _ZN3cub18CUB_300001_SM_10006detail6reduce18DeviceReduceKernelINS2_10policy_hubIiyN4cuda3std3__44plusIiEEE10Policy1000EN6thrust24THRUST_300001_SM_1000_NS17counting_iteratorIiNSD_11use_defaultESF_SF_EEyS9_i19active_edge_counterEEvT0_PT3_T1_NS0_13GridEvenShareISL_EET2_T4__param_4[1],
	.param .align 8 .b8 _ZN3cub18CUB_300001_SM_10006detail6reduce18DeviceReduceKernelINS2_10policy_hubIiyN4cuda3std3__44plusIiEEE10Policy1000EN6thrust24THRUST_300001_SM_1000_NS17counting_iteratorIiNSD_11use_defaultESF_SF_EEyS9_i19active_edge_counterEEvT0_PT3_T1_NS0_13GridEvenShareISL_EET2_T4__param_5[24]
)
.maxntid 256
{
	.reg .pred 	%p<1509>;
	.reg .b32 	%r<6274>;
	.reg .b64 	%rd<2485>;
	// demoted variable
	.shared .align 4 .b8 _ZZN3cub18CUB_300001_SM_10006detail6reduce18DeviceReduceKernelINS2_10policy_hubIiyN4cuda3std3__44plusIiEEE10Policy1000EN6thrust24THRUST_300001_SM_1000_NS17counting_iteratorIiNSD_11use_defaultESF_SF_EEyS9_i19active_edge_counterEEvT0_PT3_T1_NS0_13GridEvenShareISL_EET2_T4_E12temp_storage[44];
	ld.param.u32 	%r1, [_ZN3cub18CUB_300001_SM_10006detail6reduce18DeviceReduceKernelINS2_10policy_hubIiyN4cuda3std3__44plusIiEEE10Policy1000EN6thrust24THRUST_300001_SM_1000_NS17counting_iteratorIiNSD_11use_defaultESF_SF_EEyS9_i19active_edge_counterEEvT0_PT3_T1_NS0_13GridEvenShareISL_EET2_T4__param_0];
	ld.param.u64 	%rd1, [_ZN3cub18CUB_300001_SM_10006detail6reduce18DeviceReduceKernelINS2_10policy_hubIiyN4cuda3std3__44plusIiEEE10Policy1000EN6thrust24THRUST_300001_SM_1000_NS17counting_iteratorIiNSD_11use_defaultESF_SF_EEyS9_i19active_edge_counterEEvT0_PT3_T1_NS0_13GridEvenShareISL_EET2_T4__param_3+32];
	ld.param.u32 	%r1087, [_ZN3cub18CUB_300001_SM_10006detail6reduce18DeviceReduceKernelINS2_10policy_hubIiyN4cuda3std3__44plusIiEEE10Policy1000EN6thrust24THRUST_300001_SM_1000_NS17counting_iteratorIiNSD_11use_defaultESF_SF_EEyS9_i19active_edge_counterEEvT0_PT3_T1_NS0_13GridEvenShareISL_EET2_T4__param_3+40];
	ld.param.u64 	%rd50, [_ZN3cub18CUB_300001_SM_10006detail6reduce18DeviceReduceKernelINS2_10policy_hubIiyN4cuda3std3__44plusIiEEE10Policy1000EN6thrust24THRUST_300001_SM_1000_NS17counting_iteratorIiNSD_11use_defaultESF_SF_EEyS9_i19active_edge_counterEEvT0_PT3_T1_NS0_13GridEvenShareISL_EET2_T4__param_5+16];
	ld.param.u64 	%rd51, [_ZN3cub18CUB_300001_SM_10006detail6reduce18DeviceReduceKernelINS2_10policy_hubIiyN4cuda3std3__44plusIiEEE10Policy1000EN6thrust24THRUST_300001_SM_1000_NS17counting_iteratorIiNSD_11use_defaultESF_SF_EEyS9_i19active_edge_counterEEvT0_PT3_T1_NS0_13GridEvenShareISL_EET2_T4__param_5+8];
	ld.param.u64 	%rd52, [_ZN3cub18CUB_300001_SM_10006detail6reduce18DeviceReduceKernelINS2_10policy_hubIiyN4cuda3std3__44plusIiEEE10Policy1000EN6thrust24THRUST_300001_SM_1000_NS17counting_iteratorIiNSD_11use_defaultESF_SF_EEyS9_i19active_edge_counterEEvT0_PT3_T1_NS0_13GridEvenShareISL_EET2_T4__param_5];
	ld.param.u64 	%rd49, [_ZN3cub18CUB_300001_SM_10006detail6reduce18DeviceReduceKernelINS2_10policy_hubIiyN4cuda3std3__44plusIiEEE10Policy1000EN6thrust24THRUST_300001_SM_1000_NS17counting_iteratorIiNSD_11use_defaultESF_SF_EEyS9_i19active_edge_counterEEvT0_PT3_T1_NS0_13GridEvenShareISL_EET2_T4__param_1];
	cvta.to.global.u64 	%rd2, %rd52;
	cvta.to.global.u64 	%rd3, %rd51;
	cvta.to.global.u64 	%rd4, %rd50;
	mov.u32 	%r2, %ctaid.x;
	shl.b32 	%r1088, %r1087, 12;
	cvt.s64.s32 	%rd5, %r1088;
	shl.b32 	%r1089, %r2, 12;
	cvt.u64.u32 	%rd2484, %r1089;
	sub.s64 	%rd7, %rd1, %rd2484;
	setp.gt.u64 	%p1, %rd7, 4095;
	@%p1 bra 	$L__BB27_44;
	cvt.u32.u64 	%r5435, %rd2484;
	cvt.u32.u64 	%r5436, %rd1;
	sub.s32 	%r3, %r5436, %r5435;
	mov.u32 	%r4, %tid.x;
	setp.ge.s32 	%p1401, %r4, %r3;
	mov.b32 	%r5821, 0;
	mov.u32 	%r5824, %r4;
	@%p1401 bra 	$L__BB27_17;
	add.s32 	%r5439, %r5435, %r4;
	add.s32 	%r5, %r5439, %r1;
	mul.wide.s32 	%rd2338, %r5, 4;
	add.s64 	%rd2339, %rd4, %rd2338;
	ld.global.u32 	%r5440, [%rd2339];
	setp.ne.s32 	%p1402, %r5440, -1;
	mov.b32 	%r5821, 0;
	@%p1402 bra 	$L__BB27_16;
	add.s64 	%rd2341, %rd2, %rd2338;
	ld.global.u32 	%r5810, [%rd2341];
	ld.global.u32 	%r7, [%rd2341+4];
	setp.ge.s32 	%p1403, %r5810, %r7;
	@%p1403 bra 	$L__BB27_16;
	add.s32 	%r5444, %r5810, 1;
	max.s32 	%r5445, %r7, %r5444;
	sub.s32 	%r8, %r5445, %r5810;
	and.b32  	%r9, %r8, 15;
	sub.s32 	%r5446, %r5810, %r5445;
	setp.gt.u32 	%p1404, %r5446, -16;
	mov.b32 	%r5821, 0;
	@%p1404 bra 	$L__BB27_7;
	and.b32  	%r10, %r8, -16;
	mov.b32 	%r5821, 0;
	mov.u32 	%r5808, %r5821;
$L__BB27_6:
	.pragma "nounroll";
	mul.wide.s32 	%rd2342, %r5810, 4;
	add.s64 	%rd2343, %rd3, %rd2342;
	ld.global.u32 	%r5448, [%rd2343];
	mul.wide.s32 	%rd2344, %r5448, 4;
	add.s64 	%rd2345, %rd4, %rd2344;
	ld.global.u32 	%r5449, [%rd2345];
	setp.eq.s32 	%p1405, %r5449, -1;
	selp.u32 	%r5450, 1, 0, %p1405;
	add.s32 	%r5451, %r5821, %r5450;
	ld.global.u32 	%r5452, [%rd2343+4];
	mul.wide.s32 	%rd2346, %r5452, 4;
	add.s64 	%rd2347, %rd4, %rd2346;
	ld.global.u32 	%r5453, [%rd2347];
	setp.eq.s32 	%p1406, %r5453, -1;
	selp.u32 	%r5454, 1, 0, %p1406;
	add.s32 	%r5455, %r5451, %r5454;
	ld.global.u32 	%r5456, [%rd2343+8];
	mul.wide.s32 	%rd2348, %r5456, 4;
	add.s64 	%rd2349, %rd4, %rd2348;
	ld.global.u32 	%r5457, [%rd2349];
	setp.eq.s32 	%p1407, %r5457, -1;
	selp.u32 	%r5458, 1, 0, %p1407;
	add.s32 	%r5459, %r5455, %r5458;
	ld.global.u32 	%r5460, [%rd2343+12];
	mul.wide.s32 	%rd2350, %r5460, 4;
	add.s64 	%rd2351, %rd4, %rd2350;
	ld.global.u32 	%r5461, [%rd2351];
	setp.eq.s32 	%p1408, %r5461, -1;
	selp.u32 	%r5462, 1, 0, %p1408;
	add.s32 	%r5463, %r5459, %r5462;
	ld.global.u32 	%r5464, [%rd2343+16];
	mul.wide.s32 	%rd2352, %r5464, 4;
	add.s64 	%rd2353, %rd4, %rd2352;
	ld.global.u32 	%r5465, [%rd2353];
	setp.eq.s32 	%p1409, %r5465, -1;
	selp.u32 	%r5466, 1, 0, %p1409;
	add.s32 	%r5467, %r5463, %r5466;
	ld.global.u32 	%r5468, [%rd2343+20];
	mul.wide.s32 	%rd2354, %r5468, 4;
	add.s64 	%rd2355, %rd4, %rd2354;
	ld.global.u32 	%r5469, [%rd2355];
	setp.eq.s32 	%p1410, %r5469, -1;
	selp.u32 	%r5470, 1, 0, %p1410;
	add.s32 	%r5471, %r5467, %r5470;
	ld.global.u32 	%r5472, [%rd2343+24];
	mul.wide.s32 	%rd2356, %r5472, 4;
	add.s64 	%rd2357, %rd4, %rd2356;
	ld.global.u32 	%r5473, [%rd2357];
	setp.eq.s32 	%p1411, %r5473, -1;
	selp.u32 	%r5474, 1, 0, %p1411;
	add.s32 	%r5475, %r5471, %r5474;
	ld.global.u32 	%r5476, [%rd2343+28];
	mul.wide.s32 	%rd2358, %r5476, 4;
	add.s64 	%rd2359, %rd4, %rd2358;
	ld.global.u32 	%r5477, [%rd2359];
	setp.eq.s32 	%p1412, %r5477, -1;
	selp.u32 	%r5478, 1, 0, %p1412;
	add.s32 	%r5479, %r5475, %r5478;
	ld.global.u32 	%r5480, [%rd2343+32];
	mul.wide.s32 	%rd2360, %r5480, 4;
	add.s64 	%rd2361, %rd4, %rd2360;
	ld.global.u32 	%r5481, [%rd2361];
	setp.eq.s32 	%p1413, %r5481, -1;
	selp.u32 	%r5482, 1, 0, %p1413;
	add.s32 	%r5483, %r5479, %r5482;
	ld.global.u32 	%r5484, [%rd2343+36];
	mul.wide.s32 	%rd2362, %r5484, 4;
	add.s64 	%rd2363, %rd4, %rd2362;
	ld.global.u32 	%r5485, [%rd2363];
	setp.eq.s32 	%p1414, %r5485, -1;
	selp.u32 	%r5486, 1, 0, %p1414;
	add.s32 	%r5487, %r5483, %r5486;
	ld.global.u32 	%r5488, [%rd2343+40];
	mul.wide.s32 	%rd2364, %r5488, 4;
	add.s64 	%rd2365, %rd4, %rd2364;
	ld.global.u32 	%r5489, [%rd2365];
	setp.eq.s32 	%p1415, %r5489, -1;
	selp.u32 	%r5490, 1, 0, %p1415;
	add.s32 	%r5491, %r5487, %r5490;
	ld.global.u32 	%r5492, [%rd2343+44];
	mul.wide.s32 	%rd2366, %r5492, 4;
	add.s64 	%rd2367, %rd4, %rd2366;
	ld.global.u32 	%r5493, [%rd2367];
	setp.eq.s32 	%p1416, %r5493, -1;
	selp.u32 	%r5494, 1, 0, %p1416;
	add.s32 	%r5495, %r5491, %r5494;
	ld.global.u32 	%r5496, [%rd2343+48];
	mul.wide.s32 	%rd2368, %r5496, 4;
	add.s64 	%rd2369, %rd4, %rd2368;
	ld.global.u32 	%r5497, [%rd2369];
	setp.eq.s32 	%p1417, %r5497, -1;
	selp.u32 	%r5498, 1, 0, %p1417;
	add.s32 	%r5499, %r5495, %r5498;
	ld.global.u32 	%r5500, [%rd2343+52];
	mul.wide.s32 	%rd2370, %r5500, 4;
	add.s64 	%rd2371, %rd4, %rd2370;
	ld.global.u32 	%r5501, [%rd2371];
	setp.eq.s32 	%p1418, %r5501, -1;
	selp.u32 	%r5502, 1, 0, %p1418;
	add.s32 	%r5503, %r5499, %r5502;
	ld.global.u32 	%r5504, [%rd2343+56];
	mul.wide.s32 	%rd2372, %r5504, 4;
	add.s64 	%rd2373, %rd4, %rd2372;
	ld.global.u32 	%r5505, [%rd2373];
	setp.eq.s32 	%p1419, %r5505, -1;
	selp.u32 	%r5506, 1, 0, %p1419;
	add.s32 	%r5507, %r5503, %r5506;
	ld.global.u32 	%r5508, [%rd2343+60];
	mul.wide.s32 	%rd2374, %r5508, 4;
	add.s64 	%rd2375, %rd4, %rd2374;
	ld.global.u32 	%r5509, [%rd2375];
	setp.eq.s32 	%p1420, %r5509, -1;
	selp.u32 	%r5510, 1, 0, %p1420;
	add.s32 	%r5821, %r5507, %r5510;
	add.s32 	%r5810, %r5810, 16;
	add.s32 	%r5808, %r5808, 16;
	setp.ne.s32 	%p1421, %r5808, %r10;
	@%p1421 bra 	$L__BB27_6;
$L__BB27_7:
	setp.eq.s32 	%p1422, %r9, 0;
	@%p1422 bra 	$L__BB27_16;
	and.b32  	%r20, %r8, 7;
	setp.lt.u32 	%p1423, %r9, 8;
	@%p1423 bra 	$L__BB27_10;
	mul.wide.s32 	%rd2376, %r5810, 4;
	add.s64 	%rd2377, %rd3, %rd2376;
	ld.global.u32 	%r5512, [%rd2377];
	mul.wide.s32 	%rd2378, %r5512, 4;
	add.s64 	%rd2379, %rd4, %rd2378;
	ld.global.u32 	%r5513, [%rd2379];
	setp.eq.s32 	%p1424, %r5513, -1;
	selp.u32 	%r5514, 1, 0, %p1424;
	add.s32 	%r5515, %r5821, %r5514;
	ld.global.u32 	%r5516, [%rd2377+4];
	mul.wide.s32 	%rd2380, %r5516, 4;
	add.s64 	%rd2381, %rd4, %rd2380;
	ld.global.u32 	%r5517, [%rd2381];
	setp.eq.s32 	%p1425, %r5517, -1;
	selp.u32 	%r5518, 1, 0, %p1425;
	add.s32 	%r5519, %r5515, %r5518;
	ld.global.u32 	%r5520, [%rd2377+8];
	mul.wide.s32 	%rd2382, %r5520, 4;
	add.s64 	%rd2383, %rd4, %rd2382;
	ld.global.u32 	%r5521, [%rd2383];
	setp.eq.s32 	%p1426, %r5521, -1;
	selp.u32 	%r5522, 1, 0, %p1426;
	add.s32 	%r5523, %r5519, %r5522;
	ld.global.u32 	%r5524, [%rd2377+12];
	mul.wide.s32 	%rd2384, %r5524, 4;
	add.s64 	%rd2385, %rd4, %rd2384;
	ld.global.u32 	%r5525, [%rd2385];
	setp.eq.s32 	%p1427, %r5525, -1;
	selp.u32 	%r5526, 1, 0, %p1427;
	add.s32 	%r5527, %r5523, %r5526;
	ld.global.u32 	%r5528, [%rd2377+16];
	mul.wide.s32 	%rd2386, %r5528, 4;
	add.s64 	%rd2387, %rd4, %rd2386;
	ld.global.u32 	%r5529, [%rd2387];
	setp.eq.s32 	%p1428, %r5529, -1;
	selp.u32 	%r5530, 1, 0, %p1428;
	add.s32 	%r5531, %r5527, %r5530;
	ld.global.u32 	%r5532, [%rd2377+20];
	mul.wide.s32 	%rd2388, %r5532, 4;
	add.s64 	%rd2389, %rd4, %rd2388;
	ld.global.u32 	%r5533, [%rd2389];
	setp.eq.s32 	%p1429, %r5533, -1;
	selp.u32 	%r5534, 1, 0, %p1429;
	add.s32 	%r5535, %r5531, %r5534;
	ld.global.u32 	%r5536, [%rd2377+24];
	mul.wide.s32 	%rd2390, %r5536, 4;
	add.s64 	%rd2391, %rd4, %rd2390;
	ld.global.u32 	%r5537, [%rd2391];
	setp.eq.s32 	%p1430, %r5537, -1;
	selp.u32 	%r5538, 1, 0, %p1430;
	add.s32 	%r5539, %r5535, %r5538;
	ld.global.u32 	%r5540, [%rd2377+28];
	mul.wide.s32 	%rd2392, %r5540, 4;
	add.s64 	%rd2393, %rd4, %rd2392;
	ld.global.u32 	%r5541, [%rd2393];
	setp.eq.s32 	%p1431, %r5541, -1;
	selp.u32 	%r5542, 1, 0, %p1431;
	add.s32 	%r5821, %r5539, %r5542;
	add.s32 	%r5810, %r5810, 8;
$L__BB27_10:
	setp.eq.s32 	%p1432, %r20, 0;
	@%p1432 bra 	$L__BB27_16;
	and.b32  	%r26, %r8, 3;
	setp.lt.u32 	%p1433, %r20, 4;
	@%p1433 bra 	$L__BB27_13;
	mul.wide.s32 	%rd2394, %r5810, 4;
	add.s64 	%rd2395, %rd3, %rd2394;
	ld.global.u32 	%r5544, [%rd2395];
	mul.wide.s32 	%rd2396, %r5544, 4;
	add.s64 	%rd2397, %rd4, %rd2396;
	ld.global.u32 	%r5545, [%rd2397];
	setp.eq.s32 	%p1434, %r5545, -1;
	selp.u32 	%r5546, 1, 0, %p1434;
	add.s32 	%r5547, %r5821, %r5546;
	ld.global.u32 	%r5548, [%rd2395+4];
	mul.wide.s32 	%rd2398, %r5548, 4;
	add.s64 	%rd2399, %rd4, %rd2398;
	ld.global.u32 	%r5549, [%rd2399];
	setp.eq.s32 	%p1435, %r5549, -1;
	selp.u32 	%r5550, 1, 0, %p1435;
	add.s32 	%r5551, %r5547, %r5550;
	ld.global.u32 	%r5552, [%rd2395+8];
	mul.wide.s32 	%rd2400, %r5552, 4;
	add.s64 	%rd2401, %rd4, %rd2400;
	ld.global.u32 	%r5553, [%rd2401];
	setp.eq.s32 	%p1436, %r5553, -1;
	selp.u32 	%r5554, 1, 0, %p1436;
	add.s32 	%r5555, %r5551, %r5554;
	ld.global.u32 	%r5556, [%rd2395+12];
	mul.wide.s32 	%rd2402, %r5556, 4;
	add.s64 	%rd2403, %rd4, %rd2402;
	ld.global.u32 	%r5557, [%rd2403];
	setp.eq.s32 	%p1437, %r5557, -1;
	selp.u32 	%r5558, 1, 0, %p1437;
	add.s32 	%r5821, %r5555, %r5558;
	add.s32 	%r5810, %r5810, 4;
$L__BB27_13:
	setp.eq.s32 	%p1438, %r26, 0;
	@%p1438 bra 	$L__BB27_16;
	mov.b32 	%r5820, 0;
$L__BB27_15:
	.pragma "nounroll";
	mul.wide.s32 	%rd2404, %r5810, 4;
	add.s64 	%rd2405, %rd3, %rd2404;
	ld.global.u32 	%r5560, [%rd2405];
	mul.wide.s32 	%rd2406, %r5560, 4;
	add.s64 	%rd2407, %rd4, %rd2406;
	ld.global.u32 	%r5561, [%rd2407];
	setp.eq.s32 	%p1439, %r5561, -1;
	selp.u32 	%r5562, 1, 0, %p1439;
	add.s32 	%r5821, %r5821, %r5562;
	add.s32 	%r5810, %r5810, 1;
	add.s32 	%r5820, %r5820, 1;
	setp.ne.s32 	%p1440, %r5820, %r26;
	@%p1440 bra 	$L__BB27_15;
$L__BB27_16:
	add.s32 	%r5824, %r4, 256;
$L__BB27_17:
	setp.ge.s32 	%p1441, %r5824, %r3;
	@%p1441 bra 	$L__BB27_35;
	add.s32 	%r42, %r1, %r5435;
	add.s64 	%rd8, %rd3, 32;
$L__BB27_19:
	add.s32 	%r45, %r42, %r5824;
	mul.wide.s32 	%rd2408, %r45, 4;
	add.s64 	%rd2409, %rd4, %rd2408;
	ld.global.u32 	%r5565, [%rd2409];
	setp.ne.s32 	%p1442, %r5565, -1;
	mov.b32 	%r5838, 0;
	@%p1442 bra 	$L__BB27_34;
	add.s64 	%rd2411, %rd2, %rd2408;
	ld.global.u32 	%r5830, [%rd2411];
	ld.global.u32 	%r47, [%rd2411+4];
	setp.ge.s32 	%p1443, %r5830, %r47;
	@%p1443 bra 	$L__BB27_34;
	add.s32 	%r5569, %r5830, 1;
	max.s32 	%r5570, %r47, %r5569;
	sub.s32 	%r48, %r5570, %r5830;
	and.b32  	%r49, %r48, 15;
	sub.s32 	%r5571, %r5830, %r5570;
	setp.gt.u32 	%p1444, %r5571, -16;
	mov.b32 	%r5838, 0;
	@%p1444 bra 	$L__BB27_24;
	and.b32  	%r5573, %r48, -16;
	neg.s32 	%r5826, %r5573;
	mov.b32 	%r5838, 0;
$L__BB27_23:
	.pragma "nounroll";
	mul.wide.s32 	%rd2412, %r5830, 4;
	add.s64 	%rd2413, %rd8, %rd2412;
	ld.global.u32 	%r5574, [%rd2413+-32];
	mul.wide.s32 	%rd2414, %r5574, 4;
	add.s64 	%rd2415, %rd4, %rd2414;
	ld.global.u32 	%r5575, [%rd2415];
	setp.eq.s32 	%p1445, %r5575, -1;
	selp.u32 	%r5576, 1, 0, %p1445;
	add.s32 	%r5577, %r5838, %r5576;
	ld.global.u32 	%r5578, [%rd2413+-28];
	mul.wide.s32 	%rd2416, %r5578, 4;
	add.s64 	%rd2417, %rd4, %rd2416;
	ld.global.u32 	%r5579, [%rd2417];
	setp.eq.s32 	%p1446, %r5579, -1;
	selp.u32 	%r5580, 1, 0, %p1446;
	add.s32 	%r5581, %r5577, %r5580;
	ld.global.u32 	%r5582, [%rd2413+-24];
	mul.wide.s32 	%rd2418, %r5582, 4;
	add.s64 	%rd2419, %rd4, %rd2418;
	ld.global.u32 	%r5583, [%rd2419];
	setp.eq.s32 	%p1447, %r5583, -1;
	selp.u32 	%r5584, 1, 0, %p1447;
	add.s32 	%r5585, %r5581, %r5584;
	ld.global.u32 	%r5586, [%rd2413+-20];
	mul.wide.s32 	%rd2420, %r5586, 4;
	add.s64 	%rd2421, %rd4, %rd2420;
	ld.global.u32 	%r5587, [%rd2421];
	setp.eq.s32 	%p1448, %r5587, -1;
	selp.u32 	%r5588, 1, 0, %p1448;
	add.s32 	%r5589, %r5585, %r5588;
	ld.global.u32 	%r5590, [%rd2413+-16];
	mul.wide.s32 	%rd2422, %r5590, 4;
	add.s64 	%rd2423, %rd4, %rd2422;
	ld.global.u32 	%r5591, [%rd2423];
	setp.eq.s32 	%p1449, %r5591, -1;
	selp.u32 	%r5592, 1, 0, %p1449;
	add.s32 	%r5593, %r5589, %r5592;
	ld.global.u32 	%r5594, [%rd2413+-12];
	mul.wide.s32 	%rd2424, %r5594, 4;
	add.s64 	%rd2425, %rd4, %rd2424;
	ld.global.u32 	%r5595, [%rd2425];
	setp.eq.s32 	%p1450, %r5595, -1;
	selp.u32 	%r5596, 1, 0, %p1450;
	add.s32 	%r5597, %r5593, %r5596;
	ld.global.u32 	%r5598, [%rd2413+-8];
	mul.wide.s32 	%rd2426, %r5598, 4;
	add.s64 	%rd2427, %rd4, %rd2426;
	ld.global.u32 	%r5599, [%rd2427];
	setp.eq.s32 	%p1451, %r5599, -1;
	selp.u32 	%r5600, 1, 0, %p1451;
	add.s32 	%r5601, %r5597, %r5600;
	ld.global.u32 	%r5602, [%rd2413+-4];
	mul.wide.s32 	%rd2428, %r5602, 4;
	add.s64 	%rd2429, %rd4, %rd2428;
	ld.global.u32 	%r5603, [%rd2429];
	setp.eq.s32 	%p1452, %r5603, -1;
	selp.u32 	%r5604, 1, 0, %p1452;
	add.s32 	%r5605, %r5601, %r5604;
	ld.global.u32 	%r5606, [%rd2413];
	mul.wide.s32 	%rd2430, %r5606, 4;
	add.s64 	%rd2431, %rd4, %rd2430;
	ld.global.u32 	%r5607, [%rd2431];
	setp.eq.s32 	%p1453, %r5607, -1;
	selp.u32 	%r5608, 1, 0, %p1453;
	add.s32 	%r5609, %r5605, %r5608;
	ld.global.u32 	%r5610, [%rd2413+4];
	mul.wide.s32 	%rd2432, %r5610, 4;
	add.s64 	%rd2433, %rd4, %rd2432;
	ld.global.u32 	%r5611, [%rd2433];
	setp.eq.s32 	%p1454, %r5611, -1;
	selp.u32 	%r5612, 1, 0, %p1454;
	add.s32 	%r5613, %r5609, %r5612;
	ld.global.u32 	%r5614, [%rd2413+8];
	mul.wide.s32 	%rd2434, %r5614, 4;
	add.s64 	%rd2435, %rd4, %rd2434;
	ld.global.u32 	%r5615, [%rd2435];
	setp.eq.s32 	%p1455, %r5615, -1;
	selp.u32 	%r5616, 1, 0, %p1455;
	add.s32 	%r5617, %r5613, %r5616;
	ld.global.u32 	%r5618, [%rd2413+12];
	mul.wide.s32 	%rd2436, %r5618, 4;
	add.s64 	%rd2437, %rd4, %rd2436;
	ld.global.u32 	%r5619, [%rd2437];
	setp.eq.s32 	%p1456, %r5619, -1;
	selp.u32 	%r5620, 1, 0, %p1456;
	add.s32 	%r5621, %r5617, %r5620;
	ld.global.u32 	%r5622, [%rd2413+16];
	mul.wide.s32 	%rd2438, %r5622, 4;
	add.s64 	%rd2439, %rd4, %rd2438;
	ld.global.u32 	%r5623, [%rd2439];
	setp.eq.s32 	%p1457, %r5623, -1;
	selp.u32 	%r5624, 1, 0, %p1457;
	add.s32 	%r5625, %r5621, %r5624;
	ld.global.u32 	%r5626, [%rd2413+20];
	mul.wide.s32 	%rd2440, %r5626, 4;
	add.s64 	%rd2441, %rd4, %rd2440;
	ld.global.u32 	%r5627, [%rd2441];
	setp.eq.s32 	%p1458, %r5627, -1;
	selp.u32 	%r5628, 1, 0, %p1458;
	add.s32 	%r5629, %r5625, %r5628;
	ld.global.u32 	%r5630, [%rd2413+24];
	mul.wide.s32 	%rd2442, %r5630, 4;
	add.s64 	%rd2443, %rd4, %rd2442;
	ld.global.u32 	%r5631, [%rd2443];
	setp.eq.s32 	%p1459, %r5631, -1;
	selp.u32 	%r5632, 1, 0, %p1459;
	add.s32 	%r5633, %r5629, %r5632;
	ld.global.u32 	%r5634, [%rd2413+28];
	mul.wide.s32 	%rd2444, %r5634, 4;
	add.s64 	%rd2445, %rd4, %rd2444;
	ld.global.u32 	%r5635, [%rd2445];
	setp.eq.s32 	%p1460, %r5635, -1;
	selp.u32 	%r5636, 1, 0, %p1460;
	add.s32 	%r5838, %r5633, %r5636;
	add.s32 	%r5830, %r5830, 16;
	add.s32 	%r5826, %r5826, 16;
	setp.ne.s32 	%p1461, %r5826, 0;
	@%p1461 bra 	$L__BB27_23;
$L__BB27_24:
	setp.eq.s32 	%p1462, %r49, 0;
	@%p1462 bra 	$L__BB27_34;
	and.b32  	%r60, %r48, 7;
	setp.lt.u32 	%p1463, %r49, 8;
	@%p1463 bra 	$L__BB27_27;
	mul.wide.s32 	%rd2446, %r5830, 4;
	add.s64 	%rd2447, %rd3, %rd2446;
	ld.global.u32 	%r5638, [%rd2447];
	mul.wide.s32 	%rd2448, %r5638, 4;
	add.s64 	%rd2449, %rd4, %rd2448;
	ld.global.u32 	%r5639, [%rd2449];
	setp.eq.s32 	%p1464, %r5639, -1;
	selp.u32 	%r5640, 1, 0, %p1464;
	add.s32 	%r5641, %r5838, %r5640;
	ld.global.u32 	%r5642, [%rd2447+4];
	mul.wide.s32 	%rd2450, %r5642, 4;
	add.s64 	%rd2451, %rd4, %rd2450;
	ld.global.u32 	%r5643, [%rd2451];
	setp.eq.s32 	%p1465, %r5643, -1;
	selp.u32 	%r5644, 1, 0, %p1465;
	add.s32 	%r5645, %r5641, %r5644;
	ld.global.u32 	%r5646, [%rd2447+8];
	mul.wide.s32 	%rd2452, %r5646, 4;
	add.s64 	%rd2453, %rd4, %rd2452;
	ld.global.u32 	%r5647, [%rd2453];
	setp.eq.s32 	%p1466, %r5647, -1;
	selp.u32 	%r5648, 1, 0, %p1466;
	add.s32 	%r5649, %r5645, %r5648;
	ld.global.u32 	%r5650, [%rd2447+12];
	mul.wide.s32 	%rd2454, %r5650, 4;
	add.s64 	%rd2455, %rd4, %rd2454;
	ld.global.u32 	%r5651, [%rd2455];
	setp.eq.s32 	%p1467, %r5651, -1;
	selp.u32 	%r5652, 1, 0, %p1467;
	add.s32 	%r5653, %r5649, %r5652;
	ld.global.u32 	%r5654, [%rd2447+16];
	mul.wide.s32 	%rd2456, %r5654, 4;
	add.s64 	%rd2457, %rd4, %rd2456;
	ld.global.u32 	%r5655, [%rd2457];
	setp.eq.s32 	%p1468, %r5655, -1;
	selp.u32 	%r5656, 1, 0, %p1468;
	add.s32 	%r5657, %r5653, %r5656;
	ld.global.u32 	%r5658, [%rd2447+20];
	mul.wide.s32 	%rd2458, %r5658, 4;
	add.s64 	%rd2459, %rd4, %rd2458;
	ld.global.u32 	%r5659, [%rd2459];
	setp.eq.s32 	%p1469, %r5659, -1;
	selp.u32 	%r5660, 1, 0, %p1469;
	add.s32 	%r5661, %r5657, %r5660;
	ld.global.u32 	%r5662, [%rd2447+24];
	mul.wide.s32 	%rd2460, %r5662, 4;
	add.s64 	%rd2461, %rd4, %rd2460;
	ld.global.u32 	%r5663, [%rd2461];
	setp.eq.s32 	%p1470, %r5663, -1;
	selp.u32 	%r5664, 1, 0, %p1470;
	add.s32 	%r5665, %r5661, %r5664;
	ld.global.u32 	%r5666, [%rd2447+28];
	mul.wide.s32 	%rd2462, %r5666, 4;
	add.s64 	%rd2463, %rd4, %rd2462;
	ld.global.u32 	%r5667, [%rd2463];
	setp.eq.s32 	%p1471, %r5667, -1;
	selp.u32 	%r5668, 1, 0, %p1471;
	add.s32 	%r5838, %r5665, %r5668;
	add.s32 	%r5830, %r5830, 8;
$L__BB27_27:
	setp.eq.s32 	%p1472, %r60, 0;
	@%p1472 bra 	$L__BB27_34;
	and.b32  	%r66, %r48, 3;
	setp.lt.u32 	%p1473, %r60, 4;
	@%p1473 bra 	$L__BB27_30;
	mul.wide.s32 	%rd2464, %r5830, 4;
	add.s64 	%rd2465, %rd3, %rd2464;
	ld.global.u32 	%r5670, [%rd2465];
	mul.wide.s32 	%rd2466, %r5670, 4;
	add.s64 	%rd2467, %rd4, %rd2466;
	ld.global.u32 	%r5671, [%rd2467];
	setp.eq.s32 	%p1474, %r5671, -1;
	selp.u32 	%r5672, 1, 0, %p1474;
	add.s32 	%r5673, %r5838, %r5672;
	ld.global.u32 	%r5674, [%rd2465+4];
	mul.wide.s32 	%rd2468, %r5674, 4;
	add.s64 	%rd2469, %rd4, %rd2468;
	ld.global.u32 	%r5675, [%rd2469];
	setp.eq.s32 	%p1475, %r5675, -1;
	selp.u32 	%r5676, 1, 0, %p1475;
	add.s32 	%r5677, %r5673, %r5676;
	ld.global.u32 	%r5678, [%rd2465+8];
	mul.wide.s32 	%rd2470, %r5678, 4;
	add.s64 	%rd2471, %rd4, %rd2470;
	ld.global.u32 	%r5679, [%rd2471];
	setp.eq.s32 	%p1476, %r5679, -1;
	selp.u32 	%r5680, 1, 0, %p1476;
	add.s32 	%r5681, %r5677, %r5680;
	ld.global.u32 	%r5682, [%rd2465+12];
	mul.wide.s32 	%rd2472, %r5682, 4;
	add.s64 	%rd2473, %rd4, %rd2472;
	ld.global.u32 	%r5683, [%rd2473];
	setp.eq.s32 	%p1477, %r5683, -1;
	selp.u32 	%r5684, 1, 0, %p1477;
	add.s32 	%r5838, %r5681, %r5684;
	add.s32 	%r5830, %r5830, 4;
$L__BB27_30:
	setp.eq.s32 	%p1478, %r66, 0;
	@%p1478 bra 	$L__BB27_34;
	mul.wide.s32 	%rd2474, %r5830, 4;
	add.s64 	%rd9, %rd3, %rd2474;
	ld.global.u32 	%r5685, [%rd9];
	mul.wide.s32 	%rd2475, %r5685, 4;
	add.s64 	%rd2476, %rd4, %rd2475;
	ld.global.u32 	%r5686, [%rd2476];
	setp.eq.s32 	%p1479, %r5686, -1;
	selp.u32 	%r5687, 1, 0, %p1479;
	add.s32 	%r5838, %r5838, %r5687;
	setp.eq.s32 	%p1480, %r66, 1;
	@%p1480 bra 	$L__BB27_34;
	ld.global.u32 	%r5688, [%rd9+4];
	mul.wide.s32 	%rd2477, %r5688, 4;
	add.s64 	%rd2478, %rd4, %rd2477;
	ld.global.u32 	%r5689, [%rd2478];
	setp.eq.s32 	%p1481, %r5689, -1;
	selp.u32 	%r5690, 1, 0, %p1481;
	add.s32 	%r5838, %r5838, %r5690;
	setp.eq.s32 	%p1482, %r66, 2;
	@%p1482 bra 	$L__BB27_34;
	ld.global.u32 	%r5691, [%rd9+8];
	mul.wide.s32 	%rd2479, %r5691, 4;
	add.s64 	%rd2480, %rd4, %rd2479;
	ld.global.u32 	%r5692, [%rd2480];
	setp.eq.s32 	%p1483, %r5692, -1;
	selp.u32 	%r5693, 1, 0, %p1483;
	add.s32 	%r5838, %r5838, %r5693;
$L__BB27_34:
	add.s32 	%r5821, %r5838, %r5821;
	add.s32 	%r5824, %r5824, 256;
	setp.lt.s32 	%p1484, %r5824, %r3;
	@%p1484 bra 	$L__BB27_19;
$L__BB27_35:
	setp.lt.s32 	%p1485, %r3, 256;
	@%p1485 bra 	$L__BB27_40;
	// begin inline asm
	mov.u32 %r5757, %laneid;
	// end inline asm
	mov.b32 	%r5760, 1;
	mov.b32 	%r5781, 31;
	mov.b32 	%r5782, -1;
	// begin inline asm
	shfl.sync.down.b32 %r5758, %r5821, %r5760, %r5781, %r5782;
	// end inline asm
	setp.gt.s32 	%p1501, %r5757, 30;
	selp.b32 	%r5783, 0, %r5758, %p1501;
	add.s32 	%r5764, %r5783, %r5821;
	mov.b32 	%r5765, 2;
	// begin inline asm
	shfl.sync.down.b32 %r5763, %r5764, %r5765, %r5781, %r5782;
	// end inline asm
	setp.gt.s32 	%p1502, %r5757, 29;
	selp.b32 	%r5784, 0, %r5763, %p1502;
	add.s32 	%r5769, %r5764, %r5784;
	mov.b32 	%r5770, 4;
	// begin inline asm
	shfl.sync.down.b32 %r5768, %r5769, %r5770, %r5781, %r5782;
	// end inline asm
	setp.gt.s32 	%p1503, %r5757, 27;
	selp.b32 	%r5785, 0, %r5768, %p1503;
	add.s32 	%r5774, %r5769, %r5785;
	mov.b32 	%r5775, 8;
	// begin inline asm
	shfl.sync.down.b32 %r5773, %r5774, %r5775, %r5781, %r5782;
	// end inline asm
	setp.gt.s32 	%p1504, %r5757, 23;
	selp.b32 	%r5786, 0, %r5773, %p1504;
	add.s32 	%r5779, %r5774, %r5786;
	mov.b32 	%r5780, 16;
	// begin inline asm
	shfl.sync.down.b32 %r5778, %r5779, %r5780, %r5781, %r5782;
	// end inline asm
	setp.gt.s32 	%p1505, %r5757, 15;
	selp.b32 	%r5787, 0, %r5778, %p1505;
	add.s32 	%r6273, %r5779, %r5787;
	setp.ne.s32 	%p1506, %r5757, 0;
	@%p1506 bra 	$L__BB27_38;
	shr.u32 	%r5788, %r4, 3;
	and.b32  	%r5789, %r5788, 124;
	mov.u32 	%r5790, _ZZN3cub18CUB_300001_SM_10006detail6reduce18DeviceReduceKernelINS2_10policy_hubIiyN4cuda3std3__44plusIiEEE10Policy1000EN6thrust24THRUST_300001_SM_1000_NS17counting_iteratorIiNSD_11use_defaultESF_SF_EEyS9_i19active_edge_counterEEvT0_PT3_T1_NS0_13GridEvenShareISL_EET2_T4_E12temp_storage;
	add.s32 	%r5791, %r5790, %r5789;
	st.shared.u32 	[%r5791+8], %r6273;
$L__BB27_38:
	bar.sync 	0;
	setp.ne.s32 	%p1507, %r4, 0;
	@%p1507 bra 	$L__BB27_551;
	ld.shared.u32 	%r5792, [_ZZN3cub18CUB_300001_SM_10006detail6reduce18DeviceReduceKernelINS2_10policy_hubIiyN4cuda3std3__44plusIiEEE10Policy1000EN6thrust24THRUST_300001_SM_1000_NS17counting_iteratorIiNSD_11use_defaultESF_SF_EEyS9_i19active_edge_counterEEvT0_PT3_T1_NS0_13GridEvenShareISL_EET2_T4_E12temp_storage+12];
	add.s32 	%r5793, %r5792, %r6273;
	ld.shared.u32 	%r5794, [_ZZN3cub18CUB_300001_SM_10006detail6reduce18DeviceReduceKernelINS2_10policy_hubIiyN4cuda3std3__44plusIiEEE10Policy1000EN6thrust24THRUST_300001_SM_1000_NS17counting_iteratorIiNSD_11use_defaultESF_SF_EEyS9_i19active_edge_counterEEvT0_PT3_T1_NS0_13GridEvenShareISL_EET2_T4_E12temp_storage+16];
	add.s32 	%r5795, %r5793, %r5794;
	ld.shared.u32 	%r5796, [_ZZN3cub18CUB_300001_SM_10006detail6reduce18DeviceReduceKernelINS2_10policy_hubIiyN4cuda3std3__44plusIiEEE10Policy1000EN6thrust24THRUST_300001_SM_1000_NS17counting_iteratorIiNSD_11use_defaultESF_SF_EEyS9_i19active_edge_counterEEvT0_PT3_T1_NS0_13GridEvenShareISL_EET2_T4_E12temp_storage+20];
	add.s32 	%r5797, %r5795, %r5796;
	ld.shared.u32 	%r5798, [_ZZN3cub18CUB_300001_SM_10006detail6reduce18DeviceReduceKernelINS2_10policy_hubIiyN4cuda3std3__44plusIiEEE10Policy1000EN6thrust24THRUST_300001_SM_1000_NS17counting_iteratorIiNSD_11use_defaultESF_SF_EEyS9_i19active_edge_counterEEvT0_PT3_T1_NS0_13GridEvenShareISL_EET2_T4_E12temp_storage+24];
	add.s32 	%r5799, %r5797, %r5798;
	ld.shared.u32 	%r5800, [_ZZN3cub18CUB_300001_SM_10006detail6reduce18DeviceReduceKernelINS2_10policy_hubIiyN4cuda3std3__44plusIiEEE10Policy1000EN6thrust24THRUST_300001_SM_1000_NS17counting_iteratorIiNSD_11use_defaultESF_SF_EEyS9_i19active_edge_counterEEvT0_PT3_T1_NS0_13GridEvenShareISL_EET2_T4_E12temp_storage+28];
	add.s32 	%r5801, %r5799, %r5800;
	ld.shared.u32 	%r5802, [_ZZN3cub18CUB_300001_SM_10006detail6reduce18DeviceReduceKernelINS2_10policy_hubIiyN4cuda3std3__44plusIiEEE10Policy1000EN6thrust24THRUST_300001_SM_1000_NS17counting_iteratorIiNSD_11use_defaultESF_SF_EEyS9_i19active_edge_counterEEvT0_PT3_T1_NS0_13GridEvenShareISL_EET2_T4_E12temp_storage+32];
	add.s32 	%r5803, %r5801, %r5802;
	ld.shared.u32 	%r5804, [_ZZN3cub18CUB_300001_SM_10006detail6reduce18DeviceReduceKernelINS2_10policy_hubIiyN4cuda3std3__44plusIiEEE10Policy1000EN6thrust24THRUST_300001_SM_1000_NS17counting_iteratorIiNSD_11use_defaultESF_SF_EEyS9_i19active_edge_counterEEvT0_PT3_T1_NS0_13GridEvenShareISL_EET2_T4_E12temp_storage+36];
	add.s32 	%r6273, %r5803, %r5804;
	bra.uni 	$L__BB27_551;
$L__BB27_40:
	// begin inline asm
	mov.u32 %r5694, %laneid;
	// end inline asm
	and.b32  	%r5720, %r4, 992;
	add.s32 	%r5721, %r5720, 32;
	setp.gt.s32 	%p1486, %r5721, %r3;
	not.b32 	%r5722, %r5720;
	add.s32 	%r5723, %r3, %r5722;
	selp.b32 	%r5718, %r5723, 31, %p1486;
	mov.b32 	%r5697, 1;
	mov.b32 	%r5719, -1;
	// begin inline asm
	shfl.sync.down.b32 %r5695, %r5821, %r5697, %r5718, %r5719;
	// end inline asm
	setp.lt.s32 	%p1487, %r5694, %r5718;
	selp.b32 	%r5724, %r5695, 0, %p1487;
	add.s32 	%r5701, %r5724, %r5821;
	mov.b32 	%r5702, 2;
	// begin inline asm
	shfl.sync.down.b32 %r5700, %r5701, %r5702, %r5718, %r5719;
	// end inline asm
	add.s32 	%r5725, %r5694, 2;
	setp.gt.s32 	%p1488, %r5725, %r5718;
	selp.b32 	%r5726, 0, %r5700, %p1488;
	add.s32 	%r5706, %r5701, %r5726;
	mov.b32 	%r5707, 4;
	// begin inline asm
	shfl.sync.down.b32 %r5705, %r5706, %r5707, %r5718, %r5719;
	// end inline asm
	add.s32 	%r5727, %r5694, 4;
	setp.gt.s32 	%p1489, %r5727, %r5718;
	selp.b32 	%r5728, 0, %r5705, %p1489;
	add.s32 	%r5711, %r5706, %r5728;
	mov.b32 	%r5712, 8;
	// begin inline asm
	shfl.sync.down.b32 %r5710, %r5711, %r5712, %r5718, %r5719;
	// end inline asm
	add.s32 	%r5729, %r5694, 8;
	setp.gt.s32 	%p1490, %r5729, %r5718;
	selp.b32 	%r5730, 0, %r5710, %p1490;
	add.s32 	%r5716, %r5711, %r5730;
	mov.b32 	%r5717, 16;
	// begin inline asm
	shfl.sync.down.b32 %r5715, %r5716, %r5717, %r5718, %r5719;
	// end inline asm
	add.s32 	%r5731, %r5694, 16;
	setp.gt.s32 	%p1491, %r5731, %r5718;
	selp.b32 	%r5732, 0, %r5715, %p1491;
	add.s32 	%r6273, %r5716, %r5732;
	setp.ne.s32 	%p1492, %r5694, 0;
	@%p1492 bra 	$L__BB27_42;
	shr.u32 	%r5733, %r4, 3;
	and.b32  	%r5734, %r5733, 124;
	mov.u32 	%r5735, _ZZN3cub18CUB_300001_SM_10006detail6reduce18DeviceReduceKernelINS2_10policy_hubIiyN4cuda3std3__44plusIiEEE10Policy1000EN6thrust24THRUST_300001_SM_1000_NS17counting_iteratorIiNSD_11use_defaultESF_SF_EEyS9_i19active_edge_counterEEvT0_PT3_T1_NS0_13GridEvenShareISL_EET2_T4_E12temp_storage;
	add.s32 	%r5736, %r5735, %r5734;
	st.shared.u32 	[%r5736+8], %r6273;
$L__BB27_42:
	bar.sync 	0;
	setp.ne.s32 	%p1493, %r4, 0;
	@%p1493 bra 	$L__BB27_551;
	setp.gt.s32 	%p1494, %r3, 32;
	ld.shared.u32 	%r5737, [_ZZN3cub18CUB_300001_SM_10006detail6reduce18DeviceReduceKernelINS2_10policy_hubIiyN4cuda3std3__44plusIiEEE10Policy1000EN6thrust24THRUST_300001_SM_1000_NS17counting_iteratorIiNSD_11use_defaultESF_SF_EEyS9_i19active_edge_counterEEvT0_PT3_T1_NS0_13GridEvenShareISL_EET2_T4_E12temp_storage+12];
	selp.b32 	%r5738, %r5737, 0, %p1494;
	add.s32 	%r5739, %r5738, %r6273;
	setp.gt.s32 	%p1495, %r3, 64;
	ld.shared.u32 	%r5740, [_ZZN3cub18CUB_300001_SM_10006detail6reduce18DeviceReduceKernelINS2_10policy_hubIiyN4cuda3std3__44plusIiEEE10Policy1000EN6thrust24THRUST_300001_SM_1000_NS17counting_iteratorIiNSD_11use_defaultESF_SF_EEyS9_i19active_edge_counterEEvT0_PT3_T1_NS0_13GridEvenShareISL_EET2_T4_E12temp_storage+16];
	selp.b32 	%r5741, %r5740, 0, %p1495;
	add.s32 	%r5742, %r5739, %r5741;
	setp.gt.s32 	%p1496, %r3, 96;
	ld.shared.u32 	%r5743, [_ZZN3cub18CUB_300001_SM_10006detail6reduce18DeviceReduceKernelINS2_10policy_hubIiyN4cuda3std3__44plusIiEEE10Policy1000EN6thrust24THRUST_300001_SM_1000_NS17counting_iteratorIiNSD_11use_defaultESF_SF_EEyS9_i19active_edge_counterEEvT0_PT3_T1_NS0_13GridEvenShareISL_EET2_T4_E12temp_storage+20];
	selp.b32 	%r5744, %r5743, 0, %p1496;
	add.s32 	%r5745, %r5742, %r5744;
	setp.gt.s32 	%p1497, %r3, 128;
	ld.shared.u32 	%r5746, [_ZZN3cub18CUB_300001_SM_10006detail6reduce18DeviceReduceKernelINS2_10policy_hubIiyN4cuda3std3__44plusIiEEE10Policy1000EN6thrust24THRUST_300001_SM_1000_NS17counting_iteratorIiNSD_11use_defaultESF_SF_EEyS9_i19active_edge_counterEEvT0_PT3_T1_NS0_13GridEvenShareISL_EET2_T4_E12temp_storage+24];
	selp.b32 	%r5747, %r5746, 0, %p1497;
	add.s32 	%r5748, %r5745, %r5747;
	setp.gt.s32 	%p1498, %r3, 160;
	ld.shared.u32 	%r5749, [_ZZN3cub18CUB_300001_SM_10006detail6reduce18DeviceReduceKernelINS2_10policy_hubIiyN4cuda3std3__44plusIiEEE10Policy1000EN6thrust24THRUST_300001_SM_1000_NS17counting_iteratorIiNSD_11use_defaultESF_SF_EEyS9_i19active_edge_counterEEvT0_PT3_T1_NS0_13GridEvenShareISL_EET2_T4_E12temp_storage+28];
	selp.b32 	%r5750, %r5749, 0, %p1498;
	add.s32 	%r5751, %r5748, %r5750;
	setp.gt.s32 	%p1499, %r3, 192;
	ld.shared.u32 	%r5752, [_ZZN3cub18CUB_300001_SM_10006detail6reduce18DeviceReduceKernelINS2_10policy_hubIiyN4cuda3std3__44plusIiEEE10Policy1000EN6thrust24THRUST_300001_SM_1000_NS17counting_iteratorIiNSD_11use_defaultESF_SF_EEyS9_i19active_edge_counterEEvT0_PT3_T1_NS0_13GridEvenShareISL_EET2_T4_E12temp_storage+32];
	selp.b32 	%r5753, %r5752, 0, %p1499;
	add.s32 	%r5754, %r5751, %r5753;
	setp.gt.s32 	%p1500, %r3, 224;
	ld.shared.u32 	%r5755, [_ZZN3cub18CUB_300001_SM_10006detail6reduce18DeviceReduceKernelINS2_10policy_hubIiyN4cuda3std3__44plusIiEEE10Policy1000EN6thrust24THRUST_300001_SM_1000_NS17counting_iteratorIiNSD_11use_defaultESF_SF_EEyS9_i19active_edge_counterEEvT0_PT3_T1_NS0_13GridEvenShareISL_EET2_T4_E12temp_storage+36];
	selp.b32 	%r5756, %r5755, 0, %p1500;
	add.s32 	%r6273, %r5754, %r5756;
	bra.uni 	$L__BB27_551;
$L__BB27_44:
	cvt.u32.u64 	%r1091, %rd2484;
	mov.u32 	%r83, %tid.x;
	add.s32 	%r1092, %r1091, %r83;
	add.s32 	%r1093, %r1092, %r1;
	mul.wide.s32 	%rd53, %r1093, 4;
	add.s64 	%rd10, %rd4, %rd53;
	ld.global.u32 	%r1094, [%rd10];
	setp.ne.s32 	%p2, %r1094, -1;
	add.s64 	%rd11, %rd2, %rd53;
	mov.b32 	%r5852, 0;
	@%p2 bra 	$L__BB27_59;
	ld.global.u32 	%r5844, [%rd11];
	ld.global.u32 	%r85, [%rd11+4];
	setp.ge.s32 	%p3, %r5844, %r85;
	@%p3 bra 	$L__BB27_59;
	add.s32 	%r1098, %r5844, 1;
	max.s32 	%r1099, %r85, %r1098;
	sub.s32 	%r86, %r1099, %r5844;
	and.b32  	%r87, %r86, 15;
	sub.s32 	%r1100, %r5844, %r1099;
	setp.gt.u32 	%p4, %r1100, -16;
	mov.b32 	%r5852, 0;
	@%p4 bra 	$L__BB27_49;
	and.b32  	%r88, %r86, -16;
	mov.b32 	%r5852, 0;
	mov.u32 	%r5842, %r5852;
$L__BB27_48:
	.pragma "nounroll";
	mul.wide.s32 	%rd54, %r5844, 4;
	add.s64 	%rd55, %rd3, %rd54;
	ld.global.u32 	%r1102, [%rd55];
	mul.wide.s32 	%rd56, %r1102, 4;
	add.s64 	%rd57, %rd4, %rd56;
	ld.global.u32 	%r1103, [%rd57];
	setp.eq.s32 	%p5, %r1103, -1;
	selp.u32 	%r1104, 1, 0, %p5;
	add.s32 	%r1105, %r5852, %r1104;
	ld.global.u32 	%r1106, [%rd55+4];
	mul.wide.s32 	%rd58, %r1106, 4;
	add.s64 	%rd59, %rd4, %rd58;
	ld.global.u32 	%r1107, [%rd59];
	setp.eq.s32 	%p6, %r1107, -1;
	selp.u32 	%r1108, 1, 0, %p6;
	add.s32 	%r1109, %r1105, %r1108;
	ld.global.u32 	%r1110, [%rd55+8];
	mul.wide.s32 	%rd60, %r1110, 4;
	add.s64 	%rd61, %rd4, %rd60;
	ld.global.u32 	%r1111, [%rd61];
	setp.eq.s32 	%p7, %r1111, -1;
	selp.u32 	%r1112, 1, 0, %p7;
	add.s32 	%r1113, %r1109, %r1112;
	ld.global.u32 	%r1114, [%rd55+12];
	mul.wide.s32 	%rd62, %r1114, 4;
	add.s64 	%rd63, %rd4, %rd62;
	ld.global.u32 	%r1115, [%rd63];
	setp.eq.s32 	%p8, %r1115, -1;
	selp.u32 	%r1116, 1, 0, %p8;
	add.s32 	%r1117, %r1113, %r1116;
	ld.global.u32 	%r1118, [%rd55+16];
	mul.wide.s32 	%rd64, %r1118, 4;
	add.s64 	%rd65, %rd4, %rd64;
	ld.global.u32 	%r1119, [%rd65];
	setp.eq.s32 	%p9, %r1119, -1;
	selp.u32 	%r1120, 1, 0, %p9;
	add.s32 	%r1121, %r1117, %r1120;
	ld.global.u32 	%r1122, [%rd55+20];
	mul.wide.s32 	%rd66, %r1122, 4;
	add.s64 	%rd67, %rd4, %rd66;
	ld.global.u32 	%r1123, [%rd67];
	setp.eq.s32 	%p10, %r1123, -1;
	selp.u32 	%r1124, 1, 0, %p10;
	add.s32 	%r1125, %r1121, %r1124;
	ld.global.u32 	%r1126, [%rd55+24];
	mul.wide.s32 	%rd68, %r1126, 4;
	add.s64 	%rd69, %rd4, %rd68;
	ld.global.u32 	%r1127, [%rd69];
	setp.eq.s32 	%p11, %r1127, -1;
	selp.u32 	%r1128, 1, 0, %p11;
	add.s32 	%r1129, %r1125, %r1128;
	ld.global.u32 	%r1130, [%rd55+28];
	mul.wide.s32 	%rd70, %r1130, 4;
	add.s64 	%rd71, %rd4, %rd70;
	ld.global.u32 	%r1131, [%rd71];
	setp.eq.s32 	%p12, %r1131, -1;
	selp.u32 	%r1132, 1, 0, %p12;
	add.s32 	%r1133, %r1129, %r1132;
	ld.global.u32 	%r1134, [%rd55+32];
	mul.wide.s32 	%rd72, %r1134, 4;
	add.s64 	%rd73, %rd4, %rd72;
	ld.global.u32 	%r1135, [%rd73];
	setp.eq.s32 	%p13, %r1135, -1;
	selp.u32 	%r1136, 1, 0, %p13;
	add.s32 	%r1137, %r1133, %r1136;
	ld.global.u32 	%r1138, [%rd55+36];
	mul.wide.s32 	%rd74, %r1138, 4;
	add.s64 	%rd75, %rd4, %rd74;
	ld.global.u32 	%r1139, [%rd75];
	setp.eq.s32 	%p14, %r1139, -1;
	selp.u32 	%r1140, 1, 0, %p14;
	add.s32 	%r1141, %r1137, %r1140;
	ld.global.u32 	%r1142, [%rd55+40];
	mul.wide.s32 	%rd76, %r1142, 4;
	add.s64 	%rd77, %rd4, %rd76;
	ld.global.u32 	%r1143, [%rd77];
	setp.eq.s32 	%p15, %r1143, -1;
	selp.u32 	%r1144, 1, 0, %p15;
	add.s32 	%r1145, %r1141, %r1144;
	ld.global.u32 	%r1146, [%rd55+44];
	mul.wide.s32 	%rd78, %r1146, 4;
	add.s64 	%rd79, %rd4, %rd78;
	ld.global.u32 	%r1147, [%rd79];
	setp.eq.s32 	%p16, %r1147, -1;
	selp.u32 	%r1148, 1, 0, %p16;
	add.s32 	%r1149, %r1145, %r1148;
	ld.global.u32 	%r1150, [%rd55+48];
	mul.wide.s32 	%rd80, %r1150, 4;
	add.s64 	%rd81, %rd4, %rd80;
	ld.global.u32 	%r1151, [%rd81];
	setp.eq.s32 	%p17, %r1151, -1;
	selp.u32 	%r1152, 1, 0, %p17;
	add.s32 	%r1153, %r1149, %r1152;
	ld.global.u32 	%r1154, [%rd55+52];
	mul.wide.s32 	%rd82, %r1154, 4;
	add.s64 	%rd83, %rd4, %rd82;
	ld.global.u32 	%r1155, [%rd83];
	setp.eq.s32 	%p18, %r1155, -1;
	selp.u32 	%r1156, 1, 0, %p18;
	add.s32 	%r1157, %r1153, %r1156;
	ld.global.u32 	%r1158, [%rd55+56];
	mul.wide.s32 	%rd84, %r1158, 4;
	add.s64 	%rd85, %rd4, %rd84;
	ld.global.u32 	%r1159, [%rd85];
	setp.eq.s32 	%p19, %r1159, -1;
	selp.u32 	%r1160, 1, 0, %p19;
	add.s32 	%r1161, %r1157, %r1160;
	ld.global.u32 	%r1162, [%rd55+60];
	mul.wide.s32 	%rd86, %r1162, 4;
	add.s64 	%rd87, %rd4, %rd86;
	ld.global.u32 	%r1163, [%rd87];
	setp.eq.s32 	%p20, %r1163, -1;
	selp.u32 	%r1164, 1, 0, %p20;
	add.s32 	%r5852, %r1161, %r1164;
	add.s32 	%r5844, %r5844, 16;
	add.s32 	%r5842, %r5842, 16;
	setp.ne.s32 	%p21, %r5842, %r88;
	@%p21 bra 	$L__BB27_48;
$L__BB27_49:
	setp.eq.s32 	%p22, %r87, 0;
	@%p22 bra 	$L__BB27_59;
	and.b32  	%r98, %r86, 7;
	setp.lt.u32 	%p23, %r87, 8;
	@%p23 bra 	$L__BB27_52;
	mul.wide.s32 	%rd88, %r5844, 4;
	add.s64 	%rd89, %rd3, %rd88;
	ld.global.u32 	%r1166, [%rd89];
	mul.wide.s32 	%rd90, %r1166, 4;
	add.s64 	%rd91, %rd4, %rd90;
	ld.global.u32 	%r1167, [%rd91];
	setp.eq.s32 	%p24, %r1167, -1;
	selp.u32 	%r1168, 1, 0, %p24;
	add.s32 	%r1169, %r5852, %r1168;
	ld.global.u32 	%r1170, [%rd89+4];
	mul.wide.s32 	%rd92, %r1170, 4;
	add.s64 	%rd93, %rd4, %rd92;
	ld.global.u32 	%r1171, [%rd93];
	setp.eq.s32 	%p25, %r1171, -1;
	selp.u32 	%r1172, 1, 0, %p25;
	add.s32 	%r1173, %r1169, %r1172;
	ld.global.u32 	%r1174, [%rd89+8];
	mul.wide.s32 	%rd94, %r1174, 4;
	add.s64 	%rd95, %rd4, %rd94;
	ld.global.u32 	%r1175, [%rd95];
	setp.eq.s32 	%p26, %r1175, -1;
	selp.u32 	%r1176, 1, 0, %p26;
	add.s32 	%r1177, %r1173, %r1176;
	ld.global.u32 	%r1178, [%rd89+12];
	mul.wide.s32 	%rd96, %r1178, 4;
	add.s64 	%rd97, %rd4, %rd96;
	ld.global.u32 	%r1179, [%rd97];
	setp.eq.s32 	%p27, %r1179, -1;
	selp.u32 	%r1180, 1, 0, %p27;
	add.s32 	%r1181, %r1177, %r1180;
	ld.global.u32 	%r1182, [%rd89+16];
	mul.wide.s32 	%rd98, %r1182, 4;
	add.s64 	%rd99, %rd4, %rd98;
	ld.global.u32 	%r1183, [%rd99];
	setp.eq.s32 	%p28, %r1183, -1;
	selp.u32 	%r1184, 1, 0, %p28;
	add.s32 	%r1185, %r1181, %r1184;
	ld.global.u32 	%r1186, [%rd89+20];
	mul.wide.s32 	%rd100, %r1186, 4;
	add.s64 	%rd101, %rd4, %rd100;
	ld.global.u32 	%r1187, [%rd101];
	setp.eq.s32 	%p29, %r1187, -1;
	selp.u32 	%r1188, 1, 0, %p29;
	add.s32 	%r1189, %r1185, %r1188;
	ld.global.u32 	%r1190, [%rd89+24];
	mul.wide.s32 	%rd102, %r1190, 4;
	add.s64 	%rd103, %rd4, %rd102;
	ld.global.u32 	%r1191, [%rd103];
	setp.eq.s32 	%p30, %r1191, -1;
	selp.u32 	%r1192, 1, 0, %p30;
	add.s32 	%r1193, %r1189, %r1192;
	ld.global.u32 	%r1194, [%rd89+28];
	mul.wide.s32 	%rd104, %r1194, 4;
	add.s64 	%rd105, %rd4, %rd104;
	ld.global.u32 	%r1195, [%rd105];
	setp.eq.s32 	%p31, %r1195, -1;
	selp.u32 	%r1196, 1, 0, %p31;
	add.s32 	%r5852, %r1193, %r1196;
	add.s32 	%r5844, %r5844, 8;
$L__BB27_52:
	setp.eq.s32 	%p32, %r98, 0;
	@%p32 bra 	$L__BB27_59;
	and.b32  	%r104, %r86, 3;
	setp.lt.u32 	%p33, %r98, 4;
	@%p33 bra 	$L__BB27_55;
	mul.wide.s32 	%rd106, %r5844, 4;
	add.s64 	%rd107, %rd3, %rd106;
	ld.global.u32 	%r1198, [%rd107];
	mul.wide.s32 	%rd108, %r1198, 4;
	add.s64 	%rd109, %rd4, %rd108;
	ld.global.u32 	%r1199, [%rd109];
	setp.eq.s32 	%p34, %r1199, -1;
	selp.u32 	%r1200, 1, 0, %p34;
	add.s32 	%r1201, %r5852, %r1200;
	ld.global.u32 	%r1202, [%rd107+4];
	mul.wide.s32 	%rd110, %r1202, 4;
	add.s64 	%rd111, %rd4, %rd110;
	ld.global.u32 	%r1203, [%rd111];
	setp.eq.s32 	%p35, %r1203, -1;
	selp.u32 	%r1204, 1, 0, %p35;
	add.s32 	%r1205, %r1201, %r1204;
	ld.global.u32 	%r1206, [%rd107+8];
	mul.wide.s32 	%rd112, %r1206, 4;
	add.s64 	%rd113, %rd4, %rd112;
	ld.global.u32 	%r1207, [%rd113];
	setp.eq.s32 	%p36, %r1207, -1;
	selp.u32 	%r1208, 1, 0, %p36;
	add.s32 	%r1209, %r1205, %r1208;
	ld.global.u32 	%r1210, [%rd107+12];
	mul.wide.s32 	%rd114, %r1210, 4;
	add.s64 	%rd115, %rd4, %rd114;
	ld.global.u32 	%r1211, [%rd115];
	setp.eq.s32 	%p37, %r1211, -1;
	selp.u32 	%r1212, 1, 0, %p37;
	add.s32 	%r5852, %r1209, %r1212;
	add.s32 	%r5844, %r5844, 4;
$L__BB27_55:
	setp.eq.s32 	%p38, %r104, 0;
	@%p38 bra 	$L__BB27_59;
	mul.wide.s32 	%rd116, %r5844, 4;
	add.s64 	%rd12, %rd3, %rd116;
	ld.global.u32 	%r1213, [%rd12];
	mul.wide.s32 	%rd117, %r1213, 4;
	add.s64 	%rd118, %rd4, %rd117;
	ld.global.u32 	%r1214, [%rd118];
	setp.eq.s32 	%p39, %r1214, -1;
	selp.u32 	%r1215, 1, 0, %p39;
	add.s32 	%r5852, %r5852, %r1215;
	setp.eq.s32 	%p40, %r104, 1;
	@%p40 bra 	$L__BB27_59;
	ld.global.u32 	%r1216, [%rd12+4];
	mul.wide.s32 	%rd119, %r1216, 4;
	add.s64 	%rd120, %rd4, %rd119;
	ld.global.u32 	%r1217, [%rd120];
	setp.eq.s32 	%p41, %r1217, -1;
	selp.u32 	%r1218, 1, 0, %p41;
	add.s32 	%r5852, %r5852, %r1218;
	setp.eq.s32 	%p42, %r104, 2;
	@%p42 bra 	$L__BB27_59;
	ld.global.u32 	%r1219, [%rd12+8];
	mul.wide.s32 	%rd121, %r1219, 4;
	add.s64 	%rd122, %rd4, %rd121;
	ld.global.u32 	%r1220, [%rd122];
	setp.eq.s32 	%p43, %r1220, -1;
	selp.u32 	%r1221, 1, 0, %p43;
	add.s32 	%r5852, %r5852, %r1221;
$L__BB27_59:
	ld.global.u32 	%r1223, [%rd10+1024];
	setp.ne.s32 	%p44, %r1223, -1;
	mov.b32 	%r5865, 0;
	@%p44 bra 	$L__BB27_74;
	ld.global.u32 	%r5857, [%rd11+1024];
	ld.global.u32 	%r115, [%rd11+1028];
	setp.ge.s32 	%p45, %r5857, %r115;
	@%p45 bra 	$L__BB27_74;
	add.s32 	%r1227, %r5857, 1;
	max.s32 	%r1228, %r115, %r1227;
	sub.s32 	%r116, %r1228, %r5857;
	and.b32  	%r117, %r116, 15;
	sub.s32 	%r1229, %r5857, %r1228;
	setp.gt.u32 	%p46, %r1229, -16;
	mov.b32 	%r5865, 0;
	@%p46 bra 	$L__BB27_64;
	and.b32  	%r118, %r116, -16;
	mov.b32 	%r5865, 0;
	mov.u32 	%r5855, %r5865;
$L__BB27_63:
	.pragma "nounroll";
	mul.wide.s32 	%rd123, %r5857, 4;
	add.s64 	%rd124, %rd3, %rd123;
	ld.global.u32 	%r1231, [%rd124];
	mul.wide.s32 	%rd125, %r1231, 4;
	add.s64 	%rd126, %rd4, %rd125;
	ld.global.u32 	%r1232, [%rd126];
	setp.eq.s32 	%p47, %r1232, -1;
	selp.u32 	%r1233, 1, 0, %p47;
	add.s32 	%r1234, %r5865, %r1233;
	ld.global.u32 	%r1235, [%rd124+4];
	mul.wide.s32 	%rd127, %r1235, 4;
	add.s64 	%rd128, %rd4, %rd127;
	ld.global.u32 	%r1236, [%rd128];
	setp.eq.s32 	%p48, %r1236, -1;
	selp.u32 	%r1237, 1, 0, %p48;
	add.s32 	%r1238, %r1234, %r1237;
	ld.global.u32 	%r1239, [%rd124+8];
	mul.wide.s32 	%rd129, %r1239, 4;
	add.s64 	%rd130, %rd4, %rd129;
	ld.global.u32 	%r1240, [%rd130];
	setp.eq.s32 	%p49, %r1240, -1;
	selp.u32 	%r1241, 1, 0, %p49;
	add.s32 	%r1242, %r1238, %r1241;
	ld.global.u32 	%r1243, [%rd124+12];
	mul.wide.s32 	%rd131, %r1243, 4;
	add.s64 	%rd132, %rd4, %rd131;
	ld.global.u32 	%r1244, [%rd132];
	setp.eq.s32 	%p50, %r1244, -1;
	selp.u32 	%r1245, 1, 0, %p50;
	add.s32 	%r1246, %r1242, %r1245;
	ld.global.u32 	%r1247, [%rd124+16];
	mul.wide.s32 	%rd133, %r1247, 4;
	add.s64 	%rd134, %rd4, %rd133;
	ld.global.u32 	%r1248, [%rd134];
	setp.eq.s32 	%p51, %r1248, -1;
	selp.u32 	%r1249, 1, 0, %p51;
	add.s32 	%r1250, %r1246, %r1249;
	ld.global.u32 	%r1251, [%rd124+20];
	mul.wide.s32 	%rd135, %r1251, 4;
	add.s64 	%rd136, %rd4, %rd135;
	ld.global.u32 	%r1252, [%rd136];
	setp.eq.s32 	%p52, %r1252, -1;
	selp.u32 	%r1253, 1, 0, %p52;
	add.s32 	%r1254, %r1250, %r1253;
	ld.global.u32 	%r1255, [%rd124+24];
	mul.wide.s32 	%rd137, %r1255, 4;
	add.s64 	%rd138, %rd4, %rd137;
	ld.global.u32 	%r1256, [%rd138];
	setp.eq.s32 	%p53, %r1256, -1;
	selp.u32 	%r1257, 1, 0, %p53;
	add.s32 	%r1258, %r1254, %r1257;
	ld.global.u32 	%r1259, [%rd124+28];
	mul.wide.s32 	%rd139, %r1259, 4;
	add.s64 	%rd140, %rd4, %rd139;
	ld.global.u32 	%r1260, [%rd140];
	setp.eq.s32 	%p54, %r1260, -1;
	selp.u32 	%r1261, 1, 0, %p54;
	add.s32 	%r1262, %r1258, %r1261;
	ld.global.u32 	%r1263, [%rd124+32];
	mul.wide.s32 	%rd141, %r1263, 4;
	add.s64 	%rd142, %rd4, %rd141;
	ld.global.u32 	%r1264, [%rd142];
	setp.eq.s32 	%p55, %r1264, -1;
	selp.u32 	%r1265, 1, 0, %p55;
	add.s32 	%r1266, %r1262, %r1265;
	ld.global.u32 	%r1267, [%rd124+36];
	mul.wide.s32 	%rd143, %r1267, 4;
	add.s64 	%rd144, %rd4, %rd143;
	ld.global.u32 	%r1268, [%rd144];
	setp.eq.s32 	%p56, %r1268, -1;
	selp.u32 	%r1269, 1, 0, %p56;
	add.s32 	%r1270, %r1266, %r1269;
	ld.global.u32 	%r1271, [%rd124+40];
	mul.wide.s32 	%rd145, %r1271, 4;
	add.s64 	%rd146, %rd4, %rd145;
	ld.global.u32 	%r1272, [%rd146];
	setp.eq.s32 	%p57, %r1272, -1;
	selp.u32 	%r1273, 1, 0, %p57;
	add.s32 	%r1274, %r1270, %r1273;
	ld.global.u32 	%r1275, [%rd124+44];
	mul.wide.s32 	%rd147, %r1275, 4;
	add.s64 	%rd148, %rd4, %rd147;
	ld.global.u32 	%r1276, [%rd148];
	setp.eq.s32 	%p58, %r1276, -1;
	selp.u32 	%r1277, 1, 0, %p58;
	add.s32 	%r1278, %r1274, %r1277;
	ld.global.u32 	%r1279, [%rd124+48];
	mul.wide.s32 	%rd149, %r1279, 4;
	add.s64 	%rd150, %rd4, %rd149;
	ld.global.u32 	%r1280, [%rd150];
	setp.eq.s32 	%p59, %r1280, -1;
	selp.u32 	%r1281, 1, 0, %p59;
	add.s32 	%r1282, %r1278, %r1281;
	ld.global.u32 	%r1283, [%rd124+52];
	mul.wide.s32 	%rd151, %r1283, 4;
	add.s64 	%rd152, %rd4, %rd151;
	ld.global.u32 	%r1284, [%rd152];
	setp.eq.s32 	%p60, %r1284, -1;
	selp.u32 	%r1285, 1, 0, %p60;
	add.s32 	%r1286, %r1282, %r1285;
	ld.global.u32 	%r1287, [%rd124+56];
	mul.wide.s32 	%rd153, %r1287, 4;
	add.s64 	%rd154, %rd4, %rd153;
	ld.global.u32 	%r1288, [%rd154];
	setp.eq.s32 	%p61, %r1288, -1;
	selp.u32 	%r1289, 1, 0, %p61;
	add.s32 	%r1290, %r1286, %r1289;
	ld.global.u32 	%r1291, [%rd124+60];
	mul.wide.s32 	%rd155, %r1291, 4;
	add.s64 	%rd156, %rd4, %rd155;
	ld.global.u32 	%r1292, [%rd156];
	setp.eq.s32 	%p62, %r1292, -1;
	selp.u32 	%r1293, 1, 0, %p62;
	add.s32 	%r5865, %r1290, %r1293;
	add.s32 	%r5857, %r5857, 16;
	add.s32 	%r5855, %r5855, 16;
	setp.ne.s32 	%p63, %r5855, %r118;
	@%p63 bra 	$L__BB27_63;
$L__BB27_64:
	setp.eq.s32 	%p64, %r117, 0;
	@%p64 bra 	$L__BB27_74;
	and.b32  	%r128, %r116, 7;
	setp.lt.u32 	%p65, %r117, 8;
	@%p65 bra 	$L__BB27_67;
	mul.wide.s32 	%rd157, %r5857, 4;
	add.s64 	%rd158, %rd3, %rd157;
	ld.global.u32 	%r1295, [%rd158];
	mul.wide.s32 	%rd159, %r1295, 4;
	add.s64 	%rd160, %rd4, %rd159;
	ld.global.u32 	%r1296, [%rd160];
	setp.eq.s32 	%p66, %r1296, -1;
	selp.u32 	%r1297, 1, 0, %p66;
	add.s32 	%r1298, %r5865, %r1297;
	ld.global.u32 	%r1299, [%rd158+4];
	mul.wide.s32 	%rd161, %r1299, 4;
	add.s64 	%rd162, %rd4, %rd161;
	ld.global.u32 	%r1300, [%rd162];
	setp.eq.s32 	%p67, %r1300, -1;
	selp.u32 	%r1301, 1, 0, %p67;
	add.s32 	%r1302, %r1298, %r1301;
	ld.global.u32 	%r1303, [%rd158+8];
	mul.wide.s32 	%rd163, %r1303, 4;
	add.s64 	%rd164, %rd4, %rd163;
	ld.global.u32 	%r1304, [%rd164];
	setp.eq.s32 	%p68, %r1304, -1;
	selp.u32 	%r1305, 1, 0, %p68;
	add.s32 	%r1306, %r1302, %r1305;
	ld.global.u32 	%r1307, [%rd158+12];
	mul.wide.s32 	%rd165, %r1307, 4;
	add.s64 	%rd166, %rd4, %rd165;
	ld.global.u32 	%r1308, [%rd166];
	setp.eq.s32 	%p69, %r1308, -1;
	selp.u32 	%r1309, 1, 0, %p69;
	add.s32 	%r1310, %r1306, %r1309;
	ld.global.u32 	%r1311, [%rd158+16];
	mul.wide.s32 	%rd167, %r1311, 4;
	add.s64 	%rd168, %rd4, %rd167;
	ld.global.u32 	%r1312, [%rd168];
	setp.eq.s32 	%p70, %r1312, -1;
	selp.u32 	%r1313, 1, 0, %p70;
	add.s32 	%r1314, %r1310, %r1313;
	ld.global.u32 	%r1315, [%rd158+20];
	mul.wide.s32 	%rd169, %r1315, 4;
	add.s64 	%rd170, %rd4, %rd169;
	ld.global.u32 	%r1316, [%rd170];
	setp.eq.s32 	%p71, %r1316, -1;
	selp.u32 	%r1317, 1, 0, %p71;
	add.s32 	%r1318, %r1314, %r1317;
	ld.global.u32 	%r1319, [%rd158+24];
	mul.wide.s32 	%rd171, %r1319, 4;
	add.s64 	%rd172, %rd4, %rd171;
	ld.global.u32 	%r1320, [%rd172];
	setp.eq.s32 	%p72, %r1320, -1;
	selp.u32 	%r1321, 1, 0, %p72;
	add.s32 	%r1322, %r1318, %r1321;
	ld.global.u32 	%r1323, [%rd158+28];
	mul.wide.s32 	%rd173, %r1323, 4;
	add.s64 	%rd174, %rd4, %rd173;
	ld.global.u32 	%r1324, [%rd174];
	setp.eq.s32 	%p73, %r1324, -1;
	selp.u32 	%r1325, 1, 0, %p73;
	add.s32 	%r5865, %r1322, %r1325;
	add.s32 	%r5857, %r5857, 8;
$L__BB27_67:
	setp.eq.s32 	%p74, %r128, 0;
	@%p74 bra 	$L__BB27_74;
	and.b32  	%r134, %r116, 3;
	setp.lt.u32 	%p75, %r128, 4;
	@%p75 bra 	$L__BB27_70;
	mul.wide.s32 	%rd175, %r5857, 4;
	add.s64 	%rd176, %rd3, %rd175;
	ld.global.u32 	%r1327, [%rd176];
	mul.wide.s32 	%rd177, %r1327, 4;
	add.s64 	%rd178, %rd4, %rd177;
	ld.global.u32 	%r1328, [%rd178];
	setp.eq.s32 	%p76, %r1328, -1;
	selp.u32 	%r1329, 1, 0, %p76;
	add.s32 	%r1330, %r5865, %r1329;
	ld.global.u32 	%r1331, [%rd176+4];
	mul.wide.s32 	%rd179, %r1331, 4;
	add.s64 	%rd180, %rd4, %rd179;
	ld.global.u32 	%r1332, [%rd180];
	setp.eq.s32 	%p77, %r1332, -1;
	selp.u32 	%r1333, 1, 0, %p77;
	add.s32 	%r1334, %r1330, %r1333;
	ld.global.u32 	%r1335, [%rd176+8];
	mul.wide.s32 	%rd181, %r1335, 4;
	add.s64 	%rd182, %rd4, %rd181;
	ld.global.u32 	%r1336, [%rd182];
	setp.eq.s32 	%p78, %r1336, -1;
	selp.u32 	%r1337, 1, 0, %p78;
	add.s32 	%r1338, %r1334, %r1337;
	ld.global.u32 	%r1339, [%rd176+12];
	mul.wide.s32 	%rd183, %r1339, 4;
	add.s64 	%rd184, %rd4, %rd183;
	ld.global.u32 	%r1340, [%rd184];
	setp.eq.s32 	%p79, %r1340, -1;
	selp.u32 	%r1341, 1, 0, %p79;
	add.s32 	%r5865, %r1338, %r1341;
	add.s32 	%r5857, %r5857, 4;
$L__BB27_70:
	setp.eq.s32 	%p80, %r134, 0;
	@%p80 bra 	$L__BB27_74;
	mul.wide.s32 	%rd185, %r5857, 4;
	add.s64 	%rd13, %rd3, %rd185;
	ld.global.u32 	%r1342, [%rd13];
	mul.wide.s32 	%rd186, %r1342, 4;
	add.s64 	%rd187, %rd4, %rd186;
	ld.global.u32 	%r1343, [%rd187];
	setp.eq.s32 	%p81, %r1343, -1;
	selp.u32 	%r1344, 1, 0, %p81;
	add.s32 	%r5865, %r5865, %r1344;
	setp.eq.s32 	%p82, %r134, 1;
	@%p82 bra 	$L__BB27_74;
	ld.global.u32 	%r1345, [%rd13+4];
	mul.wide.s32 	%rd188, %r1345, 4;
	add.s64 	%rd189, %rd4, %rd188;
	ld.global.u32 	%r1346, [%rd189];
	setp.eq.s32 	%p83, %r1346, -1;
	selp.u32 	%r1347, 1, 0, %p83;
	add.s32 	%r5865, %r5865, %r1347;
	setp.eq.s32 	%p84, %r134, 2;
	@%p84 bra 	$L__BB27_74;
	ld.global.u32 	%r1348, [%rd13+8];
	mul.wide.s32 	%rd190, %r1348, 4;
	add.s64 	%rd191, %rd4, %rd190;
	ld.global.u32 	%r1349, [%rd191];
	setp.eq.s32 	%p85, %r1349, -1;
	selp.u32 	%r1350, 1, 0, %p85;
	add.s32 	%r5865, %r5865, %r1350;
$L__BB27_74:
	ld.global.u32 	%r1352, [%rd10+2048];
	setp.ne.s32 	%p86, %r1352, -1;
	mov.b32 	%r5878, 0;
	@%p86 bra 	$L__BB27_89;
	ld.global.u32 	%r5870, [%rd11+2048];
	ld.global.u32 	%r145, [%rd11+2052];
	setp.ge.s32 	%p87, %r5870, %r145;
	@%p87 bra 	$L__BB27_89;
	add.s32 	%r1356, %r5870, 1;
	max.s32 	%r1357, %r145, %r1356;
	sub.s32 	%r146, %r1357, %r5870;
	and.b32  	%r147, %r146, 15;
	sub.s32 	%r1358, %r5870, %r1357;
	setp.gt.u32 	%p88, %r1358, -16;
	mov.b32 	%r5878, 0;
	@%p88 bra 	$L__BB27_79;
	and.b32  	%r148, %r146, -16;
	mov.b32 	%r5878, 0;
	mov.u32 	%r5868, %r5878;
$L__BB27_78:
	.pragma "nounroll";
	mul.wide.s32 	%rd192, %r5870, 4;
	add.s64 	%rd193, %rd3, %rd192;
	ld.global.u32 	%r1360, [%rd193];
	mul.wide.s32 	%rd194, %r1360, 4;
	add.s64 	%rd195, %rd4, %rd194;
	ld.global.u32 	%r1361, [%rd195];
	setp.eq.s32 	%p89, %r1361, -1;
	selp.u32 	%r1362, 1, 0, %p89;
	add.s32 	%r1363, %r5878, %r1362;
	ld.global.u32 	%r1364, [%rd193+4];
	mul.wide.s32 	%rd196, %r1364, 4;
	add.s64 	%rd197, %rd4, %rd196;
	ld.global.u32 	%r1365, [%rd197];
	setp.eq.s32 	%p90, %r1365, -1;
	selp.u32 	%r1366, 1, 0, %p90;
	add.s32 	%r1367, %r1363, %r1366;
	ld.global.u32 	%r1368, [%rd193+8];
	mul.wide.s32 	%rd198, %r1368, 4;
	add.s64 	%rd199, %rd4, %rd198;
	ld.global.u32 	%r1369, [%rd199];
	setp.eq.s32 	%p91, %r1369, -1;
	selp.u32 	%r1370, 1, 0, %p91;
	add.s32 	%r1371, %r1367, %r1370;
	ld.global.u32 	%r1372, [%rd193+12];
	mul.wide.s32 	%rd200, %r1372, 4;
	add.s64 	%rd201, %rd4, %rd200;
	ld.global.u32 	%r1373, [%rd201];
	setp.eq.s32 	%p92, %r1373, -1;
	selp.u32 	%r1374, 1, 0, %p92;
	add.s32 	%r1375, %r1371, %r1374;
	ld.global.u32 	%r1376, [%rd193+16];
	mul.wide.s32 	%rd202, %r1376, 4;
	add.s64 	%rd203, %rd4, %rd202;
	ld.global.u32 	%r1377, [%rd203];
	setp.eq.s32 	%p93, %r1377, -1;
	selp.u32 	%r1378, 1, 0, %p93;
	add.s32 	%r1379, %r1375, %r1378;
	ld.global.u32 	%r1380, [%rd193+20];
	mul.wide.s32 	%rd204, %r1380, 4;
	add.s64 	%rd205, %rd4, %rd204;
	ld.global.u32 	%r1381, [%rd205];
	setp.eq.s32 	%p94, %r1381, -1;
	selp.u32 	%r1382, 1, 0, %p94;
	add.s32 	%r1383, %r1379, %r1382;
	ld.global.u32 	%r1384, [%rd193+24];
	mul.wide.s32 	%rd206, %r1384, 4;
	add.s64 	%rd207, %rd4, %rd206;
	ld.global.u32 	%r1385, [%rd207];
	setp.eq.s32 	%p95, %r1385, -1;
	selp.u32 	%r1386, 1, 0, %p95;
	add.s32 	%r1387, %r1383, %r1386;
	ld.global.u32 	%r1388, [%rd193+28];
	mul.wide.s32 	%rd208, %r1388, 4;
	add.s64 	%rd209, %rd4, %rd208;
	ld.global.u32 	%r1389, [%rd209];
	setp.eq.s32 	%p96, %r1389, -1;
	selp.u32 	%r1390, 1, 0, %p96;
	add.s32 	%r1391, %r1387, %r1390;
	ld.global.u32 	%r1392, [%rd193+32];
	mul.wide.s32 	%rd210, %r1392, 4;
	add.s64 	%rd211, %rd4, %rd210;
	ld.global.u32 	%r1393, [%rd211];
	setp.eq.s32 	%p97, %r1393, -1;
	selp.u32 	%r1394, 1, 0, %p97;
	add.s32 	%r1395, %r1391, %r1394;
	ld.global.u32 	%r1396, [%rd193+36];
	mul.wide.s32 	%rd212, %r1396, 4;
	add.s64 	%rd213, %rd4, %rd212;
	ld.global.u32 	%r1397, [%rd213];
	setp.eq.s32 	%p98, %r1397, -1;
	selp.u32 	%r1398, 1, 0, %p98;
	add.s32 	%r1399, %r1395, %r1398;
	ld.global.u32 	%r1400, [%rd193+40];
	mul.wide.s32 	%rd214, %r1400, 4;
	add.s64 	%rd215, %rd4, %rd214;
	ld.global.u32 	%r1401, [%rd215];
	setp.eq.s32 	%p99, %r1401, -1;
	selp.u32 	%r1402, 1, 0, %p99;
	add.s32 	%r1403, %r1399, %r1402;
	ld.global.u32 	%r1404, [%rd193+44];
	mul.wide.s32 	%rd216, %r1404, 4;
	add.s64 	%rd217, %rd4, %rd216;
	ld.global.u32 	%r1405, [%rd217];
	setp.eq.s32 	%p100, %r1405, -1;
	selp.u32 	%r1406, 1, 0, %p100;
	add.s32 	%r1407, %r1403, %r1406;
	ld.global.u32 	%r1408, [%rd193+48];
	mul.wide.s32 	%rd218, %r1408, 4;
	add.s64 	%rd219, %rd4, %rd218;
	ld.global.u32 	%r1409, [%rd219];
	setp.eq.s32 	%p101, %r1409, -1;
	selp.u32 	%r1410, 1, 0, %p101;
	add.s32 	%r1411, %r1407, %r1410;
	ld.global.u32 	%r1412, [%rd193+52];
	mul.wide.s32 	%rd220, %r1412, 4;
	add.s64 	%rd221, %rd4, %rd220;
	ld.global.u32 	%r1413, [%rd221];
	setp.eq.s32 	%p102, %r1413, -1;
	selp.u32 	%r1414, 1, 0, %p102;
	add.s32 	%r1415, %r1411, %r1414;
	ld.global.u32 	%r1416, [%rd193+56];
	mul.wide.s32 	%rd222, %r1416, 4;
	add.s64 	%rd223, %rd4, %rd222;
	ld.global.u32 	%r1417, [%rd223];
	setp.eq.s32 	%p103, %r1417, -1;
	selp.u32 	%r1418, 1, 0, %p103;
	add.s32 	%r1419, %r1415, %r1418;
	ld.global.u32 	%r1420, [%rd193+60];
	mul.wide.s32 	%rd224, %r1420, 4;
	add.s64 	%rd225, %rd4, %rd224;
	ld.global.u32 	%r1421, [%rd225];
	setp.eq.s32 	%p104, %r1421, -1;
	selp.u32 	%r1422, 1, 0, %p104;
	add.s32 	%r5878, %r1419, %r1422;
	add.s32 	%r5870, %r5870, 16;
	add.s32 	%r5868, %r5868, 16;
	setp.ne.s32 	%p105, %r5868, %r148;
	@%p105 bra 	$L__BB27_78;
$L__BB27_79:
	setp.eq.s32 	%p106, %r147, 0;
	@%p106 bra 	$L__BB27_89;
	and.b32  	%r158, %r146, 7;
	setp.lt.u32 	%p107, %r147, 8;
	@%p107 bra 	$L__BB27_82;
	mul.wide.s32 	%rd226, %r5870, 4;
	add.s64 	%rd227, %rd3, %rd226;
	ld.global.u32 	%r1424, [%rd227];
	mul.wide.s32 	%rd228, %r1424, 4;
	add.s64 	%rd229, %rd4, %rd228;
	ld.global.u32 	%r1425, [%rd229];
	setp.eq.s32 	%p108, %r1425, -1;
	selp.u32 	%r1426, 1, 0, %p108;
	add.s32 	%r1427, %r5878, %r1426;
	ld.global.u32 	%r1428, [%rd227+4];
	mul.wide.s32 	%rd230, %r1428, 4;
	add.s64 	%rd231, %rd4, %rd230;
	ld.global.u32 	%r1429, [%rd231];
	setp.eq.s32 	%p109, %r1429, -1;
	selp.u32 	%r1430, 1, 0, %p109;
	add.s32 	%r1431, %r1427, %r1430;
	ld.global.u32 	%r1432, [%rd227+8];
	mul.wide.s32 	%rd232, %r1432, 4;
	add.s64 	%rd233, %rd4, %rd232;
	ld.global.u32 	%r1433, [%rd233];
	setp.eq.s32 	%p110, %r1433, -1;
	selp.u32 	%r1434, 1, 0, %p110;
	add.s32 	%r1435, %r1431, %r1434;
	ld.global.u32 	%r1436, [%rd227+12];
	mul.wide.s32 	%rd234, %r1436, 4;
	add.s64 	%rd235, %rd4, %rd234;
	ld.global.u32 	%r1437, [%rd235];
	setp.eq.s32 	%p111, %r1437, -1;
	selp.u32 	%r1438, 1, 0, %p111;
	add.s32 	%r1439, %r1435, %r1438;
	ld.global.u32 	%r1440, [%rd227+16];
	mul.wide.s32 	%rd236, %r1440, 4;
	add.s64 	%rd237, %rd4, %rd236;
	ld.global.u32 	%r1441, [%rd237];
	setp.eq.s32 	%p112, %r1441, -1;
	selp.u32 	%r1442, 1, 0, %p112;
	add.s32 	%r1443, %r1439, %r1442;
	ld.global.u32 	%r1444, [%rd227+20];
	mul.wide.s32 	%rd238, %r1444, 4;
	add.s64 	%rd239, %rd4, %rd238;
	ld.global.u32 	%r1445, [%rd239];
	setp.eq.s32 	%p113, %r1445, -1;
	selp.u32 	%r1446, 1, 0, %p113;
	add.s32 	%r1447, %r1443, %r1446;
	ld.global.u32 	%r1448, [%rd227+24];
	mul.wide.s32 	%rd240, %r1448, 4;
	add.s64 	%rd241, %rd4, %rd240;
	ld.global.u32 	%r1449, [%rd241];
	setp.eq.s32 	%p114, %r1449, -1;
	selp.u32 	%r1450, 1, 0, %p114;
	add.s32 	%r1451, %r1447, %r1450;
	ld.global.u32 	%r1452, [%rd227+28];
	mul.wide.s32 	%rd242, %r1452, 4;
	add.s64 	%rd243, %rd4, %rd242;
	ld.global.u32 	%r1453, [%rd243];
	setp.eq.s32 	%p115, %r1453, -1;
	selp.u32 	%r1454, 1, 0, %p115;
	add.s32 	%r5878, %r1451, %r1454;
	add.s32 	%r5870, %r5870, 8;
$L__BB27_82:
	setp.eq.s32 	%p116, %r158, 0;
	@%p116 bra 	$L__BB27_89;
	and.b32  	%r164, %r146, 3;
	setp.lt.u32 	%p117, %r158, 4;
	@%p117 bra 	$L__BB27_85;
	mul.wide.s32 	%rd244, %r5870, 4;
	add.s64 	%rd245, %rd3, %rd244;
	ld.global.u32 	%r1456, [%rd245];
	mul.wide.s32 	%rd246, %r1456, 4;
	add.s64 	%rd247, %rd4, %rd246;
	ld.global.u32 	%r1457, [%rd247];
	setp.eq.s32 	%p118, %r1457, -1;
	selp.u32 	%r1458, 1, 0, %p118;
	add.s32 	%r1459, %r5878, %r1458;
	ld.global.u32 	%r1460, [%rd245+4];
	mul.wide.s32 	%rd248, %r1460, 4;
	add.s64 	%rd249, %rd4, %rd248;
	ld.global.u32 	%r1461, [%rd249];
	setp.eq.s32 	%p119, %r1461, -1;
	selp.u32 	%r1462, 1, 0, %p119;
	add.s32 	%r1463, %r1459, %r1462;
	ld.global.u32 	%r1464, [%rd245+8];
	mul.wide.s32 	%rd250, %r1464, 4;
	add.s64 	%rd251, %rd4, %rd250;
	ld.global.u32 	%r1465, [%rd251];
	setp.eq.s32 	%p120, %r1465, -1;
	selp.u32 	%r1466, 1, 0, %p120;
	add.s32 	%r1467, %r1463, %r1466;
	ld.global.u32 	%r1468, [%rd245+12];
	mul.wide.s32 	%rd252, %r1468, 4;
	add.s64 	%rd253, %rd4, %rd252;
	ld.global.u32 	%r1469, [%rd253];
	setp.eq.s32 	%p121, %r1469, -1;
	selp.u32 	%r1470, 1, 0, %p121;
	add.s32 	%r5878, %r1467, %r1470;
	add.s32 	%r5870, %r5870, 4;
$L__BB27_85:
	setp.eq.s32 	%p122, %r164, 0;
	@%p122 bra 	$L__BB27_89;
	mul.wide.s32 	%rd254, %r5870, 4;
	add.s64 	%rd14, %rd3, %rd254;
	ld.global.u32 	%r1471, [%rd14];
	mul.wide.s32 	%rd255, %r1471, 4;
	add.s64 	%rd256, %rd4, %rd255;
	ld.global.u32 	%r1472, [%rd256];
	setp.eq.s32 	%p123, %r1472, -1;
	selp.u32 	%r1473, 1, 0, %p123;
	add.s32 	%r5878, %r5878, %r1473;
	setp.eq.s32 	%p124, %r164, 1;
	@%p124 bra 	$L__BB27_89;
	ld.global.u32 	%r1474, [%rd14+4];
	mul.wide.s32 	%rd257, %r1474, 4;
	add.s64 	%rd258, %rd4, %rd257;
	ld.global.u32 	%r1475, [%rd258];
	setp.eq.s32 	%p125, %r1475, -1;
	selp.u32 	%r1476, 1, 0, %p125;
	add.s32 	%r5878, %r5878, %r1476;
	setp.eq.s32 	%p126, %r164, 2;
	@%p126 bra 	$L__BB27_89;
	ld.global.u32 	%r1477, [%rd14+8];
	mul.wide.s32 	%rd259, %r1477, 4;
	add.s64 	%rd260, %rd4, %rd259;
	ld.global.u32 	%r1478, [%rd260];
	setp.eq.s32 	%p127, %r1478, -1;
	selp.u32 	%r1479, 1, 0, %p127;
	add.s32 	%r5878, %r5878, %r1479;
$L__BB27_89:
	ld.global.u32 	%r1481, [%rd10+3072];
	setp.ne.s32 	%p128, %r1481, -1;
	mov.b32 	%r5891, 0;
	@%p128 bra 	$L__BB27_104;
	ld.global.u32 	%r5883, [%rd11+3072];
	ld.global.u32 	%r175, [%rd11+3076];
	setp.ge.s32 	%p129, %r5883, %r175;
	@%p129 bra 	$L__BB27_104;
	add.s32 	%r1485, %r5883, 1;
	max.s32 	%r1486, %r175, %r1485;
	sub.s32 	%r176, %r1486, %r5883;
	and.b32  	%r177, %r176, 15;
	sub.s32 	%r1487, %r5883, %r1486;
	setp.gt.u32 	%p130, %r1487, -16;
	mov.b32 	%r5891, 0;
	@%p130 bra 	$L__BB27_94;
	and.b32  	%r178, %r176, -16;
	mov.b32 	%r5891, 0;
	mov.u32 	%r5881, %r5891;
$L__BB27_93:
	.pragma "nounroll";
	mul.wide.s32 	%rd261, %r5883, 4;
	add.s64 	%rd262, %rd3, %rd261;
	ld.global.u32 	%r1489, [%rd262];
	mul.wide.s32 	%rd263, %r1489, 4;
	add.s64 	%rd264, %rd4, %rd263;
	ld.global.u32 	%r1490, [%rd264];
	setp.eq.s32 	%p131, %r1490, -1;
	selp.u32 	%r1491, 1, 0, %p131;
	add.s32 	%r1492, %r5891, %r1491;
	ld.global.u32 	%r1493, [%rd262+4];
	mul.wide.s32 	%rd265, %r1493, 4;
	add.s64 	%rd266, %rd4, %rd265;
	ld.global.u32 	%r1494, [%rd266];
	setp.eq.s32 	%p132, %r1494, -1;
	selp.u32 	%r1495, 1, 0, %p132;
	add.s32 	%r1496, %r1492, %r1495;
	ld.global.u32 	%r1497, [%rd262+8];
	mul.wide.s32 	%rd267, %r1497, 4;
	add.s64 	%rd268, %rd4, %rd267;
	ld.global.u32 	%r1498, [%rd268];
	setp.eq.s32 	%p133, %r1498, -1;
	selp.u32 	%r1499, 1, 0, %p133;
	add.s32 	%r1500, %r1496, %r1499;
	ld.global.u32 	%r1501, [%rd262+12];
	mul.wide.s32 	%rd269, %r1501, 4;
	add.s64 	%rd270, %rd4, %rd269;
	ld.global.u32 	%r1502, [%rd270];
	setp.eq.s32 	%p134, %r1502, -1;
	selp.u32 	%r1503, 1, 0, %p134;
	add.s32 	%r1504, %r1500, %r1503;
	ld.global.u32 	%r1505, [%rd262+16];
	mul.wide.s32 	%rd271, %r1505, 4;
	add.s64 	%rd272, %rd4, %rd271;
	ld.global.u32 	%r1506, [%rd272];
	setp.eq.s32 	%p135, %r1506, -1;
	selp.u32 	%r1507, 1, 0, %p135;
	add.s32 	%r1508, %r1504, %r1507;
	ld.global.u32 	%r1509, [%rd262+20];
	mul.wide.s32 	%rd273, %r1509, 4;
	add.s64 	%rd274, %rd4, %rd273;
	ld.global.u32 	%r1510, [%rd274];
	setp.eq.s32 	%p136, %r1510, -1;
	selp.u32 	%r1511, 1, 0, %p136;
	add.s32 	%r1512, %r1508, %r1511;
	ld.global.u32 	%r1513, [%rd262+24];
	mul.wide.s32 	%rd275, %r1513, 4;
	add.s64 	%rd276, %rd4, %rd275;
	ld.global.u32 	%r1514, [%rd276];
	setp.eq.s32 	%p137, %r1514, -1;
	selp.u32 	%r1515, 1, 0, %p137;
	add.s32 	%r1516, %r1512, %r1515;
	ld.global.u32 	%r1517, [%rd262+28];
	mul.wide.s32 	%rd277, %r1517, 4;
	add.s64 	%rd278, %rd4, %rd277;
	ld.global.u32 	%r1518, [%rd278];
	setp.eq.s32 	%p138, %r1518, -1;
	selp.u32 	%r1519, 1, 0, %p138;
	add.s32 	%r1520, %r1516, %r1519;
	ld.global.u32 	%r1521, [%rd262+32];
	mul.wide.s32 	%rd279, %r1521, 4;
	add.s64 	%rd280, %rd4, %rd279;
	ld.global.u32 	%r1522, [%rd280];
	setp.eq.s32 	%p139, %r1522, -1;
	selp.u32 	%r1523, 1, 0, %p139;
	add.s32 	%r1524, %r1520, %r1523;
	ld.global.u32 	%r1525, [%rd262+36];
	mul.wide.s32 	%rd281, %r1525, 4;
	add.s64 	%rd282, %rd4, %rd281;
	ld.global.u32 	%r1526, [%rd282];
	setp.eq.s32 	%p140, %r1526, -1;
	selp.u32 	%r1527, 1, 0, %p140;
	add.s32 	%r1528, %r1524, %r1527;
	ld.global.u32 	%r1529, [%rd262+40];
	mul.wide.s32 	%rd283, %r1529, 4;
	add.s64 	%rd284, %rd4, %rd283;
	ld.global.u32 	%r1530, [%rd284];
	setp.eq.s32 	%p141, %r1530, -1;
	selp.u32 	%r1531, 1, 0, %p141;
	add.s32 	%r1532, %r1528, %r1531;
	ld.global.u32 	%r1533, [%rd262+44];
	mul.wide.s32 	%rd285, %r1533, 4;
	add.s64 	%rd286, %rd4, %rd285;
	ld.global.u32 	%r1534, [%rd286];
	setp.eq.s32 	%p142, %r1534, -1;
	selp.u32 	%r1535, 1, 0, %p142;
	add.s32 	%r1536, %r1532, %r1535;
	ld.global.u32 	%r1537, [%rd262+48];
	mul.wide.s32 	%rd287, %r1537, 4;
	add.s64 	%rd288, %rd4, %rd287;
	ld.global.u32 	%r1538, [%rd288];
	setp.eq.s32 	%p143, %r1538, -1;
	selp.u32 	%r1539, 1, 0, %p143;
	add.s32 	%r1540, %r1536, %r1539;
	ld.global.u32 	%r1541, [%rd262+52];
	mul.wide.s32 	%rd289, %r1541, 4;
	add.s64 	%rd290, %rd4, %rd289;
	ld.global.u32 	%r1542, [%rd290];
	setp.eq.s32 	%p144, %r1542, -1;
	selp.u32 	%r1543, 1, 0, %p144;
	add.s32 	%r1544, %r1540, %r1543;
	ld.global.u32 	%r1545, [%rd262+56];
	mul.wide.s32 	%rd291, %r1545, 4;
	add.s64 	%rd292, %rd4, %rd291;
	ld.global.u32 	%r1546, [%rd292];
	setp.eq.s32 	%p145, %r1546, -1;
	selp.u32 	%r1547, 1, 0, %p145;
	add.s32 	%r1548, %r1544, %r1547;
	ld.global.u32 	%r1549, [%rd262+60];
	mul.wide.s32 	%rd293, %r1549, 4;
	add.s64 	%rd294, %rd4, %rd293;
	ld.global.u32 	%r1550, [%rd294];
	setp.eq.s32 	%p146, %r1550, -1;
	selp.u32 	%r1551, 1, 0, %p146;
	add.s32 	%r5891, %r1548, %r1551;
	add.s32 	%r5883, %r5883, 16;
	add.s32 	%r5881, %r5881, 16;
	setp.ne.s32 	%p147, %r5881, %r178;
	@%p147 bra 	$L__BB27_93;
$L__BB27_94:
	setp.eq.s32 	%p148, %r177, 0;
	@%p148 bra 	$L__BB27_104;
	and.b32  	%r188, %r176, 7;
	setp.lt.u32 	%p149, %r177, 8;
	@%p149 bra 	$L__BB27_97;
	mul.wide.s32 	%rd295, %r5883, 4;
	add.s64 	%rd296, %rd3, %rd295;
	ld.global.u32 	%r1553, [%rd296];
	mul.wide.s32 	%rd297, %r1553, 4;
	add.s64 	%rd298, %rd4, %rd297;
	ld.global.u32 	%r1554, [%rd298];
	setp.eq.s32 	%p150, %r1554, -1;
	selp.u32 	%r1555, 1, 0, %p150;
	add.s32 	%r1556, %r5891, %r1555;
	ld.global.u32 	%r1557, [%rd296+4];
	mul.wide.s32 	%rd299, %r1557, 4;
	add.s64 	%rd300, %rd4, %rd299;
	ld.global.u32 	%r1558, [%rd300];
	setp.eq.s32 	%p151, %r1558, -1;
	selp.u32 	%r1559, 1, 0, %p151;
	add.s32 	%r1560, %r1556, %r1559;
	ld.global.u32 	%r1561, [%rd296+8];
	mul.wide.s32 	%rd301, %r1561, 4;
	add.s64 	%rd302, %rd4, %rd301;
	ld.global.u32 	%r1562, [%rd302];
	setp.eq.s32 	%p152, %r1562, -1;
	selp.u32 	%r1563, 1, 0, %p152;
	add.s32 	%r1564, %r1560, %r1563;
	ld.global.u32 	%r1565, [%rd296+12];
	mul.wide.s32 	%rd303, %r1565, 4;
	add.s64 	%rd304, %rd4, %rd303;
	ld.global.u32 	%r1566, [%rd304];
	setp.eq.s32 	%p153, %r1566, -1;
	selp.u32 	%r1567, 1, 0, %p153;
	add.s32 	%r1568, %r1564, %r1567;
	ld.global.u32 	%r1569, [%rd296+16];
	mul.wide.s32 	%rd305, %r1569, 4;
	add.s64 	%rd306, %rd4, %rd305;
	ld.global.u32 	%r1570, [%rd306];
	setp.eq.s32 	%p154, %r1570, -1;
	selp.u32 	%r1571, 1, 0, %p154;
	add.s32 	%r1572, %r1568, %r1571;
	ld.global.u32 	%r1573, [%rd296+20];
	mul.wide.s32 	%rd307, %r1573, 4;
	add.s64 	%rd308, %rd4, %rd307;
	ld.global.u32 	%r1574, [%rd308];
	setp.eq.s32 	%p155, %r1574, -1;
	selp.u32 	%r1575, 1, 0, %p155;
	add.s32 	%r1576, %r1572, %r1575;
	ld.global.u32 	%r1577, [%rd296+24];
	mul.wide.s32 	%rd309, %r1577, 4;
	add.s64 	%rd310, %rd4, %rd309;
	ld.global.u32 	%r1578, [%rd310];
	setp.eq.s32 	%p156, %r1578, -1;
	selp.u32 	%r1579, 1, 0, %p156;
	add.s32 	%r1580, %r1576, %r1579;
	ld.global.u32 	%r1581, [%rd296+28];
	mul.wide.s32 	%rd311, %r1581, 4;
	add.s64 	%rd312, %rd4, %rd311;
	ld.global.u32 	%r1582, [%rd312];
	setp.eq.s32 	%p157, %r1582, -1;
	selp.u32 	%r1583, 1, 0, %p157;
	add.s32 	%r5891, %r1580, %r1583;
	add.s32 	%r5883, %r5883, 8;
$L__BB27_97:
	setp.eq.s32 	%p158, %r188, 0;
	@%p158 bra 	$L__BB27_104;
	and.b32  	%r194, %r176, 3;
	setp.lt.u32 	%p159, %r188, 4;
	@%p159 bra 	$L__BB27_100;
	mul.wide.s32 	%rd313, %r5883, 4;
	add.s64 	%rd314, %rd3, %rd313;
	ld.global.u32 	%r1585, [%rd314];
	mul.wide.s32 	%rd315, %r1585, 4;
	add.s64 	%rd316, %rd4, %rd315;
	ld.global.u32 	%r1586, [%rd316];
	setp.eq.s32 	%p160, %r1586, -1;
	selp.u32 	%r1587, 1, 0, %p160;
	add.s32 	%r1588, %r5891, %r1587;
	ld.global.u32 	%r1589, [%rd314+4];
	mul.wide.s32 	%rd317, %r1589, 4;
	add.s64 	%rd318, %rd4, %rd317;
	ld.global.u32 	%r1590, [%rd318];
	setp.eq.s32 	%p161, %r1590, -1;
	selp.u32 	%r1591, 1, 0, %p161;
	add.s32 	%r1592, %r1588, %r1591;
	ld.global.u32 	%r1593, [%rd314+8];
	mul.wide.s32 	%rd319, %r1593, 4;
	add.s64 	%rd320, %rd4, %rd319;
	ld.global.u32 	%r1594, [%rd320];
	setp.eq.s32 	%p162, %r1594, -1;
	selp.u32 	%r1595, 1, 0, %p162;
	add.s32 	%r1596, %r1592, %r1595;
	ld.global.u32 	%r1597, [%rd314+12];
	mul.wide.s32 	%rd321, %r1597, 4;
	add.s64 	%rd322, %rd4, %rd321;
	ld.global.u32 	%r1598, [%rd322];
	setp.eq.s32 	%p163, %r1598, -1;
	selp.u32 	%r1599, 1, 0, %p163;
	add.s32 	%r5891, %r1596, %r1599;
	add.s32 	%r5883, %r5883, 4;
$L__BB27_100:
	setp.eq.s32 	%p164, %r194, 0;
	@%p164 bra 	$L__BB27_104;
	mul.wide.s32 	%rd323, %r5883, 4;
	add.s64 	%rd15, %rd3, %rd323;
	ld.global.u32 	%r1600, [%rd15];
	mul.wide.s32 	%rd324, %r1600, 4;
	add.s64 	%rd325, %rd4, %rd324;
	ld.global.u32 	%r1601, [%rd325];
	setp.eq.s32 	%p165, %r1601, -1;
	selp.u32 	%r1602, 1, 0, %p165;
	add.s32 	%r5891, %r5891, %r1602;
	setp.eq.s32 	%p166, %r194, 1;
	@%p166 bra 	$L__BB27_104;
	ld.global.u32 	%r1603, [%rd15+4];
	mul.wide.s32 	%rd326, %r1603, 4;
	add.s64 	%rd327, %rd4, %rd326;
	ld.global.u32 	%r1604, [%rd327];
	setp.eq.s32 	%p167, %r1604, -1;
	selp.u32 	%r1605, 1, 0, %p167;
	add.s32 	%r5891, %r5891, %r1605;
	setp.eq.s32 	%p168, %r194, 2;
	@%p168 bra 	$L__BB27_104;
	ld.global.u32 	%r1606, [%rd15+8];
	mul.wide.s32 	%rd328, %r1606, 4;
	add.s64 	%rd329, %rd4, %rd328;
	ld.global.u32 	%r1607, [%rd329];
	setp.eq.s32 	%p169, %r1607, -1;
	selp.u32 	%r1608, 1, 0, %p169;
	add.s32 	%r5891, %r5891, %r1608;
$L__BB27_104:
	ld.global.u32 	%r1610, [%rd10+4096];
	setp.ne.s32 	%p170, %r1610, -1;
	mov.b32 	%r5904, 0;
	@%p170 bra 	$L__BB27_119;
	ld.global.u32 	%r5896, [%rd11+4096];
	ld.global.u32 	%r205, [%rd11+4100];
	setp.ge.s32 	%p171, %r5896, %r205;
	@%p171 bra 	$L__BB27_119;
	add.s32 	%r1614, %r5896, 1;
	max.s32 	%r1615, %r205, %r1614;
	sub.s32 	%r206, %r1615, %r5896;
	and.b32  	%r207, %r206, 15;
	sub.s32 	%r1616, %r5896, %r1615;
	setp.gt.u32 	%p172, %r1616, -16;
	mov.b32 	%r5904, 0;
	@%p172 bra 	$L__BB27_109;
	and.b32  	%r208, %r206, -16;
	mov.b32 	%r5904, 0;
	mov.u32 	%r5894, %r5904;
$L__BB27_108:
	.pragma "nounroll";
	mul.wide.s32 	%rd330, %r5896, 4;
	add.s64 	%rd331, %rd3, %rd330;
	ld.global.u32 	%r1618, [%rd331];
	mul.wide.s32 	%rd332, %r1618, 4;
	add.s64 	%rd333, %rd4, %rd332;
	ld.global.u32 	%r1619, [%rd333];
	setp.eq.s32 	%p173, %r1619, -1;
	selp.u32 	%r1620, 1, 0, %p173;
	add.s32 	%r1621, %r5904, %r1620;
	ld.global.u32 	%r1622, [%rd331+4];
	mul.wide.s32 	%rd334, %r1622, 4;
	add.s64 	%rd335, %rd4, %rd334;
	ld.global.u32 	%r1623, [%rd335];
	setp.eq.s32 	%p174, %r1623, -1;
	selp.u32 	%r1624, 1, 0, %p174;
	add.s32 	%r1625, %r1621, %r1624;
	ld.global.u32 	%r1626, [%rd331+8];
	mul.wide.s32 	%rd336, %r1626, 4;
	add.s64 	%rd337, %rd4, %rd336;
	ld.global.u32 	%r1627, [%rd337];
	setp.eq.s32 	%p175, %r1627, -1;
	selp.u32 	%r1628, 1, 0, %p175;
	add.s32 	%r1629, %r1625, %r1628;
	ld.global.u32 	%r1630, [%rd331+12];
	mul.wide.s32 	%rd338, %r1630, 4;
	add.s64 	%rd339, %rd4, %rd338;
	ld.global.u32 	%r1631, [%rd339];
	setp.eq.s32 	%p176, %r1631, -1;
	selp.u32 	%r1632, 1, 0, %p176;
	add.s32 	%r1633, %r1629, %r1632;
	ld.global.u32 	%r1634, [%rd331+16];
	mul.wide.s32 	%rd340, %r1634, 4;
	add.s64 	%rd341, %rd4, %rd340;
	ld.global.u32 	%r1635, [%rd341];
	setp.eq.s32 	%p177, %r1635, -1;
	selp.u32 	%r1636, 1, 0, %p177;
	add.s32 	%r1637, %r1633, %r1636;
	ld.global.u32 	%r1638, [%rd331+20];
	mul.wide.s32 	%rd342, %r1638, 4;
	add.s64 	%rd343, %rd4, %rd342;
	ld.global.u32 	%r1639, [%rd343];
	setp.eq.s32 	%p178, %r1639, -1;
	selp.u32 	%r1640, 1, 0, %p178;
	add.s32 	%r1641, %r1637, %r1640;
	ld.global.u32 	%r1642, [%rd331+24];
	mul.wide.s32 	%rd344, %r1642, 4;
	add.s64 	%rd345, %rd4, %rd344;
	ld.global.u32 	%r1643, [%rd345];
	setp.eq.s32 	%p179, %r1643, -1;
	selp.u32 	%r1644, 1, 0, %p179;
	add.s32 	%r1645, %r1641, %r1644;
	ld.global.u32 	%r1646, [%rd331+28];
	mul.wide.s32 	%rd346, %r1646, 4;
	add.s64 	%rd347, %rd4, %rd346;
	ld.global.u32 	%r1647, [%rd347];
	setp.eq.s32 	%p180, %r1647, -1;
	selp.u32 	%r1648, 1, 0, %p180;
	add.s32 	%r1649, %r1645, %r1648;
	ld.global.u32 	%r1650, [%rd331+32];
	mul.wide.s32 	%rd348, %r1650, 4;
	add.s64 	%rd349, %rd4, %rd348;
	ld.global.u32 	%r1651, [%rd349];
	setp.eq.s32 	%p181, %r1651, -1;
	selp.u32 	%r1652, 1, 0, %p181;
	add.s32 	%r1653, %r1649, %r1652;
	ld.global.u32 	%r1654, [%rd331+36];
	mul.wide.s32 	%rd350, %r1654, 4;
	add.s64 	%rd351, %rd4, %rd350;
	ld.global.u32 	%r1655, [%rd351];
	setp.eq.s32 	%p182, %r1655, -1;
	selp.u32 	%r1656, 1, 0, %p182;
	add.s32 	%r1657, %r1653, %r1656;
	ld.global.u32 	%r1658, [%rd331+40];
	mul.wide.s32 	%rd352, %r1658, 4;
	add.s64 	%rd353, %rd4, %rd352;
	ld.global.u32 	%r1659, [%rd353];
	setp.eq.s32 	%p183, %r1659, -1;
	selp.u32 	%r1660, 1, 0, %p183;
	add.s32 	%r1661, %r1657, %r1660;
	ld.global.u32 	%r1662, [%rd331+44];
	mul.wide.s32 	%rd354, %r1662, 4;
	add.s64 	%rd355, %rd4, %rd354;
	ld.global.u32 	%r1663, [%rd355];
	setp.eq.s32 	%p184, %r1663, -1;
	selp.u32 	%r1664, 1, 0, %p184;
	add.s32 	%r1665, %r1661, %r1664;
	ld.global.u32 	%r1666, [%rd331+48];
	mul.wide.s32 	%rd356, %r1666, 4;
	add.s64 	%rd357, %rd4, %rd356;
	ld.global.u32 	%r1667, [%rd357];
	setp.eq.s32 	%p185, %r1667, -1;
	selp.u32 	%r1668, 1, 0, %p185;
	add.s32 	%r1669, %r1665, %r1668;
	ld.global.u32 	%r1670, [%rd331+52];
	mul.wide.s32 	%rd358, %r1670, 4;
	add.s64 	%rd359, %rd4, %rd358;
	ld.global.u32 	%r1671, [%rd359];
	setp.eq.s32 	%p186, %r1671, -1;
	selp.u32 	%r1672, 1, 0, %p186;
	add.s32 	%r1673, %r1669, %r1672;
	ld.global.u32 	%r1674, [%rd331+56];
	mul.wide.s32 	%rd360, %r1674, 4;
	add.s64 	%rd361, %rd4, %rd360;
	ld.global.u32 	%r1675, [%rd361];
	setp.eq.s32 	%p187, %r1675, -1;
	selp.u32 	%r1676, 1, 0, %p187;
	add.s32 	%r1677, %r1673, %r1676;
	ld.global.u32 	%r1678, [%rd331+60];
	mul.wide.s32 	%rd362, %r1678, 4;
	add.s64 	%rd363, %rd4, %rd362;
	ld.global.u32 	%r1679, [%rd363];
	setp.eq.s32 	%p188, %r1679, -1;
	selp.u32 	%r1680, 1, 0, %p188;
	add.s32 	%r5904, %r1677, %r1680;
	add.s32 	%r5896, %r5896, 16;
	add.s32 	%r5894, %r5894, 16;
	setp.ne.s32 	%p189, %r5894, %r208;
	@%p189 bra 	$L__BB27_108;
$L__BB27_109:
	setp.eq.s32 	%p190, %r207, 0;
	@%p190 bra 	$L__BB27_119;
	and.b32  	%r218, %r206, 7;
	setp.lt.u32 	%p191, %r207, 8;
	@%p191 bra 	$L__BB27_112;
	mul.wide.s32 	%rd364, %r5896, 4;
	add.s64 	%rd365, %rd3, %rd364;
	ld.global.u32 	%r1682, [%rd365];
	mul.wide.s32 	%rd366, %r1682, 4;
	add.s64 	%rd367, %rd4, %rd366;
	ld.global.u32 	%r1683, [%rd367];
	setp.eq.s32 	%p192, %r1683, -1;
	selp.u32 	%r1684, 1, 0, %p192;
	add.s32 	%r1685, %r5904, %r1684;
	ld.global.u32 	%r1686, [%rd365+4];
	mul.wide.s32 	%rd368, %r1686, 4;
	add.s64 	%rd369, %rd4, %rd368;
	ld.global.u32 	%r1687, [%rd369];
	setp.eq.s32 	%p193, %r1687, -1;
	selp.u32 	%r1688, 1, 0, %p193;
	add.s32 	%r1689, %r1685, %r1688;
	ld.global.u32 	%r1690, [%rd365+8];
	mul.wide.s32 	%rd370, %r1690, 4;
	add.s64 	%rd371, %rd4, %rd370;
	ld.global.u32 	%r1691, [%rd371];
	setp.eq.s32 	%p194, %r1691, -1;
	selp.u32 	%r1692, 1, 0, %p194;
	add.s32 	%r1693, %r1689, %r1692;
	ld.global.u32 	%r1694, [%rd365+12];
	mul.wide.s32 	%rd372, %r1694, 4;
	add.s64 	%rd373, %rd4, %rd372;
	ld.global.u32 	%r1695, [%rd373];
	setp.eq.s32 	%p195, %r1695, -1;
	selp.u32 	%r1696, 1, 0, %p195;
	add.s32 	%r1697, %r1693, %r1696;
	ld.global.u32 	%r1698, [%rd365+16];
	mul.wide.s32 	%rd374, %r1698, 4;
	add.s64 	%rd375, %rd4, %rd374;
	ld.global.u32 	%r1699, [%rd375];
	setp.eq.s32 	%p196, %r1699, -1;
	selp.u32 	%r1700, 1, 0, %p196;
	add.s32 	%r1701, %r1697, %r1700;
	ld.global.u32 	%r1702, [%rd365+20];
	mul.wide.s32 	%rd376, %r1702, 4;
	add.s64 	%rd377, %rd4, %rd376;
	ld.global.u32 	%r1703, [%rd377];
	setp.eq.s32 	%p197, %r1703, -1;
	selp.u32 	%r1704, 1, 0, %p197;
	add.s32 	%r1705, %r1701, %r1704;
	ld.global.u32 	%r1706, [%rd365+24];
	mul.wide.s32 	%rd378, %r1706, 4;
	add.s64 	%rd379, %rd4, %rd378;
	ld.global.u32 	%r1707, [%rd379];
	setp.eq.s32 	%p198, %r1707, -1;
	selp.u32 	%r1708, 1, 0, %p198;
	add.s32 	%r1709, %r1705, %r1708;
	ld.global.u32 	%r1710, [%rd365+28];
	mul.wide.s32 	%rd380, %r1710, 4;
	add.s64 	%rd381, %rd4, %rd380;
	ld.global.u32 	%r1711, [%rd381];
	setp.eq.s32 	%p199, %r1711, -1;
	selp.u32 	%r1712, 1, 0, %p199;
	add.s32 	%r5904, %r1709, %r1712;
	add.s32 	%r5896, %r5896, 8;
$L__BB27_112:
	setp.eq.s32 	%p200, %r218, 0;
	@%p200 bra 	$L__BB27_119;
	and.b32  	%r224, %r206, 3;
	setp.lt.u32 	%p201, %r218, 4;
	@%p201 bra 	$L__BB27_115;
	mul.wide.s32 	%rd382, %r5896, 4;
	add.s64 	%rd383, %rd3, %rd382;
	ld.global.u32 	%r1714, [%rd383];
	mul.wide.s32 	%rd384, %r1714, 4;
	add.s64 	%rd385, %rd4, %rd384;
	ld.global.u32 	%r1715, [%rd385];
	setp.eq.s32 	%p202, %r1715, -1;
	selp.u32 	%r1716, 1, 0, %p202;
	add.s32 	%r1717, %r5904, %r1716;
	ld.global.u32 	%r1718, [%rd383+4];
	mul.wide.s32 	%rd386, %r1718, 4;
	add.s64 	%rd387, %rd4, %rd386;
	ld.global.u32 	%r1719, [%rd387];
	setp.eq.s32 	%p203, %r1719, -1;
	selp.u32 	%r1720, 1, 0, %p203;
	add.s32 	%r1721, %r1717, %r1720;
	ld.global.u32 	%r1722, [%rd383+8];
	mul.wide.s32 	%rd388, %r1722, 4;
	add.s64 	%rd389, %rd4, %rd388;
	ld.global.u32 	%r1723, [%rd389];
	setp.eq.s32 	%p204, %r1723, -1;
	selp.u32 	%r1724, 1, 0, %p204;
	add.s32 	%r1725, %r1721, %r1724;
	ld.global.u32 	%r1726, [%rd383+12];
	mul.wide.s32 	%rd390, %r1726, 4;
	add.s64 	%rd391, %rd4, %rd390;
	ld.global.u32 	%r1727, [%rd391];
	setp.eq.s32 	%p205, %r1727, -1;
	selp.u32 	%r1728, 1, 0, %p205;
	add.s32 	%r5904, %r1725, %r1728;
	add.s32 	%r5896, %r5896, 4;
$L__BB27_115:
	setp.eq.s32 	%p206, %r224, 0;
	@%p206 bra 	$L__BB27_119;
	mul.wide.s32 	%rd392, %r5896, 4;
	add.s64 	%rd16, %rd3, %rd392;
	ld.global.u32 	%r1729, [%rd16];
	mul.wide.s32 	%rd393, %r1729, 4;
	add.s64 	%rd394, %rd4, %rd393;
	ld.global.u32 	%r1730, [%rd394];
	setp.eq.s32 	%p207, %r1730, -1;
	selp.u32 	%r1731, 1, 0, %p207;
	add.s32 	%r5904, %r5904, %r1731;
	setp.eq.s32 	%p208, %r224, 1;
	@%p208 bra 	$L__BB27_119;
	ld.global.u32 	%r1732, [%rd16+4];
	mul.wide.s32 	%rd395, %r1732, 4;
	add.s64 	%rd396, %rd4, %rd395;
	ld.global.u32 	%r1733, [%rd396];
	setp.eq.s32 	%p209, %r1733, -1;
	selp.u32 	%r1734, 1, 0, %p209;
	add.s32 	%r5904, %r5904, %r1734;
	setp.eq.s32 	%p210, %r224, 2;
	@%p210 bra 	$L__BB27_119;
	ld.global.u32 	%r1735, [%rd16+8];
	mul.wide.s32 	%rd397, %r1735, 4;
	add.s64 	%rd398, %rd4, %rd397;
	ld.global.u32 	%r1736, [%rd398];
	setp.eq.s32 	%p211, %r1736, -1;
	selp.u32 	%r1737, 1, 0, %p211;
	add.s32 	%r5904, %r5904, %r1737;
$L__BB27_119:
	ld.global.u32 	%r1739, [%rd10+5120];
	setp.ne.s32 	%p212, %r1739, -1;
	mov.b32 	%r5917, 0;
	@%p212 bra 	$L__BB27_134;
	ld.global.u32 	%r5909, [%rd11+5120];
	ld.global.u32 	%r235, [%rd11+5124];
	setp.ge.s32 	%p213, %r5909, %r235;
	@%p213 bra 	$L__BB27_134;
	add.s32 	%r1743, %r5909, 1;
	max.s32 	%r1744, %r235, %r1743;
	sub.s32 	%r236, %r1744, %r5909;
	and.b32  	%r237, %r236, 15;
	sub.s32 	%r1745, %r5909, %r1744;
	setp.gt.u32 	%p214, %r1745, -16;
	mov.b32 	%r5917, 0;
	@%p214 bra 	$L__BB27_124;
	and.b32  	%r238, %r236, -16;
	mov.b32 	%r5917, 0;
	mov.u32 	%r5907, %r5917;
$L__BB27_123:
	.pragma "nounroll";
	mul.wide.s32 	%rd399, %r5909, 4;
	add.s64 	%rd400, %rd3, %rd399;
	ld.global.u32 	%r1747, [%rd400];
	mul.wide.s32 	%rd401, %r1747, 4;
	add.s64 	%rd402, %rd4, %rd401;
	ld.global.u32 	%r1748, [%rd402];
	setp.eq.s32 	%p215, %r1748, -1;
	selp.u32 	%r1749, 1, 0, %p215;
	add.s32 	%r1750, %r5917, %r1749;
	ld.global.u32 	%r1751, [%rd400+4];
	mul.wide.s32 	%rd403, %r1751, 4;
	add.s64 	%rd404, %rd4, %rd403;
	ld.global.u32 	%r1752, [%rd404];
	setp.eq.s32 	%p216, %r1752, -1;
	selp.u32 	%r1753, 1, 0, %p216;
	add.s32 	%r1754, %r1750, %r1753;
	ld.global.u32 	%r1755, [%rd400+8];
	mul.wide.s32 	%rd405, %r1755, 4;
	add.s64 	%rd406, %rd4, %rd405;
	ld.global.u32 	%r1756, [%rd406];
	setp.eq.s32 	%p217, %r1756, -1;
	selp.u32 	%r1757, 1, 0, %p217;
	add.s32 	%r1758, %r1754, %r1757;
	ld.global.u32 	%r1759, [%rd400+12];
	mul.wide.s32 	%rd407, %r1759, 4;
	add.s64 	%rd408, %rd4, %rd407;
	ld.global.u32 	%r1760, [%rd408];
	setp.eq.s32 	%p218, %r1760, -1;
	selp.u32 	%r1761, 1, 0, %p218;
	add.s32 	%r1762, %r1758, %r1761;
	ld.global.u32 	%r1763, [%rd400+16];
	mul.wide.s32 	%rd409, %r1763, 4;
	add.s64 	%rd410, %rd4, %rd409;
	ld.global.u32 	%r1764, [%rd410];
	setp.eq.s32 	%p219, %r1764, -1;
	selp.u32 	%r1765, 1, 0, %p219;
	add.s32 	%r1766, %r1762, %r1765;
	ld.global.u32 	%r1767, [%rd400+20];
	mul.wide.s32 	%rd411, %r1767, 4;
	add.s64 	%rd412, %rd4, %rd411;
	ld.global.u32 	%r1768, [%rd412];
	setp.eq.s32 	%p220, %r1768, -1;
	selp.u32 	%r1769, 1, 0, %p220;
	add.s32 	%r1770, %r1766, %r1769;
	ld.global.u32 	%r1771, [%rd400+24];
	mul.wide.s32 	%rd413, %r1771, 4;
	add.s64 	%rd414, %rd4, %rd413;
	ld.global.u32 	%r1772, [%rd414];
	setp.eq.s32 	%p221, %r1772, -1;
	selp.u32 	%r1773, 1, 0, %p221;
	add.s32 	%r1774, %r1770, %r1773;
	ld.global.u32 	%r1775, [%rd400+28];
	mul.wide.s32 	%rd415, %r1775, 4;
	add.s64 	%rd416, %rd4, %rd415;
	ld.global.u32 	%r1776, [%rd416];
	setp.eq.s32 	%p222, %r1776, -1;
	selp.u32 	%r1777, 1, 0, %p222;
	add.s32 	%r1778, %r1774, %r1777;
	ld.global.u32 	%r1779, [%rd400+32];
	mul.wide.s32 	%rd417, %r1779, 4;
	add.s64 	%rd418, %rd4, %rd417;
	ld.global.u32 	%r1780, [%rd418];
	setp.eq.s32 	%p223, %r1780, -1;
	selp.u32 	%r1781, 1, 0, %p223;
	add.s32 	%r1782, %r1778, %r1781;
	ld.global.u32 	%r1783, [%rd400+36];
	mul.wide.s32 	%rd419, %r1783, 4;
	add.s64 	%rd420, %rd4, %rd419;
	ld.global.u32 	%r1784, [%rd420];
	setp.eq.s32 	%p224, %r1784, -1;
	selp.u32 	%r1785, 1, 0, %p224;
	add.s32 	%r1786, %r1782, %r1785;
	ld.global.u32 	%r1787, [%rd400+40];
	mul.wide.s32 	%rd421, %r1787, 4;
	add.s64 	%rd422, %rd4, %rd421;
	ld.global.u32 	%r1788, [%rd422];
	setp.eq.s32 	%p225, %r1788, -1;
	selp.u32 	%r1789, 1, 0, %p225;
	add.s32 	%r1790, %r1786, %r1789;
	ld.global.u32 	%r1791, [%rd400+44];
	mul.wide.s32 	%rd423, %r1791, 4;
	add.s64 	%rd424, %rd4, %rd423;
	ld.global.u32 	%r1792, [%rd424];
	setp.eq.s32 	%p226, %r1792, -1;
	selp.u32 	%r1793, 1, 0, %p226;
	add.s32 	%r1794, %r1790, %r1793;
	ld.global.u32 	%r1795, [%rd400+48];
	mul.wide.s32 	%rd425, %r1795, 4;
	add.s64 	%rd426, %rd4, %rd425;
	ld.global.u32 	%r1796, [%rd426];
	setp.eq.s32 	%p227, %r1796, -1;
	selp.u32 	%r1797, 1, 0, %p227;
	add.s32 	%r1798, %r1794, %r1797;
	ld.global.u32 	%r1799, [%rd400+52];
	mul.wide.s32 	%rd427, %r1799, 4;
	add.s64 	%rd428, %rd4, %rd427;
	ld.global.u32 	%r1800, [%rd428];
	setp.eq.s32 	%p228, %r1800, -1;
	selp.u32 	%r1801, 1, 0, %p228;
	add.s32 	%r1802, %r1798, %r1801;
	ld.global.u32 	%r1803, [%rd400+56];
	mul.wide.s32 	%rd429, %r1803, 4;
	add.s64 	%rd430, %rd4, %rd429;
	ld.global.u32 	%r1804, [%rd430];
	setp.eq.s32 	%p229, %r1804, -1;
	selp.u32 	%r1805, 1, 0, %p229;
	add.s32 	%r1806, %r1802, %r1805;
	ld.global.u32 	%r1807, [%rd400+60];
	mul.wide.s32 	%rd431, %r1807, 4;
	add.s64 	%rd432, %rd4, %rd431;
	ld.global.u32 	%r1808, [%rd432];
	setp.eq.s32 	%p230, %r1808, -1;
	selp.u32 	%r1809, 1, 0, %p230;
	add.s32 	%r5917, %r1806, %r1809;
	add.s32 	%r5909, %r5909, 16;
	add.s32 	%r5907, %r5907, 16;
	setp.ne.s32 	%p231, %r5907, %r238;
	@%p231 bra 	$L__BB27_123;
$L__BB27_124:
	setp.eq.s32 	%p232, %r237, 0;
	@%p232 bra 	$L__BB27_134;
	and.b32  	%r248, %r236, 7;
	setp.lt.u32 	%p233, %r237, 8;
	@%p233 bra 	$L__BB27_127;
	mul.wide.s32 	%rd433, %r5909, 4;
	add.s64 	%rd434, %rd3, %rd433;
	ld.global.u32 	%r1811, [%rd434];
	mul.wide.s32 	%rd435, %r1811, 4;
	add.s64 	%rd436, %rd4, %rd435;
	ld.global.u32 	%r1812, [%rd436];
	setp.eq.s32 	%p234, %r1812, -1;
	selp.u32 	%r1813, 1, 0, %p234;
	add.s32 	%r1814, %r5917, %r1813;
	ld.global.u32 	%r1815, [%rd434+4];
	mul.wide.s32 	%rd437, %r1815, 4;
	add.s64 	%rd438, %rd4, %rd437;
	ld.global.u32 	%r1816, [%rd438];
	setp.eq.s32 	%p235, %r1816, -1;
	selp.u32 	%r1817, 1, 0, %p235;
	add.s32 	%r1818, %r1814, %r1817;
	ld.global.u32 	%r1819, [%rd434+8];
	mul.wide.s32 	%rd439, %r1819, 4;
	add.s64 	%rd440, %rd4, %rd439;
	ld.global.u32 	%r1820, [%rd440];
	setp.eq.s32 	%p236, %r1820, -1;
	selp.u32 	%r1821, 1, 0, %p236;
	add.s32 	%r1822, %r1818, %r1821;
	ld.global.u32 	%r1823, [%rd434+12];
	mul.wide.s32 	%rd441, %r1823, 4;
	add.s64 	%rd442, %rd4, %rd441;
	ld.global.u32 	%r1824, [%rd442];
	setp.eq.s32 	%p237, %r1824, -1;
	selp.u32 	%r1825, 1, 0, %p237;
	add.s32 	%r1826, %r1822, %r1825;
	ld.global.u32 	%r1827, [%rd434+16];
	mul.wide.s32 	%rd443, %r1827, 4;
	add.s64 	%rd444, %rd4, %rd443;
	ld.global.u32 	%r1828, [%rd444];
	setp.eq.s32 	%p238, %r1828, -1;
	selp.u32 	%r1829, 1, 0, %p238;
	add.s32 	%r1830, %r1826, %r1829;
	ld.global.u32 	%r1831, [%rd434+20];
	mul.wide.s32 	%rd445, %r1831, 4;
	add.s64 	%rd446, %rd4, %rd445;
	ld.global.u32 	%r1832, [%rd446];
	setp.eq.s32 	%p239, %r1832, -1;
	selp.u32 	%r1833, 1, 0, %p239;
	add.s32 	%r1834, %r1830, %r1833;
	ld.global.u32 	%r1835, [%rd434+24];
	mul.wide.s32 	%rd447, %r1835, 4;
	add.s64 	%rd448, %rd4, %rd447;
	ld.global.u32 	%r1836, [%rd448];
	setp.eq.s32 	%p240, %r1836, -1;
	selp.u32 	%r1837, 1, 0, %p240;
	add.s32 	%r1838, %r1834, %r1837;
	ld.global.u32 	%r1839, [%rd434+28];
	mul.wide.s32 	%rd449, %r1839, 4;
	add.s64 	%rd450, %rd4, %rd449;
	ld.global.u32 	%r1840, [%rd450];
	setp.eq.s32 	%p241, %r1840, -1;
	selp.u32 	%r1841, 1, 0, %p241;
	add.s32 	%r5917, %r1838, %r1841;
	add.s32 	%r5909, %r5909, 8;
$L__BB27_127:
	setp.eq.s32 	%p242, %r248, 0;
	@%p242 bra 	$L__BB27_134;
	and.b32  	%r254, %r236, 3;
	setp.lt.u32 	%p243, %r248, 4;
	@%p243 bra 	$L__BB27_130;
	mul.wide.s32 	%rd451, %r5909, 4;
	add.s64 	%rd452, %rd3, %rd451;
	ld.global.u32 	%r1843, [%rd452];
	mul.wide.s32 	%rd453, %r1843, 4;
	add.s64 	%rd454, %rd4, %rd453;
	ld.global.u32 	%r1844, [%rd454];
	setp.eq.s32 	%p244, %r1844, -1;
	selp.u32 	%r1845, 1, 0, %p244;
	add.s32 	%r1846, %r5917, %r1845;
	ld.global.u32 	%r1847, [%rd452+4];
	mul.wide.s32 	%rd455, %r1847, 4;
	add.s64 	%rd456, %rd4, %rd455;
	ld.global.u32 	%r1848, [%rd456];
	setp.eq.s32 	%p245, %r1848, -1;
	selp.u32 	%r1849, 1, 0, %p245;
	add.s32 	%r1850, %r1846, %r1849;
	ld.global.u32 	%r1851, [%rd452+8];
	mul.wide.s32 	%rd457, %r1851, 4;
	add.s64 	%rd458, %rd4, %rd457;
	ld.global.u32 	%r1852, [%rd458];
	setp.eq.s32 	%p246, %r1852, -1;
	selp.u32 	%r1853, 1, 0, %p246;
	add.s32 	%r1854, %r1850, %r1853;
	ld.global.u32 	%r1855, [%rd452+12];
	mul.wide.s32 	%rd459, %r1855, 4;
	add.s64 	%rd460, %rd4, %rd459;
	ld.global.u32 	%r1856, [%rd460];
	setp.eq.s32 	%p247, %r1856, -1;
	selp.u32 	%r1857, 1, 0, %p247;
	add.s32 	%r5917, %r1854, %r1857;
	add.s32 	%r5909, %r5909, 4;
$L__BB27_130:
	setp.eq.s32 	%p248, %r254, 0;
	@%p248 bra 	$L__BB27_134;
	mul.wide.s32 	%rd461, %r5909, 4;
	add.s64 	%rd17, %rd3, %rd461;
	ld.global.u32 	%r1858, [%rd17];
	mul.wide.s32 	%rd462, %r1858, 4;
	add.s64 	%rd463, %rd4, %rd462;
	ld.global.u32 	%r1859, [%rd463];
	setp.eq.s32 	%p249, %r1859, -1;
	selp.u32 	%r1860, 1, 0, %p249;
	add.s32 	%r5917, %r5917, %r1860;
	setp.eq.s32 	%p250, %r254, 1;
	@%p250 bra 	$L__BB27_134;
	ld.global.u32 	%r1861, [%rd17+4];
	mul.wide.s32 	%rd464, %r1861, 4;
	add.s64 	%rd465, %rd4, %rd464;
	ld.global.u32 	%r1862, [%rd465];
	setp.eq.s32 	%p251, %r1862, -1;
	selp.u32 	%r1863, 1, 0, %p251;
	add.s32 	%r5917, %r5917, %r1863;
	setp.eq.s32 	%p252, %r254, 2;
	@%p252 bra 	$L__BB27_134;
	ld.global.u32 	%r1864, [%rd17+8];
	mul.wide.s32 	%rd466, %r1864, 4;
	add.s64 	%rd467, %rd4, %rd466;
	ld.global.u32 	%r1865, [%rd467];
	setp.eq.s32 	%p253, %r1865, -1;
	selp.u32 	%r1866, 1, 0, %p253;
	add.s32 	%r5917, %r5917, %r1866;
$L__BB27_134:
	ld.global.u32 	%r1868, [%rd10+6144];
	setp.ne.s32 	%p254, %r1868, -1;
	mov.b32 	%r5930, 0;
	@%p254 bra 	$L__BB27_149;
	ld.global.u32 	%r5922, [%rd11+6144];
	ld.global.u32 	%r265, [%rd11+6148];
	setp.ge.s32 	%p255, %r5922, %r265;
	@%p255 bra 	$L__BB27_149;
	add.s32 	%r1872, %r5922, 1;
	max.s32 	%r1873, %r265, %r1872;
	sub.s32 	%r266, %r1873, %r5922;
	and.b32  	%r267, %r266, 15;
	sub.s32 	%r1874, %r5922, %r1873;
	setp.gt.u32 	%p256, %r1874, -16;
	mov.b32 	%r5930, 0;
	@%p256 bra 	$L__BB27_139;
	and.b32  	%r268, %r266, -16;
	mov.b32 	%r5930, 0;
	mov.u32 	%r5920, %r5930;
$L__BB27_138:
	.pragma "nounroll";
	mul.wide.s32 	%rd468, %r5922, 4;
	add.s64 	%rd469, %rd3, %rd468;
	ld.global.u32 	%r1876, [%rd469];
	mul.wide.s32 	%rd470, %r1876, 4;
	add.s64 	%rd471, %rd4, %rd470;
	ld.global.u32 	%r1877, [%rd471];
	setp.eq.s32 	%p257, %r1877, -1;
	selp.u32 	%r1878, 1, 0, %p257;
	add.s32 	%r1879, %r5930, %r1878;
	ld.global.u32 	%r1880, [%rd469+4];
	mul.wide.s32 	%rd472, %r1880, 4;
	add.s64 	%rd473, %rd4, %rd472;
	ld.global.u32 	%r1881, [%rd473];
	setp.eq.s32 	%p258, %r1881, -1;
	selp.u32 	%r1882, 1, 0, %p258;
	add.s32 	%r1883, %r1879, %r1882;
	ld.global.u32 	%r1884, [%rd469+8];
	mul.wide.s32 	%rd474, %r1884, 4;
	add.s64 	%rd475, %rd4, %rd474;
	ld.global.u32 	%r1885, [%rd475];
	setp.eq.s32 	%p259, %r1885, -1;
	selp.u32 	%r1886, 1, 0, %p259;
	add.s32 	%r1887, %r1883, %r1886;
	ld.global.u32 	%r1888, [%rd469+12];
	mul.wide.s32 	%rd476, %r1888, 4;
	add.s64 	%rd477, %rd4, %rd476;
	ld.global.u32 	%r1889, [%rd477];
	setp.eq.s32 	%p260, %r1889, -1;
	selp.u32 	%r1890, 1, 0, %p260;
	add.s32 	%r1891, %r1887, %r1890;
	ld.global.u32 	%r1892, [%rd469+16];
	mul.wide.s32 	%rd478, %r1892, 4;
	add.s64 	%rd479, %rd4, %rd478;
	ld.global.u32 	%r1893, [%rd479];
	setp.eq.s32 	%p261, %r1893, -1;
	selp.u32 	%r1894, 1, 0, %p261;
	add.s32 	%r1895, %r1891, %r1894;
	ld.global.u32 	%r1896, [%rd469+20];
	mul.wide.s32 	%rd480, %r1896, 4;
	add.s64 	%rd481, %rd4, %rd480;
	ld.global.u32 	%r1897, [%rd481];
	setp.eq.s32 	%p262, %r1897, -1;
	selp.u32 	%r1898, 1, 0, %p262;
	add.s32 	%r1899, %r1895, %r1898;
	ld.global.u32 	%r1900, [%rd469+24];
	mul.wide.s32 	%rd482, %r1900, 4;
	add.s64 	%rd483, %rd4, %rd482;
	ld.global.u32 	%r1901, [%rd483];
	setp.eq.s32 	%p263, %r1901, -1;
	selp.u32 	%r1902, 1, 0, %p263;
	add.s32 	%r1903, %r1899, %r1902;
	ld.global.u32 	%r1904, [%rd469+28];
	mul.wide.s32 	%rd484, %r1904, 4;
	add.s64 	%rd485, %rd4, %rd484;
	ld.global.u32 	%r1905, [%rd485];
	setp.eq.s32 	%p264, %r1905, -1;
	selp.u32 	%r1906, 1, 0, %p264;
	add.s32 	%r1907, %r1903, %r1906;
	ld.global.u32 	%r1908, [%rd469+32];
	mul.wide.s32 	%rd486, %r1908, 4;
	add.s64 	%rd487, %rd4, %rd486;
	ld.global.u32 	%r1909, [%rd487];
	setp.eq.s32 	%p265, %r1909, -1;
	selp.u32 	%r1910, 1, 0, %p265;
	add.s32 	%r1911, %r1907, %r1910;
	ld.global.u32 	%r1912, [%rd469+36];
	mul.wide.s32 	%rd488, %r1912, 4;
	add.s64 	%rd489, %rd4, %rd488;
	ld.global.u32 	%r1913, [%rd489];
	setp.eq.s32 	%p266, %r1913, -1;
	selp.u32 	%r1914, 1, 0, %p266;
	add.s32 	%r1915, %r1911, %r1914;
	ld.global.u32 	%r1916, [%rd469+40];
	mul.wide.s32 	%rd490, %r1916, 4;
	add.s64 	%rd491, %rd4, %rd490;
	ld.global.u32 	%r1917, [%rd491];
	setp.eq.s32 	%p267, %r1917, -1;
	selp.u32 	%r1918, 1, 0, %p267;
	add.s32 	%r1919, %r1915, %r1918;
	ld.global.u32 	%r1920, [%rd469+44];
	mul.wide.s32 	%rd492, %r1920, 4;
	add.s64 	%rd493, %rd4, %rd492;
	ld.global.u32 	%r1921, [%rd493];
	setp.eq.s32 	%p268, %r1921, -1;
	selp.u32 	%r1922, 1, 0, %p268;
	add.s32 	%r1923, %r1919, %r1922;
	ld.global.u32 	%r1924, [%rd469+48];
	mul.wide.s32 	%rd494, %r1924, 4;
	add.s64 	%rd495, %rd4, %rd494;
	ld.global.u32 	%r1925, [%rd495];
	setp.eq.s32 	%p269, %r1925, -1;
	selp.u32 	%r1926, 1, 0, %p269;
	add.s32 	%r1927, %r1923, %r1926;
	ld.global.u32 	%r1928, [%rd469+52];
	mul.wide.s32 	%rd496, %r1928, 4;
	add.s64 	%rd497, %rd4, %rd496;
	ld.global.u32 	%r1929, [%rd497];
	setp.eq.s32 	%p270, %r1929, -1;
	selp.u32 	%r1930, 1, 0, %p270;
	add.s32 	%r1931, %r1927, %r1930;
	ld.global.u32 	%r1932, [%rd469+56];
	mul.wide.s32 	%rd498, %r1932, 4;
	add.s64 	%rd499, %rd4, %rd498;
	ld.global.u32 	%r1933, [%rd499];
	setp.eq.s32 	%p271, %r1933, -1;
	selp.u32 	%r1934, 1, 0, %p271;
	add.s32 	%r1935, %r1931, %r1934;
	ld.global.u32 	%r1936, [%rd469+60];
	mul.wide.s32 	%rd500, %r1936, 4;
	add.s64 	%rd501, %rd4, %rd500;
	ld.global.u32 	%r1937, [%rd501];
	setp.eq.s32 	%p272, %r1937, -1;
	selp.u32 	%r1938, 1, 0, %p272;
	add.s32 	%r5930, %r1935, %r1938;
	add.s32 	%r5922, %r5922, 16;
	add.s32 	%r5920, %r5920, 16;
	setp.ne.s32 	%p273, %r5920, %r268;
	@%p273 bra 	$L__BB27_138;
$L__BB27_139:
	setp.eq.s32 	%p274, %r267, 0;
	@%p274 bra 	$L__BB27_149;
	and.b32  	%r278, %r266, 7;
	setp.lt.u32 	%p275, %r267, 8;
	@%p275 bra 	$L__BB27_142;
	mul.wide.s32 	%rd502, %r5922, 4;
	add.s64 	%rd503, %rd3, %rd502;
	ld.global.u32 	%r1940, [%rd503];
	mul.wide.s32 	%rd504, %r1940, 4;
	add.s64 	%rd505, %rd4, %rd504;
	ld.global.u32 	%r1941, [%rd505];
	setp.eq.s32 	%p276, %r1941, -1;
	selp.u32 	%r1942, 1, 0, %p276;
	add.s32 	%r1943, %r5930, %r1942;
	ld.global.u32 	%r1944, [%rd503+4];
	mul.wide.s32 	%rd506, %r1944, 4;
	add.s64 	%rd507, %rd4, %rd506;
	ld.global.u32 	%r1945, [%rd507];
	setp.eq.s32 	%p277, %r1945, -1;
	selp.u32 	%r1946, 1, 0, %p277;
	add.s32 	%r1947, %r1943, %r1946;
	ld.global.u32 	%r1948, [%rd503+8];
	mul.wide.s32 	%rd508, %r1948, 4;
	add.s64 	%rd509, %rd4, %rd508;
	ld.global.u32 	%r1949, [%rd509];
	setp.eq.s32 	%p278, %r1949, -1;
	selp.u32 	%r1950, 1, 0, %p278;
	add.s32 	%r1951, %r1947, %r1950;
	ld.global.u32 	%r1952, [%rd503+12];
	mul.wide.s32 	%rd510, %r1952, 4;
	add.s64 	%rd511, %rd4, %rd510;
	ld.global.u32 	%r1953, [%rd511];
	setp.eq.s32 	%p279, %r1953, -1;
	selp.u32 	%r1954, 1, 0, %p279;
	add.s32 	%r1955, %r1951, %r1954;
	ld.global.u32 	%r1956, [%rd503+16];
	mul.wide.s32 	%rd512, %r1956, 4;
	add.s64 	%rd513, %rd4, %rd512;
	ld.global.u32 	%r1957, [%rd513];
	setp.eq.s32 	%p280, %r1957, -1;
	selp.u32 	%r1958, 1, 0, %p280;
	add.s32 	%r1959, %r1955, %r1958;
	ld.global.u32 	%r1960, [%rd503+20];
	mul.wide.s32 	%rd514, %r1960, 4;
	add.s64 	%rd515, %rd4, %rd514;
	ld.global.u32 	%r1961, [%rd515];
	setp.eq.s32 	%p281, %r1961, -1;
	selp.u32 	%r1962, 1, 0, %p281;
	add.s32 	%r1963, %r1959, %r1962;
	ld.global.u32 	%r1964, [%rd503+24];
	mul.wide.s32 	%rd516, %r1964, 4;
	add.s64 	%rd517, %rd4, %rd516;
	ld.global.u32 	%r1965, [%rd517];
	setp.eq.s32 	%p282, %r1965, -1;
	selp.u32 	%r1966, 1, 0, %p282;
	add.s32 	%r1967, %r1963, %r1966;
	ld.global.u32 	%r1968, [%rd503+28];
	mul.wide.s32 	%rd518, %r1968, 4;
	add.s64 	%rd519, %rd4, %rd518;
	ld.global.u32 	%r1969, [%rd519];
	setp.eq.s32 	%p283, %r1969, -1;
	selp.u32 	%r1970, 1, 0, %p283;
	add.s32 	%r5930, %r1967, %r1970;
	add.s32 	%r5922, %r5922, 8;
$L__BB27_142:
	setp.eq.s32 	%p284, %r278, 0;
	@%p284 bra 	$L__BB27_149;
	and.b32  	%r284, %r266, 3;
	setp.lt.u32 	%p285, %r278, 4;
	@%p285 bra 	$L__BB27_145;
	mul.wide.s32 	%rd520, %r5922, 4;
	add.s64 	%rd521, %rd3, %rd520;
	ld.global.u32 	%r1972, [%rd521];
	mul.wide.s32 	%rd522, %r1972, 4;
	add.s64 	%rd523, %rd4, %rd522;
	ld.global.u32 	%r1973, [%rd523];
	setp.eq.s32 	%p286, %r1973, -1;
	selp.u32 	%r1974, 1, 0, %p286;
	add.s32 	%r1975, %r5930, %r1974;
	ld.global.u32 	%r1976, [%rd521+4];
	mul.wide.s32 	%rd524, %r1976, 4;
	add.s64 	%rd525, %rd4, %rd524;
	ld.global.u32 	%r1977, [%rd525];
	setp.eq.s32 	%p287, %r1977, -1;
	selp.u32 	%r1978, 1, 0, %p287;
	add.s32 	%r1979, %r1975, %r1978;
	ld.global.u32 	%r1980, [%rd521+8];
	mul.wide.s32 	%rd526, %r1980, 4;
	add.s64 	%rd527, %rd4, %rd526;
	ld.global.u32 	%r1981, [%rd527];
	setp.eq.s32 	%p288, %r1981, -1;
	selp.u32 	%r1982, 1, 0, %p288;
	add.s32 	%r1983, %r1979, %r1982;
	ld.global.u32 	%r1984, [%rd521+12];
	mul.wide.s32 	%rd528, %r1984, 4;
	add.s64 	%rd529, %rd4, %rd528;
	ld.global.u32 	%r1985, [%rd529];
	setp.eq.s32 	%p289, %r1985, -1;
	selp.u32 	%r1986, 1, 0, %p289;
	add.s32 	%r5930, %r1983, %r1986;
	add.s32 	%r5922, %r5922, 4;
$L__BB27_145:
	setp.eq.s32 	%p290, %r284, 0;
	@%p290 bra 	$L__BB27_149;
	mul.wide.s32 	%rd530, %r5922, 4;
	add.s64 	%rd18, %rd3, %rd530;
	ld.global.u32 	%r1987, [%rd18];
	mul.wide.s32 	%rd531, %r1987, 4;
	add.s64 	%rd532, %rd4, %rd531;
	ld.global.u32 	%r1988, [%rd532];
	setp.eq.s32 	%p291, %r1988, -1;
	selp.u32 	%r1989, 1, 0, %p291;
	add.s32 	%r5930, %r5930, %r1989;
	setp.eq.s32 	%p292, %r284, 1;
	@%p292 bra 	$L__BB27_149;
	ld.global.u32 	%r1990, [%rd18+4];
	mul.wide.s32 	%rd533, %r1990, 4;
	add.s64 	%rd534, %rd4, %rd533;
	ld.global.u32 	%r1991, [%rd534];
	setp.eq.s32 	%p293, %r1991, -1;
	selp.u32 	%r1992, 1, 0, %p293;
	add.s32 	%r5930, %r5930, %r1992;
	setp.eq.s32 	%p294, %r284, 2;
	@%p294 bra 	$L__BB27_149;
	ld.global.u32 	%r1993, [%rd18+8];
	mul.wide.s32 	%rd535, %r1993, 4;
	add.s64 	%rd536, %rd4, %rd535;
	ld.global.u32 	%r1994, [%rd536];
	setp.eq.s32 	%p295, %r1994, -1;
	selp.u32 	%r1995, 1, 0, %p295;
	add.s32 	%r5930, %r5930, %r1995;
$L__BB27_149:
	ld.global.u32 	%r1997, [%rd10+7168];
	setp.ne.s32 	%p296, %r1997, -1;
	mov.b32 	%r5943, 0;
	@%p296 bra 	$L__BB27_164;
	ld.global.u32 	%r5935, [%rd11+7168];
	ld.global.u32 	%r295, [%rd11+7172];
	setp.ge.s32 	%p297, %r5935, %r295;
	@%p297 bra 	$L__BB27_164;
	add.s32 	%r2001, %r5935, 1;
	max.s32 	%r2002, %r295, %r2001;
	sub.s32 	%r296, %r2002, %r5935;
	and.b32  	%r297, %r296, 15;
	sub.s32 	%r2003, %r5935, %r2002;
	setp.gt.u32 	%p298, %r2003, -16;
	mov.b32 	%r5943, 0;
	@%p298 bra 	$L__BB27_154;
	and.b32  	%r298, %r296, -16;
	mov.b32 	%r5943, 0;
	mov.u32 	%r5933, %r5943;
$L__BB27_153:
	.pragma "nounroll";
	mul.wide.s32 	%rd537, %r5935, 4;
	add.s64 	%rd538, %rd3, %rd537;
	ld.global.u32 	%r2005, [%rd538];
	mul.wide.s32 	%rd539, %r2005, 4;
	add.s64 	%rd540, %rd4, %rd539;
	ld.global.u32 	%r2006, [%rd540];
	setp.eq.s32 	%p299, %r2006, -1;
	selp.u32 	%r2007, 1, 0, %p299;
	add.s32 	%r2008, %r5943, %r2007;
	ld.global.u32 	%r2009, [%rd538+4];
	mul.wide.s32 	%rd541, %r2009, 4;
	add.s64 	%rd542, %rd4, %rd541;
	ld.global.u32 	%r2010, [%rd542];
	setp.eq.s32 	%p300, %r2010, -1;
	selp.u32 	%r2011, 1, 0, %p300;
	add.s32 	%r2012, %r2008, %r2011;
	ld.global.u32 	%r2013, [%rd538+8];
	mul.wide.s32 	%rd543, %r2013, 4;
	add.s64 	%rd544, %rd4, %rd543;
	ld.global.u32 	%r2014, [%rd544];
	setp.eq.s32 	%p301, %r2014, -1;
	selp.u32 	%r2015, 1, 0, %p301;
	add.s32 	%r2016, %r2012, %r2015;
	ld.global.u32 	%r2017, [%rd538+12];
	mul.wide.s32 	%rd545, %r2017, 4;
	add.s64 	%rd546, %rd4, %rd545;
	ld.global.u32 	%r2018, [%rd546];
	setp.eq.s32 	%p302, %r2018, -1;
	selp.u32 	%r2019, 1, 0, %p302;
	add.s32 	%r2020, %r2016, %r2019;
	ld.global.u32 	%r2021, [%rd538+16];
	mul.wide.s32 	%rd547, %r2021, 4;
	add.s64 	%rd548, %rd4, %rd547;
	ld.global.u32 	%r2022, [%rd548];
	setp.eq.s32 	%p303, %r2022, -1;
	selp.u32 	%r2023, 1, 0, %p303;
	add.s32 	%r2024, %r2020, %r2023;
	ld.global.u32 	%r2025, [%rd538+20];
	mul.wide.s32 	%rd549, %r2025, 4;
	add.s64 	%rd550, %rd4, %rd549;
	ld.global.u32 	%r2026, [%rd550];
	setp.eq.s32 	%p304, %r2026, -1;
	selp.u32 	%r2027, 1, 0, %p304;
	add.s32 	%r2028, %r2024, %r2027;
	ld.global.u32 	%r2029, [%rd538+24];
	mul.wide.s32 	%rd551, %r2029, 4;
	add.s64 	%rd552, %rd4, %rd551;
	ld.global.u32 	%r2030, [%rd552];
	setp.eq.s32 	%p305, %r2030, -1;
	selp.u32 	%r2031, 1, 0, %p305;
	add.s32 	%r2032, %r2028, %r2031;
	ld.global.u32 	%r2033, [%rd538+28];
	mul.wide.s32 	%rd553, %r2033, 4;
	add.s64 	%rd554, %rd4, %rd553;
	ld.global.u32 	%r2034, [%rd554];
	setp.eq.s32 	%p306, %r2034, -1;
	selp.u32 	%r2035, 1, 0, %p306;
	add.s32 	%r2036, %r2032, %r2035;
	ld.global.u32 	%r2037, [%rd538+32];
	mul.wide.s32 	%rd555, %r2037, 4;
	add.s64 	%rd556, %rd4, %rd555;
	ld.global.u32 	%r2038, [%rd556];
	setp.eq.s32 	%p307, %r2038, -1;
	selp.u32 	%r2039, 1, 0, %p307;
	add.s32 	%r2040, %r2036, %r2039;
	ld.global.u32 	%r2041, [%rd538+36];
	mul.wide.s32 	%rd557, %r2041, 4;
	add.s64 	%rd558, %rd4, %rd557;
	ld.global.u32 	%r2042, [%rd558];
	setp.eq.s32 	%p308, %r2042, -1;
	selp.u32 	%r2043, 1, 0, %p308;
	add.s32 	%r2044, %r2040, %r2043;
	ld.global.u32 	%r2045, [%rd538+40];
	mul.wide.s32 	%rd559, %r2045, 4;
	add.s64 	%rd560, %rd4, %rd559;
	ld.global.u32 	%r2046, [%rd560];
	setp.eq.s32 	%p309, %r2046, -1;
	selp.u32 	%r2047, 1, 0, %p309;
	add.s32 	%r2048, %r2044, %r2047;
	ld.global.u32 	%r2049, [%rd538+44];
	mul.wide.s32 	%rd561, %r2049, 4;
	add.s64 	%rd562, %rd4, %rd561;
	ld.global.u32 	%r2050, [%rd562];
	setp.eq.s32 	%p310, %r2050, -1;
	selp.u32 	%r2051, 1, 0, %p310;
	add.s32 	%r2052, %r2048, %r2051;
	ld.global.u32 	%r2053, [%rd538+48];
	mul.wide.s32 	%rd563, %r2053, 4;
	add.s64 	%rd564, %rd4, %rd563;
	ld.global.u32 	%r2054, [%rd564];
	setp.eq.s32 	%p311, %r2054, -1;
	selp.u32 	%r2055, 1, 0, %p311;
	add.s32 	%r2056, %r2052, %r2055;
	ld.global.u32 	%r2057, [%rd538+52];
	mul.wide.s32 	%rd565, %r2057, 4;
	add.s64 	%rd566, %rd4, %rd565;
	ld.global.u32 	%r2058, [%rd566];
	setp.eq.s32 	%p312, %r2058, -1;
	selp.u32 	%r2059, 1, 0, %p312;
	add.s32 	%r2060, %r2056, %r2059;
	ld.global.u32 	%r2061, [%rd538+56];
	mul.wide.s32 	%rd567, %r2061, 4;
	add.s64 	%rd568, %rd4, %rd567;
	ld.global.u32 	%r2062, [%rd568];
	setp.eq.s32 	%p313, %r2062, -1;
	selp.u32 	%r2063, 1, 0, %p313;
	add.s32 	%r2064, %r2060, %r2063;
	ld.global.u32 	%r2065, [%rd538+60];
	mul.wide.s32 	%rd569, %r2065, 4;
	add.s64 	%rd570, %rd4, %rd569;
	ld.global.u32 	%r2066, [%rd570];
	setp.eq.s32 	%p314, %r2066, -1;
	selp.u32 	%r2067, 1, 0, %p314;
	add.s32 	%r5943, %r2064, %r2067;
	add.s32 	%r5935, %r5935, 16;
	add.s32 	%r5933, %r5933, 16;
	setp.ne.s32 	%p315, %r5933, %r298;
	@%p315 bra 	$L__BB27_153;
$L__BB27_154:
	setp.eq.s32 	%p316, %r297, 0;
	@%p316 bra 	$L__BB27_164;
	and.b32  	%r308, %r296, 7;
	setp.lt.u32 	%p317, %r297, 8;
	@%p317 bra 	$L__BB27_157;
	mul.wide.s32 	%rd571, %r5935, 4;
	add.s64 	%rd572, %rd3, %rd571;
	ld.global.u32 	%r2069, [%rd572];
	mul.wide.s32 	%rd573, %r2069, 4;
	add.s64 	%rd574, %rd4, %rd573;
	ld.global.u32 	%r2070, [%rd574];
	setp.eq.s32 	%p318, %r2070, -1;
	selp.u32 	%r2071, 1, 0, %p318;
	add.s32 	%r2072, %r5943, %r2071;
	ld.global.u32 	%r2073, [%rd572+4];
	mul.wide.s32 	%rd575, %r2073, 4;
	add.s64 	%rd576, %rd4, %rd575;
	ld.global.u32 	%r2074, [%rd576];
	setp.eq.s32 	%p319, %r2074, -1;
	selp.u32 	%r2075, 1, 0, %p319;
	add.s32 	%r2076, %r2072, %r2075;
	ld.global.u32 	%r2077, [%rd572+8];
	mul.wide.s32 	%rd577, %r2077, 4;
	add.s64 	%rd578, %rd4, %rd577;
	ld.global.u32 	%r2078, [%rd578];
	setp.eq.s32 	%p320, %r2078, -1;
	selp.u32 	%r2079, 1, 0, %p320;
	add.s32 	%r2080, %r2076, %r2079;
	ld.global.u32 	%r2081, [%rd572+12];
	mul.wide.s32 	%rd579, %r2081, 4;
	add.s64 	%rd580, %rd4, %rd579;
	ld.global.u32 	%r2082, [%rd580];
	setp.eq.s32 	%p321, %r2082, -1;
	selp.u32 	%r2083, 1, 0, %p321;
	add.s32 	%r2084, %r2080, %r2083;
	ld.global.u32 	%r2085, [%rd572+16];
	mul.wide.s32 	%rd581, %r2085, 4;
	add.s64 	%rd582, %rd4, %rd581;
	ld.global.u32 	%r2086, [%rd582];
	setp.eq.s32 	%p322, %r2086, -1;
	selp.u32 	%r2087, 1, 0, %p322;
	add.s32 	%r2088, %r2084, %r2087;
	ld.global.u32 	%r2089, [%rd572+20];
	mul.wide.s32 	%rd583, %r2089, 4;
	add.s64 	%rd584, %rd4, %rd583;
	ld.global.u32 	%r2090, [%rd584];
	setp.eq.s32 	%p323, %r2090, -1;
	selp.u32 	%r2091, 1, 0, %p323;
	add.s32 	%r2092, %r2088, %r2091;
	ld.global.u32 	%r2093, [%rd572+24];
	mul.wide.s32 	%rd585, %r2093, 4;
	add.s64 	%rd586, %rd4, %rd585;
	ld.global.u32 	%r2094, [%rd586];
	setp.eq.s32 	%p324, %r2094, -1;
	selp.u32 	%r2095, 1, 0, %p324;
	add.s32 	%r2096, %r2092, %r2095;
	ld.global.u32 	%r2097, [%rd572+28];
	mul.wide.s32 	%rd587, %r2097, 4;
	add.s64 	%rd588, %rd4, %rd587;
	ld.global.u32 	%r2098, [%rd588];
	setp.eq.s32 	%p325, %r2098, -1;
	selp.u32 	%r2099, 1, 0, %p325;
	add.s32 	%r5943, %r2096, %r2099;
	add.s32 	%r5935, %r5935, 8;
$L__BB27_157:
	setp.eq.s32 	%p326, %r308, 0;
	@%p326 bra 	$L__BB27_164;
	and.b32  	%r314, %r296, 3;
	setp.lt.u32 	%p327, %r308, 4;
	@%p327 bra 	$L__BB27_160;
	mul.wide.s32 	%rd589, %r5935, 4;
	add.s64 	%rd590, %rd3, %rd589;
	ld.global.u32 	%r2101, [%rd590];
	mul.wide.s32 	%rd591, %r2101, 4;
	add.s64 	%rd592, %rd4, %rd591;
	ld.global.u32 	%r2102, [%rd592];
	setp.eq.s32 	%p328, %r2102, -1;
	selp.u32 	%r2103, 1, 0, %p328;
	add.s32 	%r2104, %r5943, %r2103;
	ld.global.u32 	%r2105, [%rd590+4];
	mul.wide.s32 	%rd593, %r2105, 4;
	add.s64 	%rd594, %rd4, %rd593;
	ld.global.u32 	%r2106, [%rd594];
	setp.eq.s32 	%p329, %r2106, -1;
	selp.u32 	%r2107, 1, 0, %p329;
	add.s32 	%r2108, %r2104, %r2107;
	ld.global.u32 	%r2109, [%rd590+8];
	mul.wide.s32 	%rd595, %r2109, 4;
	add.s64 	%rd596, %rd4, %rd595;
	ld.global.u32 	%r2110, [%rd596];
	setp.eq.s32 	%p330, %r2110, -1;
	selp.u32 	%r2111, 1, 0, %p330;
	add.s32 	%r2112, %r2108, %r2111;
	ld.global.u32 	%r2113, [%rd590+12];
	mul.wide.s32 	%rd597, %r2113, 4;
	add.s64 	%rd598, %rd4, %rd597;
	ld.global.u32 	%r2114, [%rd598];
	setp.eq.s32 	%p331, %r2114, -1;
	selp.u32 	%r2115, 1, 0, %p331;
	add.s32 	%r5943, %r2112, %r2115;
	add.s32 	%r5935, %r5935, 4;
$L__BB27_160:
	setp.eq.s32 	%p332, %r314, 0;
	@%p332 bra 	$L__BB27_164;
	mul.wide.s32 	%rd599, %r5935, 4;
	add.s64 	%rd19, %rd3, %rd599;
	ld.global.u32 	%r2116, [%rd19];
	mul.wide.s32 	%rd600, %r2116, 4;
	add.s64 	%rd601, %rd4, %rd600;
	ld.global.u32 	%r2117, [%rd601];
	setp.eq.s32 	%p333, %r2117, -1;
	selp.u32 	%r2118, 1, 0, %p333;
	add.s32 	%r5943, %r5943, %r2118;
	setp.eq.s32 	%p334, %r314, 1;
	@%p334 bra 	$L__BB27_164;
	ld.global.u32 	%r2119, [%rd19+4];
	mul.wide.s32 	%rd602, %r2119, 4;
	add.s64 	%rd603, %rd4, %rd602;
	ld.global.u32 	%r2120, [%rd603];
	setp.eq.s32 	%p335, %r2120, -1;
	selp.u32 	%r2121, 1, 0, %p335;
	add.s32 	%r5943, %r5943, %r2121;
	setp.eq.s32 	%p336, %r314, 2;
	@%p336 bra 	$L__BB27_164;
	ld.global.u32 	%r2122, [%rd19+8];
	mul.wide.s32 	%rd604, %r2122, 4;
	add.s64 	%rd605, %rd4, %rd604;
	ld.global.u32 	%r2123, [%rd605];
	setp.eq.s32 	%p337, %r2123, -1;
	selp.u32 	%r2124, 1, 0, %p337;
	add.s32 	%r5943, %r5943, %r2124;
$L__BB27_164:
	ld.global.u32 	%r2126, [%rd10+8192];
	setp.ne.s32 	%p338, %r2126, -1;
	mov.b32 	%r5956, 0;
	@%p338 bra 	$L__BB27_179;
	ld.global.u32 	%r5948, [%rd11+8192];
	ld.global.u32 	%r325, [%rd11+8196];
	setp.ge.s32 	%p339, %r5948, %r325;
	@%p339 bra 	$L__BB27_179;
	add.s32 	%r2130, %r5948, 1;
	max.s32 	%r2131, %r325, %r2130;
	sub.s32 	%r326, %r2131, %r5948;
	and.b32  	%r327, %r326, 15;
	sub.s32 	%r2132, %r5948, %r2131;
	setp.gt.u32 	%p340, %r2132, -16;
	mov.b32 	%r5956, 0;
	@%p340 bra 	$L__BB27_169;
	and.b32  	%r328, %r326, -16;
	mov.b32 	%r5956, 0;
	mov.u32 	%r5946, %r5956;
$L__BB27_168:
	.pragma "nounroll";
	mul.wide.s32 	%rd606, %r5948, 4;
	add.s64 	%rd607, %rd3, %rd606;
	ld.global.u32 	%r2134, [%rd607];
	mul.wide.s32 	%rd608, %r2134, 4;
	add.s64 	%rd609, %rd4, %rd608;
	ld.global.u32 	%r2135, [%rd609];
	setp.eq.s32 	%p341, %r2135, -1;
	selp.u32 	%r2136, 1, 0, %p341;
	add.s32 	%r2137, %r5956, %r2136;
	ld.global.u32 	%r2138, [%rd607+4];
	mul.wide.s32 	%rd610, %r2138, 4;
	add.s64 	%rd611, %rd4, %rd610;
	ld.global.u32 	%r2139, [%rd611];
	setp.eq.s32 	%p342, %r2139, -1;
	selp.u32 	%r2140, 1, 0, %p342;
	add.s32 	%r2141, %r2137, %r2140;
	ld.global.u32 	%r2142, [%rd607+8];
	mul.wide.s32 	%rd612, %r2142, 4;
	add.s64 	%rd613, %rd4, %rd612;
	ld.global.u32 	%r2143, [%rd613];
	setp.eq.s32 	%p343, %r2143, -1;
	selp.u32 	%r2144, 1, 0, %p343;
	add.s32 	%r2145, %r2141, %r2144;
	ld.global.u32 	%r2146, [%rd607+12];
	mul.wide.s32 	%rd614, %r2146, 4;
	add.s64 	%rd615, %rd4, %rd614;
	ld.global.u32 	%r2147, [%rd615];
	setp.eq.s32 	%p344, %r2147, -1;
	selp.u32 	%r2148, 1, 0, %p344;
	add.s32 	%r2149, %r2145, %r2148;
	ld.global.u32 	%r2150, [%rd607+16];
	mul.wide.s32 	%rd616, %r2150, 4;
	add.s64 	%rd617, %rd4, %rd616;
	ld.global.u32 	%r2151, [%rd617];
	setp.eq.s32 	%p345, %r2151, -1;
	selp.u32 	%r2152, 1, 0, %p345;
	add.s32 	%r2153, %r2149, %r2152;
	ld.global.u32 	%r2154, [%rd607+20];
	mul.wide.s32 	%rd618, %r2154, 4;
	add.s64 	%rd619, %rd4, %rd618;
	ld.global.u32 	%r2155, [%rd619];
	setp.eq.s32 	%p346, %r2155, -1;
	selp.u32 	%r2156, 1, 0, %p346;
	add.s32 	%r2157, %r2153, %r2156;
	ld.global.u32 	%r2158, [%rd607+24];
	mul.wide.s32 	%rd620, %r2158, 4;
	add.s64 	%rd621, %rd4, %rd620;
	ld.global.u32 	%r2159, [%rd621];
	setp.eq.s32 	%p347, %r2159, -1;
	selp.u32 	%r2160, 1, 0, %p347;
	add.s32 	%r2161, %r2157, %r2160;
	ld.global.u32 	%r2162, [%rd607+28];
	mul.wide.s32 	%rd622, %r2162, 4;
	add.s64 	%rd623, %rd4, %rd622;
	ld.global.u32 	%r2163, [%rd623];
	setp.eq.s32 	%p348, %r2163, -1;
	selp.u32 	%r2164, 1, 0, %p348;
	add.s32 	%r2165, %r2161, %r2164;
	ld.global.u32 	%r2166, [%rd607+32];
	mul.wide.s32 	%rd624, %r2166, 4;
	add.s64 	%rd625, %rd4, %rd624;
	ld.global.u32 	%r2167, [%rd625];
	setp.eq.s32 	%p349, %r2167, -1;
	selp.u32 	%r2168, 1, 0, %p349;
	add.s32 	%r2169, %r2165, %r2168;
	ld.global.u32 	%r2170, [%rd607+36];
	mul.wide.s32 	%rd626, %r2170, 4;
	add.s64 	%rd627, %rd4, %rd626;
	ld.global.u32 	%r2171, [%rd627];
	setp.eq.s32 	%p350, %r2171, -1;
	selp.u32 	%r2172, 1, 0, %p350;
	add.s32 	%r2173, %r2169, %r2172;
	ld.global.u32 	%r2174, [%rd607+40];
	mul.wide.s32 	%rd628, %r2174, 4;
	add.s64 	%rd629, %rd4, %rd628;
	ld.global.u32 	%r2175, [%rd629];
	setp.eq.s32 	%p351, %r2175, -1;
	selp.u32 	%r2176, 1, 0, %p351;
	add.s32 	%r2177, %r2173, %r2176;
	ld.global.u32 	%r2178, [%rd607+44];
	mul.wide.s32 	%rd630, %r2178, 4;
	add.s64 	%rd631, %rd4, %rd630;
	ld.global.u32 	%r2179, [%rd631];
	setp.eq.s32 	%p352, %r2179, -1;
	selp.u32 	%r2180, 1, 0, %p352;
	add.s32 	%r2181, %r2177, %r2180;
	ld.global.u32 	%r2182, [%rd607+48];
	mul.wide.s32 	%rd632, %r2182, 4;
	add.s64 	%rd633, %rd4, %rd632;
	ld.global.u32 	%r2183, [%rd633];
	setp.eq.s32 	%p353, %r2183, -1;
	selp.u32 	%r2184, 1, 0, %p353;
	add.s32 	%r2185, %r2181, %r2184;
	ld.global.u32 	%r2186, [%rd607+52];
	mul.wide.s32 	%rd634, %r2186, 4;
	add.s64 	%rd635, %rd4, %rd634;
	ld.global.u32 	%r2187, [%rd635];
	setp.eq.s32 	%p354, %r2187, -1;
	selp.u32 	%r2188, 1, 0, %p354;
	add.s32 	%r2189, %r2185, %r2188;
	ld.global.u32 	%r2190, [%rd607+56];
	mul.wide.s32 	%rd636, %r2190, 4;
	add.s64 	%rd637, %rd4, %rd636;
	ld.global.u32 	%r2191, [%rd637];
	setp.eq.s32 	%p355, %r2191, -1;
	selp.u32 	%r2192, 1, 0, %p355;
	add.s32 	%r2193, %r2189, %r2192;
	ld.global.u32 	%r2194, [%rd607+60];
	mul.wide.s32 	%rd638, %r2194, 4;
	add.s64 	%rd639, %rd4, %rd638;
	ld.global.u32 	%r2195, [%rd639];
	setp.eq.s32 	%p356, %r2195, -1;
	selp.u32 	%r2196, 1, 0, %p356;
	add.s32 	%r5956, %r2193, %r2196;
	add.s32 	%r5948, %r5948, 16;
	add.s32 	%r5946, %r5946, 16;
	setp.ne.s32 	%p357, %r5946, %r328;
	@%p357 bra 	$L__BB27_168;
$L__BB27_169:
	setp.eq.s32 	%p358, %r327, 0;
	@%p358 bra 	$L__BB27_179;
	and.b32  	%r338, %r326, 7;
	setp.lt.u32 	%p359, %r327, 8;
	@%p359 bra 	$L__BB27_172;
	mul.wide.s32 	%rd640, %r5948, 4;
	add.s64 	%rd641, %rd3, %rd640;
	ld.global.u32 	%r2198, [%rd641];
	mul.wide.s32 	%rd642, %r2198, 4;
	add.s64 	%rd643, %rd4, %rd642;
	ld.global.u32 	%r2199, [%rd643];
	setp.eq.s32 	%p360, %r2199, -1;
	selp.u32 	%r2200, 1, 0, %p360;
	add.s32 	%r2201, %r5956, %r2200;
	ld.global.u32 	%r2202, [%rd641+4];
	mul.wide.s32 	%rd644, %r2202, 4;
	add.s64 	%rd645, %rd4, %rd644;
	ld.global.u32 	%r2203, [%rd645];
	setp.eq.s32 	%p361, %r2203, -1;
	selp.u32 	%r2204, 1, 0, %p361;
	add.s32 	%r2205, %r2201, %r2204;
	ld.global.u32 	%r2206, [%rd641+8];
	mul.wide.s32 	%rd646, %r2206, 4;
	add.s64 	%rd647, %rd4, %rd646;
	ld.global.u32 	%r2207, [%rd647];
	setp.eq.s32 	%p362, %r2207, -1;
	selp.u32 	%r2208, 1, 0, %p362;
	add.s32 	%r2209, %r2205, %r2208;
	ld.global.u32 	%r2210, [%rd641+12];
	mul.wide.s32 	%rd648, %r2210, 4;
	add.s64 	%rd649, %rd4, %rd648;
	ld.global.u32 	%r2211, [%rd649];
	setp.eq.s32 	%p363, %r2211, -1;
	selp.u32 	%r2212, 1, 0, %p363;
	add.s32 	%r2213, %r2209, %r2212;
	ld.global.u32 	%r2214, [%rd641+16];
	mul.wide.s32 	%rd650, %r2214, 4;
	add.s64 	%rd651, %rd4, %rd650;
	ld.global.u32 	%r2215, [%rd651];
	setp.eq.s32 	%p364, %r2215, -1;
	selp.u32 	%r2216, 1, 0, %p364;
	add.s32 	%r2217, %r2213, %r2216;
	ld.global.u32 	%r2218, [%rd641+20];
	mul.wide.s32 	%rd652, %r2218, 4;
	add.s64 	%rd653, %rd4, %rd652;
	ld.global.u32 	%r2219, [%rd653];
	setp.eq.s32 	%p365, %r2219, -1;
	selp.u32 	%r2220, 1, 0, %p365;
	add.s32 	%r2221, %r2217, %r2220;
	ld.global.u32 	%r2222, [%rd641+24];
	mul.wide.s32 	%rd654, %r2222, 4;
	add.s64 	%rd655, %rd4, %rd654;
	ld.global.u32 	%r2223, [%rd655];
	setp.eq.s32 	%p366, %r2223, -1;
	selp.u32 	%r2224, 1, 0, %p366;
	add.s32 	%r2225, %r2221, %r2224;
	ld.global.u32 	%r2226, [%rd641+28];
	mul.wide.s32 	%rd656, %r2226, 4;
	add.s64 	%rd657, %rd4, %rd656;
	ld.global.u32 	%r2227, [%rd657];
	setp.eq.s32 	%p367, %r2227, -1;
	selp.u32 	%r2228, 1, 0, %p367;
	add.s32 	%r5956, %r2225, %r2228;
	add.s32 	%r5948, %r5948, 8;
$L__BB27_172:
	setp.eq.s32 	%p368, %r338, 0;
	@%p368 bra 	$L__BB27_179;
	and.b32  	%r344, %r326, 3;
	setp.lt.u32 	%p369, %r338, 4;
	@%p369 bra 	$L__BB27_175;
	mul.wide.s32 	%rd658, %r5948, 4;
	add.s64 	%rd659, %rd3, %rd658;
	ld.global.u32 	%r2230, [%rd659];
	mul.wide.s32 	%rd660, %r2230, 4;
	add.s64 	%rd661, %rd4, %rd660;
	ld.global.u32 	%r2231, [%rd661];
	setp.eq.s32 	%p370, %r2231, -1;
	selp.u32 	%r2232, 1, 0, %p370;
	add.s32 	%r2233, %r5956, %r2232;
	ld.global.u32 	%r2234, [%rd659+4];
	mul.wide.s32 	%rd662, %r2234, 4;
	add.s64 	%rd663, %rd4, %rd662;
	ld.global.u32 	%r2235, [%rd663];
	setp.eq.s32 	%p371, %r2235, -1;
	selp.u32 	%r2236, 1, 0, %p371;
	add.s32 	%r2237, %r2233, %r2236;
	ld.global.u32 	%r2238, [%rd659+8];
	mul.wide.s32 	%rd664, %r2238, 4;
	add.s64 	%rd665, %rd4, %rd664;
	ld.global.u32 	%r2239, [%rd665];
	setp.eq.s32 	%p372, %r2239, -1;
	selp.u32 	%r2240, 1, 0, %p372;
	add.s32 	%r2241, %r2237, %r2240;
	ld.global.u32 	%r2242, [%rd659+12];
	mul.wide.s32 	%rd666, %r2242, 4;
	add.s64 	%rd667, %rd4, %rd666;
	ld.global.u32 	%r2243, [%rd667];
	setp.eq.s32 	%p373, %r2243, -1;
	selp.u32 	%r2244, 1, 0, %p373;
	add.s32 	%r5956, %r2241, %r2244;
	add.s32 	%r5948, %r5948, 4;
$L__BB27_175:
	setp.eq.s32 	%p374, %r344, 0;
	@%p374 bra 	$L__BB27_179;
	mul.wide.s32 	%rd668, %r5948, 4;
	add.s64 	%rd20, %rd3, %rd668;
	ld.global.u32 	%r2245, [%rd20];
	mul.wide.s32 	%rd669, %r2245, 4;
	add.s64 	%rd670, %rd4, %rd669;
	ld.global.u32 	%r2246, [%rd670];
	setp.eq.s32 	%p375, %r2246, -1;
	selp.u32 	%r2247, 1, 0, %p375;
	add.s32 	%r5956, %r5956, %r2247;
	setp.eq.s32 	%p376, %r344, 1;
	@%p376 bra 	$L__BB27_179;
	ld.global.u32 	%r2248, [%rd20+4];
	mul.wide.s32 	%rd671, %r2248, 4;
	add.s64 	%rd672, %rd4, %rd671;
	ld.global.u32 	%r2249, [%rd672];
	setp.eq.s32 	%p377, %r2249, -1;
	selp.u32 	%r2250, 1, 0, %p377;
	add.s32 	%r5956, %r5956, %r2250;
	setp.eq.s32 	%p378, %r344, 2;
	@%p378 bra 	$L__BB27_179;
	ld.global.u32 	%r2251, [%rd20+8];
	mul.wide.s32 	%rd673, %r2251, 4;
	add.s64 	%rd674, %rd4, %rd673;
	ld.global.u32 	%r2252, [%rd674];
	setp.eq.s32 	%p379, %r2252, -1;
	selp.u32 	%r2253, 1, 0, %p379;
	add.s32 	%r5956, %r5956, %r2253;
$L__BB27_179:
	ld.global.u32 	%r2255, [%rd10+9216];
	setp.ne.s32 	%p380, %r2255, -1;
	mov.b32 	%r5969, 0;
	@%p380 bra 	$L__BB27_194;
	ld.global.u32 	%r5961, [%rd11+9216];
	ld.global.u32 	%r355, [%rd11+9220];
	setp.ge.s32 	%p381, %r5961, %r355;
	@%p381 bra 	$L__BB27_194;
	add.s32 	%r2259, %r5961, 1;
	max.s32 	%r2260, %r355, %r2259;
	sub.s32 	%r356, %r2260, %r5961;
	and.b32  	%r357, %r356, 15;
	sub.s32 	%r2261, %r5961, %r2260;
	setp.gt.u32 	%p382, %r2261, -16;
	mov.b32 	%r5969, 0;
	@%p382 bra 	$L__BB27_184;
	and.b32  	%r358, %r356, -16;
	mov.b32 	%r5969, 0;
	mov.u32 	%r5959, %r5969;
$L__BB27_183:
	.pragma "nounroll";
	mul.wide.s32 	%rd675, %r5961, 4;
	add.s64 	%rd676, %rd3, %rd675;
	ld.global.u32 	%r2263, [%rd676];
	mul.wide.s32 	%rd677, %r2263, 4;
	add.s64 	%rd678, %rd4, %rd677;
	ld.global.u32 	%r2264, [%rd678];
	setp.eq.s32 	%p383, %r2264, -1;
	selp.u32 	%r2265, 1, 0, %p383;
	add.s32 	%r2266, %r5969, %r2265;
	ld.global.u32 	%r2267, [%rd676+4];
	mul.wide.s32 	%rd679, %r2267, 4;
	add.s64 	%rd680, %rd4, %rd679;
	ld.global.u32 	%r2268, [%rd680];
	setp.eq.s32 	%p384, %r2268, -1;
	selp.u32 	%r2269, 1, 0, %p384;
	add.s32 	%r2270, %r2266, %r2269;
	ld.global.u32 	%r2271, [%rd676+8];
	mul.wide.s32 	%rd681, %r2271, 4;
	add.s64 	%rd682, %rd4, %rd681;
	ld.global.u32 	%r2272, [%rd682];
	setp.eq.s32 	%p385, %r2272, -1;
	selp.u32 	%r2273, 1, 0, %p385;
	add.s32 	%r2274, %r2270, %r2273;
	ld.global.u32 	%r2275, [%rd676+12];
	mul.wide.s32 	%rd683, %r2275, 4;
	add.s64 	%rd684, %rd4, %rd683;
	ld.global.u32 	%r2276, [%rd684];
	setp.eq.s32 	%p386, %r2276, -1;
	selp.u32 	%r2277, 1, 0, %p386;
	add.s32 	%r2278, %r2274, %r2277;
	ld.global.u32 	%r2279, [%rd676+16];
	mul.wide.s32 	%rd685, %r2279, 4;
	add.s64 	%rd686, %rd4, %rd685;
	ld.global.u32 	%r2280, [%rd686];
	setp.eq.s32 	%p387, %r2280, -1;
	selp.u32 	%r2281, 1, 0, %p387;
	add.s32 	%r2282, %r2278, %r2281;
	ld.global.u32 	%r2283, [%rd676+20];
	mul.wide.s32 	%rd687, %r2283, 4;
	add.s64 	%rd688, %rd4, %rd687;
	ld.global.u32 	%r2284, [%rd688];
	setp.eq.s32 	%p388, %r2284, -1;
	selp.u32 	%r2285, 1, 0, %p388;
	add.s32 	%r2286, %r2282, %r2285;
	ld.global.u32 	%r2287, [%rd676+24];
	mul.wide.s32 	%rd689, %r2287, 4;
	add.s64 	%rd690, %rd4, %rd689;
	ld.global.u32 	%r2288, [%rd690];
	setp.eq.s32 	%p389, %r2288, -1;
	selp.u32 	%r2289, 1, 0, %p389;
	add.s32 	%r2290, %r2286, %r2289;
	ld.global.u32 	%r2291, [%rd676+28];
	mul.wide.s32 	%rd691, %r2291, 4;
	add.s64 	%rd692, %rd4, %rd691;
	ld.global.u32 	%r2292, [%rd692];
	setp.eq.s32 	%p390, %r2292, -1;
	selp.u32 	%r2293, 1, 0, %p390;
	add.s32 	%r2294, %r2290, %r2293;
	ld.global.u32 	%r2295, [%rd676+32];
	mul.wide.s32 	%rd693, %r2295, 4;
	add.s64 	%rd694, %rd4, %rd693;
	ld.global.u32 	%r2296, [%rd694];
	setp.eq.s32 	%p391, %r2296, -1;
	selp.u32 	%r2297, 1, 0, %p391;
	add.s32 	%r2298, %r2294, %r2297;
	ld.global.u32 	%r2299, [%rd676+36];
	mul.wide.s32 	%rd695, %r2299, 4;
	add.s64 	%rd696, %rd4, %rd695;
	ld.global.u32 	%r2300, [%rd696];
	setp.eq.s32 	%p392, %r2300, -1;
	selp.u32 	%r2301, 1, 0, %p392;
	add.s32 	%r2302, %r2298, %r2301;
	ld.global.u32 	%r2303, [%rd676+40];
	mul.wide.s32 	%rd697, %r2303, 4;
	add.s64 	%rd698, %rd4, %rd697;
	ld.global.u32 	%r2304, [%rd698];
	setp.eq.s32 	%p393, %r2304, -1;
	selp.u32 	%r2305, 1, 0, %p393;
	add.s32 	%r2306, %r2302, %r2305;
	ld.global.u32 	%r2307, [%rd676+44];
	mul.wide.s32 	%rd699, %r2307, 4;
	add.s64 	%rd700, %rd4, %rd699;
	ld.global.u32 	%r2308, [%rd700];
	setp.eq.s32 	%p394, %r2308, -1;
	selp.u32 	%r2309, 1, 0, %p394;
	add.s32 	%r2310, %r2306, %r2309;
	ld.global.u32 	%r2311, [%rd676+48];
	mul.wide.s32 	%rd701, %r2311, 4;
	add.s64 	%rd702, %rd4, %rd701;
	ld.global.u32 	%r2312, [%rd702];
	setp.eq.s32 	%p395, %r2312, -1;
	selp.u32 	%r2313, 1, 0, %p395;
	add.s32 	%r2314, %r2310, %r2313;
	ld.global.u32 	%r2315, [%rd676+52];
	mul.wide.s32 	%rd703, %r2315, 4;
	add.s64 	%rd704, %rd4, %rd703;
	ld.global.u32 	%r2316, [%rd704];
	setp.eq.s32 	%p396, %r2316, -1;
	selp.u32 	%r2317, 1, 0, %p396;
	add.s32 	%r2318, %r2314, %r2317;
	ld.global.u32 	%r2319, [%rd676+56];
	mul.wide.s32 	%rd705, %r2319, 4;
	add.s64 	%rd706, %rd4, %rd705;
	ld.global.u32 	%r2320, [%rd706];
	setp.eq.s32 	%p397, %r2320, -1;
	selp.u32 	%r2321, 1, 0, %p397;
	add.s32 	%r2322, %r2318, %r2321;
	ld.global.u32 	%r2323, [%rd676+60];
	mul.wide.s32 	%rd707, %r2323, 4;
	add.s64 	%rd708, %rd4, %rd707;
	ld.global.u32 	%r2324, [%rd708];
	setp.eq.s32 	%p398, %r2324, -1;
	selp.u32 	%r2325, 1, 0, %p398;
	add.s32 	%r5969, %r2322, %r2325;
	add.s32 	%r5961, %r5961, 16;
	add.s32 	%r5959, %r5959, 16;
	setp.ne.s32 	%p399, %r5959, %r358;
	@%p399 bra 	$L__BB27_183;
$L__BB27_184:
	setp.eq.s32 	%p400, %r357, 0;
	@%p400 bra 	$L__BB27_194;
	and.b32  	%r368, %r356, 7;
	setp.lt.u32 	%p401, %r357, 8;
	@%p401 bra 	$L__BB27_187;
	mul.wide.s32 	%rd709, %r5961, 4;
	add.s64 	%rd710, %rd3, %rd709;
	ld.global.u32 	%r2327, [%rd710];
	mul.wide.s32 	%rd711, %r2327, 4;
	add.s64 	%rd712, %rd4, %rd711;
	ld.global.u32 	%r2328, [%rd712];
	setp.eq.s32 	%p402, %r2328, -1;
	selp.u32 	%r2329, 1, 0, %p402;
	add.s32 	%r2330, %r5969, %r2329;
	ld.global.u32 	%r2331, [%rd710+4];
	mul.wide.s32 	%rd713, %r2331, 4;
	add.s64 	%rd714, %rd4, %rd713;
	ld.global.u32 	%r2332, [%rd714];
	setp.eq.s32 	%p403, %r2332, -1;
	selp.u32 	%r2333, 1, 0, %p403;
	add.s32 	%r2334, %r2330, %r2333;
	ld.global.u32 	%r2335, [%rd710+8];
	mul.wide.s32 	%rd715, %r2335, 4;
	add.s64 	%rd716, %rd4, %rd715;
	ld.global.u32 	%r2336, [%rd716];
	setp.eq.s32 	%p404, %r2336, -1;
	selp.u32 	%r2337, 1, 0, %p404;
	add.s32 	%r2338, %r2334, %r2337;
	ld.global.u32 	%r2339, [%rd710+12];
	mul.wide.s32 	%rd717, %r2339, 4;
	add.s64 	%rd718, %rd4, %rd717;
	ld.global.u32 	%r2340, [%rd718];
	setp.eq.s32 	%p405, %r2340, -1;
	selp.u32 	%r2341, 1, 0, %p405;
	add.s32 	%r2342, %r2338, %r2341;
	ld.global.u32 	%r2343, [%rd710+16];
	mul.wide.s32 	%rd719, %r2343, 4;
	add.s64 	%rd720, %rd4, %rd719;
	ld.global.u32 	%r2344, [%rd720];
	setp.eq.s32 	%p406, %r2344, -1;
	selp.u32 	%r2345, 1, 0, %p406;
	add.s32 	%r2346, %r2342, %r2345;
	ld.global.u32 	%r2347, [%rd710+20];
	mul.wide.s32 	%rd721, %r2347, 4;
	add.s64 	%rd722, %rd4, %rd721;
	ld.global.u32 	%r2348, [%rd722];
	setp.eq.s32 	%p407, %r2348, -1;
	selp.u32 	%r2349, 1, 0, %p407;
	add.s32 	%r2350, %r2346, %r2349;
	ld.global.u32 	%r2351, [%rd710+24];
	mul.wide.s32 	%rd723, %r2351, 4;
	add.s64 	%rd724, %rd4, %rd723;
	ld.global.u32 	%r2352, [%rd724];
	setp.eq.s32 	%p408, %r2352, -1;
	selp.u32 	%r2353, 1, 0, %p408;
	add.s32 	%r2354, %r2350, %r2353;
	ld.global.u32 	%r2355, [%rd710+28];
	mul.wide.s32 	%rd725, %r2355, 4;
	add.s64 	%rd726, %rd4, %rd725;
	ld.global.u32 	%r2356, [%rd726];
	setp.eq.s32 	%p409, %r2356, -1;
	selp.u32 	%r2357, 1, 0, %p409;
	add.s32 	%r5969, %r2354, %r2357;
	add.s32 	%r5961, %r5961, 8;
$L__BB27_187:
	setp.eq.s32 	%p410, %r368, 0;
	@%p410 bra 	$L__BB27_194;
	and.b32  	%r374, %r356, 3;
	setp.lt.u32 	%p411, %r368, 4;
	@%p411 bra 	$L__BB27_190;
	mul.wide.s32 	%rd727, %r5961, 4;
	add.s64 	%rd728, %rd3, %rd727;
	ld.global.u32 	%r2359, [%rd728];
	mul.wide.s32 	%rd729, %r2359, 4;
	add.s64 	%rd730, %rd4, %rd729;
	ld.global.u32 	%r2360, [%rd730];
	setp.eq.s32 	%p412, %r2360, -1;
	selp.u32 	%r2361, 1, 0, %p412;
	add.s32 	%r2362, %r5969, %r2361;
	ld.global.u32 	%r2363, [%rd728+4];
	mul.wide.s32 	%rd731, %r2363, 4;
	add.s64 	%rd732, %rd4, %rd731;
	ld.global.u32 	%r2364, [%rd732];
	setp.eq.s32 	%p413, %r2364, -1;
	selp.u32 	%r2365, 1, 0, %p413;
	add.s32 	%r2366, %r2362, %r2365;
	ld.global.u32 	%r2367, [%rd728+8];
	mul.wide.s32 	%rd733, %r2367, 4;
	add.s64 	%rd734, %rd4, %rd733;
	ld.global.u32 	%r2368, [%rd734];
	setp.eq.s32 	%p414, %r2368, -1;
	selp.u32 	%r2369, 1, 0, %p414;
	add.s32 	%r2370, %r2366, %r2369;
	ld.global.u32 	%r2371, [%rd728+12];
	mul.wide.s32 	%rd735, %r2371, 4;
	add.s64 	%rd736, %rd4, %rd735;
	ld.global.u32 	%r2372, [%rd736];
	setp.eq.s32 	%p415, %r2372, -1;
	selp.u32 	%r2373, 1, 0, %p415;
	add.s32 	%r5969, %r2370, %r2373;
	add.s32 	%r5961, %r5961, 4;
$L__BB27_190:
	setp.eq.s32 	%p416, %r374, 0;
	@%p416 bra 	$L__BB27_194;
	mul.wide.s32 	%rd737, %r5961, 4;
	add.s64 	%rd21, %rd3, %rd737;
	ld.global.u32 	%r2374, [%rd21];
	mul.wide.s32 	%rd738, %r2374, 4;
	add.s64 	%rd739, %rd4, %rd738;
	ld.global.u32 	%r2375, [%rd739];
	setp.eq.s32 	%p417, %r2375, -1;
	selp.u32 	%r2376, 1, 0, %p417;
	add.s32 	%r5969, %r5969, %r2376;
	setp.eq.s32 	%p418, %r374, 1;
	@%p418 bra 	$L__BB27_194;
	ld.global.u32 	%r2377, [%rd21+4];
	mul.wide.s32 	%rd740, %r2377, 4;
	add.s64 	%rd741, %rd4, %rd740;
	ld.global.u32 	%r2378, [%rd741];
	setp.eq.s32 	%p419, %r2378, -1;
	selp.u32 	%r2379, 1, 0, %p419;
	add.s32 	%r5969, %r5969, %r2379;
	setp.eq.s32 	%p420, %r374, 2;
	@%p420 bra 	$L__BB27_194;
	ld.global.u32 	%r2380, [%rd21+8];
	mul.wide.s32 	%rd742, %r2380, 4;
	add.s64 	%rd743, %rd4, %rd742;
	ld.global.u32 	%r2381, [%rd743];
	setp.eq.s32 	%p421, %r2381, -1;
	selp.u32 	%r2382, 1, 0, %p421;
	add.s32 	%r5969, %r5969, %r2382;
$L__BB27_194:
	ld.global.u32 	%r2384, [%rd10+10240];
	setp.ne.s32 	%p422, %r2384, -1;
	mov.b32 	%r5982, 0;
	@%p422 bra 	$L__BB27_209;
	ld.global.u32 	%r5974, [%rd11+10240];
	ld.global.u32 	%r385, [%rd11+10244];
	setp.ge.s32 	%p423, %r5974, %r385;
	@%p423 bra 	$L__BB27_209;
	add.s32 	%r2388, %r5974, 1;
	max.s32 	%r2389, %r385, %r2388;
	sub.s32 	%r386, %r2389, %r5974;
	and.b32  	%r387, %r386, 15;
	sub.s32 	%r2390, %r5974, %r2389;
	setp.gt.u32 	%p424, %r2390, -16;
	mov.b32 	%r5982, 0;
	@%p424 bra 	$L__BB27_199;
	and.b32  	%r388, %r386, -16;
	mov.b32 	%r5982, 0;
	mov.u32 	%r5972, %r5982;
$L__BB27_198:
	.pragma "nounroll";
	mul.wide.s32 	%rd744, %r5974, 4;
	add.s64 	%rd745, %rd3, %rd744;
	ld.global.u32 	%r2392, [%rd745];
	mul.wide.s32 	%rd746, %r2392, 4;
	add.s64 	%rd747, %rd4, %rd746;
	ld.global.u32 	%r2393, [%rd747];
	setp.eq.s32 	%p425, %r2393, -1;
	selp.u32 	%r2394, 1, 0, %p425;
	add.s32 	%r2395, %r5982, %r2394;
	ld.global.u32 	%r2396, [%rd745+4];
	mul.wide.s32 	%rd748, %r2396, 4;
	add.s64 	%rd749, %rd4, %rd748;
	ld.global.u32 	%r2397, [%rd749];
	setp.eq.s32 	%p426, %r2397, -1;
	selp.u32 	%r2398, 1, 0, %p426;
	add.s32 	%r2399, %r2395, %r2398;
	ld.global.u32 	%r2400, [%rd745+8];
	mul.wide.s32 	%rd750, %r2400, 4;
	add.s64 	%rd751, %rd4, %rd750;
	ld.global.u32 	%r2401, [%rd751];
	setp.eq.s32 	%p427, %r2401, -1;
	selp.u32 	%r2402, 1, 0, %p427;
	add.s32 	%r2403, %r2399, %r2402;
	ld.global.u32 	%r2404, [%rd745+12];
	mul.wide.s32 	%rd752, %r2404, 4;
	add.s64 	%rd753, %rd4, %rd752;
	ld.global.u32 	%r2405, [%rd753];
	setp.eq.s32 	%p428, %r2405, -1;
	selp.u32 	%r2406, 1, 0, %p428;
	add.s32 	%r2407, %r2403, %r2406;
	ld.global.u32 	%r2408, [%rd745+16];
	mul.wide.s32 	%rd754, %r2408, 4;
	add.s64 	%rd755, %rd4, %rd754;
	ld.global.u32 	%r2409, [%rd755];
	setp.eq.s32 	%p429, %r2409, -1;
	selp.u32 	%r2410, 1, 0, %p429;
	add.s32 	%r2411, %r2407, %r2410;
	ld.global.u32 	%r2412, [%rd745+20];
	mul.wide.s32 	%rd756, %r2412, 4;
	add.s64 	%rd757, %rd4, %rd756;
	ld.global.u32 	%r2413, [%rd757];
	setp.eq.s32 	%p430, %r2413, -1;
	selp.u32 	%r2414, 1, 0, %p430;
	add.s32 	%r2415, %r2411, %r2414;
	ld.global.u32 	%r2416, [%rd745+24];
	mul.wide.s32 	%rd758, %r2416, 4;
	add.s64 	%rd759, %rd4, %rd758;
	ld.global.u32 	%r2417, [%rd759];
	setp.eq.s32 	%p431, %r2417, -1;
	selp.u32 	%r2418, 1, 0, %p431;
	add.s32 	%r2419, %r2415, %r2418;
	ld.global.u32 	%r2420, [%rd745+28];
	mul.wide.s32 	%rd760, %r2420, 4;
	add.s64 	%rd761, %rd4, %rd760;
	ld.global.u32 	%r2421, [%rd761];
	setp.eq.s32 	%p432, %r2421, -1;
	selp.u32 	%r2422, 1, 0, %p432;
	add.s32 	%r2423, %r2419, %r2422;
	ld.global.u32 	%r2424, [%rd745+32];
	mul.wide.s32 	%rd762, %r2424, 4;
	add.s64 	%rd763, %rd4, %rd762;
	ld.global.u32 	%r2425, [%rd763];
	setp.eq.s32 	%p433, %r2425, -1;
	selp.u32 	%r2426, 1, 0, %p433;
	add.s32 	%r2427, %r2423, %r2426;
	ld.global.u32 	%r2428, [%rd745+36];
	mul.wide.s32 	%rd764, %r2428, 4;
	add.s64 	%rd765, %rd4, %rd764;
	ld.global.u32 	%r2429, [%rd765];
	setp.eq.s32 	%p434, %r2429, -1;
	selp.u32 	%r2430, 1, 0, %p434;
	add.s32 	%r2431, %r2427, %r2430;
	ld.global.u32 	%r2432, [%rd745+40];
	mul.wide.s32 	%rd766, %r2432, 4;
	add.s64 	%rd767, %rd4, %rd766;
	ld.global.u32 	%r2433, [%rd767];
	setp.eq.s32 	%p435, %r2433, -1;
	selp.u32 	%r2434, 1, 0, %p435;
	add.s32 	%r2435, %r2431, %r2434;
	ld.global.u32 	%r2436, [%rd745+44];
	mul.wide.s32 	%rd768, %r2436, 4;
	add.s64 	%rd769, %rd4, %rd768;
	ld.global.u32 	%r2437, [%rd769];
	setp.eq.s32 	%p436, %r2437, -1;
	selp.u32 	%r2438, 1, 0, %p436;
	add.s32 	%r2439, %r2435, %r2438;
	ld.global.u32 	%r2440, [%rd745+48];
	mul.wide.s32 	%rd770, %r2440, 4;
	add.s64 	%rd771, %rd4, %rd770;
	ld.global.u32 	%r2441, [%rd771];
	setp.eq.s32 	%p437, %r2441, -1;
	selp.u32 	%r2442, 1, 0, %p437;
	add.s32 	%r2443, %r2439, %r2442;
	ld.global.u32 	%r2444, [%rd745+52];
	mul.wide.s32 	%rd772, %r2444, 4;
	add.s64 	%rd773, %rd4, %rd772;
	ld.global.u32 	%r2445, [%rd773];
	setp.eq.s32 	%p438, %r2445, -1;
	selp.u32 	%r2446, 1, 0, %p438;
	add.s32 	%r2447, %r2443, %r2446;
	ld.global.u32 	%r2448, [%rd745+56];
	mul.wide.s32 	%rd774, %r2448, 4;
	add.s64 	%rd775, %rd4, %rd774;
	ld.global.u32 	%r2449, [%rd775];
	setp.eq.s32 	%p439, %r2449, -1;
	selp.u32 	%r2450, 1, 0, %p439;
	add.s32 	%r2451, %r2447, %r2450;
	ld.global.u32 	%r2452, [%rd745+60];
	mul.wide.s32 	%rd776, %r2452, 4;
	add.s64 	%rd777, %rd4, %rd776;
	ld.global.u32 	%r2453, [%rd777];
	setp.eq.s32 	%p440, %r2453, -1;
	selp.u32 	%r2454, 1, 0, %p440;
	add.s32 	%r5982, %r2451, %r2454;
	add.s32 	%r5974, %r5974, 16;
	add.s32 	%r5972, %r5972, 16;
	setp.ne.s32 	%p441, %r5972, %r388;
	@%p441 bra 	$L__BB27_198;
$L__BB27_199:
	setp.eq.s32 	%p442, %r387, 0;
	@%p442 bra 	$L__BB27_209;
	and.b32  	%r398, %r386, 7;
	setp.lt.u32 	%p443, %r387, 8;
	@%p443 bra 	$L__BB27_202;
	mul.wide.s32 	%rd778, %r5974, 4;
	add.s64 	%rd779, %rd3, %rd778;
	ld.global.u32 	%r2456, [%rd779];
	mul.wide.s32 	%rd780, %r2456, 4;
	add.s64 	%rd781, %rd4, %rd780;
	ld.global.u32 	%r2457, [%rd781];
	setp.eq.s32 	%p444, %r2457, -1;
	selp.u32 	%r2458, 1, 0, %p444;
	add.s32 	%r2459, %r5982, %r2458;
	ld.global.u32 	%r2460, [%rd779+4];
	mul.wide.s32 	%rd782, %r2460, 4;
	add.s64 	%rd783, %rd4, %rd782;
	ld.global.u32 	%r2461, [%rd783];
	setp.eq.s32 	%p445, %r2461, -1;
	selp.u32 	%r2462, 1, 0, %p445;
	add.s32 	%r2463, %r2459, %r2462;
	ld.global.u32 	%r2464, [%rd779+8];
	mul.wide.s32 	%rd784, %r2464, 4;
	add.s64 	%rd785, %rd4, %rd784;
	ld.global.u32 	%r2465, [%rd785];
	setp.eq.s32 	%p446, %r2465, -1;
	selp.u32 	%r2466, 1, 0, %p446;
	add.s32 	%r2467, %r2463, %r2466;
	ld.global.u32 	%r2468, [%rd779+12];
	mul.wide.s32 	%rd786, %r2468, 4;
	add.s64 	%rd787, %rd4, %rd786;
	ld.global.u32 	%r2469, [%rd787];
	setp.eq.s32 	%p447, %r2469, -1;
	selp.u32 	%r2470, 1, 0, %p447;
	add.s32 	%r2471, %r2467, %r2470;
	ld.global.u32 	%r2472, [%rd779+16];
	mul.wide.s32 	%rd788, %r2472, 4;
	add.s64 	%rd789, %rd4, %rd788;
	ld.global.u32 	%r2473, [%rd789];
	setp.eq.s32 	%p448, %r2473, -1;
	selp.u32 	%r2474, 1, 0, %p448;
	add.s32 	%r2475, %r2471, %r2474;
	ld.global.u32 	%r2476, [%rd779+20];
	mul.wide.s32 	%rd790, %r2476, 4;
	add.s64 	%rd791, %rd4, %rd790;
	ld.global.u32 	%r2477, [%rd791];
	setp.eq.s32 	%p449, %r2477, -1;
	selp.u32 	%r2478, 1, 0, %p449;
	add.s32 	%r2479, %r2475, %r2478;
	ld.global.u32 	%r2480, [%rd779+24];
	mul.wide.s32 	%rd792, %r2480, 4;
	add.s64 	%rd793, %rd4, %rd792;
	ld.global.u32 	%r2481, [%rd793];
	setp.eq.s32 	%p450, %r2481, -1;
	selp.u32 	%r2482, 1, 0, %p450;
	add.s32 	%r2483, %r2479, %r2482;
	ld.global.u32 	%r2484, [%rd779+28];
	mul.wide.s32 	%rd794, %r2484, 4;
	add.s64 	%rd795, %rd4, %rd794;
	ld.global.u32 	%r2485, [%rd795];
	setp.eq.s32 	%p451, %r2485, -1;
	selp.u32 	%r2486, 1, 0, %p451;
	add.s32 	%r5982, %r2483, %r2486;
	add.s32 	%r5974, %r5974, 8;
$L__BB27_202:
	setp.eq.s32 	%p452, %r398, 0;
	@%p452 bra 	$L__BB27_209;
	and.b32  	%r404, %r386, 3;
	setp.lt.u32 	%p453, %r398, 4;
	@%p453 bra 	$L__BB27_205;
	mul.wide.s32 	%rd796, %r5974, 4;
	add.s64 	%rd797, %rd3, %rd796;
	ld.global.u32 	%r2488, [%rd797];
	mul.wide.s32 	%rd798, %r2488, 4;
	add.s64 	%rd799, %rd4, %rd798;
	ld.global.u32 	%r2489, [%rd799];
	setp.eq.s32 	%p454, %r2489, -1;
	selp.u32 	%r2490, 1, 0, %p454;
	add.s32 	%r2491, %r5982, %r2490;
	ld.global.u32 	%r2492, [%rd797+4];
	mul.wide.s32 	%rd800, %r2492, 4;
	add.s64 	%rd801, %rd4, %rd800;
	ld.global.u32 	%r2493, [%rd801];
	setp.eq.s32 	%p455, %r2493, -1;
	selp.u32 	%r2494, 1, 0, %p455;
	add.s32 	%r2495, %r2491, %r2494;
	ld.global.u32 	%r2496, [%rd797+8];
	mul.wide.s32 	%rd802, %r2496, 4;
	add.s64 	%rd803, %rd4, %rd802;
	ld.global.u32 	%r2497, [%rd803];
	setp.eq.s32 	%p456, %r2497, -1;
	selp.u32 	%r2498, 1, 0, %p456;
	add.s32 	%r2499, %r2495, %r2498;
	ld.global.u32 	%r2500, [%rd797+12];
	mul.wide.s32 	%rd804, %r2500, 4;
	add.s64 	%rd805, %rd4, %rd804;
	ld.global.u32 	%r2501, [%rd805];
	setp.eq.s32 	%p457, %r2501, -1;
	selp.u32 	%r2502, 1, 0, %p457;
	add.s32 	%r5982, %r2499, %r2502;
	add.s32 	%r5974, %r5974, 4;
$L__BB27_205:
	setp.eq.s32 	%p458, %r404, 0;
	@%p458 bra 	$L__BB27_209;
	mul.wide.s32 	%rd806, %r5974, 4;
	add.s64 	%rd22, %rd3, %rd806;
	ld.global.u32 	%r2503, [%rd22];
	mul.wide.s32 	%rd807, %r2503, 4;
	add.s64 	%rd808, %rd4, %rd807;
	ld.global.u32 	%r2504, [%rd808];
	setp.eq.s32 	%p459, %r2504, -1;
	selp.u32 	%r2505, 1, 0, %p459;
	add.s32 	%r5982, %r5982, %r2505;
	setp.eq.s32 	%p460, %r404, 1;
	@%p460 bra 	$L__BB27_209;
	ld.global.u32 	%r2506, [%rd22+4];
	mul.wide.s32 	%rd809, %r2506, 4;
	add.s64 	%rd810, %rd4, %rd809;
	ld.global.u32 	%r2507, [%rd810];
	setp.eq.s32 	%p461, %r2507, -1;
	selp.u32 	%r2508, 1, 0, %p461;
	add.s32 	%r5982, %r5982, %r2508;
	setp.eq.s32 	%p462, %r404, 2;
	@%p462 bra 	$L__BB27_209;
	ld.global.u32 	%r2509, [%rd22+8];
	mul.wide.s32 	%rd811, %r2509, 4;
	add.s64 	%rd812, %rd4, %rd811;
	ld.global.u32 	%r2510, [%rd812];
	setp.eq.s32 	%p463, %r2510, -1;
	selp.u32 	%r2511, 1, 0, %p463;
	add.s32 	%r5982, %r5982, %r2511;
$L__BB27_209:
	ld.global.u32 	%r2513, [%rd10+11264];
	setp.ne.s32 	%p464, %r2513, -1;
	mov.b32 	%r5995, 0;
	@%p464 bra 	$L__BB27_224;
	ld.global.u32 	%r5987, [%rd11+11264];
	ld.global.u32 	%r415, [%rd11+11268];
	setp.ge.s32 	%p465, %r5987, %r415;
	@%p465 bra 	$L__BB27_224;
	add.s32 	%r2517, %r5987, 1;
	max.s32 	%r2518, %r415, %r2517;
	sub.s32 	%r416, %r2518, %r5987;
	and.b32  	%r417, %r416, 15;
	sub.s32 	%r2519, %r5987, %r2518;
	setp.gt.u32 	%p466, %r2519, -16;
	mov.b32 	%r5995, 0;
	@%p466 bra 	$L__BB27_214;
	and.b32  	%r418, %r416, -16;
	mov.b32 	%r5995, 0;
	mov.u32 	%r5985, %r5995;
$L__BB27_213:
	.pragma "nounroll";
	mul.wide.s32 	%rd813, %r5987, 4;
	add.s64 	%rd814, %rd3, %rd813;
	ld.global.u32 	%r2521, [%rd814];
	mul.wide.s32 	%rd815, %r2521, 4;
	add.s64 	%rd816, %rd4, %rd815;
	ld.global.u32 	%r2522, [%rd816];
	setp.eq.s32 	%p467, %r2522, -1;
	selp.u32 	%r2523, 1, 0, %p467;
	add.s32 	%r2524, %r5995, %r2523;
	ld.global.u32 	%r2525, [%rd814+4];
	mul.wide.s32 	%rd817, %r2525, 4;
	add.s64 	%rd818, %rd4, %rd817;
	ld.global.u32 	%r2526, [%rd818];
	setp.eq.s32 	%p468, %r2526, -1;
	selp.u32 	%r2527, 1, 0, %p468;
	add.s32 	%r2528, %r2524, %r2527;
	ld.global.u32 	%r2529, [%rd814+8];
	mul.wide.s32 	%rd819, %r2529, 4;
	add.s64 	%rd820, %rd4, %rd819;
	ld.global.u32 	%r2530, [%rd820];
	setp.eq.s32 	%p469, %r2530, -1;
	selp.u32 	%r2531, 1, 0, %p469;
	add.s32 	%r2532, %r2528, %r2531;
	ld.global.u32 	%r2533, [%rd814+12];
	mul.wide.s32 	%rd821, %r2533, 4;
	add.s64 	%rd822, %rd4, %rd821;
	ld.global.u32 	%r2534, [%rd822];
	setp.eq.s32 	%p470, %r2534, -1;
	selp.u32 	%r2535, 1, 0, %p470;
	add.s32 	%r2536, %r2532, %r2535;
	ld.global.u32 	%r2537, [%rd814+16];
	mul.wide.s32 	%rd823, %r2537, 4;
	add.s64 	%rd824, %rd4, %rd823;
	ld.global.u32 	%r2538, [%rd824];
	setp.eq.s32 	%p471, %r2538, -1;
	selp.u32 	%r2539, 1, 0, %p471;
	add.s32 	%r2540, %r2536, %r2539;
	ld.global.u32 	%r2541, [%rd814+20];
	mul.wide.s32 	%rd825, %r2541, 4;
	add.s64 	%rd826, %rd4, %rd825;
	ld.global.u32 	%r2542, [%rd826];
	setp.eq.s32 	%p472, %r2542, -1;
	selp.u32 	%r2543, 1, 0, %p472;
	add.s32 	%r2544, %r2540, %r2543;
	ld.global.u32 	%r2545, [%rd814+24];
	mul.wide.s32 	%rd827, %r2545, 4;
	add.s64 	%rd828, %rd4, %rd827;
	ld.global.u32 	%r2546, [%rd828];
	setp.eq.s32 	%p473, %r2546, -1;
	selp.u32 	%r2547, 1, 0, %p473;
	add.s32 	%r2548, %r2544, %r2547;
	ld.global.u32 	%r2549, [%rd814+28];
	mul.wide.s32 	%rd829, %r2549, 4;
	add.s64 	%rd830, %rd4, %rd829;
	ld.global.u32 	%r2550, [%rd830];
	setp.eq.s32 	%p474, %r2550, -1;
	selp.u32 	%r2551, 1, 0, %p474;
	add.s32 	%r2552, %r2548, %r2551;
	ld.global.u32 	%r2553, [%rd814+32];
	mul.wide.s32 	%rd831, %r2553, 4;
	add.s64 	%rd832, %rd4, %rd831;
	ld.global.u32 	%r2554, [%rd832];
	setp.eq.s32 	%p475, %r2554, -1;
	selp.u32 	%r2555, 1, 0, %p475;
	add.s32 	%r2556, %r2552, %r2555;
	ld.global.u32 	%r2557, [%rd814+36];
	mul.wide.s32 	%rd833, %r2557, 4;
	add.s64 	%rd834, %rd4, %rd833;
	ld.global.u32 	%r2558, [%rd834];
	setp.eq.s32 	%p476, %r2558, -1;
	selp.u32 	%r2559, 1, 0, %p476;
	add.s32 	%r2560, %r2556, %r2559;
	ld.global.u32 	%r2561, [%rd814+40];
	mul.wide.s32 	%rd835, %r2561, 4;
	add.s64 	%rd836, %rd4, %rd835;
	ld.global.u32 	%r2562, [%rd836];
	setp.eq.s32 	%p477, %r2562, -1;
	selp.u32 	%r2563, 1, 0, %p477;
	add.s32 	%r2564, %r2560, %r2563;
	ld.global.u32 	%r2565, [%rd814+44];
	mul.wide.s32 	%rd837, %r2565, 4;
	add.s64 	%rd838, %rd4, %rd837;
	ld.global.u32 	%r2566, [%rd838];
	setp.eq.s32 	%p478, %r2566, -1;
	selp.u32 	%r2567, 1, 0, %p478;
	add.s32 	%r2568, %r2564, %r2567;
	ld.global.u32 	%r2569, [%rd814+48];
	mul.wide.s32 	%rd839, %r2569, 4;
	add.s64 	%rd840, %rd4, %rd839;
	ld.global.u32 	%r2570, [%rd840];
	setp.eq.s32 	%p479, %r2570, -1;
	selp.u32 	%r2571, 1, 0, %p479;
	add.s32 	%r2572, %r2568, %r2571;
	ld.global.u32 	%r2573, [%rd814+52];
	mul.wide.s32 	%rd841, %r2573, 4;
	add.s64 	%rd842, %rd4, %rd841;
	ld.global.u32 	%r2574, [%rd842];
	setp.eq.s32 	%p480, %r2574, -1;
	selp.u32 	%r2575, 1, 0, %p480;
	add.s32 	%r2576, %r2572, %r2575;
	ld.global.u32 	%r2577, [%rd814+56];
	mul.wide.s32 	%rd843, %r2577, 4;
	add.s64 	%rd844, %rd4, %rd843;
	ld.global.u32 	%r2578, [%rd844];
	setp.eq.s32 	%p481, %r2578, -1;
	selp.u32 	%r2579, 1, 0, %p481;
	add.s32 	%r2580, %r2576, %r2579;
	ld.global.u32 	%r2581, [%rd814+60];
	mul.wide.s32 	%rd845, %r2581, 4;
	add.s64 	%rd846, %rd4, %rd845;
	ld.global.u32 	%r2582, [%rd846];
	setp.eq.s32 	%p482, %r2582, -1;
	selp.u32 	%r2583, 1, 0, %p482;
	add.s32 	%r5995, %r2580, %r2583;
	add.s32 	%r5987, %r5987, 16;
	add.s32 	%r5985, %r5985, 16;
	setp.ne.s32 	%p483, %r5985, %r418;
	@%p483 bra 	$L__BB27_213;
$L__BB27_214:
	setp.eq.s32 	%p484, %r417, 0;
	@%p484 bra 	$L__BB27_224;
	and.b32  	%r428, %r416, 7;
	setp.lt.u32 	%p485, %r417, 8;
	@%p485 bra 	$L__BB27_217;
	mul.wide.s32 	%rd847, %r5987, 4;
	add.s64 	%rd848, %rd3, %rd847;
	ld.global.u32 	%r2585, [%rd848];
	mul.wide.s32 	%rd849, %r2585, 4;
	add.s64 	%rd850, %rd4, %rd849;
	ld.global.u32 	%r2586, [%rd850];
	setp.eq.s32 	%p486, %r2586, -1;
	selp.u32 	%r2587, 1, 0, %p486;
	add.s32 	%r2588, %r5995, %r2587;
	ld.global.u32 	%r2589, [%rd848+4];
	mul.wide.s32 	%rd851, %r2589, 4;
	add.s64 	%rd852, %rd4, %rd851;
	ld.global.u32 	%r2590, [%rd852];
	setp.eq.s32 	%p487, %r2590, -1;
	selp.u32 	%r2591, 1, 0, %p487;
	add.s32 	%r2592, %r2588, %r2591;
	ld.global.u32 	%r2593, [%rd848+8];
	mul.wide.s32 	%rd853, %r2593, 4;
	add.s64 	%rd854, %rd4, %rd853;
	ld.global.u32 	%r2594, [%rd854];
	setp.eq.s32 	%p488, %r2594, -1;
	selp.u32 	%r2595, 1, 0, %p488;
	add.s32 	%r2596, %r2592, %r2595;
	ld.global.u32 	%r2597, [%rd848+12];
	mul.wide.s32 	%rd855, %r2597, 4;
	add.s64 	%rd856, %rd4, %rd855;
	ld.global.u32 	%r2598, [%rd856];
	setp.eq.s32 	%p489, %r2598, -1;
	selp.u32 	%r2599, 1, 0, %p489;
	add.s32 	%r2600, %r2596, %r2599;
	ld.global.u32 	%r2601, [%rd848+16];
	mul.wide.s32 	%rd857, %r2601, 4;
	add.s64 	%rd858, %rd4, %rd857;
	ld.global.u32 	%r2602, [%rd858];
	setp.eq.s32 	%p490, %r2602, -1;
	selp.u32 	%r2603, 1, 0, %p490;
	add.s32 	%r2604, %r2600, %r2603;
	ld.global.u32 	%r2605, [%rd848+20];
	mul.wide.s32 	%rd859, %r2605, 4;
	add.s64 	%rd860, %rd4, %rd859;
	ld.global.u32 	%r2606, [%rd860];
	setp.eq.s32 	%p491, %r2606, -1;
	selp.u32 	%r2607, 1, 0, %p491;
	add.s32 	%r2608, %r2604, %r2607;
	ld.global.u32 	%r2609, [%rd848+24];
	mul.wide.s32 	%rd861, %r2609, 4;
	add.s64 	%rd862, %rd4, %rd861;
	ld.global.u32 	%r2610, [%rd862];
	setp.eq.s32 	%p492, %r2610, -1;
	selp.u32 	%r2611, 1, 0, %p492;
	add.s32 	%r2612, %r2608, %r2611;
	ld.global.u32 	%r2613, [%rd848+28];
	mul.wide.s32 	%rd863, %r2613, 4;
	add.s64 	%rd864, %rd4, %rd863;
	ld.global.u32 	%r2614, [%rd864];
	setp.eq.s32 	%p493, %r2614, -1;
	selp.u32 	%r2615, 1, 0, %p493;
	add.s32 	%r5995, %r2612, %r2615;
	add.s32 	%r5987, %r5987, 8;
$L__BB27_217:
	setp.eq.s32 	%p494, %r428, 0;
	@%p494 bra 	$L__BB27_224;
	and.b32  	%r434, %r416, 3;
	setp.lt.u32 	%p495, %r428, 4;
	@%p495 bra 	$L__BB27_220;
	mul.wide.s32 	%rd865, %r5987, 4;
	add.s64 	%rd866, %rd3, %rd865;
	ld.global.u32 	%r2617, [%rd866];
	mul.wide.s32 	%rd867, %r2617, 4;
	add.s64 	%rd868, %rd4, %rd867;
	ld.global.u32 	%r2618, [%rd868];
	setp.eq.s32 	%p496, %r2618, -1;
	selp.u32 	%r2619, 1, 0, %p496;
	add.s32 	%r2620, %r5995, %r2619;
	ld.global.u32 	%r2621, [%rd866+4];
	mul.wide.s32 	%rd869, %r2621, 4;
	add.s64 	%rd870, %rd4, %rd869;
	ld.global.u32 	%r2622, [%rd870];
	setp.eq.s32 	%p497, %r2622, -1;
	selp.u32 	%r2623, 1, 0, %p497;
	add.s32 	%r2624, %r2620, %r2623;
	ld.global.u32 	%r2625, [%rd866+8];
	mul.wide.s32 	%rd871, %r2625, 4;
	add.s64 	%rd872, %rd4, %rd871;
	ld.global.u32 	%r2626, [%rd872];
	setp.eq.s32 	%p498, %r2626, -1;
	selp.u32 	%r2627, 1, 0, %p498;
	add.s32 	%r2628, %r2624, %r2627;
	ld.global.u32 	%r2629, [%rd866+12];
	mul.wide.s32 	%rd873, %r2629, 4;
	add.s64 	%rd874, %rd4, %rd873;
	ld.global.u32 	%r2630, [%rd874];
	setp.eq.s32 	%p499, %r2630, -1;
	selp.u32 	%r2631, 1, 0, %p499;
	add.s32 	%r5995, %r2628, %r2631;
	add.s32 	%r5987, %r5987, 4;
$L__BB27_220:
	setp.eq.s32 	%p500, %r434, 0;
	@%p500 bra 	$L__BB27_224;
	mul.wide.s32 	%rd875, %r5987, 4;
	add.s64 	%rd23, %rd3, %rd875;
	ld.global.u32 	%r2632, [%rd23];
	mul.wide.s32 	%rd876, %r2632, 4;
	add.s64 	%rd877, %rd4, %rd876;
	ld.global.u32 	%r2633, [%rd877];
	setp.eq.s32 	%p501, %r2633, -1;
	selp.u32 	%r2634, 1, 0, %p501;
	add.s32 	%r5995, %r5995, %r2634;
	setp.eq.s32 	%p502, %r434, 1;
	@%p502 bra 	$L__BB27_224;
	ld.global.u32 	%r2635, [%rd23+4];
	mul.wide.s32 	%rd878, %r2635, 4;
	add.s64 	%rd879, %rd4, %rd878;
	ld.global.u32 	%r2636, [%rd879];
	setp.eq.s32 	%p503, %r2636, -1;
	selp.u32 	%r2637, 1, 0, %p503;
	add.s32 	%r5995, %r5995, %r2637;
	setp.eq.s32 	%p504, %r434, 2;
	@%p504 bra 	$L__BB27_224;
	ld.global.u32 	%r2638, [%rd23+8];
	mul.wide.s32 	%rd880, %r2638, 4;
	add.s64 	%rd881, %rd4, %rd880;
	ld.global.u32 	%r2639, [%rd881];
	setp.eq.s32 	%p505, %r2639, -1;
	selp.u32 	%r2640, 1, 0, %p505;
	add.s32 	%r5995, %r5995, %r2640;
$L__BB27_224:
	ld.global.u32 	%r2642, [%rd10+12288];
	setp.ne.s32 	%p506, %r2642, -1;
	mov.b32 	%r6008, 0;
	@%p506 bra 	$L__BB27_239;
	ld.global.u32 	%r6000, [%rd11+12288];
	ld.global.u32 	%r445, [%rd11+12292];
	setp.ge.s32 	%p507, %r6000, %r445;
	@%p507 bra 	$L__BB27_239;
	add.s32 	%r2646, %r6000, 1;
	max.s32 	%r2647, %r445, %r2646;
	sub.s32 	%r446, %r2647, %r6000;
	and.b32  	%r447, %r446, 15;
	sub.s32 	%r2648, %r6000, %r2647;
	setp.gt.u32 	%p508, %r2648, -16;
	mov.b32 	%r6008, 0;
	@%p508 bra 	$L__BB27_229;
	and.b32  	%r448, %r446, -16;
	mov.b32 	%r6008, 0;
	mov.u32 	%r5998, %r6008;
$L__BB27_228:
	.pragma "nounroll";
	mul.wide.s32 	%rd882, %r6000, 4;
	add.s64 	%rd883, %rd3, %rd882;
	ld.global.u32 	%r2650, [%rd883];
	mul.wide.s32 	%rd884, %r2650, 4;
	add.s64 	%rd885, %rd4, %rd884;
	ld.global.u32 	%r2651, [%rd885];
	setp.eq.s32 	%p509, %r2651, -1;
	selp.u32 	%r2652, 1, 0, %p509;
	add.s32 	%r2653, %r6008, %r2652;
	ld.global.u32 	%r2654, [%rd883+4];
	mul.wide.s32 	%rd886, %r2654, 4;
	add.s64 	%rd887, %rd4, %rd886;
	ld.global.u32 	%r2655, [%rd887];
	setp.eq.s32 	%p510, %r2655, -1;
	selp.u32 	%r2656, 1, 0, %p510;
	add.s32 	%r2657, %r2653, %r2656;
	ld.global.u32 	%r2658, [%rd883+8];
	mul.wide.s32 	%rd888, %r2658, 4;
	add.s64 	%rd889, %rd4, %rd888;
	ld.global.u32 	%r2659, [%rd889];
	setp.eq.s32 	%p511, %r2659, -1;
	selp.u32 	%r2660, 1, 0, %p511;
	add.s32 	%r2661, %r2657, %r2660;
	ld.global.u32 	%r2662, [%rd883+12];
	mul.wide.s32 	%rd890, %r2662, 4;
	add.s64 	%rd891, %rd4, %rd890;
	ld.global.u32 	%r2663, [%rd891];
	setp.eq.s32 	%p512, %r2663, -1;
	selp.u32 	%r2664, 1, 0, %p512;
	add.s32 	%r2665, %r2661, %r2664;
	ld.global.u32 	%r2666, [%rd883+16];
	mul.wide.s32 	%rd892, %r2666, 4;
	add.s64 	%rd893, %rd4, %rd892;
	ld.global.u32 	%r2667, [%rd893];
	setp.eq.s32 	%p513, %r2667, -1;
	selp.u32 	%r2668, 1, 0, %p513;
	add.s32 	%r2669, %r2665, %r2668;
	ld.global.u32 	%r2670, [%rd883+20];
	mul.wide.s32 	%rd894, %r2670, 4;
	add.s64 	%rd895, %rd4, %rd894;
	ld.global.u32 	%r2671, [%rd895];
	setp.eq.s32 	%p514, %r2671, -1;
	selp.u32 	%r2672, 1, 0, %p514;
	add.s32 	%r2673, %r2669, %r2672;
	ld.global.u32 	%r2674, [%rd883+24];
	mul.wide.s32 	%rd896, %r2674, 4;
	add.s64 	%rd897, %rd4, %rd896;
	ld.global.u32 	%r2675, [%rd897];
	setp.eq.s32 	%p515, %r2675, -1;
	selp.u32 	%r2676, 1, 0, %p515;
	add.s32 	%r2677, %r2673, %r2676;
	ld.global.u32 	%r2678, [%rd883+28];
	mul.wide.s32 	%rd898, %r2678, 4;
	add.s64 	%rd899, %rd4, %rd898;
	ld.global.u32 	%r2679, [%rd899];
	setp.eq.s32 	%p516, %r2679, -1;
	selp.u32 	%r2680, 1, 0, %p516;
	add.s32 	%r2681, %r2677, %r2680;
	ld.global.u32 	%r2682, [%rd883+32];
	mul.wide.s32 	%rd900, %r2682, 4;
	add.s64 	%rd901, %rd4, %rd900;
	ld.global.u32 	%r2683, [%rd901];
	setp.eq.s32 	%p517, %r2683, -1;
	selp.u32 	%r2684, 1, 0, %p517;
	add.s32 	%r2685, %r2681, %r2684;
	ld.global.u32 	%r2686, [%rd883+36];
	mul.wide.s32 	%rd902, %r2686, 4;
	add.s64 	%rd903, %rd4, %rd902;
	ld.global.u32 	%r2687, [%rd903];
	setp.eq.s32 	%p518, %r2687, -1;
	selp.u32 	%r2688, 1, 0, %p518;
	add.s32 	%r2689, %r2685, %r2688;
	ld.global.u32 	%r2690, [%rd883+40];
	mul.wide.s32 	%rd904, %r2690, 4;
	add.s64 	%rd905, %rd4, %rd904;
	ld.global.u32 	%r2691, [%rd905];
	setp.eq.s32 	%p519, %r2691, -1;
	selp.u32 	%r2692, 1, 0, %p519;
	add.s32 	%r2693, %r2689, %r2692;
	ld.global.u32 	%r2694, [%rd883+44];
	mul.wide.s32 	%rd906, %r2694, 4;
	add.s64 	%rd907, %rd4, %rd906;
	ld.global.u32 	%r2695, [%rd907];
	setp.eq.s32 	%p520, %r2695, -1;
	selp.u32 	%r2696, 1, 0, %p520;
	add.s32 	%r2697, %r2693, %r2696;
	ld.global.u32 	%r2698, [%rd883+48];
	mul.wide.s32 	%rd908, %r2698, 4;
	add.s64 	%rd909, %rd4, %rd908;
	ld.global.u32 	%r2699, [%rd909];
	setp.eq.s32 	%p521, %r2699, -1;
	selp.u32 	%r2700, 1, 0, %p521;
	add.s32 	%r2701, %r2697, %r2700;
	ld.global.u32 	%r2702, [%rd883+52];
	mul.wide.s32 	%rd910, %r2702, 4;
	add.s64 	%rd911, %rd4, %rd910;
	ld.global.u32 	%r2703, [%rd911];
	setp.eq.s32 	%p522, %r2703, -1;
	selp.u32 	%r2704, 1, 0, %p522;
	add.s32 	%r2705, %r2701, %r2704;
	ld.global.u32 	%r2706, [%rd883+56];
	mul.wide.s32 	%rd912, %r2706, 4;
	add.s64 	%rd913, %rd4, %rd912;
	ld.global.u32 	%r2707, [%rd913];
	setp.eq.s32 	%p523, %r2707, -1;
	selp.u32 	%r2708, 1, 0, %p523;
	add.s32 	%r2709, %r2705, %r2708;
	ld.global.u32 	%r2710, [%rd883+60];
	mul.wide.s32 	%rd914, %r2710, 4;
	add.s64 	%rd915, %rd4, %rd914;
	ld.global.u32 	%r2711, [%rd915];
	setp.eq.s32 	%p524, %r2711, -1;
	selp.u32 	%r2712, 1, 0, %p524;
	add.s32 	%r6008, %r2709, %r2712;
	add.s32 	%r6000, %r6000, 16;
	add.s32 	%r5998, %r5998, 16;
	setp.ne.s32 	%p525, %r5998, %r448;
	@%p525 bra 	$L__BB27_228;
$L__BB27_229:
	setp.eq.s32 	%p526, %r447, 0;
	@%p526 bra 	$L__BB27_239;
	and.b32  	%r458, %r446, 7;
	setp.lt.u32 	%p527, %r447, 8;
	@%p527 bra 	$L__BB27_232;
	mul.wide.s32 	%rd916, %r6000, 4;
	add.s64 	%rd917, %rd3, %rd916;
	ld.global.u32 	%r2714, [%rd917];
	mul.wide.s32 	%rd918, %r2714, 4;
	add.s64 	%rd919, %rd4, %rd918;
	ld.global.u32 	%r2715, [%rd919];
	setp.eq.s32 	%p528, %r2715, -1;
	selp.u32 	%r2716, 1, 0, %p528;
	add.s32 	%r2717, %r6008, %r2716;
	ld.global.u32 	%r2718, [%rd917+4];
	mul.wide.s32 	%rd920, %r2718, 4;
	add.s64 	%rd921, %rd4, %rd920;
	ld.global.u32 	%r2719, [%rd921];
	setp.eq.s32 	%p529, %r2719, -1;
	selp.u32 	%r2720, 1, 0, %p529;
	add.s32 	%r2721, %r2717, %r2720;
	ld.global.u32 	%r2722, [%rd917+8];
	mul.wide.s32 	%rd922, %r2722, 4;
	add.s64 	%rd923, %rd4, %rd922;
	ld.global.u32 	%r2723, [%rd923];
	setp.eq.s32 	%p530, %r2723, -1;
	selp.u32 	%r2724, 1, 0, %p530;
	add.s32 	%r2725, %r2721, %r2724;
	ld.global.u32 	%r2726, [%rd917+12];
	mul.wide.s32 	%rd924, %r2726, 4;
	add.s64 	%rd925, %rd4, %rd924;
	ld.global.u32 	%r2727, [%rd925];
	setp.eq.s32 	%p531, %r2727, -1;
	selp.u32 	%r2728, 1, 0, %p531;
	add.s32 	%r2729, %r2725, %r2728;
	ld.global.u32 	%r2730, [%rd917+16];
	mul.wide.s32 	%rd926, %r2730, 4;
	add.s64 	%rd927, %rd4, %rd926;
	ld.global.u32 	%r2731, [%rd927];
	setp.eq.s32 	%p532, %r2731, -1;
	selp.u32 	%r2732, 1, 0, %p532;
	add.s32 	%r2733, %r2729, %r2732;
	ld.global.u32 	%r2734, [%rd917+20];
	mul.wide.s32 	%rd928, %r2734, 4;
	add.s64 	%rd929, %rd4, %rd928;
	ld.global.u32 	%r2735, [%rd929];
	setp.eq.s32 	%p533, %r2735, -1;
	selp.u32 	%r2736, 1, 0, %p533;
	add.s32 	%r2737, %r2733, %r2736;
	ld.global.u32 	%r2738, [%rd917+24];
	mul.wide.s32 	%rd930, %r2738, 4;
	add.s64 	%rd931, %rd4, %rd930;
	ld.global.u32 	%r2739, [%rd931];
	setp.eq.s32 	%p534, %r2739, -1;
	selp.u32 	%r2740, 1, 0, %p534;
	add.s32 	%r2741, %r2737, %r2740;
	ld.global.u32 	%r2742, [%rd917+28];
	mul.wide.s32 	%rd932, %r2742, 4;
	add.s64 	%rd933, %rd4, %rd932;
	ld.global.u32 	%r2743, [%rd933];
	setp.eq.s32 	%p535, %r2743, -1;
	selp.u32 	%r2744, 1, 0, %p535;
	add.s32 	%r6008, %r2741, %r2744;
	add.s32 	%r6000, %r6000, 8;
$L__BB27_232:
	setp.eq.s32 	%p536, %r458, 0;
	@%p536 bra 	$L__BB27_239;
	and.b32  	%r464, %r446, 3;
	setp.lt.u32 	%p537, %r458, 4;
	@%p537 bra 	$L__BB27_235;
	mul.wide.s32 	%rd934, %r6000, 4;
	add.s64 	%rd935, %rd3, %rd934;
	ld.global.u32 	%r2746, [%rd935];
	mul.wide.s32 	%rd936, %r2746, 4;
	add.s64 	%rd937, %rd4, %rd936;
	ld.global.u32 	%r2747, [%rd937];
	setp.eq.s32 	%p538, %r2747, -1;
	selp.u32 	%r2748, 1, 0, %p538;
	add.s32 	%r2749, %r6008, %r2748;
	ld.global.u32 	%r2750, [%rd935+4];
	mul.wide.s32 	%rd938, %r2750, 4;
	add.s64 	%rd939, %rd4, %rd938;
	ld.global.u32 	%r2751, [%rd939];
	setp.eq.s32 	%p539, %r2751, -1;
	selp.u32 	%r2752, 1, 0, %p539;
	add.s32 	%r2753, %r2749, %r2752;
	ld.global.u32 	%r2754, [%rd935+8];
	mul.wide.s32 	%rd940, %r2754, 4;
	add.s64 	%rd941, %rd4, %rd940;
	ld.global.u32 	%r2755, [%rd941];
	setp.eq.s32 	%p540, %r2755, -1;
	selp.u32 	%r2756, 1, 0, %p540;
	add.s32 	%r2757, %r2753, %r2756;
	ld.global.u32 	%r2758, [%rd935+12];
	mul.wide.s32 	%rd942, %r2758, 4;
	add.s64 	%rd943, %rd4, %rd942;
	ld.global.u32 	%r2759, [%rd943];
	setp.eq.s32 	%p541, %r2759, -1;
	selp.u32 	%r2760, 1, 0, %p541;
	add.s32 	%r6008, %r2757, %r2760;
	add.s32 	%r6000, %r6000, 4;
$L__BB27_235:
	setp.eq.s32 	%p542, %r464, 0;
	@%p542 bra 	$L__BB27_239;
	mul.wide.s32 	%rd944, %r6000, 4;
	add.s64 	%rd24, %rd3, %rd944;
	ld.global.u32 	%r2761, [%rd24];
	mul.wide.s32 	%rd945, %r2761, 4;
	add.s64 	%rd946, %rd4, %rd945;
	ld.global.u32 	%r2762, [%rd946];
	setp.eq.s32 	%p543, %r2762, -1;
	selp.u32 	%r2763, 1, 0, %p543;
	add.s32 	%r6008, %r6008, %r2763;
	setp.eq.s32 	%p544, %r464, 1;
	@%p544 bra 	$L__BB27_239;
	ld.global.u32 	%r2764, [%rd24+4];
	mul.wide.s32 	%rd947, %r2764, 4;
	add.s64 	%rd948, %rd4, %rd947;
	ld.global.u32 	%r2765, [%rd948];
	setp.eq.s32 	%p545, %r2765, -1;
	selp.u32 	%r2766, 1, 0, %p545;
	add.s32 	%r6008, %r6008, %r2766;
	setp.eq.s32 	%p546, %r464, 2;
	@%p546 bra 	$L__BB27_239;
	ld.global.u32 	%r2767, [%rd24+8];
	mul.wide.s32 	%rd949, %r2767, 4;
	add.s64 	%rd950, %rd4, %rd949;
	ld.global.u32 	%r2768, [%rd950];
	setp.eq.s32 	%p547, %r2768, -1;
	selp.u32 	%r2769, 1, 0, %p547;
	add.s32 	%r6008, %r6008, %r2769;
$L__BB27_239:
	ld.global.u32 	%r2771, [%rd10+13312];
	setp.ne.s32 	%p548, %r2771, -1;
	mov.b32 	%r6021, 0;
	@%p548 bra 	$L__BB27_254;
	ld.global.u32 	%r6013, [%rd11+13312];
	ld.global.u32 	%r475, [%rd11+13316];
	setp.ge.s32 	%p549, %r6013, %r475;
	@%p549 bra 	$L__BB27_254;
	add.s32 	%r2775, %r6013, 1;
	max.s32 	%r2776, %r475, %r2775;
	sub.s32 	%r476, %r2776, %r6013;
	and.b32  	%r477, %r476, 15;
	sub.s32 	%r2777, %r6013, %r2776;
	setp.gt.u32 	%p550, %r2777, -16;
	mov.b32 	%r6021, 0;
	@%p550 bra 	$L__BB27_244;
	and.b32  	%r478, %r476, -16;
	mov.b32 	%r6021, 0;
	mov.u32 	%r6011, %r6021;
$L__BB27_243:
	.pragma "nounroll";
	mul.wide.s32 	%rd951, %r6013, 4;
	add.s64 	%rd952, %rd3, %rd951;
	ld.global.u32 	%r2779, [%rd952];
	mul.wide.s32 	%rd953, %r2779, 4;
	add.s64 	%rd954, %rd4, %rd953;
	ld.global.u32 	%r2780, [%rd954];
	setp.eq.s32 	%p551, %r2780, -1;
	selp.u32 	%r2781, 1, 0, %p551;
	add.s32 	%r2782, %r6021, %r2781;
	ld.global.u32 	%r2783, [%rd952+4];
	mul.wide.s32 	%rd955, %r2783, 4;
	add.s64 	%rd956, %rd4, %rd955;
	ld.global.u32 	%r2784, [%rd956];
	setp.eq.s32 	%p552, %r2784, -1;
	selp.u32 	%r2785, 1, 0, %p552;
	add.s32 	%r2786, %r2782, %r2785;
	ld.global.u32 	%r2787, [%rd952+8];
	mul.wide.s32 	%rd957, %r2787, 4;
	add.s64 	%rd958, %rd4, %rd957;
	ld.global.u32 	%r2788, [%rd958];
	setp.eq.s32 	%p553, %r2788, -1;
	selp.u32 	%r2789, 1, 0, %p553;
	add.s32 	%r2790, %r2786, %r2789;
	ld.global.u32 	%r2791, [%rd952+12];
	mul.wide.s32 	%rd959, %r2791, 4;
	add.s64 	%rd960, %rd4, %rd959;
	ld.global.u32 	%r2792, [%rd960];
	setp.eq.s32 	%p554, %r2792, -1;
	selp.u32 	%r2793, 1, 0, %p554;
	add.s32 	%r2794, %r2790, %r2793;
	ld.global.u32 	%r2795, [%rd952+16];
	mul.wide.s32 	%rd961, %r2795, 4;
	add.s64 	%rd962, %rd4, %rd961;
	ld.global.u32 	%r2796, [%rd962];
	setp.eq.s32 	%p555, %r2796, -1;
	selp.u32 	%r2797, 1, 0, %p555;
	add.s32 	%r2798, %r2794, %r2797;
	ld.global.u32 	%r2799, [%rd952+20];
	mul.wide.s32 	%rd963, %r2799, 4;
	add.s64 	%rd964, %rd4, %rd963;
	ld.global.u32 	%r2800, [%rd964];
	setp.eq.s32 	%p556, %r2800, -1;
	selp.u32 	%r2801, 1, 0, %p556;
	add.s32 	%r2802, %r2798, %r2801;
	ld.global.u32 	%r2803, [%rd952+24];
	mul.wide.s32 	%rd965, %r2803, 4;
	add.s64 	%rd966, %rd4, %rd965;
	ld.global.u32 	%r2804, [%rd966];
	setp.eq.s32 	%p557, %r2804, -1;
	selp.u32 	%r2805, 1, 0, %p557;
	add.s32 	%r2806, %r2802, %r2805;
	ld.global.u32 	%r2807, [%rd952+28];
	mul.wide.s32 	%rd967, %r2807, 4;
	add.s64 	%rd968, %rd4, %rd967;
	ld.global.u32 	%r2808, [%rd968];
	setp.eq.s32 	%p558, %r2808, -1;
	selp.u32 	%r2809, 1, 0, %p558;
	add.s32 	%r2810, %r2806, %r2809;
	ld.global.u32 	%r2811, [%rd952+32];
	mul.wide.s32 	%rd969, %r2811, 4;
	add.s64 	%rd970, %rd4, %rd969;
	ld.global.u32 	%r2812, [%rd970];
	setp.eq.s32 	%p559, %r2812, -1;
	selp.u32 	%r2813, 1, 0, %p559;
	add.s32 	%r2814, %r2810, %r2813;
	ld.global.u32 	%r2815, [%rd952+36];
	mul.wide.s32 	%rd971, %r2815, 4;
	add.s64 	%rd972, %rd4, %rd971;
	ld.global.u32 	%r2816, [%rd972];
	setp.eq.s32 	%p560, %r2816, -1;
	selp.u32 	%r2817, 1, 0, %p560;
	add.s32 	%r2818, %r2814, %r2817;
	ld.global.u32 	%r2819, [%rd952+40];
	mul.wide.s32 	%rd973, %r2819, 4;
	add.s64 	%rd974, %rd4, %rd973;
	ld.global.u32 	%r2820, [%rd974];
	setp.eq.s32 	%p561, %r2820, -1;
	selp.u32 	%r2821, 1, 0, %p561;
	add.s32 	%r2822, %r2818, %r2821;
	ld.global.u32 	%r2823, [%rd952+44];
	mul.wide.s32 	%rd975, %r2823, 4;
	add.s64 	%rd976, %rd4, %rd975;
	ld.global.u32 	%r2824, [%rd976];
	setp.eq.s32 	%p562, %r2824, -1;
	selp.u32 	%r2825, 1, 0, %p562;
	add.s32 	%r2826, %r2822, %r2825;
	ld.global.u32 	%r2827, [%rd952+48];
	mul.wide.s32 	%rd977, %r2827, 4;
	add.s64 	%rd978, %rd4, %rd977;
	ld.global.u32 	%r2828, [%rd978];
	setp.eq.s32 	%p563, %r2828, -1;
	selp.u32 	%r2829, 1, 0, %p563;
	add.s32 	%r2830, %r2826, %r2829;
	ld.global.u32 	%r2831, [%rd952+52];
	mul.wide.s32 	%rd979, %r2831, 4;
	add.s64 	%rd980, %rd4, %rd979;
	ld.global.u32 	%r2832, [%rd980];
	setp.eq.s32 	%p564, %r2832, -1;
	selp.u32 	%r2833, 1, 0, %p564;
	add.s32 	%r2834, %r2830, %r2833;
	ld.global.u32 	%r2835, [%rd952+56];
	mul.wide.s32 	%rd981, %r2835, 4;
	add.s64 	%rd982, %rd4, %rd981;
	ld.global.u32 	%r2836, [%rd982];
	setp.eq.s32 	%p565, %r2836, -1;
	selp.u32 	%r2837, 1, 0, %p565;
	add.s32 	%r2838, %r2834, %r2837;
	ld.global.u32 	%r2839, [%rd952+60];
	mul.wide.s32 	%rd983, %r2839, 4;
	add.s64 	%rd984, %rd4, %rd983;
	ld.global.u32 	%r2840, [%rd984];
	setp.eq.s32 	%p566, %r2840, -1;
	selp.u32 	%r2841, 1, 0, %p566;
	add.s32 	%r6021, %r2838, %r2841;
	add.s32 	%r6013, %r6013, 16;
	add.s32 	%r6011, %r6011, 16;
	setp.ne.s32 	%p567, %r6011, %r478;
	@%p567 bra 	$L__BB27_243;
$L__BB27_244:
	setp.eq.s32 	%p568, %r477, 0;
	@%p568 bra 	$L__BB27_254;
	and.b32  	%r488, %r476, 7;
	setp.lt.u32 	%p569, %r477, 8;
	@%p569 bra 	$L__BB27_247;
	mul.wide.s32 	%rd985, %r6013, 4;
	add.s64 	%rd986, %rd3, %rd985;
	ld.global.u32 	%r2843, [%rd986];
	mul.wide.s32 	%rd987, %r2843, 4;
	add.s64 	%rd988, %rd4, %rd987;
	ld.global.u32 	%r2844, [%rd988];
	setp.eq.s32 	%p570, %r2844, -1;
	selp.u32 	%r2845, 1, 0, %p570;
	add.s32 	%r2846, %r6021, %r2845;
	ld.global.u32 	%r2847, [%rd986+4];
	mul.wide.s32 	%rd989, %r2847, 4;
	add.s64 	%rd990, %rd4, %rd989;
	ld.global.u32 	%r2848, [%rd990];
	setp.eq.s32 	%p571, %r2848, -1;
	selp.u32 	%r2849, 1, 0, %p571;
	add.s32 	%r2850, %r2846, %r2849;
	ld.global.u32 	%r2851, [%rd986+8];
	mul.wide.s32 	%rd991, %r2851, 4;
	add.s64 	%rd992, %rd4, %rd991;
	ld.global.u32 	%r2852, [%rd992];
	setp.eq.s32 	%p572, %r2852, -1;
	selp.u32 	%r2853, 1, 0, %p572;
	add.s32 	%r2854, %r2850, %r2853;
	ld.global.u32 	%r2855, [%rd986+12];
	mul.wide.s32 	%rd993, %r2855, 4;
	add.s64 	%rd994, %rd4, %rd993;
	ld.global.u32 	%r2856, [%rd994];
	setp.eq.s32 	%p573, %r2856, -1;
	selp.u32 	%r2857, 1, 0, %p573;
	add.s32 	%r2858, %r2854, %r2857;
	ld.global.u32 	%r2859, [%rd986+16];
	mul.wide.s32 	%rd995, %r2859, 4;
	add.s64 	%rd996, %rd4, %rd995;
	ld.global.u32 	%r2860, [%rd996];
	setp.eq.s32 	%p574, %r2860, -1;
	selp.u32 	%r2861, 1, 0, %p574;
	add.s32 	%r2862, %r2858, %r2861;
	ld.global.u32 	%r2863, [%rd986+20];
	mul.wide.s32 	%rd997, %r2863, 4;
	add.s64 	%rd998, %rd4, %rd997;
	ld.global.u32 	%r2864, [%rd998];
	setp.eq.s32 	%p575, %r2864, -1;
	selp.u32 	%r2865, 1, 0, %p575;
	add.s32 	%r2866, %r2862, %r2865;
	ld.global.u32 	%r2867, [%rd986+24];
	mul.wide.s32 	%rd999, %r2867, 4;
	add.s64 	%rd1000, %rd4, %rd999;
	ld.global.u32 	%r2868, [%rd1000];
	setp.eq.s32 	%p576, %r2868, -1;
	selp.u32 	%r2869, 1, 0, %p576;
	add.s32 	%r2870, %r2866, %r2869;
	ld.global.u32 	%r2871, [%rd986+28];
	mul.wide.s32 	%rd1001, %r2871, 4;
	add.s64 	%rd1002, %rd4, %rd1001;
	ld.global.u32 	%r2872, [%rd1002];
	setp.eq.s32 	%p577, %r2872, -1;
	selp.u32 	%r2873, 1, 0, %p577;
	add.s32 	%r6021, %r2870, %r2873;
	add.s32 	%r6013, %r6013, 8;
$L__BB27_247:
	setp.eq.s32 	%p578, %r488, 0;
	@%p578 bra 	$L__BB27_254;
	and.b32  	%r494, %r476, 3;
	setp.lt.u32 	%p579, %r488, 4;
	@%p579 bra 	$L__BB27_250;
	mul.wide.s32 	%rd1003, %r6013, 4;
	add.s64 	%rd1004, %rd3, %rd1003;
	ld.global.u32 	%r2875, [%rd1004];
	mul.wide.s32 	%rd1005, %r2875, 4;
	add.s64 	%rd1006, %rd4, %rd1005;
	ld.global.u32 	%r2876, [%rd1006];
	setp.eq.s32 	%p580, %r2876, -1;
	selp.u32 	%r2877, 1, 0, %p580;
	add.s32 	%r2878, %r6021, %r2877;
	ld.global.u32 	%r2879, [%rd1004+4];
	mul.wide.s32 	%rd1007, %r2879, 4;
	add.s64 	%rd1008, %rd4, %rd1007;
	ld.global.u32 	%r2880, [%rd1008];
	setp.eq.s32 	%p581, %r2880, -1;
	selp.u32 	%r2881, 1, 0, %p581;
	add.s32 	%r2882, %r2878, %r2881;
	ld.global.u32 	%r2883, [%rd1004+8];
	mul.wide.s32 	%rd1009, %r2883, 4;
	add.s64 	%rd1010, %rd4, %rd1009;
	ld.global.u32 	%r2884, [%rd1010];
	setp.eq.s32 	%p582, %r2884, -1;
	selp.u32 	%r2885, 1, 0, %p582;
	add.s32 	%r2886, %r2882, %r2885;
	ld.global.u32 	%r2887, [%rd1004+12];
	mul.wide.s32 	%rd1011, %r2887, 4;
	add.s64 	%rd1012, %rd4, %rd1011;
	ld.global.u32 	%r2888, [%rd1012];
	setp.eq.s32 	%p583, %r2888, -1;
	selp.u32 	%r2889, 1, 0, %p583;
	add.s32 	%r6021, %r2886, %r2889;
	add.s32 	%r6013, %r6013, 4;
$L__BB27_250:
	setp.eq.s32 	%p584, %r494, 0;
	@%p584 bra 	$L__BB27_254;
	mul.wide.s32 	%rd1013, %r6013, 4;
	add.s64 	%rd25, %rd3, %rd1013;
	ld.global.u32 	%r2890, [%rd25];
	mul.wide.s32 	%rd1014, %r2890, 4;
	add.s64 	%rd1015, %rd4, %rd1014;
	ld.global.u32 	%r2891, [%rd1015];
	setp.eq.s32 	%p585, %r2891, -1;
	selp.u32 	%r2892, 1, 0, %p585;
	add.s32 	%r6021, %r6021, %r2892;
	setp.eq.s32 	%p586, %r494, 1;
	@%p586 bra 	$L__BB27_254;
	ld.global.u32 	%r2893, [%rd25+4];
	mul.wide.s32 	%rd1016, %r2893, 4;
	add.s64 	%rd1017, %rd4, %rd1016;
	ld.global.u32 	%r2894, [%rd1017];
	setp.eq.s32 	%p587, %r2894, -1;
	selp.u32 	%r2895, 1, 0, %p587;
	add.s32 	%r6021, %r6021, %r2895;
	setp.eq.s32 	%p588, %r494, 2;
	@%p588 bra 	$L__BB27_254;
	ld.global.u32 	%r2896, [%rd25+8];
	mul.wide.s32 	%rd1018, %r2896, 4;
	add.s64 	%rd1019, %rd4, %rd1018;
	ld.global.u32 	%r2897, [%rd1019];
	setp.eq.s32 	%p589, %r2897, -1;
	selp.u32 	%r2898, 1, 0, %p589;
	add.s32 	%r6021, %r6021, %r2898;
$L__BB27_254:
	ld.global.u32 	%r2900, [%rd10+14336];
	setp.ne.s32 	%p590, %r2900, -1;
	mov.b32 	%r6034, 0;
	@%p590 bra 	$L__BB27_269;
	ld.global.u32 	%r6026, [%rd11+14336];
	ld.global.u32 	%r505, [%rd11+14340];
	setp.ge.s32 	%p591, %r6026, %r505;
	@%p591 bra 	$L__BB27_269;
	add.s32 	%r2904, %r6026, 1;
	max.s32 	%r2905, %r505, %r2904;
	sub.s32 	%r506, %r2905, %r6026;
	and.b32  	%r507, %r506, 15;
	sub.s32 	%r2906, %r6026, %r2905;
	setp.gt.u32 	%p592, %r2906, -16;
	mov.b32 	%r6034, 0;
	@%p592 bra 	$L__BB27_259;
	mov.b32 	%r6034, 0;
	mov.u32 	%r6024, %r6034;
$L__BB27_258:
	.pragma "nounroll";
	mul.wide.s32 	%rd1020, %r6026, 4;
	add.s64 	%rd1021, %rd3, %rd1020;
	ld.global.u32 	%r2908, [%rd1021];
	mul.wide.s32 	%rd1022, %r2908, 4;
	add.s64 	%rd1023, %rd4, %rd1022;
	ld.global.u32 	%r2909, [%rd1023];
	setp.eq.s32 	%p593, %r2909, -1;
	selp.u32 	%r2910, 1, 0, %p593;
	add.s32 	%r2911, %r6034, %r2910;
	ld.global.u32 	%r2912, [%rd1021+4];
	mul.wide.s32 	%rd1024, %r2912, 4;
	add.s64 	%rd1025, %rd4, %rd1024;
	ld.global.u32 	%r2913, [%rd1025];
	setp.eq.s32 	%p594, %r2913, -1;
	selp.u32 	%r2914, 1, 0, %p594;
	add.s32 	%r2915, %r2911, %r2914;
	ld.global.u32 	%r2916, [%rd1021+8];
	mul.wide.s32 	%rd1026, %r2916, 4;
	add.s64 	%rd1027, %rd4, %rd1026;
	ld.global.u32 	%r2917, [%rd1027];
	setp.eq.s32 	%p595, %r2917, -1;
	selp.u32 	%r2918, 1, 0, %p595;
	add.s32 	%r2919, %r2915, %r2918;
	ld.global.u32 	%r2920, [%rd1021+12];
	mul.wide.s32 	%rd1028, %r2920, 4;
	add.s64 	%rd1029, %rd4, %rd1028;
	ld.global.u32 	%r2921, [%rd1029];
	setp.eq.s32 	%p596, %r2921, -1;
	selp.u32 	%r2922, 1, 0, %p596;
	add.s32 	%r2923, %r2919, %r2922;
	ld.global.u32 	%r2924, [%rd1021+16];
	mul.wide.s32 	%rd1030, %r2924, 4;
	add.s64 	%rd1031, %rd4, %rd1030;
	ld.global.u32 	%r2925, [%rd1031];
	setp.eq.s32 	%p597, %r2925, -1;
	selp.u32 	%r2926, 1, 0, %p597;
	add.s32 	%r2927, %r2923, %r2926;
	ld.global.u32 	%r2928, [%rd1021+20];
	mul.wide.s32 	%rd1032, %r2928, 4;
	add.s64 	%rd1033, %rd4, %rd1032;
	ld.global.u32 	%r2929, [%rd1033];
	setp.eq.s32 	%p598, %r2929, -1;
	selp.u32 	%r2930, 1, 0, %p598;
	add.s32 	%r2931, %r2927, %r2930;
	ld.global.u32 	%r2932, [%rd1021+24];
	mul.wide.s32 	%rd1034, %r2932, 4;
	add.s64 	%rd1035, %rd4, %rd1034;
	ld.global.u32 	%r2933, [%rd1035];
	setp.eq.s32 	%p599, %r2933, -1;
	selp.u32 	%r2934, 1, 0, %p599;
	add.s32 	%r2935, %r2931, %r2934;
	ld.global.u32 	%r2936, [%rd1021+28];
	mul.wide.s32 	%rd1036, %r2936, 4;
	add.s64 	%rd1037, %rd4, %rd1036;
	ld.global.u32 	%r2937, [%rd1037];
	setp.eq.s32 	%p600, %r2937, -1;
	selp.u32 	%r2938, 1, 0, %p600;
	add.s32 	%r2939, %r2935, %r2938;
	ld.global.u32 	%r2940, [%rd1021+32];
	mul.wide.s32 	%rd1038, %r2940, 4;
	add.s64 	%rd1039, %rd4, %rd1038;
	ld.global.u32 	%r2941, [%rd1039];
	setp.eq.s32 	%p601, %r2941, -1;
	selp.u32 	%r2942, 1, 0, %p601;
	add.s32 	%r2943, %r2939, %r2942;
	ld.global.u32 	%r2944, [%rd1021+36];
	mul.wide.s32 	%rd1040, %r2944, 4;
	add.s64 	%rd1041, %rd4, %rd1040;
	ld.global.u32 	%r2945, [%rd1041];
	setp.eq.s32 	%p602, %r2945, -1;
	selp.u32 	%r2946, 1, 0, %p602;
	add.s32 	%r2947, %r2943, %r2946;
	ld.global.u32 	%r2948, [%rd1021+40];
	mul.wide.s32 	%rd1042, %r2948, 4;
	add.s64 	%rd1043, %rd4, %rd1042;
	ld.global.u32 	%r2949, [%rd1043];
	setp.eq.s32 	%p603, %r2949, -1;
	selp.u32 	%r2950, 1, 0, %p603;
	add.s32 	%r2951, %r2947, %r2950;
	ld.global.u32 	%r2952, [%rd1021+44];
	mul.wide.s32 	%rd1044, %r2952, 4;
	add.s64 	%rd1045, %rd4, %rd1044;
	ld.global.u32 	%r2953, [%rd1045];
	setp.eq.s32 	%p604, %r2953, -1;
	selp.u32 	%r2954, 1, 0, %p604;
	add.s32 	%r2955, %r2951, %r2954;
	ld.global.u32 	%r2956, [%rd1021+48];
	mul.wide.s32 	%rd1046, %r2956, 4;
	add.s64 	%rd1047, %rd4, %rd1046;
	ld.global.u32 	%r2957, [%rd1047];
	setp.eq.s32 	%p605, %r2957, -1;
	selp.u32 	%r2958, 1, 0, %p605;
	add.s32 	%r2959, %r2955, %r2958;
	ld.global.u32 	%r2960, [%rd1021+52];
	mul.wide.s32 	%rd1048, %r2960, 4;
	add.s64 	%rd1049, %rd4, %rd1048;
	ld.global.u32 	%r2961, [%rd1049];
	setp.eq.s32 	%p606, %r2961, -1;
	selp.u32 	%r2962, 1, 0, %p606;
	add.s32 	%r2963, %r2959, %r2962;
	ld.global.u32 	%r2964, [%rd1021+56];
	mul.wide.s32 	%rd1050, %r2964, 4;
	add.s64 	%rd1051, %rd4, %rd1050;
	ld.global.u32 	%r2965, [%rd1051];
	setp.eq.s32 	%p607, %r2965, -1;
	selp.u32 	%r2966, 1, 0, %p607;
	add.s32 	%r2967, %r2963, %r2966;
	ld.global.u32 	%r2968, [%rd1021+60];
	mul.wide.s32 	%rd1052, %r2968, 4;
	add.s64 	%rd1053, %rd4, %rd1052;
	ld.global.u32 	%r2969, [%rd1053];
	setp.eq.s32 	%p608, %r2969, -1;
	selp.u32 	%r2970, 1, 0, %p608;
	add.s32 	%r6034, %r2967, %r2970;
	add.s32 	%r6026, %r6026, 16;
	add.s32 	%r6024, %r6024, 16;
	and.b32  	%r2971, %r506, -16;
	setp.ne.s32 	%p609, %r6024, %r2971;
	@%p609 bra 	$L__BB27_258;
$L__BB27_259:
	setp.eq.s32 	%p610, %r507, 0;
	@%p610 bra 	$L__BB27_269;
	and.b32  	%r517, %r506, 7;
	setp.lt.u32 	%p611, %r507, 8;
	@%p611 bra 	$L__BB27_262;
	mul.wide.s32 	%rd1054, %r6026, 4;
	add.s64 	%rd1055, %rd3, %rd1054;
	ld.global.u32 	%r2973, [%rd1055];
	mul.wide.s32 	%rd1056, %r2973, 4;
	add.s64 	%rd1057, %rd4, %rd1056;
	ld.global.u32 	%r2974, [%rd1057];
	setp.eq.s32 	%p612, %r2974, -1;
	selp.u32 	%r2975, 1, 0, %p612;
	add.s32 	%r2976, %r6034, %r2975;
	ld.global.u32 	%r2977, [%rd1055+4];
	mul.wide.s32 	%rd1058, %r2977, 4;
	add.s64 	%rd1059, %rd4, %rd1058;
	ld.global.u32 	%r2978, [%rd1059];
	setp.eq.s32 	%p613, %r2978, -1;
	selp.u32 	%r2979, 1, 0, %p613;
	add.s32 	%r2980, %r2976, %r2979;
	ld.global.u32 	%r2981, [%rd1055+8];
	mul.wide.s32 	%rd1060, %r2981, 4;
	add.s64 	%rd1061, %rd4, %rd1060;
	ld.global.u32 	%r2982, [%rd1061];
	setp.eq.s32 	%p614, %r2982, -1;
	selp.u32 	%r2983, 1, 0, %p614;
	add.s32 	%r2984, %r2980, %r2983;
	ld.global.u32 	%r2985, [%rd1055+12];
	mul.wide.s32 	%rd1062, %r2985, 4;
	add.s64 	%rd1063, %rd4, %rd1062;
	ld.global.u32 	%r2986, [%rd1063];
	setp.eq.s32 	%p615, %r2986, -1;
	selp.u32 	%r2987, 1, 0, %p615;
	add.s32 	%r2988, %r2984, %r2987;
	ld.global.u32 	%r2989, [%rd1055+16];
	mul.wide.s32 	%rd1064, %r2989, 4;
	add.s64 	%rd1065, %rd4, %rd1064;
	ld.global.u32 	%r2990, [%rd1065];
	setp.eq.s32 	%p616, %r2990, -1;
	selp.u32 	%r2991, 1, 0, %p616;
	add.s32 	%r2992, %r2988, %r2991;
	ld.global.u32 	%r2993, [%rd1055+20];
	mul.wide.s32 	%rd1066, %r2993, 4;
	add.s64 	%rd1067, %rd4, %rd1066;
	ld.global.u32 	%r2994, [%rd1067];
	setp.eq.s32 	%p617, %r2994, -1;
	selp.u32 	%r2995, 1, 0, %p617;
	add.s32 	%r2996, %r2992, %r2995;
	ld.global.u32 	%r2997, [%rd1055+24];
	mul.wide.s32 	%rd1068, %r2997, 4;
	add.s64 	%rd1069, %rd4, %rd1068;
	ld.global.u32 	%r2998, [%rd1069];
	setp.eq.s32 	%p618, %r2998, -1;
	selp.u32 	%r2999, 1, 0, %p618;
	add.s32 	%r3000, %r2996, %r2999;
	ld.global.u32 	%r3001, [%rd1055+28];
	mul.wide.s32 	%rd1070, %r3001, 4;
	add.s64 	%rd1071, %rd4, %rd1070;
	ld.global.u32 	%r3002, [%rd1071];
	setp.eq.s32 	%p619, %r3002, -1;
	selp.u32 	%r3003, 1, 0, %p619;
	add.s32 	%r6034, %r3000, %r3003;
	add.s32 	%r6026, %r6026, 8;
$L__BB27_262:
	setp.eq.s32 	%p620, %r517, 0;
	@%p620 bra 	$L__BB27_269;
	and.b32  	%r523, %r506, 3;
	setp.lt.u32 	%p621, %r517, 4;
	@%p621 bra 	$L__BB27_265;
	mul.wide.s32 	%rd1072, %r6026, 4;
	add.s64 	%rd1073, %rd3, %rd1072;
	ld.global.u32 	%r3005, [%rd1073];
	mul.wide.s32 	%rd1074, %r3005, 4;
	add.s64 	%rd1075, %rd4, %rd1074;
	ld.global.u32 	%r3006, [%rd1075];
	setp.eq.s32 	%p622, %r3006, -1;
	selp.u32 	%r3007, 1, 0, %p622;
	add.s32 	%r3008, %r6034, %r3007;
	ld.global.u32 	%r3009, [%rd1073+4];
	mul.wide.s32 	%rd1076, %r3009, 4;
	add.s64 	%rd1077, %rd4, %rd1076;
	ld.global.u32 	%r3010, [%rd1077];
	setp.eq.s32 	%p623, %r3010, -1;
	selp.u32 	%r3011, 1, 0, %p623;
	add.s32 	%r3012, %r3008, %r3011;
	ld.global.u32 	%r3013, [%rd1073+8];
	mul.wide.s32 	%rd1078, %r3013, 4;
	add.s64 	%rd1079, %rd4, %rd1078;
	ld.global.u32 	%r3014, [%rd1079];
	setp.eq.s32 	%p624, %r3014, -1;
	selp.u32 	%r3015, 1, 0, %p624;
	add.s32 	%r3016, %r3012, %r3015;
	ld.global.u32 	%r3017, [%rd1073+12];
	mul.wide.s32 	%rd1080, %r3017, 4;
	add.s64 	%rd1081, %rd4, %rd1080;
	ld.global.u32 	%r3018, [%rd1081];
	setp.eq.s32 	%p625, %r3018, -1;
	selp.u32 	%r3019, 1, 0, %p625;
	add.s32 	%r6034, %r3016, %r3019;
	add.s32 	%r6026, %r6026, 4;
$L__BB27_265:
	setp.eq.s32 	%p626, %r523, 0;
	@%p626 bra 	$L__BB27_269;
	mul.wide.s32 	%rd1082, %r6026, 4;
	add.s64 	%rd26, %rd3, %rd1082;
	ld.global.u32 	%r3020, [%rd26];
	mul.wide.s32 	%rd1083, %r3020, 4;
	add.s64 	%rd1084, %rd4, %rd1083;
	ld.global.u32 	%r3021, [%rd1084];
	setp.eq.s32 	%p627, %r3021, -1;
	selp.u32 	%r3022, 1, 0, %p627;
	add.s32 	%r6034, %r6034, %r3022;
	setp.eq.s32 	%p628, %r523, 1;
	@%p628 bra 	$L__BB27_269;
	ld.global.u32 	%r3023, [%rd26+4];
	mul.wide.s32 	%rd1085, %r3023, 4;
	add.s64 	%rd1086, %rd4, %rd1085;
	ld.global.u32 	%r3024, [%rd1086];
	setp.eq.s32 	%p629, %r3024, -1;
	selp.u32 	%r3025, 1, 0, %p629;
	add.s32 	%r6034, %r6034, %r3025;
	setp.eq.s32 	%p630, %r523, 2;
	@%p630 bra 	$L__BB27_269;
	ld.global.u32 	%r3026, [%rd26+8];
	mul.wide.s32 	%rd1087, %r3026, 4;
	add.s64 	%rd1088, %rd4, %rd1087;
	ld.global.u32 	%r3027, [%rd1088];
	setp.eq.s32 	%p631, %r3027, -1;
	selp.u32 	%r3028, 1, 0, %p631;
	add.s32 	%r6034, %r6034, %r3028;
$L__BB27_269:
	ld.global.u32 	%r3030, [%rd10+15360];
	setp.ne.s32 	%p632, %r3030, -1;
	mov.b32 	%r6047, 0;
	@%p632 bra 	$L__BB27_284;
	ld.global.u32 	%r6039, [%rd11+15360];
	ld.global.u32 	%r534, [%rd11+15364];
	setp.ge.s32 	%p633, %r6039, %r534;
	@%p633 bra 	$L__BB27_284;
	add.s32 	%r3034, %r6039, 1;
	max.s32 	%r3035, %r534, %r3034;
	sub.s32 	%r535, %r3035, %r6039;
	and.b32  	%r536, %r535, 15;
	sub.s32 	%r3036, %r6039, %r3035;
	setp.gt.u32 	%p634, %r3036, -16;
	mov.b32 	%r6047, 0;
	@%p634 bra 	$L__BB27_274;
	and.b32  	%r537, %r535, -16;
	mov.b32 	%r6047, 0;
	mov.u32 	%r6037, %r6047;
$L__BB27_273:
	.pragma "nounroll";
	mul.wide.s32 	%rd1089, %r6039, 4;
	add.s64 	%rd1090, %rd3, %rd1089;
	ld.global.u32 	%r3038, [%rd1090];
	mul.wide.s32 	%rd1091, %r3038, 4;
	add.s64 	%rd1092, %rd4, %rd1091;
	ld.global.u32 	%r3039, [%rd1092];
	setp.eq.s32 	%p635, %r3039, -1;
	selp.u32 	%r3040, 1, 0, %p635;
	add.s32 	%r3041, %r6047, %r3040;
	ld.global.u32 	%r3042, [%rd1090+4];
	mul.wide.s32 	%rd1093, %r3042, 4;
	add.s64 	%rd1094, %rd4, %rd1093;
	ld.global.u32 	%r3043, [%rd1094];
	setp.eq.s32 	%p636, %r3043, -1;
	selp.u32 	%r3044, 1, 0, %p636;
	add.s32 	%r3045, %r3041, %r3044;
	ld.global.u32 	%r3046, [%rd1090+8];
	mul.wide.s32 	%rd1095, %r3046, 4;
	add.s64 	%rd1096, %rd4, %rd1095;
	ld.global.u32 	%r3047, [%rd1096];
	setp.eq.s32 	%p637, %r3047, -1;
	selp.u32 	%r3048, 1, 0, %p637;
	add.s32 	%r3049, %r3045, %r3048;
	ld.global.u32 	%r3050, [%rd1090+12];
	mul.wide.s32 	%rd1097, %r3050, 4;
	add.s64 	%rd1098, %rd4, %rd1097;
	ld.global.u32 	%r3051, [%rd1098];
	setp.eq.s32 	%p638, %r3051, -1;
	selp.u32 	%r3052, 1, 0, %p638;
	add.s32 	%r3053, %r3049, %r3052;
	ld.global.u32 	%r3054, [%rd1090+16];
	mul.wide.s32 	%rd1099, %r3054, 4;
	add.s64 	%rd1100, %rd4, %rd1099;
	ld.global.u32 	%r3055, [%rd1100];
	setp.eq.s32 	%p639, %r3055, -1;
	selp.u32 	%r3056, 1, 0, %p639;
	add.s32 	%r3057, %r3053, %r3056;
	ld.global.u32 	%r3058, [%rd1090+20];
	mul.wide.s32 	%rd1101, %r3058, 4;
	add.s64 	%rd1102, %rd4, %rd1101;
	ld.global.u32 	%r3059, [%rd1102];
	setp.eq.s32 	%p640, %r3059, -1;
	selp.u32 	%r3060, 1, 0, %p640;
	add.s32 	%r3061, %r3057, %r3060;
	ld.global.u32 	%r3062, [%rd1090+24];
	mul.wide.s32 	%rd1103, %r3062, 4;
	add.s64 	%rd1104, %rd4, %rd1103;
	ld.global.u32 	%r3063, [%rd1104];
	setp.eq.s32 	%p641, %r3063, -1;
	selp.u32 	%r3064, 1, 0, %p641;
	add.s32 	%r3065, %r3061, %r3064;
	ld.global.u32 	%r3066, [%rd1090+28];
	mul.wide.s32 	%rd1105, %r3066, 4;
	add.s64 	%rd1106, %rd4, %rd1105;
	ld.global.u32 	%r3067, [%rd1106];
	setp.eq.s32 	%p642, %r3067, -1;
	selp.u32 	%r3068, 1, 0, %p642;
	add.s32 	%r3069, %r3065, %r3068;
	ld.global.u32 	%r3070, [%rd1090+32];
	mul.wide.s32 	%rd1107, %r3070, 4;
	add.s64 	%rd1108, %rd4, %rd1107;
	ld.global.u32 	%r3071, [%rd1108];
	setp.eq.s32 	%p643, %r3071, -1;
	selp.u32 	%r3072, 1, 0, %p643;
	add.s32 	%r3073, %r3069, %r3072;
	ld.global.u32 	%r3074, [%rd1090+36];
	mul.wide.s32 	%rd1109, %r3074, 4;
	add.s64 	%rd1110, %rd4, %rd1109;
	ld.global.u32 	%r3075, [%rd1110];
	setp.eq.s32 	%p644, %r3075, -1;
	selp.u32 	%r3076, 1, 0, %p644;
	add.s32 	%r3077, %r3073, %r3076;
	ld.global.u32 	%r3078, [%rd1090+40];
	mul.wide.s32 	%rd1111, %r3078, 4;
	add.s64 	%rd1112, %rd4, %rd1111;
	ld.global.u32 	%r3079, [%rd1112];
	setp.eq.s32 	%p645, %r3079, -1;
	selp.u32 	%r3080, 1, 0, %p645;
	add.s32 	%r3081, %r3077, %r3080;
	ld.global.u32 	%r3082, [%rd1090+44];
	mul.wide.s32 	%rd1113, %r3082, 4;
	add.s64 	%rd1114, %rd4, %rd1113;
	ld.global.u32 	%r3083, [%rd1114];
	setp.eq.s32 	%p646, %r3083, -1;
	selp.u32 	%r3084, 1, 0, %p646;
	add.s32 	%r3085, %r3081, %r3084;
	ld.global.u32 	%r3086, [%rd1090+48];
	mul.wide.s32 	%rd1115, %r3086, 4;
	add.s64 	%rd1116, %rd4, %rd1115;
	ld.global.u32 	%r3087, [%rd1116];
	setp.eq.s32 	%p647, %r3087, -1;
	selp.u32 	%r3088, 1, 0, %p647;
	add.s32 	%r3089, %r3085, %r3088;
	ld.global.u32 	%r3090, [%rd1090+52];
	mul.wide.s32 	%rd1117, %r3090, 4;
	add.s64 	%rd1118, %rd4, %rd1117;
	ld.global.u32 	%r3091, [%rd1118];
	setp.eq.s32 	%p648, %r3091, -1;
	selp.u32 	%r3092, 1, 0, %p648;
	add.s32 	%r3093, %r3089, %r3092;
	ld.global.u32 	%r3094, [%rd1090+56];
	mul.wide.s32 	%rd1119, %r3094, 4;
	add.s64 	%rd1120, %rd4, %rd1119;
	ld.global.u32 	%r3095, [%rd1120];
	setp.eq.s32 	%p649, %r3095, -1;
	selp.u32 	%r3096, 1, 0, %p649;
	add.s32 	%r3097, %r3093, %r3096;
	ld.global.u32 	%r3098, [%rd1090+60];
	mul.wide.s32 	%rd1121, %r3098, 4;
	add.s64 	%rd1122, %rd4, %rd1121;
	ld.global.u32 	%r3099, [%rd1122];
	setp.eq.s32 	%p650, %r3099, -1;
	selp.u32 	%r3100, 1, 0, %p650;
	add.s32 	%r6047, %r3097, %r3100;
	add.s32 	%r6039, %r6039, 16;
	add.s32 	%r6037, %r6037, 16;
	setp.ne.s32 	%p651, %r6037, %r537;
	@%p651 bra 	$L__BB27_273;
$L__BB27_274:
	setp.eq.s32 	%p652, %r536, 0;
	@%p652 bra 	$L__BB27_284;
	and.b32  	%r547, %r535, 7;
	setp.lt.u32 	%p653, %r536, 8;
	@%p653 bra 	$L__BB27_277;
	mul.wide.s32 	%rd1123, %r6039, 4;
	add.s64 	%rd1124, %rd3, %rd1123;
	ld.global.u32 	%r3102, [%rd1124];
	mul.wide.s32 	%rd1125, %r3102, 4;
	add.s64 	%rd1126, %rd4, %rd1125;
	ld.global.u32 	%r3103, [%rd1126];
	setp.eq.s32 	%p654, %r3103, -1;
	selp.u32 	%r3104, 1, 0, %p654;
	add.s32 	%r3105, %r6047, %r3104;
	ld.global.u32 	%r3106, [%rd1124+4];
	mul.wide.s32 	%rd1127, %r3106, 4;
	add.s64 	%rd1128, %rd4, %rd1127;
	ld.global.u32 	%r3107, [%rd1128];
	setp.eq.s32 	%p655, %r3107, -1;
	selp.u32 	%r3108, 1, 0, %p655;
	add.s32 	%r3109, %r3105, %r3108;
	ld.global.u32 	%r3110, [%rd1124+8];
	mul.wide.s32 	%rd1129, %r3110, 4;
	add.s64 	%rd1130, %rd4, %rd1129;
	ld.global.u32 	%r3111, [%rd1130];
	setp.eq.s32 	%p656, %r3111, -1;
	selp.u32 	%r3112, 1, 0, %p656;
	add.s32 	%r3113, %r3109, %r3112;
	ld.global.u32 	%r3114, [%rd1124+12];
	mul.wide.s32 	%rd1131, %r3114, 4;
	add.s64 	%rd1132, %rd4, %rd1131;
	ld.global.u32 	%r3115, [%rd1132];
	setp.eq.s32 	%p657, %r3115, -1;
	selp.u32 	%r3116, 1, 0, %p657;
	add.s32 	%r3117, %r3113, %r3116;
	ld.global.u32 	%r3118, [%rd1124+16];
	mul.wide.s32 	%rd1133, %r3118, 4;
	add.s64 	%rd1134, %rd4, %rd1133;
	ld.global.u32 	%r3119, [%rd1134];
	setp.eq.s32 	%p658, %r3119, -1;
	selp.u32 	%r3120, 1, 0, %p658;
	add.s32 	%r3121, %r3117, %r3120;
	ld.global.u32 	%r3122, [%rd1124+20];
	mul.wide.s32 	%rd1135, %r3122, 4;
	add.s64 	%rd1136, %rd4, %rd1135;
	ld.global.u32 	%r3123, [%rd1136];
	setp.eq.s32 	%p659, %r3123, -1;
	selp.u32 	%r3124, 1, 0, %p659;
	add.s32 	%r3125, %r3121, %r3124;
	ld.global.u32 	%r3126, [%rd1124+24];
	mul.wide.s32 	%rd1137, %r3126, 4;
	add.s64 	%rd1138, %rd4, %rd1137;
	ld.global.u32 	%r3127, [%rd1138];
	setp.eq.s32 	%p660, %r3127, -1;
	selp.u32 	%r3128, 1, 0, %p660;
	add.s32 	%r3129, %r3125, %r3128;
	ld.global.u32 	%r3130, [%rd1124+28];
	mul.wide.s32 	%rd1139, %r3130, 4;
	add.s64 	%rd1140, %rd4, %rd1139;
	ld.global.u32 	%r3131, [%rd1140];
	setp.eq.s32 	%p661, %r3131, -1;
	selp.u32 	%r3132, 1, 0, %p661;
	add.s32 	%r6047, %r3129, %r3132;
	add.s32 	%r6039, %r6039, 8;
$L__BB27_277:
	setp.eq.s32 	%p662, %r547, 0;
	@%p662 bra 	$L__BB27_284;
	and.b32  	%r553, %r535, 3;
	setp.lt.u32 	%p663, %r547, 4;
	@%p663 bra 	$L__BB27_280;
	mul.wide.s32 	%rd1141, %r6039, 4;
	add.s64 	%rd1142, %rd3, %rd1141;
	ld.global.u32 	%r3134, [%rd1142];
	mul.wide.s32 	%rd1143, %r3134, 4;
	add.s64 	%rd1144, %rd4, %rd1143;
	ld.global.u32 	%r3135, [%rd1144];
	setp.eq.s32 	%p664, %r3135, -1;
	selp.u32 	%r3136, 1, 0, %p664;
	add.s32 	%r3137, %r6047, %r3136;
	ld.global.u32 	%r3138, [%rd1142+4];
	mul.wide.s32 	%rd1145, %r3138, 4;
	add.s64 	%rd1146, %rd4, %rd1145;
	ld.global.u32 	%r3139, [%rd1146];
	setp.eq.s32 	%p665, %r3139, -1;
	selp.u32 	%r3140, 1, 0, %p665;
	add.s32 	%r3141, %r3137, %r3140;
	ld.global.u32 	%r3142, [%rd1142+8];
	mul.wide.s32 	%rd1147, %r3142, 4;
	add.s64 	%rd1148, %rd4, %rd1147;
	ld.global.u32 	%r3143, [%rd1148];
	setp.eq.s32 	%p666, %r3143, -1;
	selp.u32 	%r3144, 1, 0, %p666;
	add.s32 	%r3145, %r3141, %r3144;
	ld.global.u32 	%r3146, [%rd1142+12];
	mul.wide.s32 	%rd1149, %r3146, 4;
	add.s64 	%rd1150, %rd4, %rd1149;
	ld.global.u32 	%r3147, [%rd1150];
	setp.eq.s32 	%p667, %r3147, -1;
	selp.u32 	%r3148, 1, 0, %p667;
	add.s32 	%r6047, %r3145, %r3148;
	add.s32 	%r6039, %r6039, 4;
$L__BB27_280:
	setp.eq.s32 	%p668, %r553, 0;
	@%p668 bra 	$L__BB27_284;
	mul.wide.s32 	%rd1151, %r6039, 4;
	add.s64 	%rd27, %rd3, %rd1151;
	ld.global.u32 	%r3149, [%rd27];
	mul.wide.s32 	%rd1152, %r3149, 4;
	add.s64 	%rd1153, %rd4, %rd1152;
	ld.global.u32 	%r3150, [%rd1153];
	setp.eq.s32 	%p669, %r3150, -1;
	selp.u32 	%r3151, 1, 0, %p669;
	add.s32 	%r6047, %r6047, %r3151;
	setp.eq.s32 	%p670, %r553, 1;
	@%p670 bra 	$L__BB27_284;
	ld.global.u32 	%r3152, [%rd27+4];
	mul.wide.s32 	%rd1154, %r3152, 4;
	add.s64 	%rd1155, %rd4, %rd1154;
	ld.global.u32 	%r3153, [%rd1155];
	setp.eq.s32 	%p671, %r3153, -1;
	selp.u32 	%r3154, 1, 0, %p671;
	add.s32 	%r6047, %r6047, %r3154;
	setp.eq.s32 	%p672, %r553, 2;
	@%p672 bra 	$L__BB27_284;
	ld.global.u32 	%r3155, [%rd27+8];
	mul.wide.s32 	%rd1156, %r3155, 4;
	add.s64 	%rd1157, %rd4, %rd1156;
	ld.global.u32 	%r3156, [%rd1157];
	setp.eq.s32 	%p673, %r3156, -1;
	selp.u32 	%r3157, 1, 0, %p673;
	add.s32 	%r6047, %r6047, %r3157;
$L__BB27_284:
	add.s32 	%r3158, %r5865, %r5852;
	add.s32 	%r3159, %r5878, %r3158;
	add.s32 	%r3160, %r5891, %r3159;
	add.s32 	%r3161, %r5904, %r3160;
	add.s32 	%r3162, %r5917, %r3161;
	add.s32 	%r3163, %r5930, %r3162;
	add.s32 	%r3164, %r5943, %r3163;
	add.s32 	%r3165, %r5956, %r3164;
	add.s32 	%r3166, %r5969, %r3165;
	add.s32 	%r3167, %r5982, %r3166;
	add.s32 	%r3168, %r5995, %r3167;
	add.s32 	%r3169, %r6008, %r3168;
	add.s32 	%r3170, %r6021, %r3169;
	add.s32 	%r3171, %r6034, %r3170;
	add.s32 	%r6272, %r6047, %r3171;
	setp.lt.u64 	%p674, %rd7, %rd5;
	@%p674 bra 	$L__BB27_547;
	add.s64 	%rd1158, %rd1, -4096;
	add.s32 	%r3174, %r1, %r83;
$L__BB27_286:
	add.s64 	%rd2484, %rd2484, %rd5;
	setp.gt.u64 	%p675, %rd2484, %rd1158;
	@%p675 bra 	$L__BB27_528;
	cvt.u32.u64 	%r3173, %rd2484;
	add.s32 	%r3175, %r3174, %r3173;
	mul.wide.s32 	%rd1159, %r3175, 4;
	add.s64 	%rd30, %rd4, %rd1159;
	ld.global.u32 	%r3176, [%rd30];
	setp.ne.s32 	%p676, %r3176, -1;
	add.s64 	%rd31, %rd2, %rd1159;
	mov.b32 	%r6061, 0;
	@%p676 bra 	$L__BB27_302;
	ld.global.u32 	%r6053, [%rd31];
	ld.global.u32 	%r566, [%rd31+4];
	setp.ge.s32 	%p677, %r6053, %r566;
	@%p677 bra 	$L__BB27_302;
	add.s32 	%r3180, %r6053, 1;
	max.s32 	%r3181, %r566, %r3180;
	sub.s32 	%r567, %r3181, %r6053;
	and.b32  	%r568, %r567, 15;
	sub.s32 	%r3182, %r6053, %r3181;
	setp.gt.u32 	%p678, %r3182, -16;
	mov.b32 	%r6061, 0;
	@%p678 bra 	$L__BB27_292;
	and.b32  	%r569, %r567, -16;
	mov.b32 	%r6061, 0;
	mov.u32 	%r6051, %r6061;
$L__BB27_291:
	.pragma "nounroll";
	mul.wide.s32 	%rd1160, %r6053, 4;
	add.s64 	%rd1161, %rd3, %rd1160;
	ld.global.u32 	%r3184, [%rd1161];
	mul.wide.s32 	%rd1162, %r3184, 4;
	add.s64 	%rd1163, %rd4, %rd1162;
	ld.global.u32 	%r3185, [%rd1163];
	setp.eq.s32 	%p679, %r3185, -1;
	selp.u32 	%r3186, 1, 0, %p679;
	add.s32 	%r3187, %r6061, %r3186;
	ld.global.u32 	%r3188, [%rd1161+4];
	mul.wide.s32 	%rd1164, %r3188, 4;
	add.s64 	%rd1165, %rd4, %rd1164;
	ld.global.u32 	%r3189, [%rd1165];
	setp.eq.s32 	%p680, %r3189, -1;
	selp.u32 	%r3190, 1, 0, %p680;
	add.s32 	%r3191, %r3187, %r3190;
	ld.global.u32 	%r3192, [%rd1161+8];
	mul.wide.s32 	%rd1166, %r3192, 4;
	add.s64 	%rd1167, %rd4, %rd1166;
	ld.global.u32 	%r3193, [%rd1167];
	setp.eq.s32 	%p681, %r3193, -1;
	selp.u32 	%r3194, 1, 0, %p681;
	add.s32 	%r3195, %r3191, %r3194;
	ld.global.u32 	%r3196, [%rd1161+12];
	mul.wide.s32 	%rd1168, %r3196, 4;
	add.s64 	%rd1169, %rd4, %rd1168;
	ld.global.u32 	%r3197, [%rd1169];
	setp.eq.s32 	%p682, %r3197, -1;
	selp.u32 	%r3198, 1, 0, %p682;
	add.s32 	%r3199, %r3195, %r3198;
	ld.global.u32 	%r3200, [%rd1161+16];
	mul.wide.s32 	%rd1170, %r3200, 4;
	add.s64 	%rd1171, %rd4, %rd1170;
	ld.global.u32 	%r3201, [%rd1171];
	setp.eq.s32 	%p683, %r3201, -1;
	selp.u32 	%r3202, 1, 0, %p683;
	add.s32 	%r3203, %r3199, %r3202;
	ld.global.u32 	%r3204, [%rd1161+20];
	mul.wide.s32 	%rd1172, %r3204, 4;
	add.s64 	%rd1173, %rd4, %rd1172;
	ld.global.u32 	%r3205, [%rd1173];
	setp.eq.s32 	%p684, %r3205, -1;
	selp.u32 	%r3206, 1, 0, %p684;
	add.s32 	%r3207, %r3203, %r3206;
	ld.global.u32 	%r3208, [%rd1161+24];
	mul.wide.s32 	%rd1174, %r3208, 4;
	add.s64 	%rd1175, %rd4, %rd1174;
	ld.global.u32 	%r3209, [%rd1175];
	setp.eq.s32 	%p685, %r3209, -1;
	selp.u32 	%r3210, 1, 0, %p685;
	add.s32 	%r3211, %r3207, %r3210;
	ld.global.u32 	%r3212, [%rd1161+28];
	mul.wide.s32 	%rd1176, %r3212, 4;
	add.s64 	%rd1177, %rd4, %rd1176;
	ld.global.u32 	%r3213, [%rd1177];
	setp.eq.s32 	%p686, %r3213, -1;
	selp.u32 	%r3214, 1, 0, %p686;
	add.s32 	%r3215, %r3211, %r3214;
	ld.global.u32 	%r3216, [%rd1161+32];
	mul.wide.s32 	%rd1178, %r3216, 4;
	add.s64 	%rd1179, %rd4, %rd1178;
	ld.global.u32 	%r3217, [%rd1179];
	setp.eq.s32 	%p687, %r3217, -1;
	selp.u32 	%r3218, 1, 0, %p687;
	add.s32 	%r3219, %r3215, %r3218;
	ld.global.u32 	%r3220, [%rd1161+36];
	mul.wide.s32 	%rd1180, %r3220, 4;
	add.s64 	%rd1181, %rd4, %rd1180;
	ld.global.u32 	%r3221, [%rd1181];
	setp.eq.s32 	%p688, %r3221, -1;
	selp.u32 	%r3222, 1, 0, %p688;
	add.s32 	%r3223, %r3219, %r3222;
	ld.global.u32 	%r3224, [%rd1161+40];
	mul.wide.s32 	%rd1182, %r3224, 4;
	add.s64 	%rd1183, %rd4, %rd1182;
	ld.global.u32 	%r3225, [%rd1183];
	setp.eq.s32 	%p689, %r3225, -1;
	selp.u32 	%r3226, 1, 0, %p689;
	add.s32 	%r3227, %r3223, %r3226;
	ld.global.u32 	%r3228, [%rd1161+44];
	mul.wide.s32 	%rd1184, %r3228, 4;
	add.s64 	%rd1185, %rd4, %rd1184;
	ld.global.u32 	%r3229, [%rd1185];
	setp.eq.s32 	%p690, %r3229, -1;
	selp.u32 	%r3230, 1, 0, %p690;
	add.s32 	%r3231, %r3227, %r3230;
	ld.global.u32 	%r3232, [%rd1161+48];
	mul.wide.s32 	%rd1186, %r3232, 4;
	add.s64 	%rd1187, %rd4, %rd1186;
	ld.global.u32 	%r3233, [%rd1187];
	setp.eq.s32 	%p691, %r3233, -1;
	selp.u32 	%r3234, 1, 0, %p691;
	add.s32 	%r3235, %r3231, %r3234;
	ld.global.u32 	%r3236, [%rd1161+52];
	mul.wide.s32 	%rd1188, %r3236, 4;
	add.s64 	%rd1189, %rd4, %rd1188;
	ld.global.u32 	%r3237, [%rd1189];
	setp.eq.s32 	%p692, %r3237, -1;
	selp.u32 	%r3238, 1, 0, %p692;
	add.s32 	%r3239, %r3235, %r3238;
	ld.global.u32 	%r3240, [%rd1161+56];
	mul.wide.s32 	%rd1190, %r3240, 4;
	add.s64 	%rd1191, %rd4, %rd1190;
	ld.global.u32 	%r3241, [%rd1191];
	setp.eq.s32 	%p693, %r3241, -1;
	selp.u32 	%r3242, 1, 0, %p693;
	add.s32 	%r3243, %r3239, %r3242;
	ld.global.u32 	%r3244, [%rd1161+60];
	mul.wide.s32 	%rd1192, %r3244, 4;
	add.s64 	%rd1193, %rd4, %rd1192;
	ld.global.u32 	%r3245, [%rd1193];
	setp.eq.s32 	%p694, %r3245, -1;
	selp.u32 	%r3246, 1, 0, %p694;
	add.s32 	%r6061, %r3243, %r3246;
	add.s32 	%r6053, %r6053, 16;
	add.s32 	%r6051, %r6051, 16;
	setp.ne.s32 	%p695, %r6051, %r569;
	@%p695 bra 	$L__BB27_291;
$L__BB27_292:
	setp.eq.s32 	%p696, %r568, 0;
	@%p696 bra 	$L__BB27_302;
	and.b32  	%r579, %r567, 7;
	setp.lt.u32 	%p697, %r568, 8;
	@%p697 bra 	$L__BB27_295;
	mul.wide.s32 	%rd1194, %r6053, 4;
	add.s64 	%rd1195, %rd3, %rd1194;
	ld.global.u32 	%r3248, [%rd1195];
	mul.wide.s32 	%rd1196, %r3248, 4;
	add.s64 	%rd1197, %rd4, %rd1196;
	ld.global.u32 	%r3249, [%rd1197];
	setp.eq.s32 	%p698, %r3249, -1;
	selp.u32 	%r3250, 1, 0, %p698;
	add.s32 	%r3251, %r6061, %r3250;
	ld.global.u32 	%r3252, [%rd1195+4];
	mul.wide.s32 	%rd1198, %r3252, 4;
	add.s64 	%rd1199, %rd4, %rd1198;
	ld.global.u32 	%r3253, [%rd1199];
	setp.eq.s32 	%p699, %r3253, -1;
	selp.u32 	%r3254, 1, 0, %p699;
	add.s32 	%r3255, %r3251, %r3254;
	ld.global.u32 	%r3256, [%rd1195+8];
	mul.wide.s32 	%rd1200, %r3256, 4;
	add.s64 	%rd1201, %rd4, %rd1200;
	ld.global.u32 	%r3257, [%rd1201];
	setp.eq.s32 	%p700, %r3257, -1;
	selp.u32 	%r3258, 1, 0, %p700;
	add.s32 	%r3259, %r3255, %r3258;
	ld.global.u32 	%r3260, [%rd1195+12];
	mul.wide.s32 	%rd1202, %r3260, 4;
	add.s64 	%rd1203, %rd4, %rd1202;
	ld.global.u32 	%r3261, [%rd1203];
	setp.eq.s32 	%p701, %r3261, -1;
	selp.u32 	%r3262, 1, 0, %p701;
	add.s32 	%r3263, %r3259, %r3262;
	ld.global.u32 	%r3264, [%rd1195+16];
	mul.wide.s32 	%rd1204, %r3264, 4;
	add.s64 	%rd1205, %rd4, %rd1204;
	ld.global.u32 	%r3265, [%rd1205];
	setp.eq.s32 	%p702, %r3265, -1;
	selp.u32 	%r3266, 1, 0, %p702;
	add.s32 	%r3267, %r3263, %r3266;
	ld.global.u32 	%r3268, [%rd1195+20];
	mul.wide.s32 	%rd1206, %r3268, 4;
	add.s64 	%rd1207, %rd4, %rd1206;
	ld.global.u32 	%r3269, [%rd1207];
	setp.eq.s32 	%p703, %r3269, -1;
	selp.u32 	%r3270, 1, 0, %p703;
	add.s32 	%r3271, %r3267, %r3270;
	ld.global.u32 	%r3272, [%rd1195+24];
	mul.wide.s32 	%rd1208, %r3272, 4;
	add.s64 	%rd1209, %rd4, %rd1208;
	ld.global.u32 	%r3273, [%rd1209];
	setp.eq.s32 	%p704, %r3273, -1;
	selp.u32 	%r3274, 1, 0, %p704;
	add.s32 	%r3275, %r3271, %r3274;
	ld.global.u32 	%r3276, [%rd1195+28];
	mul.wide.s32 	%rd1210, %r3276, 4;
	add.s64 	%rd1211, %rd4, %rd1210;
	ld.global.u32 	%r3277, [%rd1211];
	setp.eq.s32 	%p705, %r3277, -1;
	selp.u32 	%r3278, 1, 0, %p705;
	add.s32 	%r6061, %r3275, %r3278;
	add.s32 	%r6053, %r6053, 8;
$L__BB27_295:
	setp.eq.s32 	%p706, %r579, 0;
	@%p706 bra 	$L__BB27_302;
	and.b32  	%r585, %r567, 3;
	setp.lt.u32 	%p707, %r579, 4;
	@%p707 bra 	$L__BB27_298;
	mul.wide.s32 	%rd1212, %r6053, 4;
	add.s64 	%rd1213, %rd3, %rd1212;
	ld.global.u32 	%r3280, [%rd1213];
	mul.wide.s32 	%rd1214, %r3280, 4;
	add.s64 	%rd1215, %rd4, %rd1214;
	ld.global.u32 	%r3281, [%rd1215];
	setp.eq.s32 	%p708, %r3281, -1;
	selp.u32 	%r3282, 1, 0, %p708;
	add.s32 	%r3283, %r6061, %r3282;
	ld.global.u32 	%r3284, [%rd1213+4];
	mul.wide.s32 	%rd1216, %r3284, 4;
	add.s64 	%rd1217, %rd4, %rd1216;
	ld.global.u32 	%r3285, [%rd1217];
	setp.eq.s32 	%p709, %r3285, -1;
	selp.u32 	%r3286, 1, 0, %p709;
	add.s32 	%r3287, %r3283, %r3286;
	ld.global.u32 	%r3288, [%rd1213+8];
	mul.wide.s32 	%rd1218, %r3288, 4;
	add.s64 	%rd1219, %rd4, %rd1218;
	ld.global.u32 	%r3289, [%rd1219];
	setp.eq.s32 	%p710, %r3289, -1;
	selp.u32 	%r3290, 1, 0, %p710;
	add.s32 	%r3291, %r3287, %r3290;
	ld.global.u32 	%r3292, [%rd1213+12];
	mul.wide.s32 	%rd1220, %r3292, 4;
	add.s64 	%rd1221, %rd4, %rd1220;
	ld.global.u32 	%r3293, [%rd1221];
	setp.eq.s32 	%p711, %r3293, -1;
	selp.u32 	%r3294, 1, 0, %p711;
	add.s32 	%r6061, %r3291, %r3294;
	add.s32 	%r6053, %r6053, 4;
$L__BB27_298:
	setp.eq.s32 	%p712, %r585, 0;
	@%p712 bra 	$L__BB27_302;
	mul.wide.s32 	%rd1222, %r6053, 4;
	add.s64 	%rd32, %rd3, %rd1222;
	ld.global.u32 	%r3295, [%rd32];
	mul.wide.s32 	%rd1223, %r3295, 4;
	add.s64 	%rd1224, %rd4, %rd1223;
	ld.global.u32 	%r3296, [%rd1224];
	setp.eq.s32 	%p713, %r3296, -1;
	selp.u32 	%r3297, 1, 0, %p713;
	add.s32 	%r6061, %r6061, %r3297;
	setp.eq.s32 	%p714, %r585, 1;
	@%p714 bra 	$L__BB27_302;
	ld.global.u32 	%r3298, [%rd32+4];
	mul.wide.s32 	%rd1225, %r3298, 4;
	add.s64 	%rd1226, %rd4, %rd1225;
	ld.global.u32 	%r3299, [%rd1226];
	setp.eq.s32 	%p715, %r3299, -1;
	selp.u32 	%r3300, 1, 0, %p715;
	add.s32 	%r6061, %r6061, %r3300;
	setp.eq.s32 	%p716, %r585, 2;
	@%p716 bra 	$L__BB27_302;
	ld.global.u32 	%r3301, [%rd32+8];
	mul.wide.s32 	%rd1227, %r3301, 4;
	add.s64 	%rd1228, %rd4, %rd1227;
	ld.global.u32 	%r3302, [%rd1228];
	setp.eq.s32 	%p717, %r3302, -1;
	selp.u32 	%r3303, 1, 0, %p717;
	add.s32 	%r6061, %r6061, %r3303;
$L__BB27_302:
	ld.global.u32 	%r3305, [%rd30+1024];
	setp.ne.s32 	%p718, %r3305, -1;
	mov.b32 	%r6074, 0;
	@%p718 bra 	$L__BB27_317;
	ld.global.u32 	%r6066, [%rd31+1024];
	ld.global.u32 	%r596, [%rd31+1028];
	setp.ge.s32 	%p719, %r6066, %r596;
	@%p719 bra 	$L__BB27_317;
	add.s32 	%r3309, %r6066, 1;
	max.s32 	%r3310, %r596, %r3309;
	sub.s32 	%r597, %r3310, %r6066;
	and.b32  	%r598, %r597, 15;
	sub.s32 	%r3311, %r6066, %r3310;
	setp.gt.u32 	%p720, %r3311, -16;
	mov.b32 	%r6074, 0;
	@%p720 bra 	$L__BB27_307;
	and.b32  	%r599, %r597, -16;
	mov.b32 	%r6074, 0;
	mov.u32 	%r6064, %r6074;
$L__BB27_306:
	.pragma "nounroll";
	mul.wide.s32 	%rd1229, %r6066, 4;
	add.s64 	%rd1230, %rd3, %rd1229;
	ld.global.u32 	%r3313, [%rd1230];
	mul.wide.s32 	%rd1231, %r3313, 4;
	add.s64 	%rd1232, %rd4, %rd1231;
	ld.global.u32 	%r3314, [%rd1232];
	setp.eq.s32 	%p721, %r3314, -1;
	selp.u32 	%r3315, 1, 0, %p721;
	add.s32 	%r3316, %r6074, %r3315;
	ld.global.u32 	%r3317, [%rd1230+4];
	mul.wide.s32 	%rd1233, %r3317, 4;
	add.s64 	%rd1234, %rd4, %rd1233;
	ld.global.u32 	%r3318, [%rd1234];
	setp.eq.s32 	%p722, %r3318, -1;
	selp.u32 	%r3319, 1, 0, %p722;
	add.s32 	%r3320, %r3316, %r3319;
	ld.global.u32 	%r3321, [%rd1230+8];
	mul.wide.s32 	%rd1235, %r3321, 4;
	add.s64 	%rd1236, %rd4, %rd1235;
	ld.global.u32 	%r3322, [%rd1236];
	setp.eq.s32 	%p723, %r3322, -1;
	selp.u32 	%r3323, 1, 0, %p723;
	add.s32 	%r3324, %r3320, %r3323;
	ld.global.u32 	%r3325, [%rd1230+12];
	mul.wide.s32 	%rd1237, %r3325, 4;
	add.s64 	%rd1238, %rd4, %rd1237;
	ld.global.u32 	%r3326, [%rd1238];
	setp.eq.s32 	%p724, %r3326, -1;
	selp.u32 	%r3327, 1, 0, %p724;
	add.s32 	%r3328, %r3324, %r3327;
	ld.global.u32 	%r3329, [%rd1230+16];
	mul.wide.s32 	%rd1239, %r3329, 4;
	add.s64 	%rd1240, %rd4, %rd1239;
	ld.global.u32 	%r3330, [%rd1240];
	setp.eq.s32 	%p725, %r3330, -1;
	selp.u32 	%r3331, 1, 0, %p725;
	add.s32 	%r3332, %r3328, %r3331;
	ld.global.u32 	%r3333, [%rd1230+20];
	mul.wide.s32 	%rd1241, %r3333, 4;
	add.s64 	%rd1242, %rd4, %rd1241;
	ld.global.u32 	%r3334, [%rd1242];
	setp.eq.s32 	%p726, %r3334, -1;
	selp.u32 	%r3335, 1, 0, %p726;
	add.s32 	%r3336, %r3332, %r3335;
	ld.global.u32 	%r3337, [%rd1230+24];
	mul.wide.s32 	%rd1243, %r3337, 4;
	add.s64 	%rd1244, %rd4, %rd1243;
	ld.global.u32 	%r3338, [%rd1244];
	setp.eq.s32 	%p727, %r3338, -1;
	selp.u32 	%r3339, 1, 0, %p727;
	add.s32 	%r3340, %r3336, %r3339;
	ld.global.u32 	%r3341, [%rd1230+28];
	mul.wide.s32 	%rd1245, %r3341, 4;
	add.s64 	%rd1246, %rd4, %rd1245;
	ld.global.u32 	%r3342, [%rd1246];
	setp.eq.s32 	%p728, %r3342, -1;
	selp.u32 	%r3343, 1, 0, %p728;
	add.s32 	%r3344, %r3340, %r3343;
	ld.global.u32 	%r3345, [%rd1230+32];
	mul.wide.s32 	%rd1247, %r3345, 4;
	add.s64 	%rd1248, %rd4, %rd1247;
	ld.global.u32 	%r3346, [%rd1248];
	setp.eq.s32 	%p729, %r3346, -1;
	selp.u32 	%r3347, 1, 0, %p729;
	add.s32 	%r3348, %r3344, %r3347;
	ld.global.u32 	%r3349, [%rd1230+36];
	mul.wide.s32 	%rd1249, %r3349, 4;
	add.s64 	%rd1250, %rd4, %rd1249;
	ld.global.u32 	%r3350, [%rd1250];
	setp.eq.s32 	%p730, %r3350, -1;
	selp.u32 	%r3351, 1, 0, %p730;
	add.s32 	%r3352, %r3348, %r3351;
	ld.global.u32 	%r3353, [%rd1230+40];
	mul.wide.s32 	%rd1251, %r3353, 4;
	add.s64 	%rd1252, %rd4, %rd1251;
	ld.global.u32 	%r3354, [%rd1252];
	setp.eq.s32 	%p731, %r3354, -1;
	selp.u32 	%r3355, 1, 0, %p731;
	add.s32 	%r3356, %r3352, %r3355;
	ld.global.u32 	%r3357, [%rd1230+44];
	mul.wide.s32 	%rd1253, %r3357, 4;
	add.s64 	%rd1254, %rd4, %rd1253;
	ld.global.u32 	%r3358, [%rd1254];
	setp.eq.s32 	%p732, %r3358, -1;
	selp.u32 	%r3359, 1, 0, %p732;
	add.s32 	%r3360, %r3356, %r3359;
	ld.global.u32 	%r3361, [%rd1230+48];
	mul.wide.s32 	%rd1255, %r3361, 4;
	add.s64 	%rd1256, %rd4, %rd1255;
	ld.global.u32 	%r3362, [%rd1256];
	setp.eq.s32 	%p733, %r3362, -1;
	selp.u32 	%r3363, 1, 0, %p733;
	add.s32 	%r3364, %r3360, %r3363;
	ld.global.u32 	%r3365, [%rd1230+52];
	mul.wide.s32 	%rd1257, %r3365, 4;
	add.s64 	%rd1258, %rd4, %rd1257;
	ld.global.u32 	%r3366, [%rd1258];
	setp.eq.s32 	%p734, %r3366, -1;
	selp.u32 	%r3367, 1, 0, %p734;
	add.s32 	%r3368, %r3364, %r3367;
	ld.global.u32 	%r3369, [%rd1230+56];
	mul.wide.s32 	%rd1259, %r3369, 4;
	add.s64 	%rd1260, %rd4, %rd1259;
	ld.global.u32 	%r3370, [%rd1260];
	setp.eq.s32 	%p735, %r3370, -1;
	selp.u32 	%r3371, 1, 0, %p735;
	add.s32 	%r3372, %r3368, %r3371;
	ld.global.u32 	%r3373, [%rd1230+60];
	mul.wide.s32 	%rd1261, %r3373, 4;
	add.s64 	%rd1262, %rd4, %rd1261;
	ld.global.u32 	%r3374, [%rd1262];
	setp.eq.s32 	%p736, %r3374, -1;
	selp.u32 	%r3375, 1, 0, %p736;
	add.s32 	%r6074, %r3372, %r3375;
	add.s32 	%r6066, %r6066, 16;
	add.s32 	%r6064, %r6064, 16;
	setp.ne.s32 	%p737, %r6064, %r599;
	@%p737 bra 	$L__BB27_306;
$L__BB27_307:
	setp.eq.s32 	%p738, %r598, 0;
	@%p738 bra 	$L__BB27_317;
	and.b32  	%r609, %r597, 7;
	setp.lt.u32 	%p739, %r598, 8;
	@%p739 bra 	$L__BB27_310;
	mul.wide.s32 	%rd1263, %r6066, 4;
	add.s64 	%rd1264, %rd3, %rd1263;
	ld.global.u32 	%r3377, [%rd1264];
	mul.wide.s32 	%rd1265, %r3377, 4;
	add.s64 	%rd1266, %rd4, %rd1265;
	ld.global.u32 	%r3378, [%rd1266];
	setp.eq.s32 	%p740, %r3378, -1;
	selp.u32 	%r3379, 1, 0, %p740;
	add.s32 	%r3380, %r6074, %r3379;
	ld.global.u32 	%r3381, [%rd1264+4];
	mul.wide.s32 	%rd1267, %r3381, 4;
	add.s64 	%rd1268, %rd4, %rd1267;
	ld.global.u32 	%r3382, [%rd1268];
	setp.eq.s32 	%p741, %r3382, -1;
	selp.u32 	%r3383, 1, 0, %p741;
	add.s32 	%r3384, %r3380, %r3383;
	ld.global.u32 	%r3385, [%rd1264+8];
	mul.wide.s32 	%rd1269, %r3385, 4;
	add.s64 	%rd1270, %rd4, %rd1269;
	ld.global.u32 	%r3386, [%rd1270];
	setp.eq.s32 	%p742, %r3386, -1;
	selp.u32 	%r3387, 1, 0, %p742;
	add.s32 	%r3388, %r3384, %r3387;
	ld.global.u32 	%r3389, [%rd1264+12];
	mul.wide.s32 	%rd1271, %r3389, 4;
	add.s64 	%rd1272, %rd4, %rd1271;
	ld.global.u32 	%r3390, [%rd1272];
	setp.eq.s32 	%p743, %r3390, -1;
	selp.u32 	%r3391, 1, 0, %p743;
	add.s32 	%r3392, %r3388, %r3391;
	ld.global.u32 	%r3393, [%rd1264+16];
	mul.wide.s32 	%rd1273, %r3393, 4;
	add.s64 	%rd1274, %rd4, %rd1273;
	ld.global.u32 	%r3394, [%rd1274];
	setp.eq.s32 	%p744, %r3394, -1;
	selp.u32 	%r3395, 1, 0, %p744;
	add.s32 	%r3396, %r3392, %r3395;
	ld.global.u32 	%r3397, [%rd1264+20];
	mul.wide.s32 	%rd1275, %r3397, 4;
	add.s64 	%rd1276, %rd4, %rd1275;
	ld.global.u32 	%r3398, [%rd1276];
	setp.eq.s32 	%p745, %r3398, -1;
	selp.u32 	%r3399, 1, 0, %p745;
	add.s32 	%r3400, %r3396, %r3399;
	ld.global.u32 	%r3401, [%rd1264+24];
	mul.wide.s32 	%rd1277, %r3401, 4;
	add.s64 	%rd1278, %rd4, %rd1277;
	ld.global.u32 	%r3402, [%rd1278];
	setp.eq.s32 	%p746, %r3402, -1;
	selp.u32 	%r3403, 1, 0, %p746;
	add.s32 	%r3404, %r3400, %r3403;
	ld.global.u32 	%r3405, [%rd1264+28];
	mul.wide.s32 	%rd1279, %r3405, 4;
	add.s64 	%rd1280, %rd4, %rd1279;
	ld.global.u32 	%r3406, [%rd1280];
	setp.eq.s32 	%p747, %r3406, -1;
	selp.u32 	%r3407, 1, 0, %p747;
	add.s32 	%r6074, %r3404, %r3407;
	add.s32 	%r6066, %r6066, 8;
$L__BB27_310:
	setp.eq.s32 	%p748, %r609, 0;
	@%p748 bra 	$L__BB27_317;
	and.b32  	%r615, %r597, 3;
	setp.lt.u32 	%p749, %r609, 4;
	@%p749 bra 	$L__BB27_313;
	mul.wide.s32 	%rd1281, %r6066, 4;
	add.s64 	%rd1282, %rd3, %rd1281;
	ld.global.u32 	%r3409, [%rd1282];
	mul.wide.s32 	%rd1283, %r3409, 4;
	add.s64 	%rd1284, %rd4, %rd1283;
	ld.global.u32 	%r3410, [%rd1284];
	setp.eq.s32 	%p750, %r3410, -1;
	selp.u32 	%r3411, 1, 0, %p750;
	add.s32 	%r3412, %r6074, %r3411;
	ld.global.u32 	%r3413, [%rd1282+4];
	mul.wide.s32 	%rd1285, %r3413, 4;
	add.s64 	%rd1286, %rd4, %rd1285;
	ld.global.u32 	%r3414, [%rd1286];
	setp.eq.s32 	%p751, %r3414, -1;
	selp.u32 	%r3415, 1, 0, %p751;
	add.s32 	%r3416, %r3412, %r3415;
	ld.global.u32 	%r3417, [%rd1282+8];
	mul.wide.s32 	%rd1287, %r3417, 4;
	add.s64 	%rd1288, %rd4, %rd1287;
	ld.global.u32 	%r3418, [%rd1288];
	setp.eq.s32 	%p752, %r3418, -1;
	selp.u32 	%r3419, 1, 0, %p752;
	add.s32 	%r3420, %r3416, %r3419;
	ld.global.u32 	%r3421, [%rd1282+12];
	mul.wide.s32 	%rd1289, %r3421, 4;
	add.s64 	%rd1290, %rd4, %rd1289;
	ld.global.u32 	%r3422, [%rd1290];
	setp.eq.s32 	%p753, %r3422, -1;
	selp.u32 	%r3423, 1, 0, %p753;
	add.s32 	%r6074, %r3420, %r3423;
	add.s32 	%r6066, %r6066, 4;
$L__BB27_313:
	setp.eq.s32 	%p754, %r615, 0;
	@%p754 bra 	$L__BB27_317;
	mul.wide.s32 	%rd1291, %r6066, 4;
	add.s64 	%rd33, %rd3, %rd1291;
	ld.global.u32 	%r3424, [%rd33];
	mul.wide.s32 	%rd1292, %r3424, 4;
	add.s64 	%rd1293, %rd4, %rd1292;
	ld.global.u32 	%r3425, [%rd1293];
	setp.eq.s32 	%p755, %r3425, -1;
	selp.u32 	%r3426, 1, 0, %p755;
	add.s32 	%r6074, %r6074, %r3426;
	setp.eq.s32 	%p756, %r615, 1;
	@%p756 bra 	$L__BB27_317;
	ld.global.u32 	%r3427, [%rd33+4];
	mul.wide.s32 	%rd1294, %r3427, 4;
	add.s64 	%rd1295, %rd4, %rd1294;
	ld.global.u32 	%r3428, [%rd1295];
	setp.eq.s32 	%p757, %r3428, -1;
	selp.u32 	%r3429, 1, 0, %p757;
	add.s32 	%r6074, %r6074, %r3429;
	setp.eq.s32 	%p758, %r615, 2;
	@%p758 bra 	$L__BB27_317;
	ld.global.u32 	%r3430, [%rd33+8];
	mul.wide.s32 	%rd1296, %r3430, 4;
	add.s64 	%rd1297, %rd4, %rd1296;
	ld.global.u32 	%r3431, [%rd1297];
	setp.eq.s32 	%p759, %r3431, -1;
	selp.u32 	%r3432, 1, 0, %p759;
	add.s32 	%r6074, %r6074, %r3432;
$L__BB27_317:
	ld.global.u32 	%r3434, [%rd30+2048];
	setp.ne.s32 	%p760, %r3434, -1;
	mov.b32 	%r6087, 0;
	@%p760 bra 	$L__BB27_332;
	ld.global.u32 	%r6079, [%rd31+2048];
	ld.global.u32 	%r626, [%rd31+2052];
	setp.ge.s32 	%p761, %r6079, %r626;
	@%p761 bra 	$L__BB27_332;
	add.s32 	%r3438, %r6079, 1;
	max.s32 	%r3439, %r626, %r3438;
	sub.s32 	%r627, %r3439, %r6079;
	and.b32  	%r628, %r627, 15;
	sub.s32 	%r3440, %r6079, %r3439;
	setp.gt.u32 	%p762, %r3440, -16;
	mov.b32 	%r6087, 0;
	@%p762 bra 	$L__BB27_322;
	and.b32  	%r629, %r627, -16;
	mov.b32 	%r6087, 0;
	mov.u32 	%r6077, %r6087;
$L__BB27_321:
	.pragma "nounroll";
	mul.wide.s32 	%rd1298, %r6079, 4;
	add.s64 	%rd1299, %rd3, %rd1298;
	ld.global.u32 	%r3442, [%rd1299];
	mul.wide.s32 	%rd1300, %r3442, 4;
	add.s64 	%rd1301, %rd4, %rd1300;
	ld.global.u32 	%r3443, [%rd1301];
	setp.eq.s32 	%p763, %r3443, -1;
	selp.u32 	%r3444, 1, 0, %p763;
	add.s32 	%r3445, %r6087, %r3444;
	ld.global.u32 	%r3446, [%rd1299+4];
	mul.wide.s32 	%rd1302, %r3446, 4;
	add.s64 	%rd1303, %rd4, %rd1302;
	ld.global.u32 	%r3447, [%rd1303];
	setp.eq.s32 	%p764, %r3447, -1;
	selp.u32 	%r3448, 1, 0, %p764;
	add.s32 	%r3449, %r3445, %r3448;
	ld.global.u32 	%r3450, [%rd1299+8];
	mul.wide.s32 	%rd1304, %r3450, 4;
	add.s64 	%rd1305, %rd4, %rd1304;
	ld.global.u32 	%r3451, [%rd1305];
	setp.eq.s32 	%p765, %r3451, -1;
	selp.u32 	%r3452, 1, 0, %p765;
	add.s32 	%r3453, %r3449, %r3452;
	ld.global.u32 	%r3454, [%rd1299+12];
	mul.wide.s32 	%rd1306, %r3454, 4;
	add.s64 	%rd1307, %rd4, %rd1306;
	ld.global.u32 	%r3455, [%rd1307];
	setp.eq.s32 	%p766, %r3455, -1;
	selp.u32 	%r3456, 1, 0, %p766;
	add.s32 	%r3457, %r3453, %r3456;
	ld.global.u32 	%r3458, [%rd1299+16];
	mul.wide.s32 	%rd1308, %r3458, 4;
	add.s64 	%rd1309, %rd4, %rd1308;
	ld.global.u32 	%r3459, [%rd1309];
	setp.eq.s32 	%p767, %r3459, -1;
	selp.u32 	%r3460, 1, 0, %p767;
	add.s32 	%r3461, %r3457, %r3460;
	ld.global.u32 	%r3462, [%rd1299+20];
	mul.wide.s32 	%rd1310, %r3462, 4;
	add.s64 	%rd1311, %rd4, %rd1310;
	ld.global.u32 	%r3463, [%rd1311];
	setp.eq.s32 	%p768, %r3463, -1;
	selp.u32 	%r3464, 1, 0, %p768;
	add.s32 	%r3465, %r3461, %r3464;
	ld.global.u32 	%r3466, [%rd1299+24];
	mul.wide.s32 	%rd1312, %r3466, 4;
	add.s64 	%rd1313, %rd4, %rd1312;
	ld.global.u32 	%r3467, [%rd1313];
	setp.eq.s32 	%p769, %r3467, -1;
	selp.u32 	%r3468, 1, 0, %p769;
	add.s32 	%r3469, %r3465, %r3468;
	ld.global.u32 	%r3470, [%rd1299+28];
	mul.wide.s32 	%rd1314, %r3470, 4;
	add.s64 	%rd1315, %rd4, %rd1314;
	ld.global.u32 	%r3471, [%rd1315];
	setp.eq.s32 	%p770, %r3471, -1;
	selp.u32 	%r3472, 1, 0, %p770;
	add.s32 	%r3473, %r3469, %r3472;
	ld.global.u32 	%r3474, [%rd1299+32];
	mul.wide.s32 	%rd1316, %r3474, 4;
	add.s64 	%rd1317, %rd4, %rd1316;
	ld.global.u32 	%r3475, [%rd1317];
	setp.eq.s32 	%p771, %r3475, -1;
	selp.u32 	%r3476, 1, 0, %p771;
	add.s32 	%r3477, %r3473, %r3476;
	ld.global.u32 	%r3478, [%rd1299+36];
	mul.wide.s32 	%rd1318, %r3478, 4;
	add.s64 	%rd1319, %rd4, %rd1318;
	ld.global.u32 	%r3479, [%rd1319];
	setp.eq.s32 	%p772, %r3479, -1;
	selp.u32 	%r3480, 1, 0, %p772;
	add.s32 	%r3481, %r3477, %r3480;
	ld.global.u32 	%r3482, [%rd1299+40];
	mul.wide.s32 	%rd1320, %r3482, 4;
	add.s64 	%rd1321, %rd4, %rd1320;
	ld.global.u32 	%r3483, [%rd1321];
	setp.eq.s32 	%p773, %r3483, -1;
	selp.u32 	%r3484, 1, 0, %p773;
	add.s32 	%r3485, %r3481, %r3484;
	ld.global.u32 	%r3486, [%rd1299+44];
	mul.wide.s32 	%rd1322, %r3486, 4;
	add.s64 	%rd1323, %rd4, %rd1322;
	ld.global.u32 	%r3487, [%rd1323];
	setp.eq.s32 	%p774, %r3487, -1;
	selp.u32 	%r3488, 1, 0, %p774;
	add.s32 	%r3489, %r3485, %r3488;
	ld.global.u32 	%r3490, [%rd1299+48];
	mul.wide.s32 	%rd1324, %r3490, 4;
	add.s64 	%rd1325, %rd4, %rd1324;
	ld.global.u32 	%r3491, [%rd1325];
	setp.eq.s32 	%p775, %r3491, -1;
	selp.u32 	%r3492, 1, 0, %p775;
	add.s32 	%r3493, %r3489, %r3492;
	ld.global.u32 	%r3494, [%rd1299+52];
	mul.wide.s32 	%rd1326, %r3494, 4;
	add.s64 	%rd1327, %rd4, %rd1326;
	ld.global.u32 	%r3495, [%rd1327];
	setp.eq.s32 	%p776, %r3495, -1;
	selp.u32 	%r3496, 1, 0, %p776;
	add.s32 	%r3497, %r3493, %r3496;
	ld.global.u32 	%r3498, [%rd1299+56];
	mul.wide.s32 	%rd1328, %r3498, 4;
	add.s64 	%rd1329, %rd4, %rd1328;
	ld.global.u32 	%r3499, [%rd1329];
	setp.eq.s32 	%p777, %r3499, -1;
	selp.u32 	%r3500, 1, 0, %p777;
	add.s32 	%r3501, %r3497, %r3500;
	ld.global.u32 	%r3502, [%rd1299+60];
	mul.wide.s32 	%rd1330, %r3502, 4;
	add.s64 	%rd1331, %rd4, %rd1330;
	ld.global.u32 	%r3503, [%rd1331];
	setp.eq.s32 	%p778, %r3503, -1;
	selp.u32 	%r3504, 1, 0, %p778;
	add.s32 	%r6087, %r3501, %r3504;
	add.s32 	%r6079, %r6079, 16;
	add.s32 	%r6077, %r6077, 16;
	setp.ne.s32 	%p779, %r6077, %r629;
	@%p779 bra 	$L__BB27_321;
$L__BB27_322:
	setp.eq.s32 	%p780, %r628, 0;
	@%p780 bra 	$L__BB27_332;
	and.b32  	%r639, %r627, 7;
	setp.lt.u32 	%p781, %r628, 8;
	@%p781 bra 	$L__BB27_325;
	mul.wide.s32 	%rd1332, %r6079, 4;
	add.s64 	%rd1333, %rd3, %rd1332;
	ld.global.u32 	%r3506, [%rd1333];
	mul.wide.s32 	%rd1334, %r3506, 4;
	add.s64 	%rd1335, %rd4, %rd1334;
	ld.global.u32 	%r3507, [%rd1335];
	setp.eq.s32 	%p782, %r3507, -1;
	selp.u32 	%r3508, 1, 0, %p782;
	add.s32 	%r3509, %r6087, %r3508;
	ld.global.u32 	%r3510, [%rd1333+4];
	mul.wide.s32 	%rd1336, %r3510, 4;
	add.s64 	%rd1337, %rd4, %rd1336;
	ld.global.u32 	%r3511, [%rd1337];
	setp.eq.s32 	%p783, %r3511, -1;
	selp.u32 	%r3512, 1, 0, %p783;
	add.s32 	%r3513, %r3509, %r3512;
	ld.global.u32 	%r3514, [%rd1333+8];
	mul.wide.s32 	%rd1338, %r3514, 4;
	add.s64 	%rd1339, %rd4, %rd1338;
	ld.global.u32 	%r3515, [%rd1339];
	setp.eq.s32 	%p784, %r3515, -1;
	selp.u32 	%r3516, 1, 0, %p784;
	add.s32 	%r3517, %r3513, %r3516;
	ld.global.u32 	%r3518, [%rd1333+12];
	mul.wide.s32 	%rd1340, %r3518, 4;
	add.s64 	%rd1341, %rd4, %rd1340;
	ld.global.u32 	%r3519, [%rd1341];
	setp.eq.s32 	%p785, %r3519, -1;
	selp.u32 	%r3520, 1, 0, %p785;
	add.s32 	%r3521, %r3517, %r3520;
	ld.global.u32 	%r3522, [%rd1333+16];
	mul.wide.s32 	%rd1342, %r3522, 4;
	add.s64 	%rd1343, %rd4, %rd1342;
	ld.global.u32 	%r3523, [%rd1343];
	setp.eq.s32 	%p786, %r3523, -1;
	selp.u32 	%r3524, 1, 0, %p786;
	add.s32 	%r3525, %r3521, %r3524;
	ld.global.u32 	%r3526, [%rd1333+20];
	mul.wide.s32 	%rd1344, %r3526, 4;
	add.s64 	%rd1345, %rd4, %rd1344;
	ld.global.u32 	%r3527, [%rd1345];
	setp.eq.s32 	%p787, %r3527, -1;
	selp.u32 	%r3528, 1, 0, %p787;
	add.s32 	%r3529, %r3525, %r3528;
	ld.global.u32 	%r3530, [%rd1333+24];
	mul.wide.s32 	%rd1346, %r3530, 4;
	add.s64 	%rd1347, %rd4, %rd1346;
	ld.global.u32 	%r3531, [%rd1347];
	setp.eq.s32 	%p788, %r3531, -1;
	selp.u32 	%r3532, 1, 0, %p788;
	add.s32 	%r3533, %r3529, %r3532;
	ld.global.u32 	%r3534, [%rd1333+28];
	mul.wide.s32 	%rd1348, %r3534, 4;
	add.s64 	%rd1349, %rd4, %rd1348;
	ld.global.u32 	%r3535, [%rd1349];
	setp.eq.s32 	%p789, %r3535, -1;
	selp.u32 	%r3536, 1, 0, %p789;
	add.s32 	%r6087, %r3533, %r3536;
	add.s32 	%r6079, %r6079, 8;
$L__BB27_325:
	setp.eq.s32 	%p790, %r639, 0;
	@%p790 bra 	$L__BB27_332;
	and.b32  	%r645, %r627, 3;
	setp.lt.u32 	%p791, %r639, 4;
	@%p791 bra 	$L__BB27_328;
	mul.wide.s32 	%rd1350, %r6079, 4;
	add.s64 	%rd1351, %rd3, %rd1350;
	ld.global.u32 	%r3538, [%rd1351];
	mul.wide.s32 	%rd1352, %r3538, 4;
	add.s64 	%rd1353, %rd4, %rd1352;
	ld.global.u32 	%r3539, [%rd1353];
	setp.eq.s32 	%p792, %r3539, -1;
	selp.u32 	%r3540, 1, 0, %p792;
	add.s32 	%r3541, %r6087, %r3540;
	ld.global.u32 	%r3542, [%rd1351+4];
	mul.wide.s32 	%rd1354, %r3542, 4;
	add.s64 	%rd1355, %rd4, %rd1354;
	ld.global.u32 	%r3543, [%rd1355];
	setp.eq.s32 	%p793, %r3543, -1;
	selp.u32 	%r3544, 1, 0, %p793;
	add.s32 	%r3545, %r3541, %r3544;
	ld.global.u32 	%r3546, [%rd1351+8];
	mul.wide.s32 	%rd1356, %r3546, 4;
	add.s64 	%rd1357, %rd4, %rd1356;
	ld.global.u32 	%r3547, [%rd1357];
	setp.eq.s32 	%p794, %r3547, -1;
	selp.u32 	%r3548, 1, 0, %p794;
	add.s32 	%r3549, %r3545, %r3548;
	ld.global.u32 	%r3550, [%rd1351+12];
	mul.wide.s32 	%rd1358, %r3550, 4;
	add.s64 	%rd1359, %rd4, %rd1358;
	ld.global.u32 	%r3551, [%rd1359];
	setp.eq.s32 	%p795, %r3551, -1;
	selp.u32 	%r3552, 1, 0, %p795;
	add.s32 	%r6087, %r3549, %r3552;
	add.s32 	%r6079, %r6079, 4;
$L__BB27_328:
	setp.eq.s32 	%p796, %r645, 0;
	@%p796 bra 	$L__BB27_332;
	mul.wide.s32 	%rd1360, %r6079, 4;
	add.s64 	%rd34, %rd3, %rd1360;
	ld.global.u32 	%r3553, [%rd34];
	mul.wide.s32 	%rd1361, %r3553, 4;
	add.s64 	%rd1362, %rd4, %rd1361;
	ld.global.u32 	%r3554, [%rd1362];
	setp.eq.s32 	%p797, %r3554, -1;
	selp.u32 	%r3555, 1, 0, %p797;
	add.s32 	%r6087, %r6087, %r3555;
	setp.eq.s32 	%p798, %r645, 1;
	@%p798 bra 	$L__BB27_332;
	ld.global.u32 	%r3556, [%rd34+4];
	mul.wide.s32 	%rd1363, %r3556, 4;
	add.s64 	%rd1364, %rd4, %rd1363;
	ld.global.u32 	%r3557, [%rd1364];
	setp.eq.s32 	%p799, %r3557, -1;
	selp.u32 	%r3558, 1, 0, %p799;
	add.s32 	%r6087, %r6087, %r3558;
	setp.eq.s32 	%p800, %r645, 2;
	@%p800 bra 	$L__BB27_332;
	ld.global.u32 	%r3559, [%rd34+8];
	mul.wide.s32 	%rd1365, %r3559, 4;
	add.s64 	%rd1366, %rd4, %rd1365;
	ld.global.u32 	%r3560, [%rd1366];
	setp.eq.s32 	%p801, %r3560, -1;
	selp.u32 	%r3561, 1, 0, %p801;
	add.s32 	%r6087, %r6087, %r3561;
$L__BB27_332:
	ld.global.u32 	%r3563, [%rd30+3072];
	setp.ne.s32 	%p802, %r3563, -1;
	mov.b32 	%r6100, 0;
	@%p802 bra 	$L__BB27_347;
	ld.global.u32 	%r6092, [%rd31+3072];
	ld.global.u32 	%r656, [%rd31+3076];
	setp.ge.s32 	%p803, %r6092, %r656;
	@%p803 bra 	$L__BB27_347;
	add.s32 	%r3567, %r6092, 1;
	max.s32 	%r3568, %r656, %r3567;
	sub.s32 	%r657, %r3568, %r6092;
	and.b32  	%r658, %r657, 15;
	sub.s32 	%r3569, %r6092, %r3568;
	setp.gt.u32 	%p804, %r3569, -16;
	mov.b32 	%r6100, 0;
	@%p804 bra 	$L__BB27_337;
	and.b32  	%r659, %r657, -16;
	mov.b32 	%r6100, 0;
	mov.u32 	%r6090, %r6100;
$L__BB27_336:
	.pragma "nounroll";
	mul.wide.s32 	%rd1367, %r6092, 4;
	add.s64 	%rd1368, %rd3, %rd1367;
	ld.global.u32 	%r3571, [%rd1368];
	mul.wide.s32 	%rd1369, %r3571, 4;
	add.s64 	%rd1370, %rd4, %rd1369;
	ld.global.u32 	%r3572, [%rd1370];
	setp.eq.s32 	%p805, %r3572, -1;
	selp.u32 	%r3573, 1, 0, %p805;
	add.s32 	%r3574, %r6100, %r3573;
	ld.global.u32 	%r3575, [%rd1368+4];
	mul.wide.s32 	%rd1371, %r3575, 4;
	add.s64 	%rd1372, %rd4, %rd1371;
	ld.global.u32 	%r3576, [%rd1372];
	setp.eq.s32 	%p806, %r3576, -1;
	selp.u32 	%r3577, 1, 0, %p806;
	add.s32 	%r3578, %r3574, %r3577;
	ld.global.u32 	%r3579, [%rd1368+8];
	mul.wide.s32 	%rd1373, %r3579, 4;
	add.s64 	%rd1374, %rd4, %rd1373;
	ld.global.u32 	%r3580, [%rd1374];
	setp.eq.s32 	%p807, %r3580, -1;
	selp.u32 	%r3581, 1, 0, %p807;
	add.s32 	%r3582, %r3578, %r3581;
	ld.global.u32 	%r3583, [%rd1368+12];
	mul.wide.s32 	%rd1375, %r3583, 4;
	add.s64 	%rd1376, %rd4, %rd1375;
	ld.global.u32 	%r3584, [%rd1376];
	setp.eq.s32 	%p808, %r3584, -1;
	selp.u32 	%r3585, 1, 0, %p808;
	add.s32 	%r3586, %r3582, %r3585;
	ld.global.u32 	%r3587, [%rd1368+16];
	mul.wide.s32 	%rd1377, %r3587, 4;
	add.s64 	%rd1378, %rd4, %rd1377;
	ld.global.u32 	%r3588, [%rd1378];
	setp.eq.s32 	%p809, %r3588, -1;
	selp.u32 	%r3589, 1, 0, %p809;
	add.s32 	%r3590, %r3586, %r3589;
	ld.global.u32 	%r3591, [%rd1368+20];
	mul.wide.s32 	%rd1379, %r3591, 4;
	add.s64 	%rd1380, %rd4, %rd1379;
	ld.global.u32 	%r3592, [%rd1380];
	setp.eq.s32 	%p810, %r3592, -1;
	selp.u32 	%r3593, 1, 0, %p810;
	add.s32 	%r3594, %r3590, %r3593;
	ld.global.u32 	%r3595, [%rd1368+24];
	mul.wide.s32 	%rd1381, %r3595, 4;
	add.s64 	%rd1382, %rd4, %rd1381;
	ld.global.u32 	%r3596, [%rd1382];
	setp.eq.s32 	%p811, %r3596, -1;
	selp.u32 	%r3597, 1, 0, %p811;
	add.s32 	%r3598, %r3594, %r3597;
	ld.global.u32 	%r3599, [%rd1368+28];
	mul.wide.s32 	%rd1383, %r3599, 4;
	add.s64 	%rd1384, %rd4, %rd1383;
	ld.global.u32 	%r3600, [%rd1384];
	setp.eq.s32 	%p812, %r3600, -1;
	selp.u32 	%r3601, 1, 0, %p812;
	add.s32 	%r3602, %r3598, %r3601;
	ld.global.u32 	%r3603, [%rd1368+32];
	mul.wide.s32 	%rd1385, %r3603, 4;
	add.s64 	%rd1386, %rd4, %rd1385;
	ld.global.u32 	%r3604, [%rd1386];
	setp.eq.s32 	%p813, %r3604, -1;
	selp.u32 	%r3605, 1, 0, %p813;
	add.s32 	%r3606, %r3602, %r3605;
	ld.global.u32 	%r3607, [%rd1368+36];
	mul.wide.s32 	%rd1387, %r3607, 4;
	add.s64 	%rd1388, %rd4, %rd1387;
	ld.global.u32 	%r3608, [%rd1388];
	setp.eq.s32 	%p814, %r3608, -1;
	selp.u32 	%r3609, 1, 0, %p814;
	add.s32 	%r3610, %r3606, %r3609;
	ld.global.u32 	%r3611, [%rd1368+40];
	mul.wide.s32 	%rd1389, %r3611, 4;
	add.s64 	%rd1390, %rd4, %rd1389;
	ld.global.u32 	%r3612, [%rd1390];
	setp.eq.s32 	%p815, %r3612, -1;
	selp.u32 	%r3613, 1, 0, %p815;
	add.s32 	%r3614, %r3610, %r3613;
	ld.global.u32 	%r3615, [%rd1368+44];
	mul.wide.s32 	%rd1391, %r3615, 4;
	add.s64 	%rd1392, %rd4, %rd1391;
	ld.global.u32 	%r3616, [%rd1392];
	setp.eq.s32 	%p816, %r3616, -1;
	selp.u32 	%r3617, 1, 0, %p816;
	add.s32 	%r3618, %r3614, %r3617;
	ld.global.u32 	%r3619, [%rd1368+48];
	mul.wide.s32 	%rd1393, %r3619, 4;
	add.s64 	%rd1394, %rd4, %rd1393;
	ld.global.u32 	%r3620, [%rd1394];
	setp.eq.s32 	%p817, %r3620, -1;
	selp.u32 	%r3621, 1, 0, %p817;
	add.s32 	%r3622, %r3618, %r3621;
	ld.global.u32 	%r3623, [%rd1368+52];
	mul.wide.s32 	%rd1395, %r3623, 4;
	add.s64 	%rd1396, %rd4, %rd1395;
	ld.global.u32 	%r3624, [%rd1396];
	setp.eq.s32 	%p818, %r3624, -1;
	selp.u32 	%r3625, 1, 0, %p818;
	add.s32 	%r3626, %r3622, %r3625;
	ld.global.u32 	%r3627, [%rd1368+56];
	mul.wide.s32 	%rd1397, %r3627, 4;
	add.s64 	%rd1398, %rd4, %rd1397;
	ld.global.u32 	%r3628, [%rd1398];
	setp.eq.s32 	%p819, %r3628, -1;
	selp.u32 	%r3629, 1, 0, %p819;
	add.s32 	%r3630, %r3626, %r3629;
	ld.global.u32 	%r3631, [%rd1368+60];
	mul.wide.s32 	%rd1399, %r3631, 4;
	add.s64 	%rd1400, %rd4, %rd1399;
	ld.global.u32 	%r3632, [%rd1400];
	setp.eq.s32 	%p820, %r3632, -1;
	selp.u32 	%r3633, 1, 0, %p820;
	add.s32 	%r6100, %r3630, %r3633;
	add.s32 	%r6092, %r6092, 16;
	add.s32 	%r6090, %r6090, 16;
	setp.ne.s32 	%p821, %r6090, %r659;
	@%p821 bra 	$L__BB27_336;
$L__BB27_337:
	setp.eq.s32 	%p822, %r658, 0;
	@%p822 bra 	$L__BB27_347;
	and.b32  	%r669, %r657, 7;
	setp.lt.u32 	%p823, %r658, 8;
	@%p823 bra 	$L__BB27_340;
	mul.wide.s32 	%rd1401, %r6092, 4;
	add.s64 	%rd1402, %rd3, %rd1401;
	ld.global.u32 	%r3635, [%rd1402];
	mul.wide.s32 	%rd1403, %r3635, 4;
	add.s64 	%rd1404, %rd4, %rd1403;
	ld.global.u32 	%r3636, [%rd1404];
	setp.eq.s32 	%p824, %r3636, -1;
	selp.u32 	%r3637, 1, 0, %p824;
	add.s32 	%r3638, %r6100, %r3637;
	ld.global.u32 	%r3639, [%rd1402+4];
	mul.wide.s32 	%rd1405, %r3639, 4;
	add.s64 	%rd1406, %rd4, %rd1405;
	ld.global.u32 	%r3640, [%rd1406];
	setp.eq.s32 	%p825, %r3640, -1;
	selp.u32 	%r3641, 1, 0, %p825;
	add.s32 	%r3642, %r3638, %r3641;
	ld.global.u32 	%r3643, [%rd1402+8];
	mul.wide.s32 	%rd1407, %r3643, 4;
	add.s64 	%rd1408, %rd4, %rd1407;
	ld.global.u32 	%r3644, [%rd1408];
	setp.eq.s32 	%p826, %r3644, -1;
	selp.u32 	%r3645, 1, 0, %p826;
	add.s32 	%r3646, %r3642, %r3645;
	ld.global.u32 	%r3647, [%rd1402+12];
	mul.wide.s32 	%rd1409, %r3647, 4;
	add.s64 	%rd1410, %rd4, %rd1409;
	ld.global.u32 	%r3648, [%rd1410];
	setp.eq.s32 	%p827, %r3648, -1;
	selp.u32 	%r3649, 1, 0, %p827;
	add.s32 	%r3650, %r3646, %r3649;
	ld.global.u32 	%r3651, [%rd1402+16];
	mul.wide.s32 	%rd1411, %r3651, 4;
	add.s64 	%rd1412, %rd4, %rd1411;
	ld.global.u32 	%r3652, [%rd1412];
	setp.eq.s32 	%p828, %r3652, -1;
	selp.u32 	%r3653, 1, 0, %p828;
	add.s32 	%r3654, %r3650, %r3653;
	ld.global.u32 	%r3655, [%rd1402+20];
	mul.wide.s32 	%rd1413, %r3655, 4;
	add.s64 	%rd1414, %rd4, %rd1413;
	ld.global.u32 	%r3656, [%rd1414];
	setp.eq.s32 	%p829, %r3656, -1;
	selp.u32 	%r3657, 1, 0, %p829;
	add.s32 	%r3658, %r3654, %r3657;
	ld.global.u32 	%r3659, [%rd1402+24];
	mul.wide.s32 	%rd1415, %r3659, 4;
	add.s64 	%rd1416, %rd4, %rd1415;
	ld.global.u32 	%r3660, [%rd1416];
	setp.eq.s32 	%p830, %r3660, -1;
	selp.u32 	%r3661, 1, 0, %p830;
	add.s32 	%r3662, %r3658, %r3661;
	ld.global.u32 	%r3663, [%rd1402+28];
	mul.wide.s32 	%rd1417, %r3663, 4;
	add.s64 	%rd1418, %rd4, %rd1417;
	ld.global.u32 	%r3664, [%rd1418];
	setp.eq.s32 	%p831, %r3664, -1;
	selp.u32 	%r3665, 1, 0, %p831;
	add.s32 	%r6100, %r3662, %r3665;
	add.s32 	%r6092, %r6092, 8;
$L__BB27_340:
	setp.eq.s32 	%p832, %r669, 0;
	@%p832 bra 	$L__BB27_347;
	and.b32  	%r675, %r657, 3;
	setp.lt.u32 	%p833, %r669, 4;
	@%p833 bra 	$L__BB27_343;
	mul.wide.s32 	%rd1419, %r6092, 4;
	add.s64 	%rd1420, %rd3, %rd1419;
	ld.global.u32 	%r3667, [%rd1420];
	mul.wide.s32 	%rd1421, %r3667, 4;
	add.s64 	%rd1422, %rd4, %rd1421;
	ld.global.u32 	%r3668, [%rd1422];
	setp.eq.s32 	%p834, %r3668, -1;
	selp.u32 	%r3669, 1, 0, %p834;
	add.s32 	%r3670, %r6100, %r3669;
	ld.global.u32 	%r3671, [%rd1420+4];
	mul.wide.s32 	%rd1423, %r3671, 4;
	add.s64 	%rd1424, %rd4, %rd1423;
	ld.global.u32 	%r3672, [%rd1424];
	setp.eq.s32 	%p835, %r3672, -1;
	selp.u32 	%r3673, 1, 0, %p835;
	add.s32 	%r3674, %r3670, %r3673;
	ld.global.u32 	%r3675, [%rd1420+8];
	mul.wide.s32 	%rd1425, %r3675, 4;
	add.s64 	%rd1426, %rd4, %rd1425;
	ld.global.u32 	%r3676, [%rd1426];
	setp.eq.s32 	%p836, %r3676, -1;
	selp.u32 	%r3677, 1, 0, %p836;
	add.s32 	%r3678, %r3674, %r3677;
	ld.global.u32 	%r3679, [%rd1420+12];
	mul.wide.s32 	%rd1427, %r3679, 4;
	add.s64 	%rd1428, %rd4, %rd1427;
	ld.global.u32 	%r3680, [%rd1428];
	setp.eq.s32 	%p837, %r3680, -1;
	selp.u32 	%r3681, 1, 0, %p837;
	add.s32 	%r6100, %r3678, %r3681;
	add.s32 	%r6092, %r6092, 4;
$L__BB27_343:
	setp.eq.s32 	%p838, %r675, 0;
	@%p838 bra 	$L__BB27_347;
	mul.wide.s32 	%rd1429, %r6092, 4;
	add.s64 	%rd35, %rd3, %rd1429;
	ld.global.u32 	%r3682, [%rd35];
	mul.wide.s32 	%rd1430, %r3682, 4;
	add.s64 	%rd1431, %rd4, %rd1430;
	ld.global.u32 	%r3683, [%rd1431];
	setp.eq.s32 	%p839, %r3683, -1;
	selp.u32 	%r3684, 1, 0, %p839;
	add.s32 	%r6100, %r6100, %r3684;
	setp.eq.s32 	%p840, %r675, 1;
	@%p840 bra 	$L__BB27_347;
	ld.global.u32 	%r3685, [%rd35+4];
	mul.wide.s32 	%rd1432, %r3685, 4;
	add.s64 	%rd1433, %rd4, %rd1432;
	ld.global.u32 	%r3686, [%rd1433];
	setp.eq.s32 	%p841, %r3686, -1;
	selp.u32 	%r3687, 1, 0, %p841;
	add.s32 	%r6100, %r6100, %r3687;
	setp.eq.s32 	%p842, %r675, 2;
	@%p842 bra 	$L__BB27_347;
	ld.global.u32 	%r3688, [%rd35+8];
	mul.wide.s32 	%rd1434, %r3688, 4;
	add.s64 	%rd1435, %rd4, %rd1434;
	ld.global.u32 	%r3689, [%rd1435];
	setp.eq.s32 	%p843, %r3689, -1;
	selp.u32 	%r3690, 1, 0, %p843;
	add.s32 	%r6100, %r6100, %r3690;
$L__BB27_347:
	ld.global.u32 	%r3692, [%rd30+4096];
	setp.ne.s32 	%p844, %r3692, -1;
	mov.b32 	%r6113, 0;
	@%p844 bra 	$L__BB27_362;
	ld.global.u32 	%r6105, [%rd31+4096];
	ld.global.u32 	%r686, [%rd31+4100];
	setp.ge.s32 	%p845, %r6105, %r686;
	@%p845 bra 	$L__BB27_362;
	add.s32 	%r3696, %r6105, 1;
	max.s32 	%r3697, %r686, %r3696;
	sub.s32 	%r687, %r3697, %r6105;
	and.b32  	%r688, %r687, 15;
	sub.s32 	%r3698, %r6105, %r3697;
	setp.gt.u32 	%p846, %r3698, -16;
	mov.b32 	%r6113, 0;
	@%p846 bra 	$L__BB27_352;
	and.b32  	%r689, %r687, -16;
	mov.b32 	%r6113, 0;
	mov.u32 	%r6103, %r6113;
$L__BB27_351:
	.pragma "nounroll";
	mul.wide.s32 	%rd1436, %r6105, 4;
	add.s64 	%rd1437, %rd3, %rd1436;
	ld.global.u32 	%r3700, [%rd1437];
	mul.wide.s32 	%rd1438, %r3700, 4;
	add.s64 	%rd1439, %rd4, %rd1438;
	ld.global.u32 	%r3701, [%rd1439];
	setp.eq.s32 	%p847, %r3701, -1;
	selp.u32 	%r3702, 1, 0, %p847;
	add.s32 	%r3703, %r6113, %r3702;
	ld.global.u32 	%r3704, [%rd1437+4];
	mul.wide.s32 	%rd1440, %r3704, 4;
	add.s64 	%rd1441, %rd4, %rd1440;
	ld.global.u32 	%r3705, [%rd1441];
	setp.eq.s32 	%p848, %r3705, -1;
	selp.u32 	%r3706, 1, 0, %p848;
	add.s32 	%r3707, %r3703, %r3706;
	ld.global.u32 	%r3708, [%rd1437+8];
	mul.wide.s32 	%rd1442, %r3708, 4;
	add.s64 	%rd1443, %rd4, %rd1442;
	ld.global.u32 	%r3709, [%rd1443];
	setp.eq.s32 	%p849, %r3709, -1;
	selp.u32 	%r3710, 1, 0, %p849;
	add.s32 	%r3711, %r3707, %r3710;
	ld.global.u32 	%r3712, [%rd1437+12];
	mul.wide.s32 	%rd1444, %r3712, 4;
	add.s64 	%rd1445, %rd4, %rd1444;
	ld.global.u32 	%r3713, [%rd1445];
	setp.eq.s32 	%p850, %r3713, -1;
	selp.u32 	%r3714, 1, 0, %p850;
	add.s32 	%r3715, %r3711, %r3714;
	ld.global.u32 	%r3716, [%rd1437+16];
	mul.wide.s32 	%rd1446, %r3716, 4;
	add.s64 	%rd1447, %rd4, %rd1446;
	ld.global.u32 	%r3717, [%rd1447];
	setp.eq.s32 	%p851, %r3717, -1;
	selp.u32 	%r3718, 1, 0, %p851;
	add.s32 	%r3719, %r3715, %r3718;
	ld.global.u32 	%r3720, [%rd1437+20];
	mul.wide.s32 	%rd1448, %r3720, 4;
	add.s64 	%rd1449, %rd4, %rd1448;
	ld.global.u32 	%r3721, [%rd1449];
	setp.eq.s32 	%p852, %r3721, -1;
	selp.u32 	%r3722, 1, 0, %p852;
	add.s32 	%r3723, %r3719, %r3722;
	ld.global.u32 	%r3724, [%rd1437+24];
	mul.wide.s32 	%rd1450, %r3724, 4;
	add.s64 	%rd1451, %rd4, %rd1450;
	ld.global.u32 	%r3725, [%rd1451];
	setp.eq.s32 	%p853, %r3725, -1;
	selp.u32 	%r3726, 1, 0, %p853;
	add.s32 	%r3727, %r3723, %r3726;
	ld.global.u32 	%r3728, [%rd1437+28];
	mul.wide.s32 	%rd1452, %r3728, 4;
	add.s64 	%rd1453, %rd4, %rd1452;
	ld.global.u32 	%r3729, [%rd1453];
	setp.eq.s32 	%p854, %r3729, -1;
	selp.u32 	%r3730, 1, 0, %p854;
	add.s32 	%r3731, %r3727, %r3730;
	ld.global.u32 	%r3732, [%rd1437+32];
	mul.wide.s32 	%rd1454, %r3732, 4;
	add.s64 	%rd1455, %rd4, %rd1454;
	ld.global.u32 	%r3733, [%rd1455];
	setp.eq.s32 	%p855, %r3733, -1;
	selp.u32 	%r3734, 1, 0, %p855;
	add.s32 	%r3735, %r3731, %r3734;
	ld.global.u32 	%r3736, [%rd1437+36];
	mul.wide.s32 	%rd1456, %r3736, 4;
	add.s64 	%rd1457, %rd4, %rd1456;
	ld.global.u32 	%r3737, [%rd1457];
	setp.eq.s32 	%p856, %r3737, -1;
	selp.u32 	%r3738, 1, 0, %p856;
	add.s32 	%r3739, %r3735, %r3738;
	ld.global.u32 	%r3740, [%rd1437+40];
	mul.wide.s32 	%rd1458, %r3740, 4;
	add.s64 	%rd1459, %rd4, %rd1458;
	ld.global.u32 	%r3741, [%rd1459];
	setp.eq.s32 	%p857, %r3741, -1;
	selp.u32 	%r3742, 1, 0, %p857;
	add.s32 	%r3743, %r3739, %r3742;
	ld.global.u32 	%r3744, [%rd1437+44];
	mul.wide.s32 	%rd1460, %r3744, 4;
	add.s64 	%rd1461, %rd4, %rd1460;
	ld.global.u32 	%r3745, [%rd1461];
	setp.eq.s32 	%p858, %r3745, -1;
	selp.u32 	%r3746, 1, 0, %p858;
	add.s32 	%r3747, %r3743, %r3746;
	ld.global.u32 	%r3748, [%rd1437+48];
	mul.wide.s32 	%rd1462, %r3748, 4;
	add.s64 	%rd1463, %rd4, %rd1462;
	ld.global.u32 	%r3749, [%rd1463];
	setp.eq.s32 	%p859, %r3749, -1;
	selp.u32 	%r3750, 1, 0, %p859;
	add.s32 	%r3751, %r3747, %r3750;
	ld.global.u32 	%r3752, [%rd1437+52];
	mul.wide.s32 	%rd1464, %r3752, 4;
	add.s64 	%rd1465, %rd4, %rd1464;
	ld.global.u32 	%r3753, [%rd1465];
	setp.eq.s32 	%p860, %r3753, -1;
	selp.u32 	%r3754, 1, 0, %p860;
	add.s32 	%r3755, %r3751, %r3754;
	ld.global.u32 	%r3756, [%rd1437+56];
	mul.wide.s32 	%rd1466, %r3756, 4;
	add.s64 	%rd1467, %rd4, %rd1466;
	ld.global.u32 	%r3757, [%rd1467];
	setp.eq.s32 	%p861, %r3757, -1;
	selp.u32 	%r3758, 1, 0, %p861;
	add.s32 	%r3759, %r3755, %r3758;
	ld.global.u32 	%r3760, [%rd1437+60];
	mul.wide.s32 	%rd1468, %r3760, 4;
	add.s64 	%rd1469, %rd4, %rd1468;
	ld.global.u32 	%r3761, [%rd1469];
	setp.eq.s32 	%p862, %r3761, -1;
	selp.u32 	%r3762, 1, 0, %p862;
	add.s32 	%r6113, %r3759, %r3762;
	add.s32 	%r6105, %r6105, 16;
	add.s32 	%r6103, %r6103, 16;
	setp.ne.s32 	%p863, %r6103, %r689;
	@%p863 bra 	$L__BB27_351;
$L__BB27_352:
	setp.eq.s32 	%p864, %r688, 0;
	@%p864 bra 	$L__BB27_362;
	and.b32  	%r699, %r687, 7;
	setp.lt.u32 	%p865, %r688, 8;
	@%p865 bra 	$L__BB27_355;
	mul.wide.s32 	%rd1470, %r6105, 4;
	add.s64 	%rd1471, %rd3, %rd1470;
	ld.global.u32 	%r3764, [%rd1471];
	mul.wide.s32 	%rd1472, %r3764, 4;
	add.s64 	%rd1473, %rd4, %rd1472;
	ld.global.u32 	%r3765, [%rd1473];
	setp.eq.s32 	%p866, %r3765, -1;
	selp.u32 	%r3766, 1, 0, %p866;
	add.s32 	%r3767, %r6113, %r3766;
	ld.global.u32 	%r3768, [%rd1471+4];
	mul.wide.s32 	%rd1474, %r3768, 4;
	add.s64 	%rd1475, %rd4, %rd1474;
	ld.global.u32 	%r3769, [%rd1475];
	setp.eq.s32 	%p867, %r3769, -1;
	selp.u32 	%r3770, 1, 0, %p867;
	add.s32 	%r3771, %r3767, %r3770;
	ld.global.u32 	%r3772, [%rd1471+8];
	mul.wide.s32 	%rd1476, %r3772, 4;
	add.s64 	%rd1477, %rd4, %rd1476;
	ld.global.u32 	%r3773, [%rd1477];
	setp.eq.s32 	%p868, %r3773, -1;
	selp.u32 	%r3774, 1, 0, %p868;
	add.s32 	%r3775, %r3771, %r3774;
	ld.global.u32 	%r3776, [%rd1471+12];
	mul.wide.s32 	%rd1478, %r3776, 4;
	add.s64 	%rd1479, %rd4, %rd1478;
	ld.global.u32 	%r3777, [%rd1479];
	setp.eq.s32 	%p869, %r3777, -1;
	selp.u32 	%r3778, 1, 0, %p869;
	add.s32 	%r3779, %r3775, %r3778;
	ld.global.u32 	%r3780, [%rd1471+16];
	mul.wide.s32 	%rd1480, %r3780, 4;
	add.s64 	%rd1481, %rd4, %rd1480;
	ld.global.u32 	%r3781, [%rd1481];
	setp.eq.s32 	%p870, %r3781, -1;
	selp.u32 	%r3782, 1, 0, %p870;
	add.s32 	%r3783, %r3779, %r3782;
	ld.global.u32 	%r3784, [%rd1471+20];
	mul.wide.s32 	%rd1482, %r3784, 4;
	add.s64 	%rd1483, %rd4, %rd1482;
	ld.global.u32 	%r3785, [%rd1483];
	setp.eq.s32 	%p871, %r3785, -1;
	selp.u32 	%r3786, 1, 0, %p871;
	add.s32 	%r3787, %r3783, %r3786;
	ld.global.u32 	%r3788, [%rd1471+24];
	mul.wide.s32 	%rd1484, %r3788, 4;
	add.s64 	%rd1485, %rd4, %rd1484;
	ld.global.u32 	%r3789, [%rd1485];
	setp.eq.s32 	%p872, %r3789, -1;
	selp.u32 	%r3790, 1, 0, %p872;
	add.s32 	%r3791, %r3787, %r3790;
	ld.global.u32 	%r3792, [%rd1471+28];
	mul.wide.s32 	%rd1486, %r3792, 4;
	add.s64 	%rd1487, %rd4, %rd1486;
	ld.global.u32 	%r3793, [%rd1487];
	setp.eq.s32 	%p873, %r3793, -1;
	selp.u32 	%r3794, 1, 0, %p873;
	add.s32 	%r6113, %r3791, %r3794;
	add.s32 	%r6105, %r6105, 8;
$L__BB27_355:
	setp.eq.s32 	%p874, %r699, 0;
	@%p874 bra 	$L__BB27_362;
	and.b32  	%r705, %r687, 3;
	setp.lt.u32 	%p875, %r699, 4;
	@%p875 bra 	$L__BB27_358;
	mul.wide.s32 	%rd1488, %r6105, 4;
	add.s64 	%rd1489, %rd3, %rd1488;
	ld.global.u32 	%r3796, [%rd1489];
	mul.wide.s32 	%rd1490, %r3796, 4;
	add.s64 	%rd1491, %rd4, %rd1490;
	ld.global.u32 	%r3797, [%rd1491];
	setp.eq.s32 	%p876, %r3797, -1;
	selp.u32 	%r3798, 1, 0, %p876;
	add.s32 	%r3799, %r6113, %r3798;
	ld.global.u32 	%r3800, [%rd1489+4];
	mul.wide.s32 	%rd1492, %r3800, 4;
	add.s64 	%rd1493, %rd4, %rd1492;
	ld.global.u32 	%r3801, [%rd1493];
	setp.eq.s32 	%p877, %r3801, -1;
	selp.u32 	%r3802, 1, 0, %p877;
	add.s32 	%r3803, %r3799, %r3802;
	ld.global.u32 	%r3804, [%rd1489+8];
	mul.wide.s32 	%rd1494, %r3804, 4;
	add.s64 	%rd1495, %rd4, %rd1494;
	ld.global.u32 	%r3805, [%rd1495];
	setp.eq.s32 	%p878, %r3805, -1;
	selp.u32 	%r3806, 1, 0, %p878;
	add.s32 	%r3807, %r3803, %r3806;
	ld.global.u32 	%r3808, [%rd1489+12];
	mul.wide.s32 	%rd1496, %r3808, 4;
	add.s64 	%rd1497, %rd4, %rd1496;
	ld.global.u32 	%r3809, [%rd1497];
	setp.eq.s32 	%p879, %r3809, -1;
	selp.u32 	%r3810, 1, 0, %p879;
	add.s32 	%r6113, %r3807, %r3810;
	add.s32 	%r6105, %r6105, 4;
$L__BB27_358:
	setp.eq.s32 	%p880, %r705, 0;
	@%p880 bra 	$L__BB27_362;
	mul.wide.s32 	%rd1498, %r6105, 4;
	add.s64 	%rd36, %rd3, %rd1498;
	ld.global.u32 	%r3811, [%rd36];
	mul.wide.s32 	%rd1499, %r3811, 4;
	add.s64 	%rd1500, %rd4, %rd1499;
	ld.global.u32 	%r3812, [%rd1500];
	setp.eq.s32 	%p881, %r3812, -1;
	selp.u32 	%r3813, 1, 0, %p881;
	add.s32 	%r6113, %r6113, %r3813;
	setp.eq.s32 	%p882, %r705, 1;
	@%p882 bra 	$L__BB27_362;
	ld.global.u32 	%r3814, [%rd36+4];
	mul.wide.s32 	%rd1501, %r3814, 4;
	add.s64 	%rd1502, %rd4, %rd1501;
	ld.global.u32 	%r3815, [%rd1502];
	setp.eq.s32 	%p883, %r3815, -1;
	selp.u32 	%r3816, 1, 0, %p883;
	add.s32 	%r6113, %r6113, %r3816;
	setp.eq.s32 	%p884, %r705, 2;
	@%p884 bra 	$L__BB27_362;
	ld.global.u32 	%r3817, [%rd36+8];
	mul.wide.s32 	%rd1503, %r3817, 4;
	add.s64 	%rd1504, %rd4, %rd1503;
	ld.global.u32 	%r3818, [%rd1504];
	setp.eq.s32 	%p885, %r3818, -1;
	selp.u32 	%r3819, 1, 0, %p885;
	add.s32 	%r6113, %r6113, %r3819;
$L__BB27_362:
	ld.global.u32 	%r3821, [%rd30+5120];
	setp.ne.s32 	%p886, %r3821, -1;
	mov.b32 	%r6126, 0;
	@%p886 bra 	$L__BB27_377;
	ld.global.u32 	%r6118, [%rd31+5120];
	ld.global.u32 	%r716, [%rd31+5124];
	setp.ge.s32 	%p887, %r6118, %r716;
	@%p887 bra 	$L__BB27_377;
	add.s32 	%r3825, %r6118, 1;
	max.s32 	%r3826, %r716, %r3825;
	sub.s32 	%r717, %r3826, %r6118;
	and.b32  	%r718, %r717, 15;
	sub.s32 	%r3827, %r6118, %r3826;
	setp.gt.u32 	%p888, %r3827, -16;
	mov.b32 	%r6126, 0;
	@%p888 bra 	$L__BB27_367;
	and.b32  	%r719, %r717, -16;
	mov.b32 	%r6126, 0;
	mov.u32 	%r6116, %r6126;
$L__BB27_366:
	.pragma "nounroll";
	mul.wide.s32 	%rd1505, %r6118, 4;
	add.s64 	%rd1506, %rd3, %rd1505;
	ld.global.u32 	%r3829, [%rd1506];
	mul.wide.s32 	%rd1507, %r3829, 4;
	add.s64 	%rd1508, %rd4, %rd1507;
	ld.global.u32 	%r3830, [%rd1508];
	setp.eq.s32 	%p889, %r3830, -1;
	selp.u32 	%r3831, 1, 0, %p889;
	add.s32 	%r3832, %r6126, %r3831;
	ld.global.u32 	%r3833, [%rd1506+4];
	mul.wide.s32 	%rd1509, %r3833, 4;
	add.s64 	%rd1510, %rd4, %rd1509;
	ld.global.u32 	%r3834, [%rd1510];
	setp.eq.s32 	%p890, %r3834, -1;
	selp.u32 	%r3835, 1, 0, %p890;
	add.s32 	%r3836, %r3832, %r3835;
	ld.global.u32 	%r3837, [%rd1506+8];
	mul.wide.s32 	%rd1511, %r3837, 4;
	add.s64 	%rd1512, %rd4, %rd1511;
	ld.global.u32 	%r3838, [%rd1512];
	setp.eq.s32 	%p891, %r3838, -1;
	selp.u32 	%r3839, 1, 0, %p891;
	add.s32 	%r3840, %r3836, %r3839;
	ld.global.u32 	%r3841, [%rd1506+12];
	mul.wide.s32 	%rd1513, %r3841, 4;
	add.s64 	%rd1514, %rd4, %rd1513;
	ld.global.u32 	%r3842, [%rd1514];
	setp.eq.s32 	%p892, %r3842, -1;
	selp.u32 	%r3843, 1, 0, %p892;
	add.s32 	%r3844, %r3840, %r3843;
	ld.global.u32 	%r3845, [%rd1506+16];
	mul.wide.s32 	%rd1515, %r3845, 4;
	add.s64 	%rd1516, %rd4, %rd1515;
	ld.global.u32 	%r3846, [%rd1516];
	setp.eq.s32 	%p893, %r3846, -1;
	selp.u32 	%r3847, 1, 0, %p893;
	add.s32 	%r3848, %r3844, %r3847;
	ld.global.u32 	%r3849, [%rd1506+20];
	mul.wide.s32 	%rd1517, %r3849, 4;
	add.s64 	%rd1518, %rd4, %rd1517;
	ld.global.u32 	%r3850, [%rd1518];
	setp.eq.s32 	%p894, %r3850, -1;
	selp.u32 	%r3851, 1, 0, %p894;
	add.s32 	%r3852, %r3848, %r3851;
	ld.global.u32 	%r3853, [%rd1506+24];
	mul.wide.s32 	%rd1519, %r3853, 4;
	add.s64 	%rd1520, %rd4, %rd1519;
	ld.global.u32 	%r3854, [%rd1520];
	setp.eq.s32 	%p895, %r3854, -1;
	selp.u32 	%r3855, 1, 0, %p895;
	add.s32 	%r3856, %r3852, %r3855;
	ld.global.u32 	%r3857, [%rd1506+28];
	mul.wide.s32 	%rd1521, %r3857, 4;
	add.s64 	%rd1522, %rd4, %rd1521;
	ld.global.u32 	%r3858, [%rd1522];
	setp.eq.s32 	%p896, %r3858, -1;
	selp.u32 	%r3859, 1, 0, %p896;
	add.s32 	%r3860, %r3856, %r3859;
	ld.global.u32 	%r3861, [%rd1506+32];
	mul.wide.s32 	%rd1523, %r3861, 4;
	add.s64 	%rd1524, %rd4, %rd1523;
	ld.global.u32 	%r3862, [%rd1524];
	setp.eq.s32 	%p897, %r3862, -1;
	selp.u32 	%r3863, 1, 0, %p897;
	add.s32 	%r3864, %r3860, %r3863;
	ld.global.u32 	%r3865, [%rd1506+36];
	mul.wide.s32 	%rd1525, %r3865, 4;
	add.s64 	%rd1526, %rd4, %rd1525;
	ld.global.u32 	%r3866, [%rd1526];
	setp.eq.s32 	%p898, %r3866, -1;
	selp.u32 	%r3867, 1, 0, %p898;
	add.s32 	%r3868, %r3864, %r3867;
	ld.global.u32 	%r3869, [%rd1506+40];
	mul.wide.s32 	%rd1527, %r3869, 4;
	add.s64 	%rd1528, %rd4, %rd1527;
	ld.global.u32 	%r3870, [%rd1528];
	setp.eq.s32 	%p899, %r3870, -1;
	selp.u32 	%r3871, 1, 0, %p899;
	add.s32 	%r3872, %r3868, %r3871;
	ld.global.u32 	%r3873, [%rd1506+44];
	mul.wide.s32 	%rd1529, %r3873, 4;
	add.s64 	%rd1530, %rd4, %rd1529;
	ld.global.u32 	%r3874, [%rd1530];
	setp.eq.s32 	%p900, %r3874, -1;
	selp.u32 	%r3875, 1, 0, %p900;
	add.s32 	%r3876, %r3872, %r3875;
	ld.global.u32 	%r3877, [%rd1506+48];
	mul.wide.s32 	%rd1531, %r3877, 4;
	add.s64 	%rd1532, %rd4, %rd1531;
	ld.global.u32 	%r3878, [%rd1532];
	setp.eq.s32 	%p901, %r3878, -1;
	selp.u32 	%r3879, 1, 0, %p901;
	add.s32 	%r3880, %r3876, %r3879;
	ld.global.u32 	%r3881, [%rd1506+52];
	mul.wide.s32 	%rd1533, %r3881, 4;
	add.s64 	%rd1534, %rd4, %rd1533;
	ld.global.u32 	%r3882, [%rd1534];
	setp.eq.s32 	%p902, %r3882, -1;
	selp.u32 	%r3883, 1, 0, %p902;
	add.s32 	%r3884, %r3880, %r3883;
	ld.global.u32 	%r3885, [%rd1506+56];
	mul.wide.s32 	%rd1535, %r3885, 4;
	add.s64 	%rd1536, %rd4, %rd1535;
	ld.global.u32 	%r3886, [%rd1536];
	setp.eq.s32 	%p903, %r3886, -1;
	selp.u32 	%r3887, 1, 0, %p903;
	add.s32 	%r3888, %r3884, %r3887;
	ld.global.u32 	%r3889, [%rd1506+60];
	mul.wide.s32 	%rd1537, %r3889, 4;
	add.s64 	%rd1538, %rd4, %rd1537;
	ld.global.u32 	%r3890, [%rd1538];
	setp.eq.s32 	%p904, %r3890, -1;
	selp.u32 	%r3891, 1, 0, %p904;
	add.s32 	%r6126, %r3888, %r3891;
	add.s32 	%r6118, %r6118, 16;
	add.s32 	%r6116, %r6116, 16;
	setp.ne.s32 	%p905, %r6116, %r719;
	@%p905 bra 	$L__BB27_366;
$L__BB27_367:
	setp.eq.s32 	%p906, %r718, 0;
	@%p906 bra 	$L__BB27_377;
	and.b32  	%r729, %r717, 7;
	setp.lt.u32 	%p907, %r718, 8;
	@%p907 bra 	$L__BB27_370;
	mul.wide.s32 	%rd1539, %r6118, 4;
	add.s64 	%rd1540, %rd3, %rd1539;
	ld.global.u32 	%r3893, [%rd1540];
	mul.wide.s32 	%rd1541, %r3893, 4;
	add.s64 	%rd1542, %rd4, %rd1541;
	ld.global.u32 	%r3894, [%rd1542];
	setp.eq.s32 	%p908, %r3894, -1;
	selp.u32 	%r3895, 1, 0, %p908;
	add.s32 	%r3896, %r6126, %r3895;
	ld.global.u32 	%r3897, [%rd1540+4];
	mul.wide.s32 	%rd1543, %r3897, 4;
	add.s64 	%rd1544, %rd4, %rd1543;
	ld.global.u32 	%r3898, [%rd1544];
	setp.eq.s32 	%p909, %r3898, -1;
	selp.u32 	%r3899, 1, 0, %p909;
	add.s32 	%r3900, %r3896, %r3899;
	ld.global.u32 	%r3901, [%rd1540+8];
	mul.wide.s32 	%rd1545, %r3901, 4;
	add.s64 	%rd1546, %rd4, %rd1545;
	ld.global.u32 	%r3902, [%rd1546];
	setp.eq.s32 	%p910, %r3902, -1;
	selp.u32 	%r3903, 1, 0, %p910;
	add.s32 	%r3904, %r3900, %r3903;
	ld.global.u32 	%r3905, [%rd1540+12];
	mul.wide.s32 	%rd1547, %r3905, 4;
	add.s64 	%rd1548, %rd4, %rd1547;
	ld.global.u32 	%r3906, [%rd1548];
	setp.eq.s32 	%p911, %r3906, -1;
	selp.u32 	%r3907, 1, 0, %p911;
	add.s32 	%r3908, %r3904, %r3907;
	ld.global.u32 	%r3909, [%rd1540+16];
	mul.wide.s32 	%rd1549, %r3909, 4;
	add.s64 	%rd1550, %rd4, %rd1549;
	ld.global.u32 	%r3910, [%rd1550];
	setp.eq.s32 	%p912, %r3910, -1;
	selp.u32 	%r3911, 1, 0, %p912;
	add.s32 	%r3912, %r3908, %r3911;
	ld.global.u32 	%r3913, [%rd1540+20];
	mul.wide.s32 	%rd1551, %r3913, 4;
	add.s64 	%rd1552, %rd4, %rd1551;
	ld.global.u32 	%r3914, [%rd1552];
	setp.eq.s32 	%p913, %r3914, -1;
	selp.u32 	%r3915, 1, 0, %p913;
	add.s32 	%r3916, %r3912, %r3915;
	ld.global.u32 	%r3917, [%rd1540+24];
	mul.wide.s32 	%rd1553, %r3917, 4;
	add.s64 	%rd1554, %rd4, %rd1553;
	ld.global.u32 	%r3918, [%rd1554];
	setp.eq.s32 	%p914, %r3918, -1;
	selp.u32 	%r3919, 1, 0, %p914;
	add.s32 	%r3920, %r3916, %r3919;
	ld.global.u32 	%r3921, [%rd1540+28];
	mul.wide.s32 	%rd1555, %r3921, 4;
	add.s64 	%rd1556, %rd4, %rd1555;
	ld.global.u32 	%r3922, [%rd1556];
	setp.eq.s32 	%p915, %r3922, -1;
	selp.u32 	%r3923, 1, 0, %p915;
	add.s32 	%r6126, %r3920, %r3923;
	add.s32 	%r6118, %r6118, 8;
$L__BB27_370:
	setp.eq.s32 	%p916, %r729, 0;
	@%p916 bra 	$L__BB27_377;
	and.b32  	%r735, %r717, 3;
	setp.lt.u32 	%p917, %r729, 4;
	@%p917 bra 	$L__BB27_373;
	mul.wide.s32 	%rd1557, %r6118, 4;
	add.s64 	%rd1558, %rd3, %rd1557;
	ld.global.u32 	%r3925, [%rd1558];
	mul.wide.s32 	%rd1559, %r3925, 4;
	add.s64 	%rd1560, %rd4, %rd1559;
	ld.global.u32 	%r3926, [%rd1560];
	setp.eq.s32 	%p918, %r3926, -1;
	selp.u32 	%r3927, 1, 0, %p918;
	add.s32 	%r3928, %r6126, %r3927;
	ld.global.u32 	%r3929, [%rd1558+4];
	mul.wide.s32 	%rd1561, %r3929, 4;
	add.s64 	%rd1562, %rd4, %rd1561;
	ld.global.u32 	%r3930, [%rd1562];
	setp.eq.s32 	%p919, %r3930, -1;
	selp.u32 	%r3931, 1, 0, %p919;
	add.s32 	%r3932, %r3928, %r3931;
	ld.global.u32 	%r3933, [%rd1558+8];
	mul.wide.s32 	%rd1563, %r3933, 4;
	add.s64 	%rd1564, %rd4, %rd1563;
	ld.global.u32 	%r3934, [%rd1564];
	setp.eq.s32 	%p920, %r3934, -1;
	selp.u32 	%r3935, 1, 0, %p920;
	add.s32 	%r3936, %r3932, %r3935;
	ld.global.u32 	%r3937, [%rd1558+12];
	mul.wide.s32 	%rd1565, %r3937, 4;
	add.s64 	%rd1566, %rd4, %rd1565;
	ld.global.u32 	%r3938, [%rd1566];
	setp.eq.s32 	%p921, %r3938, -1;
	selp.u32 	%r3939, 1, 0, %p921;
	add.s32 	%r6126, %r3936, %r3939;
	add.s32 	%r6118, %r6118, 4;
$L__BB27_373:
	setp.eq.s32 	%p922, %r735, 0;
	@%p922 bra 	$L__BB27_377;
	mul.wide.s32 	%rd1567, %r6118, 4;
	add.s64 	%rd37, %rd3, %rd1567;
	ld.global.u32 	%r3940, [%rd37];
	mul.wide.s32 	%rd1568, %r3940, 4;
	add.s64 	%rd1569, %rd4, %rd1568;
	ld.global.u32 	%r3941, [%rd1569];
	setp.eq.s32 	%p923, %r3941, -1;
	selp.u32 	%r3942, 1, 0, %p923;
	add.s32 	%r6126, %r6126, %r3942;
	setp.eq.s32 	%p924, %r735, 1;
	@%p924 bra 	$L__BB27_377;
	ld.global.u32 	%r3943, [%rd37+4];
	mul.wide.s32 	%rd1570, %r3943, 4;
	add.s64 	%rd1571, %rd4, %rd1570;
	ld.global.u32 	%r3944, [%rd1571];
	setp.eq.s32 	%p925, %r3944, -1;
	selp.u32 	%r3945, 1, 0, %p925;
	add.s32 	%r6126, %r6126, %r3945;
	setp.eq.s32 	%p926, %r735, 2;
	@%p926 bra 	$L__BB27_377;
	ld.global.u32 	%r3946, [%rd37+8];
	mul.wide.s32 	%rd1572, %r3946, 4;
	add.s64 	%rd1573, %rd4, %rd1572;
	ld.global.u32 	%r3947, [%rd1573];
	setp.eq.s32 	%p927, %r3947, -1;
	selp.u32 	%r3948, 1, 0, %p927;
	add.s32 	%r6126, %r6126, %r3948;
$L__BB27_377:
	ld.global.u32 	%r3950, [%rd30+6144];
	setp.ne.s32 	%p928, %r3950, -1;
	mov.b32 	%r6139, 0;
	@%p928 bra 	$L__BB27_392;
	ld.global.u32 	%r6131, [%rd31+6144];
	ld.global.u32 	%r746, [%rd31+6148];
	setp.ge.s32 	%p929, %r6131, %r746;
	@%p929 bra 	$L__BB27_392;
	add.s32 	%r3954, %r6131, 1;
	max.s32 	%r3955, %r746, %r3954;
	sub.s32 	%r747, %r3955, %r6131;
	and.b32  	%r748, %r747, 15;
	sub.s32 	%r3956, %r6131, %r3955;
	setp.gt.u32 	%p930, %r3956, -16;
	mov.b32 	%r6139, 0;
	@%p930 bra 	$L__BB27_382;
	and.b32  	%r749, %r747, -16;
	mov.b32 	%r6139, 0;
	mov.u32 	%r6129, %r6139;
$L__BB27_381:
	.pragma "nounroll";
	mul.wide.s32 	%rd1574, %r6131, 4;
	add.s64 	%rd1575, %rd3, %rd1574;
	ld.global.u32 	%r3958, [%rd1575];
	mul.wide.s32 	%rd1576, %r3958, 4;
	add.s64 	%rd1577, %rd4, %rd1576;
	ld.global.u32 	%r3959, [%rd1577];
	setp.eq.s32 	%p931, %r3959, -1;
	selp.u32 	%r3960, 1, 0, %p931;
	add.s32 	%r3961, %r6139, %r3960;
	ld.global.u32 	%r3962, [%rd1575+4];
	mul.wide.s32 	%rd1578, %r3962, 4;
	add.s64 	%rd1579, %rd4, %rd1578;
	ld.global.u32 	%r3963, [%rd1579];
	setp.eq.s32 	%p932, %r3963, -1;
	selp.u32 	%r3964, 1, 0, %p932;
	add.s32 	%r3965, %r3961, %r3964;
	ld.global.u32 	%r3966, [%rd1575+8];
	mul.wide.s32 	%rd1580, %r3966, 4;
	add.s64 	%rd1581, %rd4, %rd1580;
	ld.global.u32 	%r3967, [%rd1581];
	setp.eq.s32 	%p933, %r3967, -1;
	selp.u32 	%r3968, 1, 0, %p933;
	add.s32 	%r3969, %r3965, %r3968;
	ld.global.u32 	%r3970, [%rd1575+12];
	mul.wide.s32 	%rd1582, %r3970, 4;
	add.s64 	%rd1583, %rd4, %rd1582;
	ld.global.u32 	%r3971, [%rd1583];
	setp.eq.s32 	%p934, %r3971, -1;
	selp.u32 	%r3972, 1, 0, %p934;
	add.s32 	%r3973, %r3969, %r3972;
	ld.global.u32 	%r3974, [%rd1575+16];
	mul.wide.s32 	%rd1584, %r3974, 4;
	add.s64 	%rd1585, %rd4, %rd1584;
	ld.global.u32 	%r3975, [%rd1585];
	setp.eq.s32 	%p935, %r3975, -1;
	selp.u32 	%r3976, 1, 0, %p935;
	add.s32 	%r3977, %r3973, %r3976;
	ld.global.u32 	%r3978, [%rd1575+20];
	mul.wide.s32 	%rd1586, %r3978, 4;
	add.s64 	%rd1587, %rd4, %rd1586;
	ld.global.u32 	%r3979, [%rd1587];
	setp.eq.s32 	%p936, %r3979, -1;
	selp.u32 	%r3980, 1, 0, %p936;
	add.s32 	%r3981, %r3977, %r3980;
	ld.global.u32 	%r3982, [%rd1575+24];
	mul.wide.s32 	%rd1588, %r3982, 4;
	add.s64 	%rd1589, %rd4, %rd1588;
	ld.global.u32 	%r3983, [%rd1589];
	setp.eq.s32 	%p937, %r3983, -1;
	selp.u32 	%r3984, 1, 0, %p937;
	add.s32 	%r3985, %r3981, %r3984;
	ld.global.u32 	%r3986, [%rd1575+28];
	mul.wide.s32 	%rd1590, %r3986, 4;
	add.s64 	%rd1591, %rd4, %rd1590;
	ld.global.u32 	%r3987, [%rd1591];
	setp.eq.s32 	%p938, %r3987, -1;
	selp.u32 	%r3988, 1, 0, %p938;
	add.s32 	%r3989, %r3985, %r3988;
	ld.global.u32 	%r3990, [%rd1575+32];
	mul.wide.s32 	%rd1592, %r3990, 4;
	add.s64 	%rd1593, %rd4, %rd1592;
	ld.global.u32 	%r3991, [%rd1593];
	setp.eq.s32 	%p939, %r3991, -1;
	selp.u32 	%r3992, 1, 0, %p939;
	add.s32 	%r3993, %r3989, %r3992;
	ld.global.u32 	%r3994, [%rd1575+36];
	mul.wide.s32 	%rd1594, %r3994, 4;
	add.s64 	%rd1595, %rd4, %rd1594;
	ld.global.u32 	%r3995, [%rd1595];
	setp.eq.s32 	%p940, %r3995, -1;
	selp.u32 	%r3996, 1, 0, %p940;
	add.s32 	%r3997, %r3993, %r3996;
	ld.global.u32 	%r3998, [%rd1575+40];
	mul.wide.s32 	%rd1596, %r3998, 4;
	add.s64 	%rd1597, %rd4, %rd1596;
	ld.global.u32 	%r3999, [%rd1597];
	setp.eq.s32 	%p941, %r3999, -1;
	selp.u32 	%r4000, 1, 0, %p941;
	add.s32 	%r4001, %r3997, %r4000;
	ld.global.u32 	%r4002, [%rd1575+44];
	mul.wide.s32 	%rd1598, %r4002, 4;
	add.s64 	%rd1599, %rd4, %rd1598;
	ld.global.u32 	%r4003, [%rd1599];
	setp.eq.s32 	%p942, %r4003, -1;
	selp.u32 	%r4004, 1, 0, %p942;
	add.s32 	%r4005, %r4001, %r4004;
	ld.global.u32 	%r4006, [%rd1575+48];
	mul.wide.s32 	%rd1600, %r4006, 4;
	add.s64 	%rd1601, %rd4, %rd1600;
	ld.global.u32 	%r4007, [%rd1601];
	setp.eq.s32 	%p943, %r4007, -1;
	selp.u32 	%r4008, 1, 0, %p943;
	add.s32 	%r4009, %r4005, %r4008;
	ld.global.u32 	%r4010, [%rd1575+52];
	mul.wide.s32 	%rd1602, %r4010, 4;
	add.s64 	%rd1603, %rd4, %rd1602;
	ld.global.u32 	%r4011, [%rd1603];
	setp.eq.s32 	%p944, %r4011, -1;
	selp.u32 	%r4012, 1, 0, %p944;
	add.s32 	%r4013, %r4009, %r4012;
	ld.global.u32 	%r4014, [%rd1575+56];
	mul.wide.s32 	%rd1604, %r4014, 4;
	add.s64 	%rd1605, %rd4, %rd1604;
	ld.global.u32 	%r4015, [%rd1605];
	setp.eq.s32 	%p945, %r4015, -1;
	selp.u32 	%r4016, 1, 0, %p945;
	add.s32 	%r4017, %r4013, %r4016;
	ld.global.u32 	%r4018, [%rd1575+60];
	mul.wide.s32 	%rd1606, %r4018, 4;
	add.s64 	%rd1607, %rd4, %rd1606;
	ld.global.u32 	%r4019, [%rd1607];
	setp.eq.s32 	%p946, %r4019, -1;
	selp.u32 	%r4020, 1, 0, %p946;
	add.s32 	%r6139, %r4017, %r4020;
	add.s32 	%r6131, %r6131, 16;
	add.s32 	%r6129, %r6129, 16;
	setp.ne.s32 	%p947, %r6129, %r749;
	@%p947 bra 	$L__BB27_381;
$L__BB27_382:
	setp.eq.s32 	%p948, %r748, 0;
	@%p948 bra 	$L__BB27_392;
	and.b32  	%r759, %r747, 7;
	setp.lt.u32 	%p949, %r748, 8;
	@%p949 bra 	$L__BB27_385;
	mul.wide.s32 	%rd1608, %r6131, 4;
	add.s64 	%rd1609, %rd3, %rd1608;
	ld.global.u32 	%r4022, [%rd1609];
	mul.wide.s32 	%rd1610, %r4022, 4;
	add.s64 	%rd1611, %rd4, %rd1610;
	ld.global.u32 	%r4023, [%rd1611];
	setp.eq.s32 	%p950, %r4023, -1;
	selp.u32 	%r4024, 1, 0, %p950;
	add.s32 	%r4025, %r6139, %r4024;
	ld.global.u32 	%r4026, [%rd1609+4];
	mul.wide.s32 	%rd1612, %r4026, 4;
	add.s64 	%rd1613, %rd4, %rd1612;
	ld.global.u32 	%r4027, [%rd1613];
	setp.eq.s32 	%p951, %r4027, -1;
	selp.u32 	%r4028, 1, 0, %p951;
	add.s32 	%r4029, %r4025, %r4028;
	ld.global.u32 	%r4030, [%rd1609+8];
	mul.wide.s32 	%rd1614, %r4030, 4;
	add.s64 	%rd1615, %rd4, %rd1614;
	ld.global.u32 	%r4031, [%rd1615];
	setp.eq.s32 	%p952, %r4031, -1;
	selp.u32 	%r4032, 1, 0, %p952;
	add.s32 	%r4033, %r4029, %r4032;
	ld.global.u32 	%r4034, [%rd1609+12];
	mul.wide.s32 	%rd1616, %r4034, 4;
	add.s64 	%rd1617, %rd4, %rd1616;
	ld.global.u32 	%r4035, [%rd1617];
	setp.eq.s32 	%p953, %r4035, -1;
	selp.u32 	%r4036, 1, 0, %p953;
	add.s32 	%r4037, %r4033, %r4036;
	ld.global.u32 	%r4038, [%rd1609+16];
	mul.wide.s32 	%rd1618, %r4038, 4;
	add.s64 	%rd1619, %rd4, %rd1618;
	ld.global.u32 	%r4039, [%rd1619];
	setp.eq.s32 	%p954, %r4039, -1;
	selp.u32 	%r4040, 1, 0, %p954;
	add.s32 	%r4041, %r4037, %r4040;
	ld.global.u32 	%r4042, [%rd1609+20];
	mul.wide.s32 	%rd1620, %r4042, 4;
	add.s64 	%rd1621, %rd4, %rd1620;
	ld.global.u32 	%r4043, [%rd1621];
	setp.eq.s32 	%p955, %r4043, -1;
	selp.u32 	%r4044, 1, 0, %p955;
	add.s32 	%r4045, %r4041, %r4044;
	ld.global.u32 	%r4046, [%rd1609+24];
	mul.wide.s32 	%rd1622, %r4046, 4;
	add.s64 	%rd1623, %rd4, %rd1622;
	ld.global.u32 	%r4047, [%rd1623];
	setp.eq.s32 	%p956, %r4047, -1;
	selp.u32 	%r4048, 1, 0, %p956;
	add.s32 	%r4049, %r4045, %r4048;
	ld.global.u32 	%r4050, [%rd1609+28];
	mul.wide.s32 	%rd1624, %r4050, 4;
	add.s64 	%rd1625, %rd4, %rd1624;
	ld.global.u32 	%r4051, [%rd1625];
	setp.eq.s32 	%p957, %r4051, -1;
	selp.u32 	%r4052, 1, 0, %p957;
	add.s32 	%r6139, %r4049, %r4052;
	add.s32 	%r6131, %r6131, 8;
$L__BB27_385:
	setp.eq.s32 	%p958, %r759, 0;
	@%p958 bra 	$L__BB27_392;
	and.b32  	%r765, %r747, 3;
	setp.lt.u32 	%p959, %r759, 4;
	@%p959 bra 	$L__BB27_388;
	mul.wide.s32 	%rd1626, %r6131, 4;
	add.s64 	%rd1627, %rd3, %rd1626;
	ld.global.u32 	%r4054, [%rd1627];
	mul.wide.s32 	%rd1628, %r4054, 4;
	add.s64 	%rd1629, %rd4, %rd1628;
	ld.global.u32 	%r4055, [%rd1629];
	setp.eq.s32 	%p960, %r4055, -1;
	selp.u32 	%r4056, 1, 0, %p960;
	add.s32 	%r4057, %r6139, %r4056;
	ld.global.u32 	%r4058, [%rd1627+4];
	mul.wide.s32 	%rd1630, %r4058, 4;
	add.s64 	%rd1631, %rd4, %rd1630;
	ld.global.u32 	%r4059, [%rd1631];
	setp.eq.s32 	%p961, %r4059, -1;
	selp.u32 	%r4060, 1, 0, %p961;
	add.s32 	%r4061, %r4057, %r4060;
	ld.global.u32 	%r4062, [%rd1627+8];
	mul.wide.s32 	%rd1632, %r4062, 4;
	add.s64 	%rd1633, %rd4, %rd1632;
	ld.global.u32 	%r4063, [%rd1633];
	setp.eq.s32 	%p962, %r4063, -1;
	selp.u32 	%r4064, 1, 0, %p962;
	add.s32 	%r4065, %r4061, %r4064;
	ld.global.u32 	%r4066, [%rd1627+12];
	mul.wide.s32 	%rd1634, %r4066, 4;
	add.s64 	%rd1635, %rd4, %rd1634;
	ld.global.u32 	%r4067, [%rd1635];
	setp.eq.s32 	%p963, %r4067, -1;
	selp.u32 	%r4068, 1, 0, %p963;
	add.s32 	%r6139, %r4065, %r4068;
	add.s32 	%r6131, %r6131, 4;
$L__BB27_388:
	setp.eq.s32 	%p964, %r765, 0;
	@%p964 bra 	$L__BB27_392;
	mul.wide.s32 	%rd1636, %r6131, 4;
	add.s64 	%rd38, %rd3, %rd1636;
	ld.global.u32 	%r4069, [%rd38];
	mul.wide.s32 	%rd1637, %r4069, 4;
	add.s64 	%rd1638, %rd4, %rd1637;
	ld.global.u32 	%r4070, [%rd1638];
	setp.eq.s32 	%p965, %r4070, -1;
	selp.u32 	%r4071, 1, 0, %p965;
	add.s32 	%r6139, %r6139, %r4071;
	setp.eq.s32 	%p966, %r765, 1;
	@%p966 bra 	$L__BB27_392;
	ld.global.u32 	%r4072, [%rd38+4];
	mul.wide.s32 	%rd1639, %r4072, 4;
	add.s64 	%rd1640, %rd4, %rd1639;
	ld.global.u32 	%r4073, [%rd1640];
	setp.eq.s32 	%p967, %r4073, -1;
	selp.u32 	%r4074, 1, 0, %p967;
	add.s32 	%r6139, %r6139, %r4074;
	setp.eq.s32 	%p968, %r765, 2;
	@%p968 bra 	$L__BB27_392;
	ld.global.u32 	%r4075, [%rd38+8];
	mul.wide.s32 	%rd1641, %r4075, 4;
	add.s64 	%rd1642, %rd4, %rd1641;
	ld.global.u32 	%r4076, [%rd1642];
	setp.eq.s32 	%p969, %r4076, -1;
	selp.u32 	%r4077, 1, 0, %p969;
	add.s32 	%r6139, %r6139, %r4077;
$L__BB27_392:
	ld.global.u32 	%r4079, [%rd30+7168];
	setp.ne.s32 	%p970, %r4079, -1;
	mov.b32 	%r6152, 0;
	@%p970 bra 	$L__BB27_407;
	ld.global.u32 	%r6144, [%rd31+7168];
	ld.global.u32 	%r776, [%rd31+7172];
	setp.ge.s32 	%p971, %r6144, %r776;
	@%p971 bra 	$L__BB27_407;
	add.s32 	%r4083, %r6144, 1;
	max.s32 	%r4084, %r776, %r4083;
	sub.s32 	%r777, %r4084, %r6144;
	and.b32  	%r778, %r777, 15;
	sub.s32 	%r4085, %r6144, %r4084;
	setp.gt.u32 	%p972, %r4085, -16;
	mov.b32 	%r6152, 0;
	@%p972 bra 	$L__BB27_397;
	and.b32  	%r779, %r777, -16;
	mov.b32 	%r6152, 0;
	mov.u32 	%r6142, %r6152;
$L__BB27_396:
	.pragma "nounroll";
	mul.wide.s32 	%rd1643, %r6144, 4;
	add.s64 	%rd1644, %rd3, %rd1643;
	ld.global.u32 	%r4087, [%rd1644];
	mul.wide.s32 	%rd1645, %r4087, 4;
	add.s64 	%rd1646, %rd4, %rd1645;
	ld.global.u32 	%r4088, [%rd1646];
	setp.eq.s32 	%p973, %r4088, -1;
	selp.u32 	%r4089, 1, 0, %p973;
	add.s32 	%r4090, %r6152, %r4089;
	ld.global.u32 	%r4091, [%rd1644+4];
	mul.wide.s32 	%rd1647, %r4091, 4;
	add.s64 	%rd1648, %rd4, %rd1647;
	ld.global.u32 	%r4092, [%rd1648];
	setp.eq.s32 	%p974, %r4092, -1;
	selp.u32 	%r4093, 1, 0, %p974;
	add.s32 	%r4094, %r4090, %r4093;
	ld.global.u32 	%r4095, [%rd1644+8];
	mul.wide.s32 	%rd1649, %r4095, 4;
	add.s64 	%rd1650, %rd4, %rd1649;
	ld.global.u32 	%r4096, [%rd1650];
	setp.eq.s32 	%p975, %r4096, -1;
	selp.u32 	%r4097, 1, 0, %p975;
	add.s32 	%r4098, %r4094, %r4097;
	ld.global.u32 	%r4099, [%rd1644+12];
	mul.wide.s32 	%rd1651, %r4099, 4;
	add.s64 	%rd1652, %rd4, %rd1651;
	ld.global.u32 	%r4100, [%rd1652];
	setp.eq.s32 	%p976, %r4100, -1;
	selp.u32 	%r4101, 1, 0, %p976;
	add.s32 	%r4102, %r4098, %r4101;
	ld.global.u32 	%r4103, [%rd1644+16];
	mul.wide.s32 	%rd1653, %r4103, 4;
	add.s64 	%rd1654, %rd4, %rd1653;
	ld.global.u32 	%r4104, [%rd1654];
	setp.eq.s32 	%p977, %r4104, -1;
	selp.u32 	%r4105, 1, 0, %p977;
	add.s32 	%r4106, %r4102, %r4105;
	ld.global.u32 	%r4107, [%rd1644+20];
	mul.wide.s32 	%rd1655, %r4107, 4;
	add.s64 	%rd1656, %rd4, %rd1655;
	ld.global.u32 	%r4108, [%rd1656];
	setp.eq.s32 	%p978, %r4108, -1;
	selp.u32 	%r4109, 1, 0, %p978;
	add.s32 	%r4110, %r4106, %r4109;
	ld.global.u32 	%r4111, [%rd1644+24];
	mul.wide.s32 	%rd1657, %r4111, 4;
	add.s64 	%rd1658, %rd4, %rd1657;
	ld.global.u32 	%r4112, [%rd1658];
	setp.eq.s32 	%p979, %r4112, -1;
	selp.u32 	%r4113, 1, 0, %p979;
	add.s32 	%r4114, %r4110, %r4113;
	ld.global.u32 	%r4115, [%rd1644+28];
	mul.wide.s32 	%rd1659, %r4115, 4;
	add.s64 	%rd1660, %rd4, %rd1659;
	ld.global.u32 	%r4116, [%rd1660];
	setp.eq.s32 	%p980, %r4116, -1;
	selp.u32 	%r4117, 1, 0, %p980;
	add.s32 	%r4118, %r4114, %r4117;
	ld.global.u32 	%r4119, [%rd1644+32];
	mul.wide.s32 	%rd1661, %r4119, 4;
	add.s64 	%rd1662, %rd4, %rd1661;
	ld.global.u32 	%r4120, [%rd1662];
	setp.eq.s32 	%p981, %r4120, -1;
	selp.u32 	%r4121, 1, 0, %p981;
	add.s32 	%r4122, %r4118, %r4121;
	ld.global.u32 	%r4123, [%rd1644+36];
	mul.wide.s32 	%rd1663, %r4123, 4;
	add.s64 	%rd1664, %rd4, %rd1663;
	ld.global.u32 	%r4124, [%rd1664];
	setp.eq.s32 	%p982, %r4124, -1;
	selp.u32 	%r4125, 1, 0, %p982;
	add.s32 	%r4126, %r4122, %r4125;
	ld.global.u32 	%r4127, [%rd1644+40];
	mul.wide.s32 	%rd1665, %r4127, 4;
	add.s64 	%rd1666, %rd4, %rd1665;
	ld.global.u32 	%r4128, [%rd1666];
	setp.eq.s32 	%p983, %r4128, -1;
	selp.u32 	%r4129, 1, 0, %p983;
	add.s32 	%r4130, %r4126, %r4129;
	ld.global.u32 	%r4131, [%rd1644+44];
	mul.wide.s32 	%rd1667, %r4131, 4;
	add.s64 	%rd1668, %rd4, %rd1667;
	ld.global.u32 	%r4132, [%rd1668];
	setp.eq.s32 	%p984, %r4132, -1;
	selp.u32 	%r4133, 1, 0, %p984;
	add.s32 	%r4134, %r4130, %r4133;
	ld.global.u32 	%r4135, [%rd1644+48];
	mul.wide.s32 	%rd1669, %r4135, 4;
	add.s64 	%rd1670, %rd4, %rd1669;
	ld.global.u32 	%r4136, [%rd1670];
	setp.eq.s32 	%p985, %r4136, -1;
	selp.u32 	%r4137, 1, 0, %p985;
	add.s32 	%r4138, %r4134, %r4137;
	ld.global.u32 	%r4139, [%rd1644+52];
	mul.wide.s32 	%rd1671, %r4139, 4;
	add.s64 	%rd1672, %rd4, %rd1671;
	ld.global.u32 	%r4140, [%rd1672];
	setp.eq.s32 	%p986, %r4140, -1;
	selp.u32 	%r4141, 1, 0, %p986;
	add.s32 	%r4142, %r4138, %r4141;
	ld.global.u32 	%r4143, [%rd1644+56];
	mul.wide.s32 	%rd1673, %r4143, 4;
	add.s64 	%rd1674, %rd4, %rd1673;
	ld.global.u32 	%r4144, [%rd1674];
	setp.eq.s32 	%p987, %r4144, -1;
	selp.u32 	%r4145, 1, 0, %p987;
	add.s32 	%r4146, %r4142, %r4145;
	ld.global.u32 	%r4147, [%rd1644+60];
	mul.wide.s32 	%rd1675, %r4147, 4;
	add.s64 	%rd1676, %rd4, %rd1675;
	ld.global.u32 	%r4148, [%rd1676];
	setp.eq.s32 	%p988, %r4148, -1;
	selp.u32 	%r4149, 1, 0, %p988;
	add.s32 	%r6152, %r4146, %r4149;
	add.s32 	%r6144, %r6144, 16;
	add.s32 	%r6142, %r6142, 16;
	setp.ne.s32 	%p989, %r6142, %r779;
	@%p989 bra 	$L__BB27_396;
$L__BB27_397:
	setp.eq.s32 	%p990, %r778, 0;
	@%p990 bra 	$L__BB27_407;
	and.b32  	%r789, %r777, 7;
	setp.lt.u32 	%p991, %r778, 8;
	@%p991 bra 	$L__BB27_400;
	mul.wide.s32 	%rd1677, %r6144, 4;
	add.s64 	%rd1678, %rd3, %rd1677;
	ld.global.u32 	%r4151, [%rd1678];
	mul.wide.s32 	%rd1679, %r4151, 4;
	add.s64 	%rd1680, %rd4, %rd1679;
	ld.global.u32 	%r4152, [%rd1680];
	setp.eq.s32 	%p992, %r4152, -1;
	selp.u32 	%r4153, 1, 0, %p992;
	add.s32 	%r4154, %r6152, %r4153;
	ld.global.u32 	%r4155, [%rd1678+4];
	mul.wide.s32 	%rd1681, %r4155, 4;
	add.s64 	%rd1682, %rd4, %rd1681;
	ld.global.u32 	%r4156, [%rd1682];
	setp.eq.s32 	%p993, %r4156, -1;
	selp.u32 	%r4157, 1, 0, %p993;
	add.s32 	%r4158, %r4154, %r4157;
	ld.global.u32 	%r4159, [%rd1678+8];
	mul.wide.s32 	%rd1683, %r4159, 4;
	add.s64 	%rd1684, %rd4, %rd1683;
	ld.global.u32 	%r4160, [%rd1684];
	setp.eq.s32 	%p994, %r4160, -1;
	selp.u32 	%r4161, 1, 0, %p994;
	add.s32 	%r4162, %r4158, %r4161;
	ld.global.u32 	%r4163, [%rd1678+12];
	mul.wide.s32 	%rd1685, %r4163, 4;
	add.s64 	%rd1686, %rd4, %rd1685;
	ld.global.u32 	%r4164, [%rd1686];
	setp.eq.s32 	%p995, %r4164, -1;
	selp.u32 	%r4165, 1, 0, %p995;
	add.s32 	%r4166, %r4162, %r4165;
	ld.global.u32 	%r4167, [%rd1678+16];
	mul.wide.s32 	%rd1687, %r4167, 4;
	add.s64 	%rd1688, %rd4, %rd1687;
	ld.global.u32 	%r4168, [%rd1688];
	setp.eq.s32 	%p996, %r4168, -1;
	selp.u32 	%r4169, 1, 0, %p996;
	add.s32 	%r4170, %r4166, %r4169;
	ld.global.u32 	%r4171, [%rd1678+20];
	mul.wide.s32 	%rd1689, %r4171, 4;
	add.s64 	%rd1690, %rd4, %rd1689;
	ld.global.u32 	%r4172, [%rd1690];
	setp.eq.s32 	%p997, %r4172, -1;
	selp.u32 	%r4173, 1, 0, %p997;
	add.s32 	%r4174, %r4170, %r4173;
	ld.global.u32 	%r4175, [%rd1678+24];
	mul.wide.s32 	%rd1691, %r4175, 4;
	add.s64 	%rd1692, %rd4, %rd1691;
	ld.global.u32 	%r4176, [%rd1692];
	setp.eq.s32 	%p998, %r4176, -1;
	selp.u32 	%r4177, 1, 0, %p998;
	add.s32 	%r4178, %r4174, %r4177;
	ld.global.u32 	%r4179, [%rd1678+28];
	mul.wide.s32 	%rd1693, %r4179, 4;
	add.s64 	%rd1694, %rd4, %rd1693;
	ld.global.u32 	%r4180, [%rd1694];
	setp.eq.s32 	%p999, %r4180, -1;
	selp.u32 	%r4181, 1, 0, %p999;
	add.s32 	%r6152, %r4178, %r4181;
	add.s32 	%r6144, %r6144, 8;
$L__BB27_400:
	setp.eq.s32 	%p1000, %r789, 0;
	@%p1000 bra 	$L__BB27_407;
	and.b32  	%r795, %r777, 3;
	setp.lt.u32 	%p1001, %r789, 4;
	@%p1001 bra 	$L__BB27_403;
	mul.wide.s32 	%rd1695, %r6144, 4;
	add.s64 	%rd1696, %rd3, %rd1695;
	ld.global.u32 	%r4183, [%rd1696];
	mul.wide.s32 	%rd1697, %r4183, 4;
	add.s64 	%rd1698, %rd4, %rd1697;
	ld.global.u32 	%r4184, [%rd1698];
	setp.eq.s32 	%p1002, %r4184, -1;
	selp.u32 	%r4185, 1, 0, %p1002;
	add.s32 	%r4186, %r6152, %r4185;
	ld.global.u32 	%r4187, [%rd1696+4];
	mul.wide.s32 	%rd1699, %r4187, 4;
	add.s64 	%rd1700, %rd4, %rd1699;
	ld.global.u32 	%r4188, [%rd1700];
	setp.eq.s32 	%p1003, %r4188, -1;
	selp.u32 	%r4189, 1, 0, %p1003;
	add.s32 	%r4190, %r4186, %r4189;
	ld.global.u32 	%r4191, [%rd1696+8];
	mul.wide.s32 	%rd1701, %r4191, 4;
	add.s64 	%rd1702, %rd4, %rd1701;
	ld.global.u32 	%r4192, [%rd1702];
	setp.eq.s32 	%p1004, %r4192, -1;
	selp.u32 	%r4193, 1, 0, %p1004;
	add.s32 	%r4194, %r4190, %r4193;
	ld.global.u32 	%r4195, [%rd1696+12];
	mul.wide.s32 	%rd1703, %r4195, 4;
	add.s64 	%rd1704, %rd4, %rd1703;
	ld.global.u32 	%r4196, [%rd1704];
	setp.eq.s32 	%p1005, %r4196, -1;
	selp.u32 	%r4197, 1, 0, %p1005;
	add.s32 	%r6152, %r4194, %r4197;
	add.s32 	%r6144, %r6144, 4;
$L__BB27_403:
	setp.eq.s32 	%p1006, %r795, 0;
	@%p1006 bra 	$L__BB27_407;
	mul.wide.s32 	%rd1705, %r6144, 4;
	add.s64 	%rd39, %rd3, %rd1705;
	ld.global.u32 	%r4198, [%rd39];
	mul.wide.s32 	%rd1706, %r4198, 4;
	add.s64 	%rd1707, %rd4, %rd1706;
	ld.global.u32 	%r4199, [%rd1707];
	setp.eq.s32 	%p1007, %r4199, -1;
	selp.u32 	%r4200, 1, 0, %p1007;
	add.s32 	%r6152, %r6152, %r4200;
	setp.eq.s32 	%p1008, %r795, 1;
	@%p1008 bra 	$L__BB27_407;
	ld.global.u32 	%r4201, [%rd39+4];
	mul.wide.s32 	%rd1708, %r4201, 4;
	add.s64 	%rd1709, %rd4, %rd1708;
	ld.global.u32 	%r4202, [%rd1709];
	setp.eq.s32 	%p1009, %r4202, -1;
	selp.u32 	%r4203, 1, 0, %p1009;
	add.s32 	%r6152, %r6152, %r4203;
	setp.eq.s32 	%p1010, %r795, 2;
	@%p1010 bra 	$L__BB27_407;
	ld.global.u32 	%r4204, [%rd39+8];
	mul.wide.s32 	%rd1710, %r4204, 4;
	add.s64 	%rd1711, %rd4, %rd1710;
	ld.global.u32 	%r4205, [%rd1711];
	setp.eq.s32 	%p1011, %r4205, -1;
	selp.u32 	%r4206, 1, 0, %p1011;
	add.s32 	%r6152, %r6152, %r4206;
$L__BB27_407:
	ld.global.u32 	%r4208, [%rd30+8192];
	setp.ne.s32 	%p1012, %r4208, -1;
	mov.b32 	%r6165, 0;
	@%p1012 bra 	$L__BB27_422;
	ld.global.u32 	%r6157, [%rd31+8192];
	ld.global.u32 	%r806, [%rd31+8196];
	setp.ge.s32 	%p1013, %r6157, %r806;
	@%p1013 bra 	$L__BB27_422;
	add.s32 	%r4212, %r6157, 1;
	max.s32 	%r4213, %r806, %r4212;
	sub.s32 	%r807, %r4213, %r6157;
	and.b32  	%r808, %r807, 15;
	sub.s32 	%r4214, %r6157, %r4213;
	setp.gt.u32 	%p1014, %r4214, -16;
	mov.b32 	%r6165, 0;
	@%p1014 bra 	$L__BB27_412;
	and.b32  	%r809, %r807, -16;
	mov.b32 	%r6165, 0;
	mov.u32 	%r6155, %r6165;
$L__BB27_411:
	.pragma "nounroll";
	mul.wide.s32 	%rd1712, %r6157, 4;
	add.s64 	%rd1713, %rd3, %rd1712;
	ld.global.u32 	%r4216, [%rd1713];
	mul.wide.s32 	%rd1714, %r4216, 4;
	add.s64 	%rd1715, %rd4, %rd1714;
	ld.global.u32 	%r4217, [%rd1715];
	setp.eq.s32 	%p1015, %r4217, -1;
	selp.u32 	%r4218, 1, 0, %p1015;
	add.s32 	%r4219, %r6165, %r4218;
	ld.global.u32 	%r4220, [%rd1713+4];
	mul.wide.s32 	%rd1716, %r4220, 4;
	add.s64 	%rd1717, %rd4, %rd1716;
	ld.global.u32 	%r4221, [%rd1717];
	setp.eq.s32 	%p1016, %r4221, -1;
	selp.u32 	%r4222, 1, 0, %p1016;
	add.s32 	%r4223, %r4219, %r4222;
	ld.global.u32 	%r4224, [%rd1713+8];
	mul.wide.s32 	%rd1718, %r4224, 4;
	add.s64 	%rd1719, %rd4, %rd1718;
	ld.global.u32 	%r4225, [%rd1719];
	setp.eq.s32 	%p1017, %r4225, -1;
	selp.u32 	%r4226, 1, 0, %p1017;
	add.s32 	%r4227, %r4223, %r4226;
	ld.global.u32 	%r4228, [%rd1713+12];
	mul.wide.s32 	%rd1720, %r4228, 4;
	add.s64 	%rd1721, %rd4, %rd1720;
	ld.global.u32 	%r4229, [%rd1721];
	setp.eq.s32 	%p1018, %r4229, -1;
	selp.u32 	%r4230, 1, 0, %p1018;
	add.s32 	%r4231, %r4227, %r4230;
	ld.global.u32 	%r4232, [%rd1713+16];
	mul.wide.s32 	%rd1722, %r4232, 4;
	add.s64 	%rd1723, %rd4, %rd1722;
	ld.global.u32 	%r4233, [%rd1723];
	setp.eq.s32 	%p1019, %r4233, -1;
	selp.u32 	%r4234, 1, 0, %p1019;
	add.s32 	%r4235, %r4231, %r4234;
	ld.global.u32 	%r4236, [%rd1713+20];
	mul.wide.s32 	%rd1724, %r4236, 4;
	add.s64 	%rd1725, %rd4, %rd1724;
	ld.global.u32 	%r4237, [%rd1725];
	setp.eq.s32 	%p1020, %r4237, -1;
	selp.u32 	%r4238, 1, 0, %p1020;
	add.s32 	%r4239, %r4235, %r4238;
	ld.global.u32 	%r4240, [%rd1713+24];
	mul.wide.s32 	%rd1726, %r4240, 4;
	add.s64 	%rd1727, %rd4, %rd1726;
	ld.global.u32 	%r4241, [%rd1727];
	setp.eq.s32 	%p1021, %r4241, -1;
	selp.u32 	%r4242, 1, 0, %p1021;
	add.s32 	%r4243, %r4239, %r4242;
	ld.global.u32 	%r4244, [%rd1713+28];
	mul.wide.s32 	%rd1728, %r4244, 4;
	add.s64 	%rd1729, %rd4, %rd1728;
	ld.global.u32 	%r4245, [%rd1729];
	setp.eq.s32 	%p1022, %r4245, -1;
	selp.u32 	%r4246, 1, 0, %p1022;
	add.s32 	%r4247, %r4243, %r4246;
	ld.global.u32 	%r4248, [%rd1713+32];
	mul.wide.s32 	%rd1730, %r4248, 4;
	add.s64 	%rd1731, %rd4, %rd1730;
	ld.global.u32 	%r4249, [%rd1731];
	setp.eq.s32 	%p1023, %r4249, -1;
	selp.u32 	%r4250, 1, 0, %p1023;
	add.s32 	%r4251, %r4247, %r4250;
	ld.global.u32 	%r4252, [%rd1713+36];
	mul.wide.s32 	%rd1732, %r4252, 4;
	add.s64 	%rd1733, %rd4, %rd1732;
	ld.global.u32 	%r4253, [%rd1733];
	setp.eq.s32 	%p1024, %r4253, -1;
	selp.u32 	%r4254, 1, 0, %p1024;
	add.s32 	%r4255, %r4251, %r4254;
	ld.global.u32 	%r4256, [%rd1713+40];
	mul.wide.s32 	%rd1734, %r4256, 4;
	add.s64 	%rd1735, %rd4, %rd1734;
	ld.global.u32 	%r4257, [%rd1735];
	setp.eq.s32 	%p1025, %r4257, -1;
	selp.u32 	%r4258, 1, 0, %p1025;
	add.s32 	%r4259, %r4255, %r4258;
	ld.global.u32 	%r4260, [%rd1713+44];
	mul.wide.s32 	%rd1736, %r4260, 4;
	add.s64 	%rd1737, %rd4, %rd1736;
	ld.global.u32 	%r4261, [%rd1737];
	setp.eq.s32 	%p1026, %r4261, -1;
	selp.u32 	%r4262, 1, 0, %p1026;
	add.s32 	%r4263, %r4259, %r4262;
	ld.global.u32 	%r4264, [%rd1713+48];
	mul.wide.s32 	%rd1738, %r4264, 4;
	add.s64 	%rd1739, %rd4, %rd1738;
	ld.global.u32 	%r4265, [%rd1739];
	setp.eq.s32 	%p1027, %r4265, -1;
	selp.u32 	%r4266, 1, 0, %p1027;
	add.s32 	%r4267, %r4263, %r4266;
	ld.global.u32 	%r4268, [%rd1713+52];
	mul.wide.s32 	%rd1740, %r4268, 4;
	add.s64 	%rd1741, %rd4, %rd1740;
	ld.global.u32 	%r4269, [%rd1741];
	setp.eq.s32 	%p1028, %r4269, -1;
	selp.u32 	%r4270, 1, 0, %p1028;
	add.s32 	%r4271, %r4267, %r4270;
	ld.global.u32 	%r4272, [%rd1713+56];
	mul.wide.s32 	%rd1742, %r4272, 4;
	add.s64 	%rd1743, %rd4, %rd1742;
	ld.global.u32 	%r4273, [%rd1743];
	setp.eq.s32 	%p1029, %r4273, -1;
	selp.u32 	%r4274, 1, 0, %p1029;
	add.s32 	%r4275, %r4271, %r4274;
	ld.global.u32 	%r4276, [%rd1713+60];
	mul.wide.s32 	%rd1744, %r4276, 4;
	add.s64 	%rd1745, %rd4, %rd1744;
	ld.global.u32 	%r4277, [%rd1745];
	setp.eq.s32 	%p1030, %r4277, -1;
	selp.u32 	%r4278, 1, 0, %p1030;
	add.s32 	%r6165, %r4275, %r4278;
	add.s32 	%r6157, %r6157, 16;
	add.s32 	%r6155, %r6155, 16;
	setp.ne.s32 	%p1031, %r6155, %r809;
	@%p1031 bra 	$L__BB27_411;
$L__BB27_412:
	setp.eq.s32 	%p1032, %r808, 0;
	@%p1032 bra 	$L__BB27_422;
	and.b32  	%r819, %r807, 7;
	setp.lt.u32 	%p1033, %r808, 8;
	@%p1033 bra 	$L__BB27_415;
	mul.wide.s32 	%rd1746, %r6157, 4;
	add.s64 	%rd1747, %rd3, %rd1746;
	ld.global.u32 	%r4280, [%rd1747];
	mul.wide.s32 	%rd1748, %r4280, 4;
	add.s64 	%rd1749, %rd4, %rd1748;
	ld.global.u32 	%r4281, [%rd1749];
	setp.eq.s32 	%p1034, %r4281, -1;
	selp.u32 	%r4282, 1, 0, %p1034;
	add.s32 	%r4283, %r6165, %r4282;
	ld.global.u32 	%r4284, [%rd1747+4];
	mul.wide.s32 	%rd1750, %r4284, 4;
	add.s64 	%rd1751, %rd4, %rd1750;
	ld.global.u32 	%r4285, [%rd1751];
	setp.eq.s32 	%p1035, %r4285, -1;
	selp.u32 	%r4286, 1, 0, %p1035;
	add.s32 	%r4287, %r4283, %r4286;
	ld.global.u32 	%r4288, [%rd1747+8];
	mul.wide.s32 	%rd1752, %r4288, 4;
	add.s64 	%rd1753, %rd4, %rd1752;
	ld.global.u32 	%r4289, [%rd1753];
	setp.eq.s32 	%p1036, %r4289, -1;
	selp.u32 	%r4290, 1, 0, %p1036;
	add.s32 	%r4291, %r4287, %r4290;
	ld.global.u32 	%r4292, [%rd1747+12];
	mul.wide.s32 	%rd1754, %r4292, 4;
	add.s64 	%rd1755, %rd4, %rd1754;
	ld.global.u32 	%r4293, [%rd1755];
	setp.eq.s32 	%p1037, %r4293, -1;
	selp.u32 	%r4294, 1, 0, %p1037;
	add.s32 	%r4295, %r4291, %r4294;
	ld.global.u32 	%r4296, [%rd1747+16];
	mul.wide.s32 	%rd1756, %r4296, 4;
	add.s64 	%rd1757, %rd4, %rd1756;
	ld.global.u32 	%r4297, [%rd1757];
	setp.eq.s32 	%p1038, %r4297, -1;
	selp.u32 	%r4298, 1, 0, %p1038;
	add.s32 	%r4299, %r4295, %r4298;
	ld.global.u32 	%r4300, [%rd1747+20];
	mul.wide.s32 	%rd1758, %r4300, 4;
	add.s64 	%rd1759, %rd4, %rd1758;
	ld.global.u32 	%r4301, [%rd1759];
	setp.eq.s32 	%p1039, %r4301, -1;
	selp.u32 	%r4302, 1, 0, %p1039;
	add.s32 	%r4303, %r4299, %r4302;
	ld.global.u32 	%r4304, [%rd1747+24];
	mul.wide.s32 	%rd1760, %r4304, 4;
	add.s64 	%rd1761, %rd4, %rd1760;
	ld.global.u32 	%r4305, [%rd1761];
	setp.eq.s32 	%p1040, %r4305, -1;
	selp.u32 	%r4306, 1, 0, %p1040;
	add.s32 	%r4307, %r4303, %r4306;
	ld.global.u32 	%r4308, [%rd1747+28];
	mul.wide.s32 	%rd1762, %r4308, 4;
	add.s64 	%rd1763, %rd4, %rd1762;
	ld.global.u32 	%r4309, [%rd1763];
	setp.eq.s32 	%p1041, %r4309, -1;
	selp.u32 	%r4310, 1, 0, %p1041;
	add.s32 	%r6165, %r4307, %r4310;
	add.s32 	%r6157, %r6157, 8;
$L__BB27_415:
	setp.eq.s32 	%p1042, %r819, 0;
	@%p1042 bra 	$L__BB27_422;
	and.b32  	%r825, %r807, 3;
	setp.lt.u32 	%p1043, %r819, 4;
	@%p1043 bra 	$L__BB27_418;
	mul.wide.s32 	%rd1764, %r6157, 4;
	add.s64 	%rd1765, %rd3, %rd1764;
	ld.global.u32 	%r4312, [%rd1765];
	mul.wide.s32 	%rd1766, %r4312, 4;
	add.s64 	%rd1767, %rd4, %rd1766;
	ld.global.u32 	%r4313, [%rd1767];
	setp.eq.s32 	%p1044, %r4313, -1;
	selp.u32 	%r4314, 1, 0, %p1044;
	add.s32 	%r4315, %r6165, %r4314;
	ld.global.u32 	%r4316, [%rd1765+4];
	mul.wide.s32 	%rd1768, %r4316, 4;
	add.s64 	%rd1769, %rd4, %rd1768;
	ld.global.u32 	%r4317, [%rd1769];
	setp.eq.s32 	%p1045, %r4317, -1;
	selp.u32 	%r4318, 1, 0, %p1045;
	add.s32 	%r4319, %r4315, %r4318;
	ld.global.u32 	%r4320, [%rd1765+8];
	mul.wide.s32 	%rd1770, %r4320, 4;
	add.s64 	%rd1771, %rd4, %rd1770;
	ld.global.u32 	%r4321, [%rd1771];
	setp.eq.s32 	%p1046, %r4321, -1;
	selp.u32 	%r4322, 1, 0, %p1046;
	add.s32 	%r4323, %r4319, %r4322;
	ld.global.u32 	%r4324, [%rd1765+12];
	mul.wide.s32 	%rd1772, %r4324, 4;
	add.s64 	%rd1773, %rd4, %rd1772;
	ld.global.u32 	%r4325, [%rd1773];
	setp.eq.s32 	%p1047, %r4325, -1;
	selp.u32 	%r4326, 1, 0, %p1047;
	add.s32 	%r6165, %r4323, %r4326;
	add.s32 	%r6157, %r6157, 4;
$L__BB27_418:
	setp.eq.s32 	%p1048, %r825, 0;
	@%p1048 bra 	$L__BB27_422;
	mul.wide.s32 	%rd1774, %r6157, 4;
	add.s64 	%rd40, %rd3, %rd1774;
	ld.global.u32 	%r4327, [%rd40];
	mul.wide.s32 	%rd1775, %r4327, 4;
	add.s64 	%rd1776, %rd4, %rd1775;
	ld.global.u32 	%r4328, [%rd1776];
	setp.eq.s32 	%p1049, %r4328, -1;
	selp.u32 	%r4329, 1, 0, %p1049;
	add.s32 	%r6165, %r6165, %r4329;
	setp.eq.s32 	%p1050, %r825, 1;
	@%p1050 bra 	$L__BB27_422;
	ld.global.u32 	%r4330, [%rd40+4];
	mul.wide.s32 	%rd1777, %r4330, 4;
	add.s64 	%rd1778, %rd4, %rd1777;
	ld.global.u32 	%r4331, [%rd1778];
	setp.eq.s32 	%p1051, %r4331, -1;
	selp.u32 	%r4332, 1, 0, %p1051;
	add.s32 	%r6165, %r6165, %r4332;
	setp.eq.s32 	%p1052, %r825, 2;
	@%p1052 bra 	$L__BB27_422;
	ld.global.u32 	%r4333, [%rd40+8];
	mul.wide.s32 	%rd1779, %r4333, 4;
	add.s64 	%rd1780, %rd4, %rd1779;
	ld.global.u32 	%r4334, [%rd1780];
	setp.eq.s32 	%p1053, %r4334, -1;
	selp.u32 	%r4335, 1, 0, %p1053;
	add.s32 	%r6165, %r6165, %r4335;
$L__BB27_422:
	ld.global.u32 	%r4337, [%rd30+9216];
	setp.ne.s32 	%p1054, %r4337, -1;
	mov.b32 	%r6178, 0;
	@%p1054 bra 	$L__BB27_437;
	ld.global.u32 	%r6170, [%rd31+9216];
	ld.global.u32 	%r836, [%rd31+9220];
	setp.ge.s32 	%p1055, %r6170, %r836;
	@%p1055 bra 	$L__BB27_437;
	add.s32 	%r4341, %r6170, 1;
	max.s32 	%r4342, %r836, %r4341;
	sub.s32 	%r837, %r4342, %r6170;
	and.b32  	%r838, %r837, 15;
	sub.s32 	%r4343, %r6170, %r4342;
	setp.gt.u32 	%p1056, %r4343, -16;
	mov.b32 	%r6178, 0;
	@%p1056 bra 	$L__BB27_427;
	and.b32  	%r839, %r837, -16;
	mov.b32 	%r6178, 0;
	mov.u32 	%r6168, %r6178;
$L__BB27_426:
	.pragma "nounroll";
	mul.wide.s32 	%rd1781, %r6170, 4;
	add.s64 	%rd1782, %rd3, %rd1781;
	ld.global.u32 	%r4345, [%rd1782];
	mul.wide.s32 	%rd1783, %r4345, 4;
	add.s64 	%rd1784, %rd4, %rd1783;
	ld.global.u32 	%r4346, [%rd1784];
	setp.eq.s32 	%p1057, %r4346, -1;
	selp.u32 	%r4347, 1, 0, %p1057;
	add.s32 	%r4348, %r6178, %r4347;
	ld.global.u32 	%r4349, [%rd1782+4];
	mul.wide.s32 	%rd1785, %r4349, 4;
	add.s64 	%rd1786, %rd4, %rd1785;
	ld.global.u32 	%r4350, [%rd1786];
	setp.eq.s32 	%p1058, %r4350, -1;
	selp.u32 	%r4351, 1, 0, %p1058;
	add.s32 	%r4352, %r4348, %r4351;
	ld.global.u32 	%r4353, [%rd1782+8];
	mul.wide.s32 	%rd1787, %r4353, 4;
	add.s64 	%rd1788, %rd4, %rd1787;
	ld.global.u32 	%r4354, [%rd1788];
	setp.eq.s32 	%p1059, %r4354, -1;
	selp.u32 	%r4355, 1, 0, %p1059;
	add.s32 	%r4356, %r4352, %r4355;
	ld.global.u32 	%r4357, [%rd1782+12];
	mul.wide.s32 	%rd1789, %r4357, 4;
	add.s64 	%rd1790, %rd4, %rd1789;
	ld.global.u32 	%r4358, [%rd1790];
	setp.eq.s32 	%p1060, %r4358, -1;
	selp.u32 	%r4359, 1, 0, %p1060;
	add.s32 	%r4360, %r4356, %r4359;
	ld.global.u32 	%r4361, [%rd1782+16];
	mul.wide.s32 	%rd1791, %r4361, 4;
	add.s64 	%rd1792, %rd4, %rd1791;
	ld.global.u32 	%r4362, [%rd1792];
	setp.eq.s32 	%p1061, %r4362, -1;
	selp.u32 	%r4363, 1, 0, %p1061;
	add.s32 	%r4364, %r4360, %r4363;
	ld.global.u32 	%r4365, [%rd1782+20];
	mul.wide.s32 	%rd1793, %r4365, 4;
	add.s64 	%rd1794, %rd4, %rd1793;
	ld.global.u32 	%r4366, [%rd1794];
	setp.eq.s32 	%p1062, %r4366, -1;
	selp.u32 	%r4367, 1, 0, %p1062;
	add.s32 	%r4368, %r4364, %r4367;
	ld.global.u32 	%r4369, [%rd1782+24];
	mul.wide.s32 	%rd1795, %r4369, 4;
	add.s64 	%rd1796, %rd4, %rd1795;
	ld.global.u32 	%r4370, [%rd1796];
	setp.eq.s32 	%p1063, %r4370, -1;
	selp.u32 	%r4371, 1, 0, %p1063;
	add.s32 	%r4372, %r4368, %r4371;
	ld.global.u32 	%r4373, [%rd1782+28];
	mul.wide.s32 	%rd1797, %r4373, 4;
	add.s64 	%rd1798, %rd4, %rd1797;
	ld.global.u32 	%r4374, [%rd1798];
	setp.eq.s32 	%p1064, %r4374, -1;
	selp.u32 	%r4375, 1, 0, %p1064;
	add.s32 	%r4376, %r4372, %r4375;
	ld.global.u32 	%r4377, [%rd1782+32];
	mul.wide.s32 	%rd1799, %r4377, 4;
	add.s64 	%rd1800, %rd4, %rd1799;
	ld.global.u32 	%r4378, [%rd1800];
	setp.eq.s32 	%p1065, %r4378, -1;
	selp.u32 	%r4379, 1, 0, %p1065;
	add.s32 	%r4380, %r4376, %r4379;
	ld.global.u32 	%r4381, [%rd1782+36];
	mul.wide.s32 	%rd1801, %r4381, 4;
	add.s64 	%rd1802, %rd4, %rd1801;
	ld.global.u32 	%r4382, [%rd1802];
	setp.eq.s32 	%p1066, %r4382, -1;
	selp.u32 	%r4383, 1, 0, %p1066;
	add.s32 	%r4384, %r4380, %r4383;
	ld.global.u32 	%r4385, [%rd1782+40];
	mul.wide.s32 	%rd1803, %r4385, 4;
	add.s64 	%rd1804, %rd4, %rd1803;
	ld.global.u32 	%r4386, [%rd1804];
	setp.eq.s32 	%p1067, %r4386, -1;
	selp.u32 	%r4387, 1, 0, %p1067;
	add.s32 	%r4388, %r4384, %r4387;
	ld.global.u32 	%r4389, [%rd1782+44];
	mul.wide.s32 	%rd1805, %r4389, 4;
	add.s64 	%rd1806, %rd4, %rd1805;
	ld.global.u32 	%r4390, [%rd1806];
	setp.eq.s32 	%p1068, %r4390, -1;
	selp.u32 	%r4391, 1, 0, %p1068;
	add.s32 	%r4392, %r4388, %r4391;
	ld.global.u32 	%r4393, [%rd1782+48];
	mul.wide.s32 	%rd1807, %r4393, 4;
	add.s64 	%rd1808, %rd4, %rd1807;
	ld.global.u32 	%r4394, [%rd1808];
	setp.eq.s32 	%p1069, %r4394, -1;
	selp.u32 	%r4395, 1, 0, %p1069;
	add.s32 	%r4396, %r4392, %r4395;
	ld.global.u32 	%r4397, [%rd1782+52];
	mul.wide.s32 	%rd1809, %r4397, 4;
	add.s64 	%rd1810, %rd4, %rd1809;
	ld.global.u32 	%r4398, [%rd1810];
	setp.eq.s32 	%p1070, %r4398, -1;
	selp.u32 	%r4399, 1, 0, %p1070;
	add.s32 	%r4400, %r4396, %r4399;
	ld.global.u32 	%r4401, [%rd1782+56];
	mul.wide.s32 	%rd1811, %r4401, 4;
	add.s64 	%rd1812, %rd4, %rd1811;
	ld.global.u32 	%r4402, [%rd1812];
	setp.eq.s32 	%p1071, %r4402, -1;
	selp.u32 	%r4403, 1, 0, %p1071;
	add.s32 	%r4404, %r4400, %r4403;
	ld.global.u32 	%r4405, [%rd1782+60];
	mul.wide.s32 	%rd1813, %r4405, 4;
	add.s64 	%rd1814, %rd4, %rd1813;
	ld.global.u32 	%r4406, [%rd1814];
	setp.eq.s32 	%p1072, %r4406, -1;
	selp.u32 	%r4407, 1, 0, %p1072;
	add.s32 	%r6178, %r4404, %r4407;
	add.s32 	%r6170, %r6170, 16;
	add.s32 	%r6168, %r6168, 16;
	setp.ne.s32 	%p1073, %r6168, %r839;
	@%p1073 bra 	$L__BB27_426;
$L__BB27_427:
	setp.eq.s32 	%p1074, %r838, 0;
	@%p1074 bra 	$L__BB27_437;
	and.b32  	%r849, %r837, 7;
	setp.lt.u32 	%p1075, %r838, 8;
	@%p1075 bra 	$L__BB27_430;
	mul.wide.s32 	%rd1815, %r6170, 4;
	add.s64 	%rd1816, %rd3, %rd1815;
	ld.global.u32 	%r4409, [%rd1816];
	mul.wide.s32 	%rd1817, %r4409, 4;
	add.s64 	%rd1818, %rd4, %rd1817;
	ld.global.u32 	%r4410, [%rd1818];
	setp.eq.s32 	%p1076, %r4410, -1;
	selp.u32 	%r4411, 1, 0, %p1076;
	add.s32 	%r4412, %r6178, %r4411;
	ld.global.u32 	%r4413, [%rd1816+4];
	mul.wide.s32 	%rd1819, %r4413, 4;
	add.s64 	%rd1820, %rd4, %rd1819;
	ld.global.u32 	%r4414, [%rd1820];
	setp.eq.s32 	%p1077, %r4414, -1;
	selp.u32 	%r4415, 1, 0, %p1077;
	add.s32 	%r4416, %r4412, %r4415;
	ld.global.u32 	%r4417, [%rd1816+8];
	mul.wide.s32 	%rd1821, %r4417, 4;
	add.s64 	%rd1822, %rd4, %rd1821;
	ld.global.u32 	%r4418, [%rd1822];
	setp.eq.s32 	%p1078, %r4418, -1;
	selp.u32 	%r4419, 1, 0, %p1078;
	add.s32 	%r4420, %r4416, %r4419;
	ld.global.u32 	%r4421, [%rd1816+12];
	mul.wide.s32 	%rd1823, %r4421, 4;
	add.s64 	%rd1824, %rd4, %rd1823;
	ld.global.u32 	%r4422, [%rd1824];
	setp.eq.s32 	%p1079, %r4422, -1;
	selp.u32 	%r4423, 1, 0, %p1079;
	add.s32 	%r4424, %r4420, %r4423;
	ld.global.u32 	%r4425, [%rd1816+16];
	mul.wide.s32 	%rd1825, %r4425, 4;
	add.s64 	%rd1826, %rd4, %rd1825;
	ld.global.u32 	%r4426, [%rd1826];
	setp.eq.s32 	%p1080, %r4426, -1;
	selp.u32 	%r4427, 1, 0, %p1080;
	add.s32 	%r4428, %r4424, %r4427;
	ld.global.u32 	%r4429, [%rd1816+20];
	mul.wide.s32 	%rd1827, %r4429, 4;
	add.s64 	%rd1828, %rd4, %rd1827;
	ld.global.u32 	%r4430, [%rd1828];
	setp.eq.s32 	%p1081, %r4430, -1;
	selp.u32 	%r4431, 1, 0, %p1081;
	add.s32 	%r4432, %r4428, %r4431;
	ld.global.u32 	%r4433, [%rd1816+24];
	mul.wide.s32 	%rd1829, %r4433, 4;
	add.s64 	%rd1830, %rd4, %rd1829;
	ld.global.u32 	%r4434, [%rd1830];
	setp.eq.s32 	%p1082, %r4434, -1;
	selp.u32 	%r4435, 1, 0, %p1082;
	add.s32 	%r4436, %r4432, %r4435;
	ld.global.u32 	%r4437, [%rd1816+28];
	mul.wide.s32 	%rd1831, %r4437, 4;
	add.s64 	%rd1832, %rd4, %rd1831;
	ld.global.u32 	%r4438, [%rd1832];
	setp.eq.s32 	%p1083, %r4438, -1;
	selp.u32 	%r4439, 1, 0, %p1083;
	add.s32 	%r6178, %r4436, %r4439;
	add.s32 	%r6170, %r6170, 8;
$L__BB27_430:
	setp.eq.s32 	%p1084, %r849, 0;
	@%p1084 bra 	$L__BB27_437;
	and.b32  	%r855, %r837, 3;
	setp.lt.u32 	%p1085, %r849, 4;
	@%p1085 bra 	$L__BB27_433;
	mul.wide.s32 	%rd1833, %r6170, 4;
	add.s64 	%rd1834, %rd3, %rd1833;
	ld.global.u32 	%r4441, [%rd1834];
	mul.wide.s32 	%rd1835, %r4441, 4;
	add.s64 	%rd1836, %rd4, %rd1835;
	ld.global.u32 	%r4442, [%rd1836];
	setp.eq.s32 	%p1086, %r4442, -1;
	selp.u32 	%r4443, 1, 0, %p1086;
	add.s32 	%r4444, %r6178, %r4443;
	ld.global.u32 	%r4445, [%rd1834+4];
	mul.wide.s32 	%rd1837, %r4445, 4;
	add.s64 	%rd1838, %rd4, %rd1837;
	ld.global.u32 	%r4446, [%rd1838];
	setp.eq.s32 	%p1087, %r4446, -1;
	selp.u32 	%r4447, 1, 0, %p1087;
	add.s32 	%r4448, %r4444, %r4447;
	ld.global.u32 	%r4449, [%rd1834+8];
	mul.wide.s32 	%rd1839, %r4449, 4;
	add.s64 	%rd1840, %rd4, %rd1839;
	ld.global.u32 	%r4450, [%rd1840];
	setp.eq.s32 	%p1088, %r4450, -1;
	selp.u32 	%r4451, 1, 0, %p1088;
	add.s32 	%r4452, %r4448, %r4451;
	ld.global.u32 	%r4453, [%rd1834+12];
	mul.wide.s32 	%rd1841, %r4453, 4;
	add.s64 	%rd1842, %rd4, %rd1841;
	ld.global.u32 	%r4454, [%rd1842];
	setp.eq.s32 	%p1089, %r4454, -1;
	selp.u32 	%r4455, 1, 0, %p1089;
	add.s32 	%r6178, %r4452, %r4455;
	add.s32 	%r6170, %r6170, 4;
$L__BB27_433:
	setp.eq.s32 	%p1090, %r855, 0;
	@%p1090 bra 	$L__BB27_437;
	mul.wide.s32 	%rd1843, %r6170, 4;
	add.s64 	%rd41, %rd3, %rd1843;
	ld.global.u32 	%r4456, [%rd41];
	mul.wide.s32 	%rd1844, %r4456, 4;
	add.s64 	%rd1845, %rd4, %rd1844;
	ld.global.u32 	%r4457, [%rd1845];
	setp.eq.s32 	%p1091, %r4457, -1;
	selp.u32 	%r4458, 1, 0, %p1091;
	add.s32 	%r6178, %r6178, %r4458;
	setp.eq.s32 	%p1092, %r855, 1;
	@%p1092 bra 	$L__BB27_437;
	ld.global.u32 	%r4459, [%rd41+4];
	mul.wide.s32 	%rd1846, %r4459, 4;
	add.s64 	%rd1847, %rd4, %rd1846;
	ld.global.u32 	%r4460, [%rd1847];
	setp.eq.s32 	%p1093, %r4460, -1;
	selp.u32 	%r4461, 1, 0, %p1093;
	add.s32 	%r6178, %r6178, %r4461;
	setp.eq.s32 	%p1094, %r855, 2;
	@%p1094 bra 	$L__BB27_437;
	ld.global.u32 	%r4462, [%rd41+8];
	mul.wide.s32 	%rd1848, %r4462, 4;
	add.s64 	%rd1849, %rd4, %rd1848;
	ld.global.u32 	%r4463, [%rd1849];
	setp.eq.s32 	%p1095, %r4463, -1;
	selp.u32 	%r4464, 1, 0, %p1095;
	add.s32 	%r6178, %r6178, %r4464;
$L__BB27_437:
	ld.global.u32 	%r4466, [%rd30+10240];
	setp.ne.s32 	%p1096, %r4466, -1;
	mov.b32 	%r6191, 0;
	@%p1096 bra 	$L__BB27_452;
	ld.global.u32 	%r6183, [%rd31+10240];
	ld.global.u32 	%r866, [%rd31+10244];
	setp.ge.s32 	%p1097, %r6183, %r866;
	@%p1097 bra 	$L__BB27_452;
	add.s32 	%r4470, %r6183, 1;
	max.s32 	%r4471, %r866, %r4470;
	sub.s32 	%r867, %r4471, %r6183;
	and.b32  	%r868, %r867, 15;
	sub.s32 	%r4472, %r6183, %r4471;
	setp.gt.u32 	%p1098, %r4472, -16;
	mov.b32 	%r6191, 0;
	@%p1098 bra 	$L__BB27_442;
	and.b32  	%r869, %r867, -16;
	mov.b32 	%r6191, 0;
	mov.u32 	%r6181, %r6191;
$L__BB27_441:
	.pragma "nounroll";
	mul.wide.s32 	%rd1850, %r6183, 4;
	add.s64 	%rd1851, %rd3, %rd1850;
	ld.global.u32 	%r4474, [%rd1851];
	mul.wide.s32 	%rd1852, %r4474, 4;
	add.s64 	%rd1853, %rd4, %rd1852;
	ld.global.u32 	%r4475, [%rd1853];
	setp.eq.s32 	%p1099, %r4475, -1;
	selp.u32 	%r4476, 1, 0, %p1099;
	add.s32 	%r4477, %r6191, %r4476;
	ld.global.u32 	%r4478, [%rd1851+4];
	mul.wide.s32 	%rd1854, %r4478, 4;
	add.s64 	%rd1855, %rd4, %rd1854;
	ld.global.u32 	%r4479, [%rd1855];
	setp.eq.s32 	%p1100, %r4479, -1;
	selp.u32 	%r4480, 1, 0, %p1100;
	add.s32 	%r4481, %r4477, %r4480;
	ld.global.u32 	%r4482, [%rd1851+8];
	mul.wide.s32 	%rd1856, %r4482, 4;
	add.s64 	%rd1857, %rd4, %rd1856;
	ld.global.u32 	%r4483, [%rd1857];
	setp.eq.s32 	%p1101, %r4483, -1;
	selp.u32 	%r4484, 1, 0, %p1101;
	add.s32 	%r4485, %r4481, %r4484;
	ld.global.u32 	%r4486, [%rd1851+12];
	mul.wide.s32 	%rd1858, %r4486, 4;
	add.s64 	%rd1859, %rd4, %rd1858;
	ld.global.u32 	%r4487, [%rd1859];
	setp.eq.s32 	%p1102, %r4487, -1;
	selp.u32 	%r4488, 1, 0, %p1102;
	add.s32 	%r4489, %r4485, %r4488;
	ld.global.u32 	%r4490, [%rd1851+16];
	mul.wide.s32 	%rd1860, %r4490, 4;
	add.s64 	%rd1861, %rd4, %rd1860;
	ld.global.u32 	%r4491, [%rd1861];
	setp.eq.s32 	%p1103, %r4491, -1;
	selp.u32 	%r4492, 1, 0, %p1103;
	add.s32 	%r4493, %r4489, %r4492;
	ld.global.u32 	%r4494, [%rd1851+20];
	mul.wide.s32 	%rd1862, %r4494, 4;
	add.s64 	%rd1863, %rd4, %rd1862;
	ld.global.u32 	%r4495, [%rd1863];
	setp.eq.s32 	%p1104, %r4495, -1;
	selp.u32 	%r4496, 1, 0, %p1104;
	add.s32 	%r4497, %r4493, %r4496;
	ld.global.u32 	%r4498, [%rd1851+24];
	mul.wide.s32 	%rd1864, %r4498, 4;
	add.s64 	%rd1865, %rd4, %rd1864;
	ld.global.u32 	%r4499, [%rd1865];
	setp.eq.s32 	%p1105, %r4499, -1;
	selp.u32 	%r4500, 1, 0, %p1105;
	add.s32 	%r4501, %r4497, %r4500;
	ld.global.u32 	%r4502, [%rd1851+28];
	mul.wide.s32 	%rd1866, %r4502, 4;
	add.s64 	%rd1867, %rd4, %rd1866;
	ld.global.u32 	%r4503, [%rd1867];
	setp.eq.s32 	%p1106, %r4503, -1;
	selp.u32 	%r4504, 1, 0, %p1106;
	add.s32 	%r4505, %r4501, %r4504;
	ld.global.u32 	%r4506, [%rd1851+32];
	mul.wide.s32 	%rd1868, %r4506, 4;
	add.s64 	%rd1869, %rd4, %rd1868;
	ld.global.u32 	%r4507, [%rd1869];
	setp.eq.s32 	%p1107, %r4507, -1;
	selp.u32 	%r4508, 1, 0, %p1107;
	add.s32 	%r4509, %r4505, %r4508;
	ld.global.u32 	%r4510, [%rd1851+36];
	mul.wide.s32 	%rd1870, %r4510, 4;
	add.s64 	%rd1871, %rd4, %rd1870;
	ld.global.u32 	%r4511, [%rd1871];
	setp.eq.s32 	%p1108, %r4511, -1;
	selp.u32 	%r4512, 1, 0, %p1108;
	add.s32 	%r4513, %r4509, %r4512;
	ld.global.u32 	%r4514, [%rd1851+40];
	mul.wide.s32 	%rd1872, %r4514, 4;
	add.s64 	%rd1873, %rd4, %rd1872;
	ld.global.u32 	%r4515, [%rd1873];
	setp.eq.s32 	%p1109, %r4515, -1;
	selp.u32 	%r4516, 1, 0, %p1109;
	add.s32 	%r4517, %r4513, %r4516;
	ld.global.u32 	%r4518, [%rd1851+44];
	mul.wide.s32 	%rd1874, %r4518, 4;
	add.s64 	%rd1875, %rd4, %rd1874;
	ld.global.u32 	%r4519, [%rd1875];
	setp.eq.s32 	%p1110, %r4519, -1;
	selp.u32 	%r4520, 1, 0, %p1110;
	add.s32 	%r4521, %r4517, %r4520;
	ld.global.u32 	%r4522, [%rd1851+48];
	mul.wide.s32 	%rd1876, %r4522, 4;
	add.s64 	%rd1877, %rd4, %rd1876;
	ld.global.u32 	%r4523, [%rd1877];
	setp.eq.s32 	%p1111, %r4523, -1;
	selp.u32 	%r4524, 1, 0, %p1111;
	add.s32 	%r4525, %r4521, %r4524;
	ld.global.u32 	%r4526, [%rd1851+52];
	mul.wide.s32 	%rd1878, %r4526, 4;
	add.s64 	%rd1879, %rd4, %rd1878;
	ld.global.u32 	%r4527, [%rd1879];
	setp.eq.s32 	%p1112, %r4527, -1;
	selp.u32 	%r4528, 1, 0, %p1112;
	add.s32 	%r4529, %r4525, %r4528;
	ld.global.u32 	%r4530, [%rd1851+56];
	mul.wide.s32 	%rd1880, %r4530, 4;
	add.s64 	%rd1881, %rd4, %rd1880;
	ld.global.u32 	%r4531, [%rd1881];
	setp.eq.s32 	%p1113, %r4531, -1;
	selp.u32 	%r4532, 1, 0, %p1113;
	add.s32 	%r4533, %r4529, %r4532;
	ld.global.u32 	%r4534, [%rd1851+60];
	mul.wide.s32 	%rd1882, %r4534, 4;
	add.s64 	%rd1883, %rd4, %rd1882;
	ld.global.u32 	%r4535, [%rd1883];
	setp.eq.s32 	%p1114, %r4535, -1;
	selp.u32 	%r4536, 1, 0, %p1114;
	add.s32 	%r6191, %r4533, %r4536;
	add.s32 	%r6183, %r6183, 16;
	add.s32 	%r6181, %r6181, 16;
	setp.ne.s32 	%p1115, %r6181, %r869;
	@%p1115 bra 	$L__BB27_441;
$L__BB27_442:
	setp.eq.s32 	%p1116, %r868, 0;
	@%p1116 bra 	$L__BB27_452;
	and.b32  	%r879, %r867, 7;
	setp.lt.u32 	%p1117, %r868, 8;
	@%p1117 bra 	$L__BB27_445;
	mul.wide.s32 	%rd1884, %r6183, 4;
	add.s64 	%rd1885, %rd3, %rd1884;
	ld.global.u32 	%r4538, [%rd1885];
	mul.wide.s32 	%rd1886, %r4538, 4;
	add.s64 	%rd1887, %rd4, %rd1886;
	ld.global.u32 	%r4539, [%rd1887];
	setp.eq.s32 	%p1118, %r4539, -1;
	selp.u32 	%r4540, 1, 0, %p1118;
	add.s32 	%r4541, %r6191, %r4540;
	ld.global.u32 	%r4542, [%rd1885+4];
	mul.wide.s32 	%rd1888, %r4542, 4;
	add.s64 	%rd1889, %rd4, %rd1888;
	ld.global.u32 	%r4543, [%rd1889];
	setp.eq.s32 	%p1119, %r4543, -1;
	selp.u32 	%r4544, 1, 0, %p1119;
	add.s32 	%r4545, %r4541, %r4544;
	ld.global.u32 	%r4546, [%rd1885+8];
	mul.wide.s32 	%rd1890, %r4546, 4;
	add.s64 	%rd1891, %rd4, %rd1890;
	ld.global.u32 	%r4547, [%rd1891];
	setp.eq.s32 	%p1120, %r4547, -1;
	selp.u32 	%r4548, 1, 0, %p1120;
	add.s32 	%r4549, %r4545, %r4548;
	ld.global.u32 	%r4550, [%rd1885+12];
	mul.wide.s32 	%rd1892, %r4550, 4;
	add.s64 	%rd1893, %rd4, %rd1892;
	ld.global.u32 	%r4551, [%rd1893];
	setp.eq.s32 	%p1121, %r4551, -1;
	selp.u32 	%r4552, 1, 0, %p1121;
	add.s32 	%r4553, %r4549, %r4552;
	ld.global.u32 	%r4554, [%rd1885+16];
	mul.wide.s32 	%rd1894, %r4554, 4;
	add.s64 	%rd1895, %rd4, %rd1894;
	ld.global.u32 	%r4555, [%rd1895];
	setp.eq.s32 	%p1122, %r4555, -1;
	selp.u32 	%r4556, 1, 0, %p1122;
	add.s32 	%r4557, %r4553, %r4556;
	ld.global.u32 	%r4558, [%rd1885+20];
	mul.wide.s32 	%rd1896, %r4558, 4;
	add.s64 	%rd1897, %rd4, %rd1896;
	ld.global.u32 	%r4559, [%rd1897];
	setp.eq.s32 	%p1123, %r4559, -1;
	selp.u32 	%r4560, 1, 0, %p1123;
	add.s32 	%r4561, %r4557, %r4560;
	ld.global.u32 	%r4562, [%rd1885+24];
	mul.wide.s32 	%rd1898, %r4562, 4;
	add.s64 	%rd1899, %rd4, %rd1898;
	ld.global.u32 	%r4563, [%rd1899];
	setp.eq.s32 	%p1124, %r4563, -1;
	selp.u32 	%r4564, 1, 0, %p1124;
	add.s32 	%r4565, %r4561, %r4564;
	ld.global.u32 	%r4566, [%rd1885+28];
	mul.wide.s32 	%rd1900, %r4566, 4;
	add.s64 	%rd1901, %rd4, %rd1900;
	ld.global.u32 	%r4567, [%rd1901];
	setp.eq.s32 	%p1125, %r4567, -1;
	selp.u32 	%r4568, 1, 0, %p1125;
	add.s32 	%r6191, %r4565, %r4568;
	add.s32 	%r6183, %r6183, 8;
$L__BB27_445:
	setp.eq.s32 	%p1126, %r879, 0;
	@%p1126 bra 	$L__BB27_452;
	and.b32  	%r885, %r867, 3;
	setp.lt.u32 	%p1127, %r879, 4;
	@%p1127 bra 	$L__BB27_448;
	mul.wide.s32 	%rd1902, %r6183, 4;
	add.s64 	%rd1903, %rd3, %rd1902;
	ld.global.u32 	%r4570, [%rd1903];
	mul.wide.s32 	%rd1904, %r4570, 4;
	add.s64 	%rd1905, %rd4, %rd1904;
	ld.global.u32 	%r4571, [%rd1905];
	setp.eq.s32 	%p1128, %r4571, -1;
	selp.u32 	%r4572, 1, 0, %p1128;
	add.s32 	%r4573, %r6191, %r4572;
	ld.global.u32 	%r4574, [%rd1903+4];
	mul.wide.s32 	%rd1906, %r4574, 4;
	add.s64 	%rd1907, %rd4, %rd1906;
	ld.global.u32 	%r4575, [%rd1907];
	setp.eq.s32 	%p1129, %r4575, -1;
	selp.u32 	%r4576, 1, 0, %p1129;
	add.s32 	%r4577, %r4573, %r4576;
	ld.global.u32 	%r4578, [%rd1903+8];
	mul.wide.s32 	%rd1908, %r4578, 4;
	add.s64 	%rd1909, %rd4, %rd1908;
	ld.global.u32 	%r4579, [%rd1909];
	setp.eq.s32 	%p1130, %r4579, -1;
	selp.u32 	%r4580, 1, 0, %p1130;
	add.s32 	%r4581, %r4577, %r4580;
	ld.global.u32 	%r4582, [%rd1903+12];
	mul.wide.s32 	%rd1910, %r4582, 4;
	add.s64 	%rd1911, %rd4, %rd1910;
	ld.global.u32 	%r4583, [%rd1911];
	setp.eq.s32 	%p1131, %r4583, -1;
	selp.u32 	%r4584, 1, 0, %p1131;
	add.s32 	%r6191, %r4581, %r4584;
	add.s32 	%r6183, %r6183, 4;
$L__BB27_448:
	setp.eq.s32 	%p1132, %r885, 0;
	@%p1132 bra 	$L__BB27_452;
	mul.wide.s32 	%rd1912, %r6183, 4;
	add.s64 	%rd42, %rd3, %rd1912;
	ld.global.u32 	%r4585, [%rd42];
	mul.wide.s32 	%rd1913, %r4585, 4;
	add.s64 	%rd1914, %rd4, %rd1913;
	ld.global.u32 	%r4586, [%rd1914];
	setp.eq.s32 	%p1133, %r4586, -1;
	selp.u32 	%r4587, 1, 0, %p1133;
	add.s32 	%r6191, %r6191, %r4587;
	setp.eq.s32 	%p1134, %r885, 1;
	@%p1134 bra 	$L__BB27_452;
	ld.global.u32 	%r4588, [%rd42+4];
	mul.wide.s32 	%rd1915, %r4588, 4;
	add.s64 	%rd1916, %rd4, %rd1915;
	ld.global.u32 	%r4589, [%rd1916];
	setp.eq.s32 	%p1135, %r4589, -1;
	selp.u32 	%r4590, 1, 0, %p1135;
	add.s32 	%r6191, %r6191, %r4590;
	setp.eq.s32 	%p1136, %r885, 2;
	@%p1136 bra 	$L__BB27_452;
	ld.global.u32 	%r4591, [%rd42+8];
	mul.wide.s32 	%rd1917, %r4591, 4;
	add.s64 	%rd1918, %rd4, %rd1917;
	ld.global.u32 	%r4592, [%rd1918];
	setp.eq.s32 	%p1137, %r4592, -1;
	selp.u32 	%r4593, 1, 0, %p1137;
	add.s32 	%r6191, %r6191, %r4593;
$L__BB27_452:
	ld.global.u32 	%r4595, [%rd30+11264];
	setp.ne.s32 	%p1138, %r4595, -1;
	mov.b32 	%r6204, 0;
	@%p1138 bra 	$L__BB27_467;
	ld.global.u32 	%r6196, [%rd31+11264];
	ld.global.u32 	%r896, [%rd31+11268];
	setp.ge.s32 	%p1139, %r6196, %r896;
	@%p1139 bra 	$L__BB27_467;
	add.s32 	%r4599, %r6196, 1;
	max.s32 	%r4600, %r896, %r4599;
	sub.s32 	%r897, %r4600, %r6196;
	and.b32  	%r898, %r897, 15;
	sub.s32 	%r4601, %r6196, %r4600;
	setp.gt.u32 	%p1140, %r4601, -16;
	mov.b32 	%r6204, 0;
	@%p1140 bra 	$L__BB27_457;
	and.b32  	%r899, %r897, -16;
	mov.b32 	%r6204, 0;
	mov.u32 	%r6194, %r6204;
$L__BB27_456:
	.pragma "nounroll";
	mul.wide.s32 	%rd1919, %r6196, 4;
	add.s64 	%rd1920, %rd3, %rd1919;
	ld.global.u32 	%r4603, [%rd1920];
	mul.wide.s32 	%rd1921, %r4603, 4;
	add.s64 	%rd1922, %rd4, %rd1921;
	ld.global.u32 	%r4604, [%rd1922];
	setp.eq.s32 	%p1141, %r4604, -1;
	selp.u32 	%r4605, 1, 0, %p1141;
	add.s32 	%r4606, %r6204, %r4605;
	ld.global.u32 	%r4607, [%rd1920+4];
	mul.wide.s32 	%rd1923, %r4607, 4;
	add.s64 	%rd1924, %rd4, %rd1923;
	ld.global.u32 	%r4608, [%rd1924];
	setp.eq.s32 	%p1142, %r4608, -1;
	selp.u32 	%r4609, 1, 0, %p1142;
	add.s32 	%r4610, %r4606, %r4609;
	ld.global.u32 	%r4611, [%rd1920+8];
	mul.wide.s32 	%rd1925, %r4611, 4;
	add.s64 	%rd1926, %rd4, %rd1925;
	ld.global.u32 	%r4612, [%rd1926];
	setp.eq.s32 	%p1143, %r4612, -1;
	selp.u32 	%r4613, 1, 0, %p1143;
	add.s32 	%r4614, %r4610, %r4613;
	ld.global.u32 	%r4615, [%rd1920+12];
	mul.wide.s32 	%rd1927, %r4615, 4;
	add.s64 	%rd1928, %rd4, %rd1927;
	ld.global.u32 	%r4616, [%rd1928];
	setp.eq.s32 	%p1144, %r4616, -1;
	selp.u32 	%r4617, 1, 0, %p1144;
	add.s32 	%r4618, %r4614, %r4617;
	ld.global.u32 	%r4619, [%rd1920+16];
	mul.wide.s32 	%rd1929, %r4619, 4;
	add.s64 	%rd1930, %rd4, %rd1929;
	ld.global.u32 	%r4620, [%rd1930];
	setp.eq.s32 	%p1145, %r4620, -1;
	selp.u32 	%r4621, 1, 0, %p1145;
	add.s32 	%r4622, %r4618, %r4621;
	ld.global.u32 	%r4623, [%rd1920+20];
	mul.wide.s32 	%rd1931, %r4623, 4;
	add.s64 	%rd1932, %rd4, %rd1931;
	ld.global.u32 	%r4624, [%rd1932];
	setp.eq.s32 	%p1146, %r4624, -1;
	selp.u32 	%r4625, 1, 0, %p1146;
	add.s32 	%r4626, %r4622, %r4625;
	ld.global.u32 	%r4627, [%rd1920+24];
	mul.wide.s32 	%rd1933, %r4627, 4;
	add.s64 	%rd1934, %rd4, %rd1933;
	ld.global.u32 	%r4628, [%rd1934];
	setp.eq.s32 	%p1147, %r4628, -1;
	selp.u32 	%r4629, 1, 0, %p1147;
	add.s32 	%r4630, %r4626, %r4629;
	ld.global.u32 	%r4631, [%rd1920+28];
	mul.wide.s32 	%rd1935, %r4631, 4;
	add.s64 	%rd1936, %rd4, %rd1935;
	ld.global.u32 	%r4632, [%rd1936];
	setp.eq.s32 	%p1148, %r4632, -1;
	selp.u32 	%r4633, 1, 0, %p1148;
	add.s32 	%r4634, %r4630, %r4633;
	ld.global.u32 	%r4635, [%rd1920+32];
	mul.wide.s32 	%rd1937, %r4635, 4;
	add.s64 	%rd1938, %rd4, %rd1937;
	ld.global.u32 	%r4636, [%rd1938];
	setp.eq.s32 	%p1149, %r4636, -1;
	selp.u32 	%r4637, 1, 0, %p1149;
	add.s32 	%r4638, %r4634, %r4637;
	ld.global.u32 	%r4639, [%rd1920+36];
	mul.wide.s32 	%rd1939, %r4639, 4;
	add.s64 	%rd1940, %rd4, %rd1939;
	ld.global.u32 	%r4640, [%rd1940];
	setp.eq.s32 	%p1150, %r4640, -1;
	selp.u32 	%r4641, 1, 0, %p1150;
	add.s32 	%r4642, %r4638, %r4641;
	ld.global.u32 	%r4643, [%rd1920+40];
	mul.wide.s32 	%rd1941, %r4643, 4;
	add.s64 	%rd1942, %rd4, %rd1941;
	ld.global.u32 	%r4644, [%rd1942];
	setp.eq.s32 	%p1151, %r4644, -1;
	selp.u32 	%r4645, 1, 0, %p1151;
	add.s32 	%r4646, %r4642, %r4645;
	ld.global.u32 	%r4647, [%rd1920+44];
	mul.wide.s32 	%rd1943, %r4647, 4;
	add.s64 	%rd1944, %rd4, %rd1943;
	ld.global.u32 	%r4648, [%rd1944];
	setp.eq.s32 	%p1152, %r4648, -1;
	selp.u32 	%r4649, 1, 0, %p1152;
	add.s32 	%r4650, %r4646, %r4649;
	ld.global.u32 	%r4651, [%rd1920+48];
	mul.wide.s32 	%rd1945, %r4651, 4;
	add.s64 	%rd1946, %rd4, %rd1945;
	ld.global.u32 	%r4652, [%rd1946];
	setp.eq.s32 	%p1153, %r4652, -1;
	selp.u32 	%r4653, 1, 0, %p1153;
	add.s32 	%r4654, %r4650, %r4653;
	ld.global.u32 	%r4655, [%rd1920+52];
	mul.wide.s32 	%rd1947, %r4655, 4;
	add.s64 	%rd1948, %rd4, %rd1947;
	ld.global.u32 	%r4656, [%rd1948];
	setp.eq.s32 	%p1154, %r4656, -1;
	selp.u32 	%r4657, 1, 0, %p1154;
	add.s32 	%r4658, %r4654, %r4657;
	ld.global.u32 	%r4659, [%rd1920+56];
	mul.wide.s32 	%rd1949, %r4659, 4;
	add.s64 	%rd1950, %rd4, %rd1949;
	ld.global.u32 	%r4660, [%rd1950];
	setp.eq.s32 	%p1155, %r4660, -1;
	selp.u32 	%r4661, 1, 0, %p1155;
	add.s32 	%r4662, %r4658, %r4661;
	ld.global.u32 	%r4663, [%rd1920+60];
	mul.wide.s32 	%rd1951, %r4663, 4;
	add.s64 	%rd1952, %rd4, %rd1951;
	ld.global.u32 	%r4664, [%rd1952];
	setp.eq.s32 	%p1156, %r4664, -1;
	selp.u32 	%r4665, 1, 0, %p1156;
	add.s32 	%r6204, %r4662, %r4665;
	add.s32 	%r6196, %r6196, 16;
	add.s32 	%r6194, %r6194, 16;
	setp.ne.s32 	%p1157, %r6194, %r899;
	@%p1157 bra 	$L__BB27_456;
$L__BB27_457:
	setp.eq.s32 	%p1158, %r898, 0;
	@%p1158 bra 	$L__BB27_467;
	and.b32  	%r909, %r897, 7;
	setp.lt.u32 	%p1159, %r898, 8;
	@%p1159 bra 	$L__BB27_460;
	mul.wide.s32 	%rd1953, %r6196, 4;
	add.s64 	%rd1954, %rd3, %rd1953;
	ld.global.u32 	%r4667, [%rd1954];
	mul.wide.s32 	%rd1955, %r4667, 4;
	add.s64 	%rd1956, %rd4, %rd1955;
	ld.global.u32 	%r4668, [%rd1956];
	setp.eq.s32 	%p1160, %r4668, -1;
	selp.u32 	%r4669, 1, 0, %p1160;
	add.s32 	%r4670, %r6204, %r4669;
	ld.global.u32 	%r4671, [%rd1954+4];
	mul.wide.s32 	%rd1957, %r4671, 4;
	add.s64 	%rd1958, %rd4, %rd1957;
	ld.global.u32 	%r4672, [%rd1958];
	setp.eq.s32 	%p1161, %r4672, -1;
	selp.u32 	%r4673, 1, 0, %p1161;
	add.s32 	%r4674, %r4670, %r4673;
	ld.global.u32 	%r4675, [%rd1954+8];
	mul.wide.s32 	%rd1959, %r4675, 4;
	add.s64 	%rd1960, %rd4, %rd1959;
	ld.global.u32 	%r4676, [%rd1960];
	setp.eq.s32 	%p1162, %r4676, -1;
	selp.u32 	%r4677, 1, 0, %p1162;
	add.s32 	%r4678, %r4674, %r4677;
	ld.global.u32 	%r4679, [%rd1954+12];
	mul.wide.s32 	%rd1961, %r4679, 4;
	add.s64 	%rd1962, %rd4, %rd1961;
	ld.global.u32 	%r4680, [%rd1962];
	setp.eq.s32 	%p1163, %r4680, -1;
	selp.u32 	%r4681, 1, 0, %p1163;
	add.s32 	%r4682, %r4678, %r4681;
	ld.global.u32 	%r4683, [%rd1954+16];
	mul.wide.s32 	%rd1963, %r4683, 4;
	add.s64 	%rd1964, %rd4, %rd1963;
	ld.global.u32 	%r4684, [%rd1964];
	setp.eq.s32 	%p1164, %r4684, -1;
	selp.u32 	%r4685, 1, 0, %p1164;
	add.s32 	%r4686, %r4682, %r4685;
	ld.global.u32 	%r4687, [%rd1954+20];
	mul.wide.s32 	%rd1965, %r4687, 4;
	add.s64 	%rd1966, %rd4, %rd1965;
	ld.global.u32 	%r4688, [%rd1966];
	setp.eq.s32 	%p1165, %r4688, -1;
	selp.u32 	%r4689, 1, 0, %p1165;
	add.s32 	%r4690, %r4686, %r4689;
	ld.global.u32 	%r4691, [%rd1954+24];
	mul.wide.s32 	%rd1967, %r4691, 4;
	add.s64 	%rd1968, %rd4, %rd1967;
	ld.global.u32 	%r4692, [%rd1968];
	setp.eq.s32 	%p1166, %r4692, -1;
	selp.u32 	%r4693, 1, 0, %p1166;
	add.s32 	%r4694, %r4690, %r4693;
	ld.global.u32 	%r4695, [%rd1954+28];
	mul.wide.s32 	%rd1969, %r4695, 4;
	add.s64 	%rd1970, %rd4, %rd1969;
	ld.global.u32 	%r4696, [%rd1970];
	setp.eq.s32 	%p1167, %r4696, -1;
	selp.u32 	%r4697, 1, 0, %p1167;
	add.s32 	%r6204, %r4694, %r4697;
	add.s32 	%r6196, %r6196, 8;
$L__BB27_460:
	setp.eq.s32 	%p1168, %r909, 0;
	@%p1168 bra 	$L__BB27_467;
	and.b32  	%r915, %r897, 3;
	setp.lt.u32 	%p1169, %r909, 4;
	@%p1169 bra 	$L__BB27_463;
	mul.wide.s32 	%rd1971, %r6196, 4;
	add.s64 	%rd1972, %rd3, %rd1971;
	ld.global.u32 	%r4699, [%rd1972];
	mul.wide.s32 	%rd1973, %r4699, 4;
	add.s64 	%rd1974, %rd4, %rd1973;
	ld.global.u32 	%r4700, [%rd1974];
	setp.eq.s32 	%p1170, %r4700, -1;
	selp.u32 	%r4701, 1, 0, %p1170;
	add.s32 	%r4702, %r6204, %r4701;
	ld.global.u32 	%r4703, [%rd1972+4];
	mul.wide.s32 	%rd1975, %r4703, 4;
	add.s64 	%rd1976, %rd4, %rd1975;
	ld.global.u32 	%r4704, [%rd1976];
	setp.eq.s32 	%p1171, %r4704, -1;
	selp.u32 	%r4705, 1, 0, %p1171;
	add.s32 	%r4706, %r4702, %r4705;
	ld.global.u32 	%r4707, [%rd1972+8];
	mul.wide.s32 	%rd1977, %r4707, 4;
	add.s64 	%rd1978, %rd4, %rd1977;
	ld.global.u32 	%r4708, [%rd1978];
	setp.eq.s32 	%p1172, %r4708, -1;
	selp.u32 	%r4709, 1, 0, %p1172;
	add.s32 	%r4710, %r4706, %r4709;
	ld.global.u32 	%r4711, [%rd1972+12];
	mul.wide.s32 	%rd1979, %r4711, 4;
	add.s64 	%rd1980, %rd4, %rd1979;
	ld.global.u32 	%r4712, [%rd1980];
	setp.eq.s32 	%p1173, %r4712, -1;
	selp.u32 	%r4713, 1, 0, %p1173;
	add.s32 	%r6204, %r4710, %r4713;
	add.s32 	%r6196, %r6196, 4;
$L__BB27_463:
	setp.eq.s32 	%p1174, %r915, 0;
	@%p1174 bra 	$L__BB27_467;
	mul.wide.s32 	%rd1981, %r6196, 4;
	add.s64 	%rd43, %rd3, %rd1981;
	ld.global.u32 	%r4714, [%rd43];
	mul.wide.s32 	%rd1982, %r4714, 4;
	add.s64 	%rd1983, %rd4, %rd1982;
	ld.global.u32 	%r4715, [%rd1983];
	setp.eq.s32 	%p1175, %r4715, -1;
	selp.u32 	%r4716, 1, 0, %p1175;
	add.s32 	%r6204, %r6204, %r4716;
	setp.eq.s32 	%p1176, %r915, 1;
	@%p1176 bra 	$L__BB27_467;
	ld.global.u32 	%r4717, [%rd43+4];
	mul.wide.s32 	%rd1984, %r4717, 4;
	add.s64 	%rd1985, %rd4, %rd1984;
	ld.global.u32 	%r4718, [%rd1985];
	setp.eq.s32 	%p1177, %r4718, -1;
	selp.u32 	%r4719, 1, 0, %p1177;
	add.s32 	%r6204, %r6204, %r4719;
	setp.eq.s32 	%p1178, %r915, 2;
	@%p1178 bra 	$L__BB27_467;
	ld.global.u32 	%r4720, [%rd43+8];
	mul.wide.s32 	%rd1986, %r4720, 4;
	add.s64 	%rd1987, %rd4, %rd1986;
	ld.global.u32 	%r4721, [%rd1987];
	setp.eq.s32 	%p1179, %r4721, -1;
	selp.u32 	%r4722, 1, 0, %p1179;
	add.s32 	%r6204, %r6204, %r4722;
$L__BB27_467:
	ld.global.u32 	%r4724, [%rd30+12288];
	setp.ne.s32 	%p1180, %r4724, -1;
	mov.b32 	%r6217, 0;
	@%p1180 bra 	$L__BB27_482;
	ld.global.u32 	%r6209, [%rd31+12288];
	ld.global.u32 	%r926, [%rd31+12292];
	setp.ge.s32 	%p1181, %r6209, %r926;
	@%p1181 bra 	$L__BB27_482;
	add.s32 	%r4728, %r6209, 1;
	max.s32 	%r4729, %r926, %r4728;
	sub.s32 	%r927, %r4729, %r6209;
	and.b32  	%r928, %r927, 15;
	sub.s32 	%r4730, %r6209, %r4729;
	setp.gt.u32 	%p1182, %r4730, -16;
	mov.b32 	%r6217, 0;
	@%p1182 bra 	$L__BB27_472;
	and.b32  	%r929, %r927, -16;
	mov.b32 	%r6217, 0;
	mov.u32 	%r6207, %r6217;
$L__BB27_471:
	.pragma "nounroll";
	mul.wide.s32 	%rd1988, %r6209, 4;
	add.s64 	%rd1989, %rd3, %rd1988;
	ld.global.u32 	%r4732, [%rd1989];
	mul.wide.s32 	%rd1990, %r4732, 4;
	add.s64 	%rd1991, %rd4, %rd1990;
	ld.global.u32 	%r4733, [%rd1991];
	setp.eq.s32 	%p1183, %r4733, -1;
	selp.u32 	%r4734, 1, 0, %p1183;
	add.s32 	%r4735, %r6217, %r4734;
	ld.global.u32 	%r4736, [%rd1989+4];
	mul.wide.s32 	%rd1992, %r4736, 4;
	add.s64 	%rd1993, %rd4, %rd1992;
	ld.global.u32 	%r4737, [%rd1993];
	setp.eq.s32 	%p1184, %r4737, -1;
	selp.u32 	%r4738, 1, 0, %p1184;
	add.s32 	%r4739, %r4735, %r4738;
	ld.global.u32 	%r4740, [%rd1989+8];
	mul.wide.s32 	%rd1994, %r4740, 4;
	add.s64 	%rd1995, %rd4, %rd1994;
	ld.global.u32 	%r4741, [%rd1995];
	setp.eq.s32 	%p1185, %r4741, -1;
	selp.u32 	%r4742, 1, 0, %p1185;
	add.s32 	%r4743, %r4739, %r4742;
	ld.global.u32 	%r4744, [%rd1989+12];
	mul.wide.s32 	%rd1996, %r4744, 4;
	add.s64 	%rd1997, %rd4, %rd1996;
	ld.global.u32 	%r4745, [%rd1997];
	setp.eq.s32 	%p1186, %r4745, -1;
	selp.u32 	%r4746, 1, 0, %p1186;
	add.s32 	%r4747, %r4743, %r4746;
	ld.global.u32 	%r4748, [%rd1989+16];
	mul.wide.s32 	%rd1998, %r4748, 4;
	add.s64 	%rd1999, %rd4, %rd1998;
	ld.global.u32 	%r4749, [%rd1999];
	setp.eq.s32 	%p1187, %r4749, -1;
	selp.u32 	%r4750, 1, 0, %p1187;
	add.s32 	%r4751, %r4747, %r4750;
	ld.global.u32 	%r4752, [%rd1989+20];
	mul.wide.s32 	%rd2000, %r4752, 4;
	add.s64 	%rd2001, %rd4, %rd2000;
	ld.global.u32 	%r4753, [%rd2001];
	setp.eq.s32 	%p1188, %r4753, -1;
	selp.u32 	%r4754, 1, 0, %p1188;
	add.s32 	%r4755, %r4751, %r4754;
	ld.global.u32 	%r4756, [%rd1989+24];
	mul.wide.s32 	%rd2002, %r4756, 4;
	add.s64 	%rd2003, %rd4, %rd2002;
	ld.global.u32 	%r4757, [%rd2003];
	setp.eq.s32 	%p1189, %r4757, -1;
	selp.u32 	%r4758, 1, 0, %p1189;
	add.s32 	%r4759, %r4755, %r4758;
	ld.global.u32 	%r4760, [%rd1989+28];
	mul.wide.s32 	%rd2004, %r4760, 4;
	add.s64 	%rd2005, %rd4, %rd2004;
	ld.global.u32 	%r4761, [%rd2005];
	setp.eq.s32 	%p1190, %r4761, -1;
	selp.u32 	%r4762, 1, 0, %p1190;
	add.s32 	%r4763, %r4759, %r4762;
	ld.global.u32 	%r4764, [%rd1989+32];
	mul.wide.s32 	%rd2006, %r4764, 4;
	add.s64 	%rd2007, %rd4, %rd2006;
	ld.global.u32 	%r4765, [%rd2007];
	setp.eq.s32 	%p1191, %r4765, -1;
	selp.u32 	%r4766, 1, 0, %p1191;
	add.s32 	%r4767, %r4763, %r4766;
	ld.global.u32 	%r4768, [%rd1989+36];
	mul.wide.s32 	%rd2008, %r4768, 4;
	add.s64 	%rd2009, %rd4, %rd2008;
	ld.global.u32 	%r4769, [%rd2009];
	setp.eq.s32 	%p1192, %r4769, -1;
	selp.u32 	%r4770, 1, 0, %p1192;
	add.s32 	%r4771, %r4767, %r4770;
	ld.global.u32 	%r4772, [%rd1989+40];
	mul.wide.s32 	%rd2010, %r4772, 4;
	add.s64 	%rd2011, %rd4, %rd2010;
	ld.global.u32 	%r4773, [%rd2011];
	setp.eq.s32 	%p1193, %r4773, -1;
	selp.u32 	%r4774, 1, 0, %p1193;
	add.s32 	%r4775, %r4771, %r4774;
	ld.global.u32 	%r4776, [%rd1989+44];
	mul.wide.s32 	%rd2012, %r4776, 4;
	add.s64 	%rd2013, %rd4, %rd2012;
	ld.global.u32 	%r4777, [%rd2013];
	setp.eq.s32 	%p1194, %r4777, -1;
	selp.u32 	%r4778, 1, 0, %p1194;
	add.s32 	%r4779, %r4775, %r4778;
	ld.global.u32 	%r4780, [%rd1989+48];
	mul.wide.s32 	%rd2014, %r4780, 4;
	add.s64 	%rd2015, %rd4, %rd2014;
	ld.global.u32 	%r4781, [%rd2015];
	setp.eq.s32 	%p1195, %r4781, -1;
	selp.u32 	%r4782, 1, 0, %p1195;
	add.s32 	%r4783, %r4779, %r4782;
	ld.global.u32 	%r4784, [%rd1989+52];
	mul.wide.s32 	%rd2016, %r4784, 4;
	add.s64 	%rd2017, %rd4, %rd2016;
	ld.global.u32 	%r4785, [%rd2017];
	setp.eq.s32 	%p1196, %r4785, -1;
	selp.u32 	%r4786, 1, 0, %p1196;
	add.s32 	%r4787, %r4783, %r4786;
	ld.global.u32 	%r4788, [%rd1989+56];
	mul.wide.s32 	%rd2018, %r4788, 4;
	add.s64 	%rd2019, %rd4, %rd2018;
	ld.global.u32 	%r4789, [%rd2019];
	setp.eq.s32 	%p1197, %r4789, -1;
	selp.u32 	%r4790, 1, 0, %p1197;
	add.s32 	%r4791, %r4787, %r4790;
	ld.global.u32 	%r4792, [%rd1989+60];
	mul.wide.s32 	%rd2020, %r4792, 4;
	add.s64 	%rd2021, %rd4, %rd2020;
	ld.global.u32 	%r4793, [%rd2021];
	setp.eq.s32 	%p1198, %r4793, -1;
	selp.u32 	%r4794, 1, 0, %p1198;
	add.s32 	%r6217, %r4791, %r4794;
	add.s32 	%r6209, %r6209, 16;
	add.s32 	%r6207, %r6207, 16;
	setp.ne.s32 	%p1199, %r6207, %r929;
	@%p1199 bra 	$L__BB27_471;
$L__BB27_472:
	setp.eq.s32 	%p1200, %r928, 0;
	@%p1200 bra 	$L__BB27_482;
	and.b32  	%r939, %r927, 7;
	setp.lt.u32 	%p1201, %r928, 8;
	@%p1201 bra 	$L__BB27_475;
	mul.wide.s32 	%rd2022, %r6209, 4;
	add.s64 	%rd2023, %rd3, %rd2022;
	ld.global.u32 	%r4796, [%rd2023];
	mul.wide.s32 	%rd2024, %r4796, 4;
	add.s64 	%rd2025, %rd4, %rd2024;
	ld.global.u32 	%r4797, [%rd2025];
	setp.eq.s32 	%p1202, %r4797, -1;
	selp.u32 	%r4798, 1, 0, %p1202;
	add.s32 	%r4799, %r6217, %r4798;
	ld.global.u32 	%r4800, [%rd2023+4];
	mul.wide.s32 	%rd2026, %r4800, 4;
	add.s64 	%rd2027, %rd4, %rd2026;
	ld.global.u32 	%r4801, [%rd2027];
	setp.eq.s32 	%p1203, %r4801, -1;
	selp.u32 	%r4802, 1, 0, %p1203;
	add.s32 	%r4803, %r4799, %r4802;
	ld.global.u32 	%r4804, [%rd2023+8];
	mul.wide.s32 	%rd2028, %r4804, 4;
	add.s64 	%rd2029, %rd4, %rd2028;
	ld.global.u32 	%r4805, [%rd2029];
	setp.eq.s32 	%p1204, %r4805, -1;
	selp.u32 	%r4806, 1, 0, %p1204;
	add.s32 	%r4807, %r4803, %r4806;
	ld.global.u32 	%r4808, [%rd2023+12];
	mul.wide.s32 	%rd2030, %r4808, 4;
	add.s64 	%rd2031, %rd4, %rd2030;
	ld.global.u32 	%r4809, [%rd2031];
	setp.eq.s32 	%p1205, %r4809, -1;
	selp.u32 	%r4810, 1, 0, %p1205;
	add.s32 	%r4811, %r4807, %r4810;
	ld.global.u32 	%r4812, [%rd2023+16];
	mul.wide.s32 	%rd2032, %r4812, 4;
	add.s64 	%rd2033, %rd4, %rd2032;
	ld.global.u32 	%r4813, [%rd2033];
	setp.eq.s32 	%p1206, %r4813, -1;
	selp.u32 	%r4814, 1, 0, %p1206;
	add.s32 	%r4815, %r4811, %r4814;
	ld.global.u32 	%r4816, [%rd2023+20];
	mul.wide.s32 	%rd2034, %r4816, 4;
	add.s64 	%rd2035, %rd4, %rd2034;
	ld.global.u32 	%r4817, [%rd2035];
	setp.eq.s32 	%p1207, %r4817, -1;
	selp.u32 	%r4818, 1, 0, %p1207;
	add.s32 	%r4819, %r4815, %r4818;
	ld.global.u32 	%r4820, [%rd2023+24];
	mul.wide.s32 	%rd2036, %r4820, 4;
	add.s64 	%rd2037, %rd4, %rd2036;
	ld.global.u32 	%r4821, [%rd2037];
	setp.eq.s32 	%p1208, %r4821, -1;
	selp.u32 	%r4822, 1, 0, %p1208;
	add.s32 	%r4823, %r4819, %r4822;
	ld.global.u32 	%r4824, [%rd2023+28];
	mul.wide.s32 	%rd2038, %r4824, 4;
	add.s64 	%rd2039, %rd4, %rd2038;
	ld.global.u32 	%r4825, [%rd2039];
	setp.eq.s32 	%p1209, %r4825, -1;
	selp.u32 	%r4826, 1, 0, %p1209;
	add.s32 	%r6217, %r4823, %r4826;
	add.s32 	%r6209, %r6209, 8;
$L__BB27_475:
	setp.eq.s32 	%p1210, %r939, 0;
	@%p1210 bra 	$L__BB27_482;
	and.b32  	%r945, %r927, 3;
	setp.lt.u32 	%p1211, %r939, 4;
	@%p1211 bra 	$L__BB27_478;
	mul.wide.s32 	%rd2040, %r6209, 4;
	add.s64 	%rd2041, %rd3, %rd2040;
	ld.global.u32 	%r4828, [%rd2041];
	mul.wide.s32 	%rd2042, %r4828, 4;
	add.s64 	%rd2043, %rd4, %rd2042;
	ld.global.u32 	%r4829, [%rd2043];
	setp.eq.s32 	%p1212, %r4829, -1;
	selp.u32 	%r4830, 1, 0, %p1212;
	add.s32 	%r4831, %r6217, %r4830;
	ld.global.u32 	%r4832, [%rd2041+4];
	mul.wide.s32 	%rd2044, %r4832, 4;
	add.s64 	%rd2045, %rd4, %rd2044;
	ld.global.u32 	%r4833, [%rd2045];
	setp.eq.s32 	%p1213, %r4833, -1;
	selp.u32 	%r4834, 1, 0, %p1213;
	add.s32 	%r4835, %r4831, %r4834;
	ld.global.u32 	%r4836, [%rd2041+8];
	mul.wide.s32 	%rd2046, %r4836, 4;
	add.s64 	%rd2047, %rd4, %rd2046;
	ld.global.u32 	%r4837, [%rd2047];
	setp.eq.s32 	%p1214, %r4837, -1;
	selp.u32 	%r4838, 1, 0, %p1214;
	add.s32 	%r4839, %r4835, %r4838;
	ld.global.u32 	%r4840, [%rd2041+12];
	mul.wide.s32 	%rd2048, %r4840, 4;
	add.s64 	%rd2049, %rd4, %rd2048;
	ld.global.u32 	%r4841, [%rd2049];
	setp.eq.s32 	%p1215, %r4841, -1;
	selp.u32 	%r4842, 1, 0, %p1215;
	add.s32 	%r6217, %r4839, %r4842;
	add.s32 	%r6209, %r6209, 4;
$L__BB27_478:
	setp.eq.s32 	%p1216, %r945, 0;
	@%p1216 bra 	$L__BB27_482;
	mul.wide.s32 	%rd2050, %r6209, 4;
	add.s64 	%rd44, %rd3, %rd2050;
	ld.global.u32 	%r4843, [%rd44];
	mul.wide.s32 	%rd2051, %r4843, 4;
	add.s64 	%rd2052, %rd4, %rd2051;
	ld.global.u32 	%r4844, [%rd2052];
	setp.eq.s32 	%p1217, %r4844, -1;
	selp.u32 	%r4845, 1, 0, %p1217;
	add.s32 	%r6217, %r6217, %r4845;
	setp.eq.s32 	%p1218, %r945, 1;
	@%p1218 bra 	$L__BB27_482;
	ld.global.u32 	%r4846, [%rd44+4];
	mul.wide.s32 	%rd2053, %r4846, 4;
	add.s64 	%rd2054, %rd4, %rd2053;
	ld.global.u32 	%r4847, [%rd2054];
	setp.eq.s32 	%p1219, %r4847, -1;
	selp.u32 	%r4848, 1, 0, %p1219;
	add.s32 	%r6217, %r6217, %r4848;
	setp.eq.s32 	%p1220, %r945, 2;
	@%p1220 bra 	$L__BB27_482;
	ld.global.u32 	%r4849, [%rd44+8];
	mul.wide.s32 	%rd2055, %r4849, 4;
	add.s64 	%rd2056, %rd4, %rd2055;
	ld.global.u32 	%r4850, [%rd2056];
	setp.eq.s32 	%p1221, %r4850, -1;
	selp.u32 	%r4851, 1, 0, %p1221;
	add.s32 	%r6217, %r6217, %r4851;
$L__BB27_482:
	ld.global.u32 	%r4853, [%rd30+13312];
	setp.ne.s32 	%p1222, %r4853, -1;
	mov.b32 	%r6230, 0;
	@%p1222 bra 	$L__BB27_497;
	ld.global.u32 	%r6222, [%rd31+13312];
	ld.global.u32 	%r956, [%rd31+13316];
	setp.ge.s32 	%p1223, %r6222, %r956;
	@%p1223 bra 	$L__BB27_497;
	add.s32 	%r4857, %r6222, 1;
	max.s32 	%r4858, %r956, %r4857;
	sub.s32 	%r957, %r4858, %r6222;
	and.b32  	%r958, %r957, 15;
	sub.s32 	%r4859, %r6222, %r4858;
	setp.gt.u32 	%p1224, %r4859, -16;
	mov.b32 	%r6230, 0;
	@%p1224 bra 	$L__BB27_487;
	and.b32  	%r959, %r957, -16;
	mov.b32 	%r6230, 0;
	mov.u32 	%r6220, %r6230;
$L__BB27_486:
	.pragma "nounroll";
	mul.wide.s32 	%rd2057, %r6222, 4;
	add.s64 	%rd2058, %rd3, %rd2057;
	ld.global.u32 	%r4861, [%rd2058];
	mul.wide.s32 	%rd2059, %r4861, 4;
	add.s64 	%rd2060, %rd4, %rd2059;
	ld.global.u32 	%r4862, [%rd2060];
	setp.eq.s32 	%p1225, %r4862, -1;
	selp.u32 	%r4863, 1, 0, %p1225;
	add.s32 	%r4864, %r6230, %r4863;
	ld.global.u32 	%r4865, [%rd2058+4];
	mul.wide.s32 	%rd2061, %r4865, 4;
	add.s64 	%rd2062, %rd4, %rd2061;
	ld.global.u32 	%r4866, [%rd2062];
	setp.eq.s32 	%p1226, %r4866, -1;
	selp.u32 	%r4867, 1, 0, %p1226;
	add.s32 	%r4868, %r4864, %r4867;
	ld.global.u32 	%r4869, [%rd2058+8];
	mul.wide.s32 	%rd2063, %r4869, 4;
	add.s64 	%rd2064, %rd4, %rd2063;
	ld.global.u32 	%r4870, [%rd2064];
	setp.eq.s32 	%p1227, %r4870, -1;
	selp.u32 	%r4871, 1, 0, %p1227;
	add.s32 	%r4872, %r4868, %r4871;
	ld.global.u32 	%r4873, [%rd2058+12];
	mul.wide.s32 	%rd2065, %r4873, 4;
	add.s64 	%rd2066, %rd4, %rd2065;
	ld.global.u32 	%r4874, [%rd2066];
	setp.eq.s32 	%p1228, %r4874, -1;
	selp.u32 	%r4875, 1, 0, %p1228;
	add.s32 	%r4876, %r4872, %r4875;
	ld.global.u32 	%r4877, [%rd2058+16];
	mul.wide.s32 	%rd2067, %r4877, 4;
	add.s64 	%rd2068, %rd4, %rd2067;
	ld.global.u32 	%r4878, [%rd2068];
	setp.eq.s32 	%p1229, %r4878, -1;
	selp.u32 	%r4879, 1, 0, %p1229;
	add.s32 	%r4880, %r4876, %r4879;
	ld.global.u32 	%r4881, [%rd2058+20];
	mul.wide.s32 	%rd2069, %r4881, 4;
	add.s64 	%rd2070, %rd4, %rd2069;
	ld.global.u32 	%r4882, [%rd2070];
	setp.eq.s32 	%p1230, %r4882, -1;
	selp.u32 	%r4883, 1, 0, %p1230;
	add.s32 	%r4884, %r4880, %r4883;
	ld.global.u32 	%r4885, [%rd2058+24];
	mul.wide.s32 	%rd2071, %r4885, 4;
	add.s64 	%rd2072, %rd4, %rd2071;
	ld.global.u32 	%r4886, [%rd2072];
	setp.eq.s32 	%p1231, %r4886, -1;
	selp.u32 	%r4887, 1, 0, %p1231;
	add.s32 	%r4888, %r4884, %r4887;
	ld.global.u32 	%r4889, [%rd2058+28];
	mul.wide.s32 	%rd2073, %r4889, 4;
	add.s64 	%rd2074, %rd4, %rd2073;
	ld.global.u32 	%r4890, [%rd2074];
	setp.eq.s32 	%p1232, %r4890, -1;
	selp.u32 	%r4891, 1, 0, %p1232;
	add.s32 	%r4892, %r4888, %r4891;
	ld.global.u32 	%r4893, [%rd2058+32];
	mul.wide.s32 	%rd2075, %r4893, 4;
	add.s64 	%rd2076, %rd4, %rd2075;
	ld.global.u32 	%r4894, [%rd2076];
	setp.eq.s32 	%p1233, %r4894, -1;
	selp.u32 	%r4895, 1, 0, %p1233;
	add.s32 	%r4896, %r4892, %r4895;
	ld.global.u32 	%r4897, [%rd2058+36];
	mul.wide.s32 	%rd2077, %r4897, 4;
	add.s64 	%rd2078, %rd4, %rd2077;
	ld.global.u32 	%r4898, [%rd2078];
	setp.eq.s32 	%p1234, %r4898, -1;
	selp.u32 	%r4899, 1, 0, %p1234;
	add.s32 	%r4900, %r4896, %r4899;
	ld.global.u32 	%r4901, [%rd2058+40];
	mul.wide.s32 	%rd2079, %r4901, 4;
	add.s64 	%rd2080, %rd4, %rd2079;
	ld.global.u32 	%r4902, [%rd2080];
	setp.eq.s32 	%p1235, %r4902, -1;
	selp.u32 	%r4903, 1, 0, %p1235;
	add.s32 	%r4904, %r4900, %r4903;
	ld.global.u32 	%r4905, [%rd2058+44];
	mul.wide.s32 	%rd2081, %r4905, 4;
	add.s64 	%rd2082, %rd4, %rd2081;
	ld.global.u32 	%r4906, [%rd2082];
	setp.eq.s32 	%p1236, %r4906, -1;
	selp.u32 	%r4907, 1, 0, %p1236;
	add.s32 	%r4908, %r4904, %r4907;
	ld.global.u32 	%r4909, [%rd2058+48];
	mul.wide.s32 	%rd2083, %r4909, 4;
	add.s64 	%rd2084, %rd4, %rd2083;
	ld.global.u32 	%r4910, [%rd2084];
	setp.eq.s32 	%p1237, %r4910, -1;
	selp.u32 	%r4911, 1, 0, %p1237;
	add.s32 	%r4912, %r4908, %r4911;
	ld.global.u32 	%r4913, [%rd2058+52];
	mul.wide.s32 	%rd2085, %r4913, 4;
	add.s64 	%rd2086, %rd4, %rd2085;
	ld.global.u32 	%r4914, [%rd2086];
	setp.eq.s32 	%p1238, %r4914, -1;
	selp.u32 	%r4915, 1, 0, %p1238;
	add.s32 	%r4916, %r4912, %r4915;
	ld.global.u32 	%r4917, [%rd2058+56];
	mul.wide.s32 	%rd2087, %r4917, 4;
	add.s64 	%rd2088, %rd4, %rd2087;
	ld.global.u32 	%r4918, [%rd2088];
	setp.eq.s32 	%p1239, %r4918, -1;
	selp.u32 	%r4919, 1, 0, %p1239;
	add.s32 	%r4920, %r4916, %r4919;
	ld.global.u32 	%r4921, [%rd2058+60];
	mul.wide.s32 	%rd2089, %r4921, 4;
	add.s64 	%rd2090, %rd4, %rd2089;
	ld.global.u32 	%r4922, [%rd2090];
	setp.eq.s32 	%p1240, %r4922, -1;
	selp.u32 	%r4923, 1, 0, %p1240;
	add.s32 	%r6230, %r4920, %r4923;
	add.s32 	%r6222, %r6222, 16;
	add.s32 	%r6220, %r6220, 16;
	setp.ne.s32 	%p1241, %r6220, %r959;
	@%p1241 bra 	$L__BB27_486;
$L__BB27_487:
	setp.eq.s32 	%p1242, %r958, 0;
	@%p1242 bra 	$L__BB27_497;
	and.b32  	%r969, %r957, 7;
	setp.lt.u32 	%p1243, %r958, 8;
	@%p1243 bra 	$L__BB27_490;
	mul.wide.s32 	%rd2091, %r6222, 4;
	add.s64 	%rd2092, %rd3, %rd2091;
	ld.global.u32 	%r4925, [%rd2092];
	mul.wide.s32 	%rd2093, %r4925, 4;
	add.s64 	%rd2094, %rd4, %rd2093;
	ld.global.u32 	%r4926, [%rd2094];
	setp.eq.s32 	%p1244, %r4926, -1;
	selp.u32 	%r4927, 1, 0, %p1244;
	add.s32 	%r4928, %r6230, %r4927;
	ld.global.u32 	%r4929, [%rd2092+4];
	mul.wide.s32 	%rd2095, %r4929, 4;
	add.s64 	%rd2096, %rd4, %rd2095;
	ld.global.u32 	%r4930, [%rd2096];
	setp.eq.s32 	%p1245, %r4930, -1;
	selp.u32 	%r4931, 1, 0, %p1245;
	add.s32 	%r4932, %r4928, %r4931;
	ld.global.u32 	%r4933, [%rd2092+8];
	mul.wide.s32 	%rd2097, %r4933, 4;
	add.s64 	%rd2098, %rd4, %rd2097;
	ld.global.u32 	%r4934, [%rd2098];
	setp.eq.s32 	%p1246, %r4934, -1;
	selp.u32 	%r4935, 1, 0, %p1246;
	add.s32 	%r4936, %r4932, %r4935;
	ld.global.u32 	%r4937, [%rd2092+12];
	mul.wide.s32 	%rd2099, %r4937, 4;
	add.s64 	%rd2100, %rd4, %rd2099;
	ld.global.u32 	%r4938, [%rd2100];
	setp.eq.s32 	%p1247, %r4938, -1;
	selp.u32 	%r4939, 1, 0, %p1247;
	add.s32 	%r4940, %r4936, %r4939;
	ld.global.u32 	%r4941, [%rd2092+16];
	mul.wide.s32 	%rd2101, %r4941, 4;
	add.s64 	%rd2102, %rd4, %rd2101;
	ld.global.u32 	%r4942, [%rd2102];
	setp.eq.s32 	%p1248, %r4942, -1;
	selp.u32 	%r4943, 1, 0, %p1248;
	add.s32 	%r4944, %r4940, %r4943;
	ld.global.u32 	%r4945, [%rd2092+20];
	mul.wide.s32 	%rd2103, %r4945, 4;
	add.s64 	%rd2104, %rd4, %rd2103;
	ld.global.u32 	%r4946, [%rd2104];
	setp.eq.s32 	%p1249, %r4946, -1;
	selp.u32 	%r4947, 1, 0, %p1249;
	add.s32 	%r4948, %r4944, %r4947;
	ld.global.u32 	%r4949, [%rd2092+24];
	mul.wide.s32 	%rd2105, %r4949, 4;
	add.s64 	%rd2106, %rd4, %rd2105;
	ld.global.u32 	%r4950, [%rd2106];
	setp.eq.s32 	%p1250, %r4950, -1;
	selp.u32 	%r4951, 1, 0, %p1250;
	add.s32 	%r4952, %r4948, %r4951;
	ld.global.u32 	%r4953, [%rd2092+28];
	mul.wide.s32 	%rd2107, %r4953, 4;
	add.s64 	%rd2108, %rd4, %rd2107;
	ld.global.u32 	%r4954, [%rd2108];
	setp.eq.s32 	%p1251, %r4954, -1;
	selp.u32 	%r4955, 1, 0, %p1251;
	add.s32 	%r6230, %r4952, %r4955;
	add.s32 	%r6222, %r6222, 8;
$L__BB27_490:
	setp.eq.s32 	%p1252, %r969, 0;
	@%p1252 bra 	$L__BB27_497;
	and.b32  	%r975, %r957, 3;
	setp.lt.u32 	%p1253, %r969, 4;
	@%p1253 bra 	$L__BB27_493;
	mul.wide.s32 	%rd2109, %r6222, 4;
	add.s64 	%rd2110, %rd3, %rd2109;
	ld.global.u32 	%r4957, [%rd2110];
	mul.wide.s32 	%rd2111, %r4957, 4;
	add.s64 	%rd2112, %rd4, %rd2111;
	ld.global.u32 	%r4958, [%rd2112];
	setp.eq.s32 	%p1254, %r4958, -1;
	selp.u32 	%r4959, 1, 0, %p1254;
	add.s32 	%r4960, %r6230, %r4959;
	ld.global.u32 	%r4961, [%rd2110+4];
	mul.wide.s32 	%rd2113, %r4961, 4;
	add.s64 	%rd2114, %rd4, %rd2113;
	ld.global.u32 	%r4962, [%rd2114];
	setp.eq.s32 	%p1255, %r4962, -1;
	selp.u32 	%r4963, 1, 0, %p1255;
	add.s32 	%r4964, %r4960, %r4963;
	ld.global.u32 	%r4965, [%rd2110+8];
	mul.wide.s32 	%rd2115, %r4965, 4;
	add.s64 	%rd2116, %rd4, %rd2115;
	ld.global.u32 	%r4966, [%rd2116];
	setp.eq.s32 	%p1256, %r4966, -1;
	selp.u32 	%r4967, 1, 0, %p1256;
	add.s32 	%r4968, %r4964, %r4967;
	ld.global.u32 	%r4969, [%rd2110+12];
	mul.wide.s32 	%rd2117, %r4969, 4;
	add.s64 	%rd2118, %rd4, %rd2117;
	ld.global.u32 	%r4970, [%rd2118];
	setp.eq.s32 	%p1257, %r4970, -1;
	selp.u32 	%r4971, 1, 0, %p1257;
	add.s32 	%r6230, %r4968, %r4971;
	add.s32 	%r6222, %r6222, 4;
$L__BB27_493:
	setp.eq.s32 	%p1258, %r975, 0;
	@%p1258 bra 	$L__BB27_497;
	mul.wide.s32 	%rd2119, %r6222, 4;
	add.s64 	%rd45, %rd3, %rd2119;
	ld.global.u32 	%r4972, [%rd45];
	mul.wide.s32 	%rd2120, %r4972, 4;
	add.s64 	%rd2121, %rd4, %rd2120;
	ld.global.u32 	%r4973, [%rd2121];
	setp.eq.s32 	%p1259, %r4973, -1;
	selp.u32 	%r4974, 1, 0, %p1259;
	add.s32 	%r6230, %r6230, %r4974;
	setp.eq.s32 	%p1260, %r975, 1;
	@%p1260 bra 	$L__BB27_497;
	ld.global.u32 	%r4975, [%rd45+4];
	mul.wide.s32 	%rd2122, %r4975, 4;
	add.s64 	%rd2123, %rd4, %rd2122;
	ld.global.u32 	%r4976, [%rd2123];
	setp.eq.s32 	%p1261, %r4976, -1;
	selp.u32 	%r4977, 1, 0, %p1261;
	add.s32 	%r6230, %r6230, %r4977;
	setp.eq.s32 	%p1262, %r975, 2;
	@%p1262 bra 	$L__BB27_497;
	ld.global.u32 	%r4978, [%rd45+8];
	mul.wide.s32 	%rd2124, %r4978, 4;
	add.s64 	%rd2125, %rd4, %rd2124;
	ld.global.u32 	%r4979, [%rd2125];
	setp.eq.s32 	%p1263, %r4979, -1;
	selp.u32 	%r4980, 1, 0, %p1263;
	add.s32 	%r6230, %r6230, %r4980;
$L__BB27_497:
	ld.global.u32 	%r4982, [%rd30+14336];
	setp.ne.s32 	%p1264, %r4982, -1;
	mov.b32 	%r6243, 0;
	@%p1264 bra 	$L__BB27_512;
	ld.global.u32 	%r6235, [%rd31+14336];
	ld.global.u32 	%r986, [%rd31+14340];
	setp.ge.s32 	%p1265, %r6235, %r986;
	@%p1265 bra 	$L__BB27_512;
	add.s32 	%r4986, %r6235, 1;
	max.s32 	%r4987, %r986, %r4986;
	sub.s32 	%r987, %r4987, %r6235;
	and.b32  	%r988, %r987, 15;
	sub.s32 	%r4988, %r6235, %r4987;
	setp.gt.u32 	%p1266, %r4988, -16;
	mov.b32 	%r6243, 0;
	@%p1266 bra 	$L__BB27_502;
	and.b32  	%r989, %r987, -16;
	mov.b32 	%r6243, 0;
	mov.u32 	%r6233, %r6243;
$L__BB27_501:
	.pragma "nounroll";
	mul.wide.s32 	%rd2126, %r6235, 4;
	add.s64 	%rd2127, %rd3, %rd2126;
	ld.global.u32 	%r4990, [%rd2127];
	mul.wide.s32 	%rd2128, %r4990, 4;
	add.s64 	%rd2129, %rd4, %rd2128;
	ld.global.u32 	%r4991, [%rd2129];
	setp.eq.s32 	%p1267, %r4991, -1;
	selp.u32 	%r4992, 1, 0, %p1267;
	add.s32 	%r4993, %r6243, %r4992;
	ld.global.u32 	%r4994, [%rd2127+4];
	mul.wide.s32 	%rd2130, %r4994, 4;
	add.s64 	%rd2131, %rd4, %rd2130;
	ld.global.u32 	%r4995, [%rd2131];
	setp.eq.s32 	%p1268, %r4995, -1;
	selp.u32 	%r4996, 1, 0, %p1268;
	add.s32 	%r4997, %r4993, %r4996;
	ld.global.u32 	%r4998, [%rd2127+8];
	mul.wide.s32 	%rd2132, %r4998, 4;
	add.s64 	%rd2133, %rd4, %rd2132;
	ld.global.u32 	%r4999, [%rd2133];
	setp.eq.s32 	%p1269, %r4999, -1;
	selp.u32 	%r5000, 1, 0, %p1269;
	add.s32 	%r5001, %r4997, %r5000;
	ld.global.u32 	%r5002, [%rd2127+12];
	mul.wide.s32 	%rd2134, %r5002, 4;
	add.s64 	%rd2135, %rd4, %rd2134;
	ld.global.u32 	%r5003, [%rd2135];
	setp.eq.s32 	%p1270, %r5003, -1;
	selp.u32 	%r5004, 1, 0, %p1270;
	add.s32 	%r5005, %r5001, %r5004;
	ld.global.u32 	%r5006, [%rd2127+16];
	mul.wide.s32 	%rd2136, %r5006, 4;
	add.s64 	%rd2137, %rd4, %rd2136;
	ld.global.u32 	%r5007, [%rd2137];
	setp.eq.s32 	%p1271, %r5007, -1;
	selp.u32 	%r5008, 1, 0, %p1271;
	add.s32 	%r5009, %r5005, %r5008;
	ld.global.u32 	%r5010, [%rd2127+20];
	mul.wide.s32 	%rd2138, %r5010, 4;
	add.s64 	%rd2139, %rd4, %rd2138;
	ld.global.u32 	%r5011, [%rd2139];
	setp.eq.s32 	%p1272, %r5011, -1;
	selp.u32 	%r5012, 1, 0, %p1272;
	add.s32 	%r5013, %r5009, %r5012;
	ld.global.u32 	%r5014, [%rd2127+24];
	mul.wide.s32 	%rd2140, %r5014, 4;
	add.s64 	%rd2141, %rd4, %rd2140;
	ld.global.u32 	%r5015, [%rd2141];
	setp.eq.s32 	%p1273, %r5015, -1;
	selp.u32 	%r5016, 1, 0, %p1273;
	add.s32 	%r5017, %r5013, %r5016;
	ld.global.u32 	%r5018, [%rd2127+28];
	mul.wide.s32 	%rd2142, %r5018, 4;
	add.s64 	%rd2143, %rd4, %rd2142;
	ld.global.u32 	%r5019, [%rd2143];
	setp.eq.s32 	%p1274, %r5019, -1;
	selp.u32 	%r5020, 1, 0, %p1274;
	add.s32 	%r5021, %r5017, %r5020;
	ld.global.u32 	%r5022, [%rd2127+32];
	mul.wide.s32 	%rd2144, %r5022, 4;
	add.s64 	%rd2145, %rd4, %rd2144;
	ld.global.u32 	%r5023, [%rd2145];
	setp.eq.s32 	%p1275, %r5023, -1;
	selp.u32 	%r5024, 1, 0, %p1275;
	add.s32 	%r5025, %r5021, %r5024;
	ld.global.u32 	%r5026, [%rd2127+36];
	mul.wide.s32 	%rd2146, %r5026, 4;
	add.s64 	%rd2147, %rd4, %rd2146;
	ld.global.u32 	%r5027, [%rd2147];
	setp.eq.s32 	%p1276, %r5027, -1;
	selp.u32 	%r5028, 1, 0, %p1276;
	add.s32 	%r5029, %r5025, %r5028;
	ld.global.u32 	%r5030, [%rd2127+40];
	mul.wide.s32 	%rd2148, %r5030, 4;
	add.s64 	%rd2149, %rd4, %rd2148;
	ld.global.u32 	%r5031, [%rd2149];
	setp.eq.s32 	%p1277, %r5031, -1;
	selp.u32 	%r5032, 1, 0, %p1277;
	add.s32 	%r5033, %r5029, %r5032;
	ld.global.u32 	%r5034, [%rd2127+44];
	mul.wide.s32 	%rd2150, %r5034, 4;
	add.s64 	%rd2151, %rd4, %rd2150;
	ld.global.u32 	%r5035, [%rd2151];
	setp.eq.s32 	%p1278, %r5035, -1;
	selp.u32 	%r5036, 1, 0, %p1278;
	add.s32 	%r5037, %r5033, %r5036;
	ld.global.u32 	%r5038, [%rd2127+48];
	mul.wide.s32 	%rd2152, %r5038, 4;
	add.s64 	%rd2153, %rd4, %rd2152;
	ld.global.u32 	%r5039, [%rd2153];
	setp.eq.s32 	%p1279, %r5039, -1;
	selp.u32 	%r5040, 1, 0, %p1279;
	add.s32 	%r5041, %r5037, %r5040;
	ld.global.u32 	%r5042, [%rd2127+52];
	mul.wide.s32 	%rd2154, %r5042, 4;
	add.s64 	%rd2155, %rd4, %rd2154;
	ld.global.u32 	%r5043, [%rd2155];
	setp.eq.s32 	%p1280, %r5043, -1;
	selp.u32 	%r5044, 1, 0, %p1280;
	add.s32 	%r5045, %r5041, %r5044;
	ld.global.u32 	%r5046, [%rd2127+56];
	mul.wide.s32 	%rd2156, %r5046, 4;
	add.s64 	%rd2157, %rd4, %rd2156;
	ld.global.u32 	%r5047, [%rd2157];
	setp.eq.s32 	%p1281, %r5047, -1;
	selp.u32 	%r5048, 1, 0, %p1281;
	add.s32 	%r5049, %r5045, %r5048;
	ld.global.u32 	%r5050, [%rd2127+60];
	mul.wide.s32 	%rd2158, %r5050, 4;
	add.s64 	%rd2159, %rd4, %rd2158;
	ld.global.u32 	%r5051, [%rd2159];
	setp.eq.s32 	%p1282, %r5051, -1;
	selp.u32 	%r5052, 1, 0, %p1282;
	add.s32 	%r6243, %r5049, %r5052;
	add.s32 	%r6235, %r6235, 16;
	add.s32 	%r6233, %r6233, 16;
	setp.ne.s32 	%p1283, %r6233, %r989;
	@%p1283 bra 	$L__BB27_501;
$L__BB27_502:
	setp.eq.s32 	%p1284, %r988, 0;
	@%p1284 bra 	$L__BB27_512;
	and.b32  	%r999, %r987, 7;
	setp.lt.u32 	%p1285, %r988, 8;
	@%p1285 bra 	$L__BB27_505;
	mul.wide.s32 	%rd2160, %r6235, 4;
	add.s64 	%rd2161, %rd3, %rd2160;
	ld.global.u32 	%r5054, [%rd2161];
	mul.wide.s32 	%rd2162, %r5054, 4;
	add.s64 	%rd2163, %rd4, %rd2162;
	ld.global.u32 	%r5055, [%rd2163];
	setp.eq.s32 	%p1286, %r5055, -1;
	selp.u32 	%r5056, 1, 0, %p1286;
	add.s32 	%r5057, %r6243, %r5056;
	ld.global.u32 	%r5058, [%rd2161+4];
	mul.wide.s32 	%rd2164, %r5058, 4;
	add.s64 	%rd2165, %rd4, %rd2164;
	ld.global.u32 	%r5059, [%rd2165];
	setp.eq.s32 	%p1287, %r5059, -1;
	selp.u32 	%r5060, 1, 0, %p1287;
	add.s32 	%r5061, %r5057, %r5060;
	ld.global.u32 	%r5062, [%rd2161+8];
	mul.wide.s32 	%rd2166, %r5062, 4;
	add.s64 	%rd2167, %rd4, %rd2166;
	ld.global.u32 	%r5063, [%rd2167];
	setp.eq.s32 	%p1288, %r5063, -1;
	selp.u32 	%r5064, 1, 0, %p1288;
	add.s32 	%r5065, %r5061, %r5064;
	ld.global.u32 	%r5066, [%rd2161+12];
	mul.wide.s32 	%rd2168, %r5066, 4;
	add.s64 	%rd2169, %rd4, %rd2168;
	ld.global.u32 	%r5067, [%rd2169];
	setp.eq.s32 	%p1289, %r5067, -1;
	selp.u32 	%r5068, 1, 0, %p1289;
	add.s32 	%r5069, %r5065, %r5068;
	ld.global.u32 	%r5070, [%rd2161+16];
	mul.wide.s32 	%rd2170, %r5070, 4;
	add.s64 	%rd2171, %rd4, %rd2170;
	ld.global.u32 	%r5071, [%rd2171];
	setp.eq.s32 	%p1290, %r5071, -1;
	selp.u32 	%r5072, 1, 0, %p1290;
	add.s32 	%r5073, %r5069, %r5072;
	ld.global.u32 	%r5074, [%rd2161+20];
	mul.wide.s32 	%rd2172, %r5074, 4;
	add.s64 	%rd2173, %rd4, %rd2172;
	ld.global.u32 	%r5075, [%rd2173];
	setp.eq.s32 	%p1291, %r5075, -1;
	selp.u32 	%r5076, 1, 0, %p1291;
	add.s32 	%r5077, %r5073, %r5076;
	ld.global.u32 	%r5078, [%rd2161+24];
	mul.wide.s32 	%rd2174, %r5078, 4;
	add.s64 	%rd2175, %rd4, %rd2174;
	ld.global.u32 	%r5079, [%rd2175];
	setp.eq.s32 	%p1292, %r5079, -1;
	selp.u32 	%r5080, 1, 0, %p1292;
	add.s32 	%r5081, %r5077, %r5080;
	ld.global.u32 	%r5082, [%rd2161+28];
	mul.wide.s32 	%rd2176, %r5082, 4;
	add.s64 	%rd2177, %rd4, %rd2176;
	ld.global.u32 	%r5083, [%rd2177];
	setp.eq.s32 	%p1293, %r5083, -1;
	selp.u32 	%r5084, 1, 0, %p1293;
	add.s32 	%r6243, %r5081, %r5084;
	add.s32 	%r6235, %r6235, 8;
$L__BB27_505:
	setp.eq.s32 	%p1294, %r999, 0;
	@%p1294 bra 	$L__BB27_512;
	and.b32  	%r1005, %r987, 3;
	setp.lt.u32 	%p1295, %r999, 4;
	@%p1295 bra 	$L__BB27_508;
	mul.wide.s32 	%rd2178, %r6235, 4;
	add.s64 	%rd2179, %rd3, %rd2178;
	ld.global.u32 	%r5086, [%rd2179];
	mul.wide.s32 	%rd2180, %r5086, 4;
	add.s64 	%rd2181, %rd4, %rd2180;
	ld.global.u32 	%r5087, [%rd2181];
	setp.eq.s32 	%p1296, %r5087, -1;
	selp.u32 	%r5088, 1, 0, %p1296;
	add.s32 	%r5089, %r6243, %r5088;
	ld.global.u32 	%r5090, [%rd2179+4];
	mul.wide.s32 	%rd2182, %r5090, 4;
	add.s64 	%rd2183, %rd4, %rd2182;
	ld.global.u32 	%r5091, [%rd2183];
	setp.eq.s32 	%p1297, %r5091, -1;
	selp.u32 	%r5092, 1, 0, %p1297;
	add.s32 	%r5093, %r5089, %r5092;
	ld.global.u32 	%r5094, [%rd2179+8];
	mul.wide.s32 	%rd2184, %r5094, 4;
	add.s64 	%rd2185, %rd4, %rd2184;
	ld.global.u32 	%r5095, [%rd2185];
	setp.eq.s32 	%p1298, %r5095, -1;
	selp.u32 	%r5096, 1, 0, %p1298;
	add.s32 	%r5097, %r5093, %r5096;
	ld.global.u32 	%r5098, [%rd2179+12];
	mul.wide.s32 	%rd2186, %r5098, 4;
	add.s64 	%rd2187, %rd4, %rd2186;
	ld.global.u32 	%r5099, [%rd2187];
	setp.eq.s32 	%p1299, %r5099, -1;
	selp.u32 	%r5100, 1, 0, %p1299;
	add.s32 	%r6243, %r5097, %r5100;
	add.s32 	%r6235, %r6235, 4;
$L__BB27_508:
	setp.eq.s32 	%p1300, %r1005, 0;
	@%p1300 bra 	$L__BB27_512;
	mul.wide.s32 	%rd2188, %r6235, 4;
	add.s64 	%rd46, %rd3, %rd2188;
	ld.global.u32 	%r5101, [%rd46];
	mul.wide.s32 	%rd2189, %r5101, 4;
	add.s64 	%rd2190, %rd4, %rd2189;
	ld.global.u32 	%r5102, [%rd2190];
	setp.eq.s32 	%p1301, %r5102, -1;
	selp.u32 	%r5103, 1, 0, %p1301;
	add.s32 	%r6243, %r6243, %r5103;
	setp.eq.s32 	%p1302, %r1005, 1;
	@%p1302 bra 	$L__BB27_512;
	ld.global.u32 	%r5104, [%rd46+4];
	mul.wide.s32 	%rd2191, %r5104, 4;
	add.s64 	%rd2192, %rd4, %rd2191;
	ld.global.u32 	%r5105, [%rd2192];
	setp.eq.s32 	%p1303, %r5105, -1;
	selp.u32 	%r5106, 1, 0, %p1303;
	add.s32 	%r6243, %r6243, %r5106;
	setp.eq.s32 	%p1304, %r1005, 2;
	@%p1304 bra 	$L__BB27_512;
	ld.global.u32 	%r5107, [%rd46+8];
	mul.wide.s32 	%rd2193, %r5107, 4;
	add.s64 	%rd2194, %rd4, %rd2193;
	ld.global.u32 	%r5108, [%rd2194];
	setp.eq.s32 	%p1305, %r5108, -1;
	selp.u32 	%r5109, 1, 0, %p1305;
	add.s32 	%r6243, %r6243, %r5109;
$L__BB27_512:
	ld.global.u32 	%r5111, [%rd30+15360];
	setp.ne.s32 	%p1306, %r5111, -1;
	mov.b32 	%r6256, 0;
	@%p1306 bra 	$L__BB27_527;
	ld.global.u32 	%r6248, [%rd31+15360];
	ld.global.u32 	%r1016, [%rd31+15364];
	setp.ge.s32 	%p1307, %r6248, %r1016;
	@%p1307 bra 	$L__BB27_527;
	add.s32 	%r5115, %r6248, 1;
	max.s32 	%r5116, %r1016, %r5115;
	sub.s32 	%r1017, %r5116, %r6248;
	and.b32  	%r1018, %r1017, 15;
	sub.s32 	%r5117, %r6248, %r5116;
	setp.gt.u32 	%p1308, %r5117, -16;
	mov.b32 	%r6256, 0;
	@%p1308 bra 	$L__BB27_517;
	and.b32  	%r1019, %r1017, -16;
	mov.b32 	%r6256, 0;
	mov.u32 	%r6246, %r6256;
$L__BB27_516:
	.pragma "nounroll";
	mul.wide.s32 	%rd2195, %r6248, 4;
	add.s64 	%rd2196, %rd3, %rd2195;
	ld.global.u32 	%r5119, [%rd2196];
	mul.wide.s32 	%rd2197, %r5119, 4;
	add.s64 	%rd2198, %rd4, %rd2197;
	ld.global.u32 	%r5120, [%rd2198];
	setp.eq.s32 	%p1309, %r5120, -1;
	selp.u32 	%r5121, 1, 0, %p1309;
	add.s32 	%r5122, %r6256, %r5121;
	ld.global.u32 	%r5123, [%rd2196+4];
	mul.wide.s32 	%rd2199, %r5123, 4;
	add.s64 	%rd2200, %rd4, %rd2199;
	ld.global.u32 	%r5124, [%rd2200];
	setp.eq.s32 	%p1310, %r5124, -1;
	selp.u32 	%r5125, 1, 0, %p1310;
	add.s32 	%r5126, %r5122, %r5125;
	ld.global.u32 	%r5127, [%rd2196+8];
	mul.wide.s32 	%rd2201, %r5127, 4;
	add.s64 	%rd2202, %rd4, %rd2201;
	ld.global.u32 	%r5128, [%rd2202];
	setp.eq.s32 	%p1311, %r5128, -1;
	selp.u32 	%r5129, 1, 0, %p1311;
	add.s32 	%r5130, %r5126, %r5129;
	ld.global.u32 	%r5131, [%rd2196+12];
	mul.wide.s32 	%rd2203, %r5131, 4;
	add.s64 	%rd2204, %rd4, %rd2203;
	ld.global.u32 	%r5132, [%rd2204];
	setp.eq.s32 	%p1312, %r5132, -1;
	selp.u32 	%r5133, 1, 0, %p1312;
	add.s32 	%r5134, %r5130, %r5133;
	ld.global.u32 	%r5135, [%rd2196+16];
	mul.wide.s32 	%rd2205, %r5135, 4;
	add.s64 	%rd2206, %rd4, %rd2205;
	ld.global.u32 	%r5136, [%rd2206];
	setp.eq.s32 	%p1313, %r5136, -1;
	selp.u32 	%r5137, 1, 0, %p1313;
	add.s32 	%r5138, %r5134, %r5137;
	ld.global.u32 	%r5139, [%rd2196+20];
	mul.wide.s32 	%rd2207, %r5139, 4;
	add.s64 	%rd2208, %rd4, %rd2207;
	ld.global.u32 	%r5140, [%rd2208];
	setp.eq.s32 	%p1314, %r5140, -1;
	selp.u32 	%r5141, 1, 0, %p1314;
	add.s32 	%r5142, %r5138, %r5141;
	ld.global.u32 	%r5143, [%rd2196+24];
	mul.wide.s32 	%rd2209, %r5143, 4;
	add.s64 	%rd2210, %rd4, %rd2209;
	ld.global.u32 	%r5144, [%rd2210];
	setp.eq.s32 	%p1315, %r5144, -1;
	selp.u32 	%r5145, 1, 0, %p1315;
	add.s32 	%r5146, %r5142, %r5145;
	ld.global.u32 	%r5147, [%rd2196+28];
	mul.wide.s32 	%rd2211, %r5147, 4;
	add.s64 	%rd2212, %rd4, %rd2211;
	ld.global.u32 	%r5148, [%rd2212];
	setp.eq.s32 	%p1316, %r5148, -1;
	selp.u32 	%r5149, 1, 0, %p1316;
	add.s32 	%r5150, %r5146, %r5149;
	ld.global.u32 	%r5151, [%rd2196+32];
	mul.wide.s32 	%rd2213, %r5151, 4;
	add.s64 	%rd2214, %rd4, %rd2213;
	ld.global.u32 	%r5152, [%rd2214];
	setp.eq.s32 	%p1317, %r5152, -1;
	selp.u32 	%r5153, 1, 0, %p1317;
	add.s32 	%r5154, %r5150, %r5153;
	ld.global.u32 	%r5155, [%rd2196+36];
	mul.wide.s32 	%rd2215, %r5155, 4;
	add.s64 	%rd2216, %rd4, %rd2215;
	ld.global.u32 	%r5156, [%rd2216];
	setp.eq.s32 	%p1318, %r5156, -1;
	selp.u32 	%r5157, 1, 0, %p1318;
	add.s32 	%r5158, %r5154, %r5157;
	ld.global.u32 	%r5159, [%rd2196+40];
	mul.wide.s32 	%rd2217, %r5159, 4;
	add.s64 	%rd2218, %rd4, %rd2217;
	ld.global.u32 	%r5160, [%rd2218];
	setp.eq.s32 	%p1319, %r5160, -1;
	selp.u32 	%r5161, 1, 0, %p1319;
	add.s32 	%r5162, %r5158, %r5161;
	ld.global.u32 	%r5163, [%rd2196+44];
	mul.wide.s32 	%rd2219, %r5163, 4;
	add.s64 	%rd2220, %rd4, %rd2219;
	ld.global.u32 	%r5164, [%rd2220];
	setp.eq.s32 	%p1320, %r5164, -1;
	selp.u32 	%r5165, 1, 0, %p1320;
	add.s32 	%r5166, %r5162, %r5165;
	ld.global.u32 	%r5167, [%rd2196+48];
	mul.wide.s32 	%rd2221, %r5167, 4;
	add.s64 	%rd2222, %rd4, %rd2221;
	ld.global.u32 	%r5168, [%rd2222];
	setp.eq.s32 	%p1321, %r5168, -1;
	selp.u32 	%r5169, 1, 0, %p1321;
	add.s32 	%r5170, %r5166, %r5169;
	ld.global.u32 	%r5171, [%rd2196+52];
	mul.wide.s32 	%rd2223, %r5171, 4;
	add.s64 	%rd2224, %rd4, %rd2223;
	ld.global.u32 	%r5172, [%rd2224];
	setp.eq.s32 	%p1322, %r5172, -1;
	selp.u32 	%r5173, 1, 0, %p1322;
	add.s32 	%r5174, %r5170, %r5173;
	ld.global.u32 	%r5175, [%rd2196+56];
	mul.wide.s32 	%rd2225, %r5175, 4;
	add.s64 	%rd2226, %rd4, %rd2225;
	ld.global.u32 	%r5176, [%rd2226];
	setp.eq.s32 	%p1323, %r5176, -1;
	selp.u32 	%r5177, 1, 0, %p1323;
	add.s32 	%r5178, %r5174, %r5177;
	ld.global.u32 	%r5179, [%rd2196+60];
	mul.wide.s32 	%rd2227, %r5179, 4;
	add.s64 	%rd2228, %rd4, %rd2227;
	ld.global.u32 	%r5180, [%rd2228];
	setp.eq.s32 	%p1324, %r5180, -1;
	selp.u32 	%r5181, 1, 0, %p1324;
	add.s32 	%r6256, %r5178, %r5181;
	add.s32 	%r6248, %r6248, 16;
	add.s32 	%r6246, %r6246, 16;
	setp.ne.s32 	%p1325, %r6246, %r1019;
	@%p1325 bra 	$L__BB27_516;
$L__BB27_517:
	setp.eq.s32 	%p1326, %r1018, 0;
	@%p1326 bra 	$L__BB27_527;
	and.b32  	%r1029, %r1017, 7;
	setp.lt.u32 	%p1327, %r1018, 8;
	@%p1327 bra 	$L__BB27_520;
	mul.wide.s32 	%rd2229, %r6248, 4;
	add.s64 	%rd2230, %rd3, %rd2229;
	ld.global.u32 	%r5183, [%rd2230];
	mul.wide.s32 	%rd2231, %r5183, 4;
	add.s64 	%rd2232, %rd4, %rd2231;
	ld.global.u32 	%r5184, [%rd2232];
	setp.eq.s32 	%p1328, %r5184, -1;
	selp.u32 	%r5185, 1, 0, %p1328;
	add.s32 	%r5186, %r6256, %r5185;
	ld.global.u32 	%r5187, [%rd2230+4];
	mul.wide.s32 	%rd2233, %r5187, 4;
	add.s64 	%rd2234, %rd4, %rd2233;
	ld.global.u32 	%r5188, [%rd2234];
	setp.eq.s32 	%p1329, %r5188, -1;
	selp.u32 	%r5189, 1, 0, %p1329;
	add.s32 	%r5190, %r5186, %r5189;
	ld.global.u32 	%r5191, [%rd2230+8];
	mul.wide.s32 	%rd2235, %r5191, 4;
	add.s64 	%rd2236, %rd4, %rd2235;
	ld.global.u32 	%r5192, [%rd2236];
	setp.eq.s32 	%p1330, %r5192, -1;
	selp.u32 	%r5193, 1, 0, %p1330;
	add.s32 	%r5194, %r5190, %r5193;
	ld.global.u32 	%r5195, [%rd2230+12];
	mul.wide.s32 	%rd2237, %r5195, 4;
	add.s64 	%rd2238, %rd4, %rd2237;
	ld.global.u32 	%r5196, [%rd2238];
	setp.eq.s32 	%p1331, %r5196, -1;
	selp.u32 	%r5197, 1, 0, %p1331;
	add.s32 	%r5198, %r5194, %r5197;
	ld.global.u32 	%r5199, [%rd2230+16];
	mul.wide.s32 	%rd2239, %r5199, 4;
	add.s64 	%rd2240, %rd4, %rd2239;
	ld.global.u32 	%r5200, [%rd2240];
	setp.eq.s32 	%p1332, %r5200, -1;
	selp.u32 	%r5201, 1, 0, %p1332;
	add.s32 	%r5202, %r5198, %r5201;
	ld.global.u32 	%r5203, [%rd2230+20];
	mul.wide.s32 	%rd2241, %r5203, 4;
	add.s64 	%rd2242, %rd4, %rd2241;
	ld.global.u32 	%r5204, [%rd2242];
	setp.eq.s32 	%p1333, %r5204, -1;
	selp.u32 	%r5205, 1, 0, %p1333;
	add.s32 	%r5206, %r5202, %r5205;
	ld.global.u32 	%r5207, [%rd2230+24];
	mul.wide.s32 	%rd2243, %r5207, 4;
	add.s64 	%rd2244, %rd4, %rd2243;
	ld.global.u32 	%r5208, [%rd2244];
	setp.eq.s32 	%p1334, %r5208, -1;
	selp.u32 	%r5209, 1, 0, %p1334;
	add.s32 	%r5210, %r5206, %r5209;
	ld.global.u32 	%r5211, [%rd2230+28];
	mul.wide.s32 	%rd2245, %r5211, 4;
	add.s64 	%rd2246, %rd4, %rd2245;
	ld.global.u32 	%r5212, [%rd2246];
	setp.eq.s32 	%p1335, %r5212, -1;
	selp.u32 	%r5213, 1, 0, %p1335;
	add.s32 	%r6256, %r5210, %r5213;
	add.s32 	%r6248, %r6248, 8;
$L__BB27_520:
	setp.eq.s32 	%p1336, %r1029, 0;
	@%p1336 bra 	$L__BB27_527;
	and.b32  	%r1035, %r1017, 3;
	setp.lt.u32 	%p1337, %r1029, 4;
	@%p1337 bra 	$L__BB27_523;
	mul.wide.s32 	%rd2247, %r6248, 4;
	add.s64 	%rd2248, %rd3, %rd2247;
	ld.global.u32 	%r5215, [%rd2248];
	mul.wide.s32 	%rd2249, %r5215, 4;
	add.s64 	%rd2250, %rd4, %rd2249;
	ld.global.u32 	%r5216, [%rd2250];
	setp.eq.s32 	%p1338, %r5216, -1;
	selp.u32 	%r5217, 1, 0, %p1338;
	add.s32 	%r5218, %r6256, %r5217;
	ld.global.u32 	%r5219, [%rd2248+4];
	mul.wide.s32 	%rd2251, %r5219, 4;
	add.s64 	%rd2252, %rd4, %rd2251;
	ld.global.u32 	%r5220, [%rd2252];
	setp.eq.s32 	%p1339, %r5220, -1;
	selp.u32 	%r5221, 1, 0, %p1339;
	add.s32 	%r5222, %r5218, %r5221;
	ld.global.u32 	%r5223, [%rd2248+8];
	mul.wide.s32 	%rd2253, %r5223, 4;
	add.s64 	%rd2254, %rd4, %rd2253;
	ld.global.u32 	%r5224, [%rd2254];
	setp.eq.s32 	%p1340, %r5224, -1;
	selp.u32 	%r5225, 1, 0, %p1340;
	add.s32 	%r5226, %r5222, %r5225;
	ld.global.u32 	%r5227, [%rd2248+12];
	mul.wide.s32 	%rd2255, %r5227, 4;
	add.s64 	%rd2256, %rd4, %rd2255;
	ld.global.u32 	%r5228, [%rd2256];
	setp.eq.s32 	%p1341, %r5228, -1;
	selp.u32 	%r5229, 1, 0, %p1341;
	add.s32 	%r6256, %r5226, %r5229;
	add.s32 	%r6248, %r6248, 4;
$L__BB27_523:
	setp.eq.s32 	%p1342, %r1035, 0;
	@%p1342 bra 	$L__BB27_527;
	mul.wide.s32 	%rd2257, %r6248, 4;
	add.s64 	%rd47, %rd3, %rd2257;
	ld.global.u32 	%r5230, [%rd47];
	mul.wide.s32 	%rd2258, %r5230, 4;
	add.s64 	%rd2259, %rd4, %rd2258;
	ld.global.u32 	%r5231, [%rd2259];
	setp.eq.s32 	%p1343, %r5231, -1;
	selp.u32 	%r5232, 1, 0, %p1343;
	add.s32 	%r6256, %r6256, %r5232;
	setp.eq.s32 	%p1344, %r1035, 1;
	@%p1344 bra 	$L__BB27_527;
	ld.global.u32 	%r5233, [%rd47+4];
	mul.wide.s32 	%rd2260, %r5233, 4;
	add.s64 	%rd2261, %rd4, %rd2260;
	ld.global.u32 	%r5234, [%rd2261];
	setp.eq.s32 	%p1345, %r5234, -1;
	selp.u32 	%r5235, 1, 0, %p1345;
	add.s32 	%r6256, %r6256, %r5235;
	setp.eq.s32 	%p1346, %r1035, 2;
	@%p1346 bra 	$L__BB27_527;
	ld.global.u32 	%r5236, [%rd47+8];
	mul.wide.s32 	%rd2262, %r5236, 4;
	add.s64 	%rd2263, %rd4, %rd2262;
	ld.global.u32 	%r5237, [%rd2263];
	setp.eq.s32 	%p1347, %r5237, -1;
	selp.u32 	%r5238, 1, 0, %p1347;
	add.s32 	%r6256, %r6256, %r5238;
$L__BB27_527:
	add.s32 	%r5239, %r6061, %r6272;
	add.s32 	%r5240, %r6074, %r5239;
	add.s32 	%r5241, %r6087, %r5240;
	add.s32 	%r5242, %r6100, %r5241;
	add.s32 	%r5243, %r6113, %r5242;
	add.s32 	%r5244, %r6126, %r5243;
	add.s32 	%r5245, %r6139, %r5244;
	add.s32 	%r5246, %r6152, %r5245;
	add.s32 	%r5247, %r6165, %r5246;
	add.s32 	%r5248, %r6178, %r5247;
	add.s32 	%r5249, %r6191, %r5248;
	add.s32 	%r5250, %r6204, %r5249;
	add.s32 	%r5251, %r6217, %r5250;
	add.s32 	%r5252, %r6230, %r5251;
	add.s32 	%r5253, %r6243, %r5252;
	add.s32 	%r6272, %r6256, %r5253;
	sub.s64 	%rd2264, %rd1, %rd2484;
	setp.lt.u64 	%p1348, %rd2264, %rd5;
	@%p1348 bra 	$L__BB27_547;
	bra.uni 	$L__BB27_286;
$L__BB27_528:
	setp.le.u64 	%p1349, %rd1, %rd2484;
	@%p1349 bra 	$L__BB27_547;
	cvt.u32.u64 	%r5254, %rd2484;
	cvt.u32.u64 	%r5255, %rd1;
	sub.s32 	%r1046, %r5255, %r5254;
	setp.ge.s32 	%p1350, %r83, %r1046;
	@%p1350 bra 	$L__BB27_547;
	add.s32 	%r1047, %r1, %r5254;
	mov.u32 	%r6257, %r83;
$L__BB27_531:
	add.s32 	%r1050, %r1047, %r6257;
	mul.wide.s32 	%rd2265, %r1050, 4;
	add.s64 	%rd2266, %rd4, %rd2265;
	ld.global.u32 	%r5258, [%rd2266];
	setp.ne.s32 	%p1351, %r5258, -1;
	mov.b32 	%r6271, 0;
	@%p1351 bra 	$L__BB27_546;
	add.s64 	%rd2268, %rd2, %rd2265;
	ld.global.u32 	%r6263, [%rd2268];
	ld.global.u32 	%r1052, [%rd2268+4];
	setp.ge.s32 	%p1352, %r6263, %r1052;
	@%p1352 bra 	$L__BB27_546;
	add.s32 	%r5262, %r6263, 1;
	max.s32 	%r5263, %r1052, %r5262;
	sub.s32 	%r1053, %r5263, %r6263;
	and.b32  	%r1054, %r1053, 15;
	sub.s32 	%r5264, %r6263, %r5263;
	setp.gt.u32 	%p1353, %r5264, -16;
	mov.b32 	%r6271, 0;
	@%p1353 bra 	$L__BB27_536;
	and.b32  	%r1055, %r1053, -16;
	mov.b32 	%r6271, 0;
	mov.u32 	%r6261, %r6271;
$L__BB27_535:
	.pragma "nounroll";
	mul.wide.s32 	%rd2269, %r6263, 4;
	add.s64 	%rd2270, %rd3, %rd2269;
	ld.global.u32 	%r5266, [%rd2270];
	mul.wide.s32 	%rd2271, %r5266, 4;
	add.s64 	%rd2272, %rd4, %rd2271;
	ld.global.u32 	%r5267, [%rd2272];
	setp.eq.s32 	%p1354, %r5267, -1;
	selp.u32 	%r5268, 1, 0, %p1354;
	add.s32 	%r5269, %r6271, %r5268;
	ld.global.u32 	%r5270, [%rd2270+4];
	mul.wide.s32 	%rd2273, %r5270, 4;
	add.s64 	%rd2274, %rd4, %rd2273;
	ld.global.u32 	%r5271, [%rd2274];
	setp.eq.s32 	%p1355, %r5271, -1;
	selp.u32 	%r5272, 1, 0, %p1355;
	add.s32 	%r5273, %r5269, %r5272;
	ld.global.u32 	%r5274, [%rd2270+8];
	mul.wide.s32 	%rd2275, %r5274, 4;
	add.s64 	%rd2276, %rd4, %rd2275;
	ld.global.u32 	%r5275, [%rd2276];
	setp.eq.s32 	%p1356, %r5275, -1;
	selp.u32 	%r5276, 1, 0, %p1356;
	add.s32 	%r5277, %r5273, %r5276;
	ld.global.u32 	%r5278, [%rd2270+12];
	mul.wide.s32 	%rd2277, %r5278, 4;
	add.s64 	%rd2278, %rd4, %rd2277;
	ld.global.u32 	%r5279, [%rd2278];
	setp.eq.s32 	%p1357, %r5279, -1;
	selp.u32 	%r5280, 1, 0, %p1357;
	add.s32 	%r5281, %r5277, %r5280;
	ld.global.u32 	%r5282, [%rd2270+16];
	mul.wide.s32 	%rd2279, %r5282, 4;
	add.s64 	%rd2280, %rd4, %rd2279;
	ld.global.u32 	%r5283, [%rd2280];
	setp.eq.s32 	%p1358, %r5283, -1;
	selp.u32 	%r5284, 1, 0, %p1358;
	add.s32 	%r5285, %r5281, %r5284;
	ld.global.u32 	%r5286, [%rd2270+20];
	mul.wide.s32 	%rd2281, %r5286, 4;
	add.s64 	%rd2282, %rd4, %rd2281;
	ld.global.u32 	%r5287, [%rd2282];
	setp.eq.s32 	%p1359, %r5287, -1;
	selp.u32 	%r5288, 1, 0, %p1359;
	add.s32 	%r5289, %r5285, %r5288;
	ld.global.u32 	%r5290, [%rd2270+24];
	mul.wide.s32 	%rd2283, %r5290, 4;
	add.s64 	%rd2284, %rd4, %rd2283;
	ld.global.u32 	%r5291, [%rd2284];
	setp.eq.s32 	%p1360, %r5291, -1;
	selp.u32 	%r5292, 1, 0, %p1360;
	add.s32 	%r5293, %r5289, %r5292;
	ld.global.u32 	%r5294, [%rd2270+28];
	mul.wide.s32 	%rd2285, %r5294, 4;
	add.s64 	%rd2286, %rd4, %rd2285;
	ld.global.u32 	%r5295, [%rd2286];
	setp.eq.s32 	%p1361, %r5295, -1;
	selp.u32 	%r5296, 1, 0, %p1361;
	add.s32 	%r5297, %r5293, %r5296;
	ld.global.u32 	%r5298, [%rd2270+32];
	mul.wide.s32 	%rd2287, %r5298, 4;
	add.s64 	%rd2288, %rd4, %rd2287;
	ld.global.u32 	%r5299, [%rd2288];
	setp.eq.s32 	%p1362, %r5299, -1;
	selp.u32 	%r5300, 1, 0, %p1362;
	add.s32 	%r5301, %r5297, %r5300;
	ld.global.u32 	%r5302, [%rd2270+36];
	mul.wide.s32 	%rd2289, %r5302, 4;
	add.s64 	%rd2290, %rd4, %rd2289;
	ld.global.u32 	%r5303, [%rd2290];
	setp.eq.s32 	%p1363, %r5303, -1;
	selp.u32 	%r5304, 1, 0, %p1363;
	add.s32 	%r5305, %r5301, %r5304;
	ld.global.u32 	%r5306, [%rd2270+40];
	mul.wide.s32 	%rd2291, %r5306, 4;
	add.s64 	%rd2292, %rd4, %rd2291;
	ld.global.u32 	%r5307, [%rd2292];
	setp.eq.s32 	%p1364, %r5307, -1;
	selp.u32 	%r5308, 1, 0, %p1364;
	add.s32 	%r5309, %r5305, %r5308;
	ld.global.u32 	%r5310, [%rd2270+44];
	mul.wide.s32 	%rd2293, %r5310, 4;
	add.s64 	%rd2294, %rd4, %rd2293;
	ld.global.u32 	%r5311, [%rd2294];
	setp.eq.s32 	%p1365, %r5311, -1;
	selp.u32 	%r5312, 1, 0, %p1365;
	add.s32 	%r5313, %r5309, %r5312;
	ld.global.u32 	%r5314, [%rd2270+48];
	mul.wide.s32 	%rd2295, %r5314, 4;
	add.s64 	%rd2296, %rd4, %rd2295;
	ld.global.u32 	%r5315, [%rd2296];
	setp.eq.s32 	%p1366, %r5315, -1;
	selp.u32 	%r5316, 1, 0, %p1366;
	add.s32 	%r5317, %r5313, %r5316;
	ld.global.u32 	%r5318, [%rd2270+52];
	mul.wide.s32 	%rd2297, %r5318, 4;
	add.s64 	%rd2298, %rd4, %rd2297;
	ld.global.u32 	%r5319, [%rd2298];
	setp.eq.s32 	%p1367, %r5319, -1;
	selp.u32 	%r5320, 1, 0, %p1367;
	add.s32 	%r5321, %r5317, %r5320;
	ld.global.u32 	%r5322, [%rd2270+56];
	mul.wide.s32 	%rd2299, %r5322, 4;
	add.s64 	%rd2300, %rd4, %rd2299;
	ld.global.u32 	%r5323, [%rd2300];
	setp.eq.s32 	%p1368, %r5323, -1;
	selp.u32 	%r5324, 1, 0, %p1368;
	add.s32 	%r5325, %r5321, %r5324;
	ld.global.u32 	%r5326, [%rd2270+60];
	mul.wide.s32 	%rd2301, %r5326, 4;
	add.s64 	%rd2302, %rd4, %rd2301;
	ld.global.u32 	%r5327, [%rd2302];
	setp.eq.s32 	%p1369, %r5327, -1;
	selp.u32 	%r5328, 1, 0, %p1369;
	add.s32 	%r6271, %r5325, %r5328;
	add.s32 	%r6263, %r6263, 16;
	add.s32 	%r6261, %r6261, 16;
	setp.ne.s32 	%p1370, %r6261, %r1055;
	@%p1370 bra 	$L__BB27_535;
$L__BB27_536:
	setp.eq.s32 	%p1371, %r1054, 0;
	@%p1371 bra 	$L__BB27_546;
	and.b32  	%r1065, %r1053, 7;
	setp.lt.u32 	%p1372, %r1054, 8;
	@%p1372 bra 	$L__BB27_539;
	mul.wide.s32 	%rd2303, %r6263, 4;
	add.s64 	%rd2304, %rd3, %rd2303;
	ld.global.u32 	%r5330, [%rd2304];
	mul.wide.s32 	%rd2305, %r5330, 4;
	add.s64 	%rd2306, %rd4, %rd2305;
	ld.global.u32 	%r5331, [%rd2306];
	setp.eq.s32 	%p1373, %r5331, -1;
	selp.u32 	%r5332, 1, 0, %p1373;
	add.s32 	%r5333, %r6271, %r5332;
	ld.global.u32 	%r5334, [%rd2304+4];
	mul.wide.s32 	%rd2307, %r5334, 4;
	add.s64 	%rd2308, %rd4, %rd2307;
	ld.global.u32 	%r5335, [%rd2308];
	setp.eq.s32 	%p1374, %r5335, -1;
	selp.u32 	%r5336, 1, 0, %p1374;
	add.s32 	%r5337, %r5333, %r5336;
	ld.global.u32 	%r5338, [%rd2304+8];
	mul.wide.s32 	%rd2309, %r5338, 4;
	add.s64 	%rd2310, %rd4, %rd2309;
	ld.global.u32 	%r5339, [%rd2310];
	setp.eq.s32 	%p1375, %r5339, -1;
	selp.u32 	%r5340, 1, 0, %p1375;
	add.s32 	%r5341, %r5337, %r5340;
	ld.global.u32 	%r5342, [%rd2304+12];
	mul.wide.s32 	%rd2311, %r5342, 4;
	add.s64 	%rd2312, %rd4, %rd2311;
	ld.global.u32 	%r5343, [%rd2312];
	setp.eq.s32 	%p1376, %r5343, -1;
	selp.u32 	%r5344, 1, 0, %p1376;
	add.s32 	%r5345, %r5341, %r5344;
	ld.global.u32 	%r5346, [%rd2304+16];
	mul.wide.s32 	%rd2313, %r5346, 4;
	add.s64 	%rd2314, %rd4, %rd2313;
	ld.global.u32 	%r5347, [%rd2314];
	setp.eq.s32 	%p1377, %r5347, -1;
	selp.u32 	%r5348, 1, 0, %p1377;
	add.s32 	%r5349, %r5345, %r5348;
	ld.global.u32 	%r5350, [%rd2304+20];
	mul.wide.s32 	%rd2315, %r5350, 4;
	add.s64 	%rd2316, %rd4, %rd2315;
	ld.global.u32 	%r5351, [%rd2316];
	setp.eq.s32 	%p1378, %r5351, -1;
	selp.u32 	%r5352, 1, 0, %p1378;
	add.s32 	%r5353, %r5349, %r5352;
	ld.global.u32 	%r5354, [%rd2304+24];
	mul.wide.s32 	%rd2317, %r5354, 4;
	add.s64 	%rd2318, %rd4, %rd2317;
	ld.global.u32 	%r5355, [%rd2318];
	setp.eq.s32 	%p1379, %r5355, -1;
	selp.u32 	%r5356, 1, 0, %p1379;
	add.s32 	%r5357, %r5353, %r5356;
	ld.global.u32 	%r5358, [%rd2304+28];
	mul.wide.s32 	%rd2319, %r5358, 4;
	add.s64 	%rd2320, %rd4, %rd2319;
	ld.global.u32 	%r5359, [%rd2320];
	setp.eq.s32 	%p1380, %r5359, -1;
	selp.u32 	%r5360, 1, 0, %p1380;
	add.s32 	%r6271, %r5357, %r5360;
	add.s32 	%r6263, %r6263, 8;
$L__BB27_539:
	setp.eq.s32 	%p1381, %r1065, 0;
	@%p1381 bra 	$L__BB27_546;
	and.b32  	%r1071, %r1053, 3;
	setp.lt.u32 	%p1382, %r1065, 4;
	@%p1382 bra 	$L__BB27_542;
	mul.wide.s32 	%rd2321, %r6263, 4;
	add.s64 	%rd2322, %rd3, %rd2321;
	ld.global.u32 	%r5362, [%rd2322];
	mul.wide.s32 	%rd2323, %r5362, 4;
	add.s64 	%rd2324, %rd4, %rd2323;
	ld.global.u32 	%r5363, [%rd2324];
	setp.eq.s32 	%p1383, %r5363, -1;
	selp.u32 	%r5364, 1, 0, %p1383;
	add.s32 	%r5365, %r6271, %r5364;
	ld.global.u32 	%r5366, [%rd2322+4];
	mul.wide.s32 	%rd2325, %r5366, 4;
	add.s64 	%rd2326, %rd4, %rd2325;
	ld.global.u32 	%r5367, [%rd2326];
	setp.eq.s32 	%p1384, %r5367, -1;
	selp.u32 	%r5368, 1, 0, %p1384;
	add.s32 	%r5369, %r5365, %r5368;
	ld.global.u32 	%r5370, [%rd2322+8];
	mul.wide.s32 	%rd2327, %r5370, 4;
	add.s64 	%rd2328, %rd4, %rd2327;
	ld.global.u32 	%r5371, [%rd2328];
	setp.eq.s32 	%p1385, %r5371, -1;
	selp.u32 	%r5372, 1, 0, %p1385;
	add.s32 	%r5373, %r5369, %r5372;
	ld.global.u32 	%r5374, [%rd2322+12];
	mul.wide.s32 	%rd2329, %r5374, 4;
	add.s64 	%rd2330, %rd4, %rd2329;
	ld.global.u32 	%r5375, [%rd2330];
	setp.eq.s32 	%p1386, %r5375, -1;
	selp.u32 	%r5376, 1, 0, %p1386;
	add.s32 	%r6271, %r5373, %r5376;
	add.s32 	%r6263, %r6263, 4;
$L__BB27_542:
	setp.eq.s32 	%p1387, %r1071, 0;
	@%p1387 bra 	$L__BB27_546;
	mul.wide.s32 	%rd2331, %r6263, 4;
	add.s64 	%rd48, %rd3, %rd2331;
	ld.global.u32 	%r5377, [%rd48];
	mul.wide.s32 	%rd2332, %r5377, 4;
	add.s64 	%rd2333, %rd4, %rd2332;
	ld.global.u32 	%r5378, [%rd2333];
	setp.eq.s32 	%p1388, %r5378, -1;
	selp.u32 	%r5379, 1, 0, %p1388;
	add.s32 	%r6271, %r6271, %r5379;
	setp.eq.s32 	%p1389, %r1071, 1;
	@%p1389 bra 	$L__BB27_546;
	ld.global.u32 	%r5380, [%rd48+4];
	mul.wide.s32 	%rd2334, %r5380, 4;
	add.s64 	%rd2335, %rd4, %rd2334;
	ld.global.u32 	%r5381, [%rd2335];
	setp.eq.s32 	%p1390, %r5381, -1;
	selp.u32 	%r5382, 1, 0, %p1390;
	add.s32 	%r6271, %r6271, %r5382;
	setp.eq.s32 	%p1391, %r1071, 2;
	@%p1391 bra 	$L__BB27_546;
	ld.global.u32 	%r5383, [%rd48+8];
	mul.wide.s32 	%rd2336, %r5383, 4;
	add.s64 	%rd2337, %rd4, %rd2336;
	ld.global.u32 	%r5384, [%rd2337];
	setp.eq.s32 	%p1392, %r5384, -1;
	selp.u32 	%r5385, 1, 0, %p1392;
	add.s32 	%r6271, %r6271, %r5385;
$L__BB27_546:
	add.s32 	%r6272, %r6271, %r6272;
	add.s32 	%r6257, %r6257, 256;
	setp.lt.s32 	%p1393, %r6257, %r1046;
	@%p1393 bra 	$L__BB27_531;
$L__BB27_547:
	// begin inline asm
	mov.u32 %r5386, %laneid;
	// end inline asm
	mov.b32 	%r5389, 1;
	mov.b32 	%r5410, 31;
	mov.b32 	%r5411, -1;
	// begin inline asm
	shfl.sync.down.b32 %r5387, %r6272, %r5389, %r5410, %r5411;
	// end inline asm
	setp.gt.s32 	%p1394, %r5386, 30;
	selp.b32 	%r5412, 0, %r5387, %p1394;
	add.s32 	%r5393, %r5412, %r6272;
	mov.b32 	%r5394, 2;
	// begin inline asm
	shfl.sync.down.b32 %r5392, %r5393, %r5394, %r5410, %r5411;
	// end inline asm
	setp.gt.s32 	%p1395, %r5386, 29;
	selp.b32 	%r5413, 0, %r5392, %p1395;
	add.s32 	%r5398, %r5393, %r5413;
	mov.b32 	%r5399, 4;
	// begin inline asm
	shfl.sync.down.b32 %r5397, %r5398, %r5399, %r5410, %r5411;
	// end inline asm
	setp.gt.s32 	%p1396, %r5386, 27;
	selp.b32 	%r5414, 0, %r5397, %p1396;
	add.s32 	%r5403, %r5398, %r5414;
	mov.b32 	%r5404, 8;
	// begin inline asm
	shfl.sync.down.b32 %r5402, %r5403, %r5404, %r5410, %r5411;
	// end inline asm
	setp.gt.s32 	%p1397, %r5386, 23;
	selp.b32 	%r5415, 0, %r5402, %p1397;
	add.s32 	%r5408, %r5403, %r5415;
	mov.b32 	%r5409, 16;
	// begin inline asm
	shfl.sync.down.b32 %r5407, %r5408, %r5409, %r5410, %r5411;
	// end inline asm
	setp.gt.s32 	%p1398, %r5386, 15;
	selp.b32 	%r5416, 0, %r5407, %p1398;
	add.s32 	%r6273, %r5408, %r5416;
	setp.ne.s32 	%p1399, %r5386, 0;
	@%p1399 bra 	$L__BB27_549;
	shr.u32 	%r5417, %r83, 3;
	and.b32  	%r5418, %r5417, 124;
	mov.u32 	%r5419, _ZZN3cub18CUB_300001_SM_10006detail6reduce18DeviceReduceKernelINS2_10policy_hubIiyN4cuda3std3__44plusIiEEE10Policy1000EN6thrust24THRUST_300001_SM_1000_NS17counting_iteratorIiNSD_11use_defaultESF_SF_EEyS9_i19active_edge_counterEEvT0_PT3_T1_NS0_13GridEvenShareISL_EET2_T4_E12temp_storage;
	add.s32 	%r5420, %r5419, %r5418;
	st.shared.u32 	[%r5420+8], %r6273;
$L__BB27_549:
	bar.sync 	0;
	setp.ne.s32 	%p1400, %r83, 0;
	@%p1400 bra 	$L__BB27_551;
	ld.shared.u32 	%r5421, [_ZZN3cub18CUB_300001_SM_10006detail6reduce18DeviceReduceKernelINS2_10policy_hubIiyN4cuda3std3__44plusIiEEE10Policy1000EN6thrust24THRUST_300001_SM_1000_NS17counting_iteratorIiNSD_11use_defaultESF_SF_EEyS9_i19active_edge_counterEEvT0_PT3_T1_NS0_13GridEvenShareISL_EET2_T4_E12temp_storage+12];
	add.s32 	%r5422, %r5421, %r6273;
	ld.shared.u32 	%r5423, [_ZZN3cub18CUB_300001_SM_10006detail6reduce18DeviceReduceKernelINS2_10policy_hubIiyN4cuda3std3__44plusIiEEE10Policy1000EN6thrust24THRUST_300001_SM_1000_NS17counting_iteratorIiNSD_11use_defaultESF_SF_EEyS9_i19active_edge_counterEEvT0_PT3_T1_NS0_13GridEvenShareISL_EET2_T4_E12temp_storage+16];
	add.s32 	%r5424, %r5422, %r5423;
	ld.shared.u32 	%r5425, [_ZZN3cub18CUB_300001_SM_10006detail6reduce18DeviceReduceKernelINS2_10policy_hubIiyN4cuda3std3__44plusIiEEE10Policy1000EN6thrust24THRUST_300001_SM_1000_NS17counting_iteratorIiNSD_11use_defaultESF_SF_EEyS9_i19active_edge_counterEEvT0_PT3_T1_NS0_13GridEvenShareISL_EET2_T4_E12temp_storage+20];
	add.s32 	%r5426, %r5424, %r5425;
	ld.shared.u32 	%r5427, [_ZZN3cub18CUB_300001_SM_10006detail6reduce18DeviceReduceKernelINS2_10policy_hubIiyN4cuda3std3__44plusIiEEE10Policy1000EN6thrust24THRUST_300001_SM_1000_NS17counting_iteratorIiNSD_11use_defaultESF_SF_EEyS9_i19active_edge_counterEEvT0_PT3_T1_NS0_13GridEvenShareISL_EET2_T4_E12temp_storage+24];
	add.s32 	%r5428, %r5426, %r5427;
	ld.shared.u32 	%r5429, [_ZZN3cub18CUB_300001_SM_10006detail6reduce18DeviceReduceKernelINS2_10policy_hubIiyN4cuda3std3__44plusIiEEE10Policy1000EN6thrust24THRUST_300001_SM_1000_NS17counting_iteratorIiNSD_11use_defaultESF_SF_EEyS9_i19active_edge_counterEEvT0_PT3_T1_NS0_13GridEvenShareISL_EET2_T4_E12temp_storage+28];
	add.s32 	%r5430, %r5428, %r5429;
	ld.shared.u32 	%r5431, [_ZZN3cub18CUB_300001_SM_10006detail6reduce18DeviceReduceKernelINS2_10policy_hubIiyN4cuda3std3__44plusIiEEE10Policy1000EN6thrust24THRUST_300001_SM_1000_NS17counting_iteratorIiNSD_11use_defaultESF_SF_EEyS9_i19active_edge_counterEEvT0_PT3_T1_NS0_13GridEvenShareISL_EET2_T4_E12temp_storage+32];
	add.s32 	%r5432, %r5430, %r5431;
	ld.shared.u32 	%r5433, [_ZZN3cub18CUB_300001_SM_10006detail6reduce18DeviceReduceKernelINS2_10policy_hubIiyN4cuda3std3__44plusIiEEE10Policy1000EN6thrust24THRUST_300001_SM_1000_NS17counting_iteratorIiNSD_11use_defaultESF_SF_EEyS9_i19active_edge_counterEEvT0_PT3_T1_NS0_13GridEvenShareISL_EET2_T4_E12temp_storage+36];
	add.s32 	%r6273, %r5432, %r5433;
$L__BB27_551:
	mov.u32 	%r5805, %tid.x;
	setp.ne.s32 	%p1508, %r5805, 0;
	@%p1508 bra 	$L__BB27_553;
	cvta.to.global.u64 	%rd2481, %rd49;
	mul.wide.u32 	%rd2482, %r2, 4;
	add.s64 	%rd2483, %rd2481, %rd2482;
	st.global.u32 	[%rd2483], %r6273;
$L__BB27_553:
	ret;

}
	// .globl	_ZN3cub18CUB_300001_SM_10006detail6reduce28DeviceReduceSingleTileKernelINS2_10policy_hubIiyN4cuda3std3__44plusIiEEE10Policy1000EPiSC_iS9_iiNS7_10__identityEEEvT0_T1_T2_T3_T4_T6_
.visible .entry _ZN3cub18CUB_300001_SM_10006detail6reduce28DeviceReduceSingleTileKernelINS2_10policy_hubIiyN4cuda3std3__44plusIiEEE10Policy1000EPiSC_iS9_iiNS7_10__identityEEEvT0_T1_T2_T3_T4_T6_(
	.param .u64 .ptr .align 1 _ZN3cub18CUB_300001_SM_10006detail6reduce28DeviceReduceSingleTileKernelINS2_10policy_hubIiyN4cuda3std3__44plusIiEEE10Policy1000EPiSC_iS9_iiNS7_10__identityEEEvT0_T1_T2_T3_T4_T6__param_0,
	.param .u64 .ptr .align 1 _ZN3cub18CUB_300001_SM_10006detail6reduce28DeviceReduceSingleTileKernelINS2_10policy_hubIiyN4cuda3std3__44plusIiEEE10Policy1000EPiSC_iS9_iiNS7_10__identityEEEvT0_T1_T2_T3_T4_T6__param_1,
	.param .u32 _ZN3cub18CUB_300001_SM_10006detail6reduce28DeviceReduceSingleTileKernelINS2_10policy_hubIiyN4cuda3std3__44plusIiEEE10Policy1000EPiSC_iS9_iiNS7_10__identityEEEvT0_T1_T2_T3_T4_T6__param_2,
	.param .align 1 .b8 _ZN3cub18CUB_300001_SM_10006detail6reduce28DeviceReduceSingleTileKernelINS2_10policy_hubIiyN4cuda3std3__44plusIiEEE10Policy1000EPiSC_iS9_iiNS7_10__identityEEEvT0_T1_T2_T3_T4_T6__param_3[1],
	.param .u32 _ZN3cub18CUB_300001_SM_10006detail6reduce28DeviceReduceSingleTileKernelINS2_10policy_hubIiyN4cuda3std3__44plusIiEEE10Policy1000EPiSC_iS9_iiNS7_10__identityEEEvT0_T1_T2_T3_T4_T6__param_4,
	.param .align 1 .b8 _ZN3cub18CUB_300001_SM_10006detail6reduce28DeviceReduceSingleTileKernelINS2_10policy_hubIiyN4cuda3std3__44plusIiEEE10Policy1000EPiSC_iS9_iiNS7_10__identityEEEvT0_T1_T2_T3_T4_T6__param_5[1]
)
.maxntid 256
.minnctapersm 1
{
	.reg .pred 	%p<97>;
	.reg .b32 	%r<687>;
	.reg .b64 	%rd<125>;
	// demoted variable
	.shared .align 4 .b8 _ZZN3cub18CUB_300001_SM_10006detail6reduce28DeviceReduceSingleTileKernelINS2_10policy_hubIiyN4cuda3std3__44plusIiEEE10Policy1000EPiSC_iS9_iiNS7_10__identityEEEvT0_T1_T2_T3_T4_T6_E12temp_storage[44];
	ld.param.u64 	%rd16, [_ZN3cub18CUB_300001_SM_10006detail6reduce28DeviceReduceSingleTileKernelINS2_10policy_hubIiyN4cuda3std3__44plusIiEEE10Policy1000EPiSC_iS9_iiNS7_10__identityEEEvT0_T1_T2_T3_T4_T6__param_0];
	ld.param.u64 	%rd17, [_ZN3cub18CUB_300001_SM_10006detail6reduce28DeviceReduceSingleTileKernelINS2_10policy_hubIiyN4cuda3std3__44plusIiEEE10Policy1000EPiSC_iS9_iiNS7_10__identityEEEvT0_T1_T2_T3_T4_T6__param_1];
	ld.param.u32 	%r120, [_ZN3cub18CUB_300001_SM_10006detail6reduce28DeviceReduceSingleTileKernelINS2_10policy_hubIiyN4cuda3std3__44plusIiEEE10Policy1000EPiSC_iS9_iiNS7_10__identityEEEvT0_T1_T2_T3_T4_T6__param_2];
	ld.param.u32 	%r121, [_ZN3cub18CUB_300001_SM_10006detail6reduce28DeviceReduceSingleTileKernelINS2_10policy_hubIiyN4cuda3std3__44plusIiEEE10Policy1000EPiSC_iS9_iiNS7_10__identityEEEvT0_T1_T2_T3_T4_T6__param_4];
	cvta.to.global.u64 	%rd1, %rd17;
	setp.ne.s32 	%p1, %r120, 0;
	@%p1 bra 	$L__BB28_3;
	mov.u32 	%r633, %tid.x;
	setp.ne.s32 	%p96, %r633, 0;
	@%p96 bra 	$L__BB28_74;
	st.global.u32 	[%rd1], %r121;
	bra.uni 	$L__BB28_74;
$L__BB28_3:
	and.b64  	%rd18, %rd16, 15;
	setp.ne.s64 	%p2, %rd18, 0;
	@%p2 bra 	$L__BB28_38;
	setp.gt.s32 	%p49, %r120, 4095;
	@%p49 bra 	$L__BB28_22;
	mov.u32 	%r1, %tid.x;
	setp.ge.s32 	%p66, %r1, %r120;
	mov.b32 	%r644, 0;
	mov.u32 	%r639, %r1;
	@%p66 bra 	$L__BB28_7;
	mul.wide.u32 	%rd113, %r1, 4;
	add.s64 	%rd112, %rd16, %rd113;
	// begin inline asm
	ld.global.nc.u32 %r644, [%rd112];
	// end inline asm
	add.s32 	%r639, %r1, 256;
$L__BB28_7:
	setp.ge.s32 	%p67, %r639, %r120;
	@%p67 bra 	$L__BB28_13;
	not.b32 	%r507, %r639;
	add.s32 	%r6, %r120, %r507;
	and.b32  	%r508, %r6, 768;
	setp.eq.s32 	%p68, %r508, 768;
	@%p68 bra 	$L__BB28_11;
	mul.wide.u32 	%rd114, %r639, 4;
	add.s64 	%rd121, %rd16, %rd114;
	shr.u32 	%r509, %r6, 8;
	add.s32 	%r510, %r509, 1;
	and.b32  	%r511, %r510, 3;
	neg.s32 	%r636, %r511;
$L__BB28_10:
	.pragma "nounroll";
	// begin inline asm
	ld.global.nc.u32 %r512, [%rd121];
	// end inline asm
	add.s32 	%r644, %r512, %r644;
	add.s32 	%r639, %r639, 256;
	add.s64 	%rd121, %rd121, 1024;
	add.s32 	%r636, %r636, 1;
	setp.ne.s32 	%p69, %r636, 0;
	@%p69 bra 	$L__BB28_10;
$L__BB28_11:
	setp.lt.u32 	%p70, %r6, 768;
	@%p70 bra 	$L__BB28_13;
$L__BB28_12:
	mul.wide.s32 	%rd120, %r639, 4;
	add.s64 	%rd116, %rd16, %rd120;
	// begin inline asm
	ld.global.nc.u32 %r513, [%rd116];
	// end inline asm
	add.s32 	%r517, %r513, %r644;
	add.s64 	%rd117, %rd116, 1024;
	// begin inline asm
	ld.global.nc.u32 %r514, [%rd117];
	// end inline asm
	add.s32 	%r518, %r514, %r517;
	add.s64 	%rd118, %rd116, 2048;
	// begin inline asm
	ld.global.nc.u32 %r515, [%rd118];
	// end inline asm
	add.s32 	%r519, %r515, %r518;
	add.s64 	%rd119, %rd116, 3072;
	// begin inline asm
	ld.global.nc.u32 %r516, [%rd119];
	// end inline asm
	add.s32 	%r644, %r516, %r519;
	add.s32 	%r639, %r639, 1024;
	setp.lt.s32 	%p71, %r639, %r120;
	@%p71 bra 	$L__BB28_12;
$L__BB28_13:
	setp.lt.s32 	%p72, %r120, 256;
	@%p72 bra 	$L__BB28_18;
	// begin inline asm
	mov.u32 %r583, %laneid;
	// end inline asm
	mov.b32 	%r586, 1;
	mov.b32 	%r607, 31;
	mov.b32 	%r608, -1;
	// begin inline asm
	shfl.sync.down.b32 %r584, %r644, %r586, %r607, %r608;
	// end inline asm
	setp.gt.s32 	%p88, %r583, 30;
	selp.b32 	%r609, 0, %r584, %p88;
	add.s32 	%r590, %r609, %r644;
	mov.b32 	%r591, 2;
	// begin inline asm
	shfl.sync.down.b32 %r589, %r590, %r591, %r607, %r608;
	// end inline asm
	setp.gt.s32 	%p89, %r583, 29;
	selp.b32 	%r610, 0, %r589, %p89;
	add.s32 	%r595, %r590, %r610;
	mov.b32 	%r596, 4;
	// begin inline asm
	shfl.sync.down.b32 %r594, %r595, %r596, %r607, %r608;
	// end inline asm
	setp.gt.s32 	%p90, %r583, 27;
	selp.b32 	%r611, 0, %r594, %p90;
	add.s32 	%r600, %r595, %r611;
	mov.b32 	%r601, 8;
	// begin inline asm
	shfl.sync.down.b32 %r599, %r600, %r601, %r607, %r608;
	// end inline asm
	setp.gt.s32 	%p91, %r583, 23;
	selp.b32 	%r612, 0, %r599, %p91;
	add.s32 	%r605, %r600, %r612;
	mov.b32 	%r606, 16;
	// begin inline asm
	shfl.sync.down.b32 %r604, %r605, %r606, %r607, %r608;
	// end inline asm
	setp.gt.s32 	%p92, %r583, 15;
	selp.b32 	%r613, 0, %r604, %p92;
	add.s32 	%r686, %r605, %r613;
	setp.ne.s32 	%p93, %r583, 0;
	@%p93 bra 	$L__BB28_16;
	shr.u32 	%r614, %r1, 3;
	and.b32  	%r615, %r614, 124;
	mov.u32 	%r616, _ZZN3cub18CUB_300001_SM_10006detail6reduce28DeviceReduceSingleTileKernelINS2_10policy_hubIiyN4cuda3std3__44plusIiEEE10Policy1000EPiSC_iS9_iiNS7_10__identityEEEvT0_T1_T2_T3_T4_T6_E12temp_storage;
	add.s32 	%r617, %r616, %r615;
	st.shared.u32 	[%r617+8], %r686;
$L__BB28_16:
	bar.sync 	0;
	setp.ne.s32 	%p94, %r1, 0;
	@%p94 bra 	$L__BB28_72;
	ld.shared.u32 	%r618, [_ZZN3cub18CUB_300001_SM_10006detail6reduce28DeviceReduceSingleTileKernelINS2_10policy_hubIiyN4cuda3std3__44plusIiEEE10Policy1000EPiSC_iS9_iiNS7_10__identityEEEvT0_T1_T2_T3_T4_T6_E12temp_storage+12];
	add.s32 	%r619, %r618, %r686;
	ld.shared.u32 	%r620, [_ZZN3cub18CUB_300001_SM_10006detail6reduce28DeviceReduceSingleTileKernelINS2_10policy_hubIiyN4cuda3std3__44plusIiEEE10Policy1000EPiSC_iS9_iiNS7_10__identityEEEvT0_T1_T2_T3_T4_T6_E12temp_storage+16];
	add.s32 	%r621, %r619, %r620;
	ld.shared.u32 	%r622, [_ZZN3cub18CUB_300001_SM_10006detail6reduce28DeviceReduceSingleTileKernelINS2_10policy_hubIiyN4cuda3std3__44plusIiEEE10Policy1000EPiSC_iS9_iiNS7_10__identityEEEvT0_T1_T2_T3_T4_T6_E12temp_storage+20];
	add.s32 	%r623, %r621, %r622;
	ld.shared.u32 	%r624, [_ZZN3cub18CUB_300001_SM_10006detail6reduce28DeviceReduceSingleTileKernelINS2_10policy_hubIiyN4cuda3std3__44plusIiEEE10Policy1000EPiSC_iS9_iiNS7_10__identityEEEvT0_T1_T2_T3_T4_T6_E12temp_storage+24];
	add.s32 	%r625, %r623, %r624;
	ld.shared.u32 	%r626, [_ZZN3cub18CUB_300001_SM_10006detail6reduce28DeviceReduceSingleTileKernelINS2_10policy_hubIiyN4cuda3std3__44plusIiEEE10Policy1000EPiSC_iS9_iiNS7_10__identityEEEvT0_T1_T2_T3_T4_T6_E12temp_storage+28];
	add.s32 	%r627, %r625, %r626;
	ld.shared.u32 	%r628, [_ZZN3cub18CUB_300001_SM_10006detail6reduce28DeviceReduceSingleTileKernelINS2_10policy_hubIiyN4cuda3std3__44plusIiEEE10Policy1000EPiSC_iS9_iiNS7_10__identityEEEvT0_T1_T2_T3_T4_T6_E12temp_storage+32];
	add.s32 	%r629, %r627, %r628;
	ld.shared.u32 	%r630, [_ZZN3cub18CUB_300001_SM_10006detail6reduce28DeviceReduceSingleTileKernelINS2_10policy_hubIiyN4cuda3std3__44plusIiEEE10Policy1000EPiSC_iS9_iiNS7_10__identityEEEvT0_T1_T2_T3_T4_T6_E12temp_storage+36];
	add.s32 	%r686, %r629, %r630;
	bra.uni 	$L__BB28_72;
$L__BB28_18:
	// begin inline asm
	mov.u32 %r520, %laneid;
	// end inline asm
	and.b32  	%r546, %r1, 992;
	add.s32 	%r547, %r546, 32;
	setp.gt.s32 	%p73, %r547, %r120;
	not.b32 	%r548, %r546;
	add.s32 	%r549, %r120, %r548;
	selp.b32 	%r544, %r549, 31, %p73;
	mov.b32 	%r523, 1;
	mov.b32 	%r545, -1;
	// begin inline asm
	shfl.sync.down.b32 %r521, %r644, %r523, %r544, %r545;
	// end inline asm
	setp.lt.s32 	%p74, %r520, %r544;
	selp.b32 	%r550, %r521, 0, %p74;
	add.s32 	%r527, %r550, %r644;
	mov.b32 	%r528, 2;
	// begin inline asm
	shfl.sync.down.b32 %r526, %r527, %r528, %r544, %r545;
	// end inline asm
	add.s32 	%r551, %r520, 2;
	setp.gt.s32 	%p75, %r551, %r544;
	selp.b32 	%r552, 0, %r526, %p75;
	add.s32 	%r532, %r527, %r552;
	mov.b32 	%r533, 4;
	// begin inline asm
	shfl.sync.down.b32 %r531, %r532, %r533, %r544, %r545;
	// end inline asm
	add.s32 	%r553, %r520, 4;
	setp.gt.s32 	%p76, %r553, %r544;
	selp.b32 	%r554, 0, %r531, %p76;
	add.s32 	%r537, %r532, %r554;
	mov.b32 	%r538, 8;
	// begin inline asm
	shfl.sync.down.b32 %r536, %r537, %r538, %r544, %r545;
	// end inline asm
	add.s32 	%r555, %r520, 8;
	setp.gt.s32 	%p77, %r555, %r544;
	selp.b32 	%r556, 0, %r536, %p77;
	add.s32 	%r542, %r537, %r556;
	mov.b32 	%r543, 16;
	// begin inline asm
	shfl.sync.down.b32 %r541, %r542, %r543, %r544, %r545;
	// end inline asm
	add.s32 	%r557, %r520, 16;
	setp.gt.s32 	%p78, %r557, %r544;
	selp.b32 	%r558, 0, %r541, %p78;
	add.s32 	%r686, %r542, %r558;
	setp.ne.s32 	%p79, %r520, 0;
	@%p79 bra 	$L__BB28_20;
	shr.u32 	%r559, %r1, 3;
	and.b32  	%r560, %r559, 124;
	mov.u32 	%r561, _ZZN3cub18CUB_300001_SM_10006detail6reduce28DeviceReduceSingleTileKernelINS2_10policy_hubIiyN4cuda3std3__44plusIiEEE10Policy1000EPiSC_iS9_iiNS7_10__identityEEEvT0_T1_T2_T3_T4_T6_E12temp_storage;
	add.s32 	%r562, %r561, %r560;
	st.shared.u32 	[%r562+8], %r686;
$L__BB28_20:
	bar.sync 	0;
	setp.ne.s32 	%p80, %r1, 0;
	@%p80 bra 	$L__BB28_72;
	setp.gt.s32 	%p81, %r120, 32;
	ld.shared.u32 	%r563, [_ZZN3cub18CUB_300001_SM_10006detail6reduce28DeviceReduceSingleTileKernelINS2_10policy_hubIiyN4cuda3std3__44plusIiEEE10Policy1000EPiSC_iS9_iiNS7_10__identityEEEvT0_T1_T2_T3_T4_T6_E12temp_storage+12];
	selp.b32 	%r564, %r563, 0, %p81;
	add.s32 	%r565, %r564, %r686;
	setp.gt.s32 	%p82, %r120, 64;
	ld.shared.u32 	%r566, [_ZZN3cub18CUB_300001_SM_10006detail6reduce28DeviceReduceSingleTileKernelINS2_10policy_hubIiyN4cuda3std3__44plusIiEEE10Policy1000EPiSC_iS9_iiNS7_10__identityEEEvT0_T1_T2_T3_T4_T6_E12temp_storage+16];
	selp.b32 	%r567, %r566, 0, %p82;
	add.s32 	%r568, %r565, %r567;
	setp.gt.s32 	%p83, %r120, 96;
	ld.shared.u32 	%r569, [_ZZN3cub18CUB_300001_SM_10006detail6reduce28DeviceReduceSingleTileKernelINS2_10policy_hubIiyN4cuda3std3__44plusIiEEE10Policy1000EPiSC_iS9_iiNS7_10__identityEEEvT0_T1_T2_T3_T4_T6_E12temp_storage+20];
	selp.b32 	%r570, %r569, 0, %p83;
	add.s32 	%r571, %r568, %r570;
	setp.gt.s32 	%p84, %r120, 128;
	ld.shared.u32 	%r572, [_ZZN3cub18CUB_300001_SM_10006detail6reduce28DeviceReduceSingleTileKernelINS2_10policy_hubIiyN4cuda3std3__44plusIiEEE10Policy1000EPiSC_iS9_iiNS7_10__identityEEEvT0_T1_T2_T3_T4_T6_E12temp_storage+24];
	selp.b32 	%r573, %r572, 0, %p84;
	add.s32 	%r574, %r571, %r573;
	setp.gt.s32 	%p85, %r120, 160;
	ld.shared.u32 	%r575, [_ZZN3cub18CUB_300001_SM_10006detail6reduce28DeviceReduceSingleTileKernelINS2_10policy_hubIiyN4cuda3std3__44plusIiEEE10Policy1000EPiSC_iS9_iiNS7_10__identityEEEvT0_T1_T2_T3_T4_T6_E12temp_storage+28];
	selp.b32 	%r576, %r575, 0, %p85;
	add.s32 	%r577, %r574, %r576;
	setp.gt.s32 	%p86, %r120, 192;
	ld.shared.u32 	%r578, [_ZZN3cub18CUB_300001_SM_10006detail6reduce28DeviceReduceSingleTileKernelINS2_10policy_hubIiyN4cuda3std3__44plusIiEEE10Policy1000EPiSC_iS9_iiNS7_10__identityEEEvT0_T1_T2_T3_T4_T6_E12temp_storage+32];
	selp.b32 	%r579, %r578, 0, %p86;
	add.s32 	%r580, %r577, %r579;
	setp.gt.s32 	%p87, %r120, 224;
	ld.shared.u32 	%r581, [_ZZN3cub18CUB_300001_SM_10006detail6reduce28DeviceReduceSingleTileKernelINS2_10policy_hubIiyN4cuda3std3__44plusIiEEE10Policy1000EPiSC_iS9_iiNS7_10__identityEEEvT0_T1_T2_T3_T4_T6_E12temp_storage+36];
	selp.b32 	%r582, %r581, 0, %p87;
	add.s32 	%r686, %r580, %r582;
	bra.uni 	$L__BB28_72;
$L__BB28_22:
	mov.u32 	%r26, %tid.x;
	shl.b32 	%r377, %r26, 2;
	mul.wide.u32 	%rd86, %r377, 4;
	add.s64 	%rd76, %rd16, %rd86;
	// begin inline asm
	ld.global.nc.v2.u64 {%rd74, %rd75}, [%rd76];
	// end inline asm
	mov.b64 	{%r378, %r379}, %rd75;
	mov.b64 	{%r380, %r381}, %rd74;
	add.s64 	%rd79, %rd76, 4096;
	// begin inline asm
	ld.global.nc.v2.u64 {%rd77, %rd78}, [%rd79];
	// end inline asm
	mov.b64 	{%r382, %r383}, %rd78;
	mov.b64 	{%r384, %r385}, %rd77;
	add.s64 	%rd82, %rd76, 8192;
	// begin inline asm
	ld.global.nc.v2.u64 {%rd80, %rd81}, [%rd82];
	// end inline asm
	mov.b64 	{%r386, %r387}, %rd81;
	mov.b64 	{%r388, %r389}, %rd80;
	add.s64 	%rd85, %rd76, 12288;
	// begin inline asm
	ld.global.nc.v2.u64 {%rd83, %rd84}, [%rd85];
	// end inline asm
	mov.b64 	{%r390, %r391}, %rd84;
	mov.b64 	{%r392, %r393}, %rd83;
	add.s32 	%r394, %r381, %r380;
	add.s32 	%r395, %r378, %r394;
	add.s32 	%r396, %r379, %r395;
	add.s32 	%r397, %r384, %r396;
	add.s32 	%r398, %r385, %r397;
	add.s32 	%r399, %r382, %r398;
	add.s32 	%r400, %r383, %r399;
	add.s32 	%r401, %r388, %r400;
	add.s32 	%r402, %r389, %r401;
	add.s32 	%r403, %r386, %r402;
	add.s32 	%r404, %r387, %r403;
	add.s32 	%r405, %r392, %r404;
	add.s32 	%r406, %r393, %r405;
	add.s32 	%r407, %r390, %r406;
	add.s32 	%r659, %r391, %r407;
	setp.lt.u32 	%p50, %r120, 8192;
	mov.b32 	%r648, 4096;
	@%p50 bra 	$L__BB28_26;
	add.s32 	%r28, %r120, -4096;
	mov.b32 	%r648, 4096;
$L__BB28_24:
	mul.wide.s32 	%rd99, %r648, 4;
	add.s64 	%rd89, %rd76, %rd99;
	// begin inline asm
	ld.global.nc.v2.u64 {%rd87, %rd88}, [%rd89];
	// end inline asm
	mov.b64 	{%r409, %r410}, %rd88;
	mov.b64 	{%r411, %r412}, %rd87;
	add.s64 	%rd92, %rd89, 4096;
	// begin inline asm
	ld.global.nc.v2.u64 {%rd90, %rd91}, [%rd92];
	// end inline asm
	mov.b64 	{%r413, %r414}, %rd91;
	mov.b64 	{%r415, %r416}, %rd90;
	add.s64 	%rd95, %rd89, 8192;
	// begin inline asm
	ld.global.nc.v2.u64 {%rd93, %rd94}, [%rd95];
	// end inline asm
	mov.b64 	{%r417, %r418}, %rd94;
	mov.b64 	{%r419, %r420}, %rd93;
	add.s64 	%rd98, %rd89, 12288;
	// begin inline asm
	ld.global.nc.v2.u64 {%rd96, %rd97}, [%rd98];
	// end inline asm
	mov.b64 	{%r421, %r422}, %rd97;
	mov.b64 	{%r423, %r424}, %rd96;
	add.s32 	%r425, %r411, %r659;
	add.s32 	%r426, %r412, %r425;
	add.s32 	%r427, %r409, %r426;
	add.s32 	%r428, %r410, %r427;
	add.s32 	%r429, %r415, %r428;
	add.s32 	%r430, %r416, %r429;
	add.s32 	%r431, %r413, %r430;
	add.s32 	%r432, %r414, %r431;
	add.s32 	%r433, %r419, %r432;
	add.s32 	%r434, %r420, %r433;
	add.s32 	%r435, %r417, %r434;
	add.s32 	%r436, %r418, %r435;
	add.s32 	%r437, %r423, %r436;
	add.s32 	%r438, %r424, %r437;
	add.s32 	%r439, %r421, %r438;
	add.s32 	%r659, %r422, %r439;
	sub.s32 	%r440, %r120, %r648;
	setp.lt.s32 	%p51, %r440, 4096;
	@%p51 bra 	$L__BB28_34;
	add.s32 	%r648, %r648, 4096;
	setp.le.s32 	%p52, %r648, %r28;
	@%p52 bra 	$L__BB28_24;
$L__BB28_26:
	setp.le.s32 	%p53, %r120, %r648;
	@%p53 bra 	$L__BB28_34;
	sub.s32 	%r35, %r120, %r648;
	setp.ge.s32 	%p54, %r26, %r35;
	@%p54 bra 	$L__BB28_34;
	not.b32 	%r442, %r26;
	add.s32 	%r443, %r120, %r442;
	sub.s32 	%r36, %r443, %r648;
	and.b32  	%r444, %r36, 768;
	setp.eq.s32 	%p55, %r444, 768;
	mov.u32 	%r653, %r26;
	@%p55 bra 	$L__BB28_31;
	add.s32 	%r650, %r26, %r648;
	shr.u32 	%r445, %r36, 8;
	add.s32 	%r446, %r445, 1;
	and.b32  	%r447, %r446, 3;
	neg.s32 	%r649, %r447;
	mov.u32 	%r653, %r26;
$L__BB28_30:
	.pragma "nounroll";
	mul.wide.u32 	%rd101, %r650, 4;
	add.s64 	%rd100, %rd16, %rd101;
	// begin inline asm
	ld.global.nc.u32 %r448, [%rd100];
	// end inline asm
	add.s32 	%r659, %r448, %r659;
	add.s32 	%r653, %r653, 256;
	add.s32 	%r650, %r650, 256;
	add.s32 	%r649, %r649, 1;
	setp.ne.s32 	%p56, %r649, 0;
	@%p56 bra 	$L__BB28_30;
$L__BB28_31:
	setp.lt.u32 	%p57, %r36, 768;
	@%p57 bra 	$L__BB28_34;
	cvt.u64.u32 	%rd102, %r653;
	cvt.u64.u32 	%rd103, %r648;
	add.s64 	%rd104, %rd102, %rd103;
	shl.b64 	%rd105, %rd104, 2;
	add.s64 	%rd106, %rd105, %rd16;
	add.s64 	%rd122, %rd106, 2048;
	add.s32 	%r656, %r653, %r648;
$L__BB28_33:
	mul.wide.u32 	%rd111, %r656, 4;
	add.s64 	%rd107, %rd16, %rd111;
	// begin inline asm
	ld.global.nc.u32 %r449, [%rd107];
	// end inline asm
	add.s32 	%r453, %r449, %r659;
	add.s64 	%rd108, %rd122, -1024;
	// begin inline asm
	ld.global.nc.u32 %r450, [%rd108];
	// end inline asm
	add.s32 	%r454, %r450, %r453;
	// begin inline asm
	ld.global.nc.u32 %r451, [%rd122];
	// end inline asm
	add.s32 	%r455, %r451, %r454;
	add.s64 	%rd110, %rd122, 1024;
	// begin inline asm
	ld.global.nc.u32 %r452, [%rd110];
	// end inline asm
	add.s32 	%r659, %r452, %r455;
	add.s32 	%r653, %r653, 1024;
	add.s64 	%rd122, %rd122, 4096;
	add.s32 	%r656, %r656, 1024;
	setp.lt.s32 	%p58, %r653, %r35;
	@%p58 bra 	$L__BB28_33;
$L__BB28_34:
	// begin inline asm
	mov.u32 %r456, %laneid;
	// end inline asm
	mov.b32 	%r459, 1;
	mov.b32 	%r480, 31;
	mov.b32 	%r481, -1;
	// begin inline asm
	shfl.sync.down.b32 %r457, %r659, %r459, %r480, %r481;
	// end inline asm
	setp.gt.s32 	%p59, %r456, 30;
	selp.b32 	%r482, 0, %r457, %p59;
	add.s32 	%r463, %r482, %r659;
	mov.b32 	%r464, 2;
	// begin inline asm
	shfl.sync.down.b32 %r462, %r463, %r464, %r480, %r481;
	// end inline asm
	setp.gt.s32 	%p60, %r456, 29;
	selp.b32 	%r483, 0, %r462, %p60;
	add.s32 	%r468, %r463, %r483;
	mov.b32 	%r469, 4;
	// begin inline asm
	shfl.sync.down.b32 %r467, %r468, %r469, %r480, %r481;
	// end inline asm
	setp.gt.s32 	%p61, %r456, 27;
	selp.b32 	%r484, 0, %r467, %p61;
	add.s32 	%r473, %r468, %r484;
	mov.b32 	%r474, 8;
	// begin inline asm
	shfl.sync.down.b32 %r472, %r473, %r474, %r480, %r481;
	// end inline asm
	setp.gt.s32 	%p62, %r456, 23;
	selp.b32 	%r485, 0, %r472, %p62;
	add.s32 	%r478, %r473, %r485;
	mov.b32 	%r479, 16;
	// begin inline asm
	shfl.sync.down.b32 %r477, %r478, %r479, %r480, %r481;
	// end inline asm
	setp.gt.s32 	%p63, %r456, 15;
	selp.b32 	%r486, 0, %r477, %p63;
	add.s32 	%r686, %r478, %r486;
	setp.ne.s32 	%p64, %r456, 0;
	@%p64 bra 	$L__BB28_36;
	shr.u32 	%r487, %r26, 3;
	and.b32  	%r488, %r487, 124;
	mov.u32 	%r489, _ZZN3cub18CUB_300001_SM_10006detail6reduce28DeviceReduceSingleTileKernelINS2_10policy_hubIiyN4cuda3std3__44plusIiEEE10Policy1000EPiSC_iS9_iiNS7_10__identityEEEvT0_T1_T2_T3_T4_T6_E12temp_storage;
	add.s32 	%r490, %r489, %r488;
	st.shared.u32 	[%r490+8], %r686;
$L__BB28_36:
	bar.sync 	0;
	setp.ne.s32 	%p65, %r26, 0;
	@%p65 bra 	$L__BB28_72;
	ld.shared.u32 	%r491, [_ZZN3cub18CUB_300001_SM_10006detail6reduce28DeviceReduceSingleTileKernelINS2_10policy_hubIiyN4cuda3std3__44plusIiEEE10Policy1000EPiSC_iS9_iiNS7_10__identityEEEvT0_T1_T2_T3_T4_T6_E12temp_storage+12];
	add.s32 	%r492, %r491, %r686;
	ld.shared.u32 	%r493, [_ZZN3cub18CUB_300001_SM_10006detail6reduce28DeviceReduceSingleTileKernelINS2_10policy_hubIiyN4cuda3std3__44plusIiEEE10Policy1000EPiSC_iS9_iiNS7_10__identityEEEvT0_T1_T2_T3_T4_T6_E12temp_storage+16];
	add.s32 	%r494, %r492, %r493;
	ld.shared.u32 	%r495, [_ZZN3cub18CUB_300001_SM_10006detail6reduce28DeviceReduceSingleTileKernelINS2_10policy_hubIiyN4cuda3std3__44plusIiEEE10Policy1000EPiSC_iS9_iiNS7_10__identityEEEvT0_T1_T2_T3_T4_T6_E12temp_storage+20];
	add.s32 	%r496, %r494, %r495;
	ld.shared.u32 	%r497, [_ZZN3cub18CUB_300001_SM_10006detail6reduce28DeviceReduceSingleTileKernelINS2_10policy_hubIiyN4cuda3std3__44plusIiEEE10Policy1000EPiSC_iS9_iiNS7_10__identityEEEvT0_T1_T2_T3_T4_T6_E12temp_storage+24];
	add.s32 	%r498, %r496, %r497;
	ld.shared.u32 	%r499, [_ZZN3cub18CUB_300001_SM_10006detail6reduce28DeviceReduceSingleTileKernelINS2_10policy_hubIiyN4cuda3std3__44plusIiEEE10Policy1000EPiSC_iS9_iiNS7_10__identityEEEvT0_T1_T2_T3_T4_T6_E12temp_storage+28];
	add.s32 	%r500, %r498, %r499;
	ld.shared.u32 	%r501, [_ZZN3cub18CUB_300001_SM_10006detail6reduce28DeviceReduceSingleTileKernelINS2_10policy_hubIiyN4cuda3std3__44plusIiEEE10Policy1000EPiSC_iS9_iiNS7_10__identityEEEvT0_T1_T2_T3_T4_T6_E12temp_storage+32];
	add.s32 	%r502, %r500, %r501;
	ld.shared.u32 	%r503, [_ZZN3cub18CUB_300001_SM_10006detail6reduce28DeviceReduceSingleTileKernelINS2_10policy_hubIiyN4cuda3std3__44plusIiEEE10Policy1000EPiSC_iS9_iiNS7_10__identityEEEvT0_T1_T2_T3_T4_T6_E12temp_storage+36];
	add.s32 	%r686, %r502, %r503;
	bra.uni 	$L__BB28_72;
$L__BB28_38:
	setp.gt.s32 	%p3, %r120, 4095;
	@%p3 bra 	$L__BB28_56;
	mov.u32 	%r60, %tid.x;
	setp.ge.s32 	%p20, %r60, %r120;
	mov.b32 	%r670, 0;
	mov.u32 	%r665, %r60;
	@%p20 bra 	$L__BB28_41;
	mul.wide.u32 	%rd66, %r60, 4;
	add.s64 	%rd65, %rd16, %rd66;
	// begin inline asm
	ld.global.nc.u32 %r670, [%rd65];
	// end inline asm
	add.s32 	%r665, %r60, 256;
$L__BB28_41:
	setp.ge.s32 	%p21, %r665, %r120;
	@%p21 bra 	$L__BB28_47;
	not.b32 	%r252, %r665;
	add.s32 	%r65, %r120, %r252;
	and.b32  	%r253, %r65, 768;
	setp.eq.s32 	%p22, %r253, 768;
	@%p22 bra 	$L__BB28_45;
	mul.wide.u32 	%rd67, %r665, 4;
	add.s64 	%rd123, %rd16, %rd67;
	shr.u32 	%r254, %r65, 8;
	add.s32 	%r255, %r254, 1;
	and.b32  	%r256, %r255, 3;
	neg.s32 	%r662, %r256;
$L__BB28_44:
	.pragma "nounroll";
	// begin inline asm
	ld.global.nc.u32 %r257, [%rd123];
	// end inline asm
	add.s32 	%r670, %r257, %r670;
	add.s32 	%r665, %r665, 256;
	add.s64 	%rd123, %rd123, 1024;
	add.s32 	%r662, %r662, 1;
	setp.ne.s32 	%p23, %r662, 0;
	@%p23 bra 	$L__BB28_44;
$L__BB28_45:
	setp.lt.u32 	%p24, %r65, 768;
	@%p24 bra 	$L__BB28_47;
$L__BB28_46:
	mul.wide.s32 	%rd73, %r665, 4;
	add.s64 	%rd69, %rd16, %rd73;
	// begin inline asm
	ld.global.nc.u32 %r258, [%rd69];
	// end inline asm
	add.s32 	%r262, %r258, %r670;
	add.s64 	%rd70, %rd69, 1024;
	// begin inline asm
	ld.global.nc.u32 %r259, [%rd70];
	// end inline asm
	add.s32 	%r263, %r259, %r262;
	add.s64 	%rd71, %rd69, 2048;
	// begin inline asm
	ld.global.nc.u32 %r260, [%rd71];
	// end inline asm
	add.s32 	%r264, %r260, %r263;
	add.s64 	%rd72, %rd69, 3072;
	// begin inline asm
	ld.global.nc.u32 %r261, [%rd72];
	// end inline asm
	add.s32 	%r670, %r261, %r264;
	add.s32 	%r665, %r665, 1024;
	setp.lt.s32 	%p25, %r665, %r120;
	@%p25 bra 	$L__BB28_46;
$L__BB28_47:
	setp.lt.s32 	%p26, %r120, 256;
	@%p26 bra 	$L__BB28_52;
	// begin inline asm
	mov.u32 %r328, %laneid;
	// end inline asm
	mov.b32 	%r331, 1;
	mov.b32 	%r352, 31;
	mov.b32 	%r353, -1;
	// begin inline asm
	shfl.sync.down.b32 %r329, %r670, %r331, %r352, %r353;
	// end inline asm
	setp.gt.s32 	%p42, %r328, 30;
	selp.b32 	%r354, 0, %r329, %p42;
	add.s32 	%r335, %r354, %r670;
	mov.b32 	%r336, 2;
	// begin inline asm
	shfl.sync.down.b32 %r334, %r335, %r336, %r352, %r353;
	// end inline asm
	setp.gt.s32 	%p43, %r328, 29;
	selp.b32 	%r355, 0, %r334, %p43;
	add.s32 	%r340, %r335, %r355;
	mov.b32 	%r341, 4;
	// begin inline asm
	shfl.sync.down.b32 %r339, %r340, %r341, %r352, %r353;
	// end inline asm
	setp.gt.s32 	%p44, %r328, 27;
	selp.b32 	%r356, 0, %r339, %p44;
	add.s32 	%r345, %r340, %r356;
	mov.b32 	%r346, 8;
	// begin inline asm
	shfl.sync.down.b32 %r344, %r345, %r346, %r352, %r353;
	// end inline asm
	setp.gt.s32 	%p45, %r328, 23;
	selp.b32 	%r357, 0, %r344, %p45;
	add.s32 	%r350, %r345, %r357;
	mov.b32 	%r351, 16;
	// begin inline asm
	shfl.sync.down.b32 %r349, %r350, %r351, %r352, %r353;
	// end inline asm
	setp.gt.s32 	%p46, %r328, 15;
	selp.b32 	%r358, 0, %r349, %p46;
	add.s32 	%r686, %r350, %r358;
	setp.ne.s32 	%p47, %r328, 0;
	@%p47 bra 	$L__BB28_50;
	shr.u32 	%r359, %r60, 3;
	and.b32  	%r360, %r359, 124;
	mov.u32 	%r361, _ZZN3cub18CUB_300001_SM_10006detail6reduce28DeviceReduceSingleTileKernelINS2_10policy_hubIiyN4cuda3std3__44plusIiEEE10Policy1000EPiSC_iS9_iiNS7_10__identityEEEvT0_T1_T2_T3_T4_T6_E12temp_storage;
	add.s32 	%r362, %r361, %r360;
	st.shared.u32 	[%r362+8], %r686;
$L__BB28_50:
	bar.sync 	0;
	setp.ne.s32 	%p48, %r60, 0;
	@%p48 bra 	$L__BB28_72;
	ld.shared.u32 	%r363, [_ZZN3cub18CUB_300001_SM_10006detail6reduce28DeviceReduceSingleTileKernelINS2_10policy_hubIiyN4cuda3std3__44plusIiEEE10Policy1000EPiSC_iS9_iiNS7_10__identityEEEvT0_T1_T2_T3_T4_T6_E12temp_storage+12];
	add.s32 	%r364, %r363, %r686;
	ld.shared.u32 	%r365, [_ZZN3cub18CUB_300001_SM_10006detail6reduce28DeviceReduceSingleTileKernelINS2_10policy_hubIiyN4cuda3std3__44plusIiEEE10Policy1000EPiSC_iS9_iiNS7_10__identityEEEvT0_T1_T2_T3_T4_T6_E12temp_storage+16];
	add.s32 	%r366, %r364, %r365;
	ld.shared.u32 	%r367, [_ZZN3cub18CUB_300001_SM_10006detail6reduce28DeviceReduceSingleTileKernelINS2_10policy_hubIiyN4cuda3std3__44plusIiEEE10Policy1000EPiSC_iS9_iiNS7_10__identityEEEvT0_T1_T2_T3_T4_T6_E12temp_storage+20];
	add.s32 	%r368, %r366, %r367;
	ld.shared.u32 	%r369, [_ZZN3cub18CUB_300001_SM_10006detail6reduce28DeviceReduceSingleTileKernelINS2_10policy_hubIiyN4cuda3std3__44plusIiEEE10Policy1000EPiSC_iS9_iiNS7_10__identityEEEvT0_T1_T2_T3_T4_T6_E12temp_storage+24];
	add.s32 	%r370, %r368, %r369;
	ld.shared.u32 	%r371, [_ZZN3cub18CUB_300001_SM_10006detail6reduce28DeviceReduceSingleTileKernelINS2_10policy_hubIiyN4cuda3std3__44plusIiEEE10Policy1000EPiSC_iS9_iiNS7_10__identityEEEvT0_T1_T2_T3_T4_T6_E12temp_storage+28];
	add.s32 	%r372, %r370, %r371;
	ld.shared.u32 	%r373, [_ZZN3cub18CUB_300001_SM_10006detail6reduce28DeviceReduceSingleTileKernelINS2_10policy_hubIiyN4cuda3std3__44plusIiEEE10Policy1000EPiSC_iS9_iiNS7_10__identityEEEvT0_T1_T2_T3_T4_T6_E12temp_storage+32];
	add.s32 	%r374, %r372, %r373;
	ld.shared.u32 	%r375, [_ZZN3cub18CUB_300001_SM_10006detail6reduce28DeviceReduceSingleTileKernelINS2_10policy_hubIiyN4cuda3std3__44plusIiEEE10Policy1000EPiSC_iS9_iiNS7_10__identityEEEvT0_T1_T2_T3_T4_T6_E12temp_storage+36];
	add.s32 	%r686, %r374, %r375;
	bra.uni 	$L__BB28_72;
$L__BB28_52:
	// begin inline asm
	mov.u32 %r265, %laneid;
	// end inline asm
	and.b32  	%r291, %r60, 992;
	add.s32 	%r292, %r291, 32;
	setp.gt.s32 	%p27, %r292, %r120;
	not.b32 	%r293, %r291;
	add.s32 	%r294, %r120, %r293;
	selp.b32 	%r289, %r294, 31, %p27;
	mov.b32 	%r268, 1;
	mov.b32 	%r290, -1;
	// begin inline asm
	shfl.sync.down.b32 %r266, %r670, %r268, %r289, %r290;
	// end inline asm
	setp.lt.s32 	%p28, %r265, %r289;
	selp.b32 	%r295, %r266, 0, %p28;
	add.s32 	%r272, %r295, %r670;
	mov.b32 	%r273, 2;
	// begin inline asm
	shfl.sync.down.b32 %r271, %r272, %r273, %r289, %r290;
	// end inline asm
	add.s32 	%r296, %r265, 2;
	setp.gt.s32 	%p29, %r296, %r289;
	selp.b32 	%r297, 0, %r271, %p29;
	add.s32 	%r277, %r272, %r297;
	mov.b32 	%r278, 4;
	// begin inline asm
	shfl.sync.down.b32 %r276, %r277, %r278, %r289, %r290;
	// end inline asm
	add.s32 	%r298, %r265, 4;
	setp.gt.s32 	%p30, %r298, %r289;
	selp.b32 	%r299, 0, %r276, %p30;
	add.s32 	%r282, %r277, %r299;
	mov.b32 	%r283, 8;
	// begin inline asm
	shfl.sync.down.b32 %r281, %r282, %r283, %r289, %r290;
	// end inline asm
	add.s32 	%r300, %r265, 8;
	setp.gt.s32 	%p31, %r300, %r289;
	selp.b32 	%r301, 0, %r281, %p31;
	add.s32 	%r287, %r282, %r301;
	mov.b32 	%r288, 16;
	// begin inline asm
	shfl.sync.down.b32 %r286, %r287, %r288, %r289, %r290;
	// end inline asm
	add.s32 	%r302, %r265, 16;
	setp.gt.s32 	%p32, %r302, %r289;
	selp.b32 	%r303, 0, %r286, %p32;
	add.s32 	%r686, %r287, %r303;
	setp.ne.s32 	%p33, %r265, 0;
	@%p33 bra 	$L__BB28_54;
	shr.u32 	%r304, %r60, 3;
	and.b32  	%r305, %r304, 124;
	mov.u32 	%r306, _ZZN3cub18CUB_300001_SM_10006detail6reduce28DeviceReduceSingleTileKernelINS2_10policy_hubIiyN4cuda3std3__44plusIiEEE10Policy1000EPiSC_iS9_iiNS7_10__identityEEEvT0_T1_T2_T3_T4_T6_E12temp_storage;
	add.s32 	%r307, %r306, %r305;
	st.shared.u32 	[%r307+8], %r686;
$L__BB28_54:
	bar.sync 	0;
	setp.ne.s32 	%p34, %r60, 0;
	@%p34 bra 	$L__BB28_72;
	setp.gt.s32 	%p35, %r120, 32;
	ld.shared.u32 	%r308, [_ZZN3cub18CUB_300001_SM_10006detail6reduce28DeviceReduceSingleTileKernelINS2_10policy_hubIiyN4cuda3std3__44plusIiEEE10Policy1000EPiSC_iS9_iiNS7_10__identityEEEvT0_T1_T2_T3_T4_T6_E12temp_storage+12];
	selp.b32 	%r309, %r308, 0, %p35;
	add.s32 	%r310, %r309, %r686;
	setp.gt.s32 	%p36, %r120, 64;
	ld.shared.u32 	%r311, [_ZZN3cub18CUB_300001_SM_10006detail6reduce28DeviceReduceSingleTileKernelINS2_10policy_hubIiyN4cuda3std3__44plusIiEEE10Policy1000EPiSC_iS9_iiNS7_10__identityEEEvT0_T1_T2_T3_T4_T6_E12temp_storage+16];
	selp.b32 	%r312, %r311, 0, %p36;
	add.s32 	%r313, %r310, %r312;
	setp.gt.s32 	%p37, %r120, 96;
	ld.shared.u32 	%r314, [_ZZN3cub18CUB_300001_SM_10006detail6reduce28DeviceReduceSingleTileKernelINS2_10policy_hubIiyN4cuda3std3__44plusIiEEE10Policy1000EPiSC_iS9_iiNS7_10__identityEEEvT0_T1_T2_T3_T4_T6_E12temp_storage+20];
	selp.b32 	%r315, %r314, 0, %p37;
	add.s32 	%r316, %r313, %r315;
	setp.gt.s32 	%p38, %r120, 128;
	ld.shared.u32 	%r317, [_ZZN3cub18CUB_300001_SM_10006detail6reduce28DeviceReduceSingleTileKernelINS2_10policy_hubIiyN4cuda3std3__44plusIiEEE10Policy1000EPiSC_iS9_iiNS7_10__identityEEEvT0_T1_T2_T3_T4_T6_E12temp_storage+24];
	selp.b32 	%r318, %r317, 0, %p38;
	add.s32 	%r319, %r316, %r318;
	setp.gt.s32 	%p39, %r120, 160;
	ld.shared.u32 	%r320, [_ZZN3cub18CUB_300001_SM_10006detail6reduce28DeviceReduceSingleTileKernelINS2_10policy_hubIiyN4cuda3std3__44plusIiEEE10Policy1000EPiSC_iS9_iiNS7_10__identityEEEvT0_T1_T2_T3_T4_T6_E12temp_storage+28];
	selp.b32 	%r321, %r320, 0, %p39;
	add.s32 	%r322, %r319, %r321;
	setp.gt.s32 	%p40, %r120, 192;
	ld.shared.u32 	%r323, [_ZZN3cub18CUB_300001_SM_10006detail6reduce28DeviceReduceSingleTileKernelINS2_10policy_hubIiyN4cuda3std3__44plusIiEEE10Policy1000EPiSC_iS9_iiNS7_10__identityEEEvT0_T1_T2_T3_T4_T6_E12temp_storage+32];
	selp.b32 	%r324, %r323, 0, %p40;
	add.s32 	%r325, %r322, %r324;
	setp.gt.s32 	%p41, %r120, 224;
	ld.shared.u32 	%r326, [_ZZN3cub18CUB_300001_SM_10006detail6reduce28DeviceReduceSingleTileKernelINS2_10policy_hubIiyN4cuda3std3__44plusIiEEE10Policy1000EPiSC_iS9_iiNS7_10__identityEEEvT0_T1_T2_T3_T4_T6_E12temp_storage+36];
	selp.b32 	%r327, %r326, 0, %p41;
	add.s32 	%r686, %r325, %r327;
	bra.uni 	$L__BB28_72;
$L__BB28_56:
	mov.u32 	%r85, %tid.x;
	mul.wide.u32 	%rd35, %r85, 4;
	add.s64 	%rd19, %rd16, %rd35;
	// begin inline asm
	ld.global.nc.u32 %r122, [%rd19];
	// end inline asm
	add.s64 	%rd20, %rd19, 1024;
	// begin inline asm
	ld.global.nc.u32 %r123, [%rd20];
	// end inline asm
	add.s64 	%rd21, %rd19, 2048;
	// begin inline asm
	ld.global.nc.u32 %r124, [%rd21];
	// end inline asm
	add.s64 	%rd22, %rd19, 3072;
	// begin inline asm
	ld.global.nc.u32 %r125, [%rd22];
	// end inline asm
	add.s64 	%rd23, %rd19, 4096;
	// begin inline asm
	ld.global.nc.u32 %r126, [%rd23];
	// end inline asm
	add.s64 	%rd24, %rd19, 5120;
	// begin inline asm
	ld.global.nc.u32 %r127, [%rd24];
	// end inline asm
	add.s64 	%rd25, %rd19, 6144;
	// begin inline asm
	ld.global.nc.u32 %r128, [%rd25];
	// end inline asm
	add.s64 	%rd26, %rd19, 7168;
	// begin inline asm
	ld.global.nc.u32 %r129, [%rd26];
	// end inline asm
	add.s64 	%rd27, %rd19, 8192;
	// begin inline asm
	ld.global.nc.u32 %r130, [%rd27];
	// end inline asm
	add.s64 	%rd28, %rd19, 9216;
	// begin inline asm
	ld.global.nc.u32 %r131, [%rd28];
	// end inline asm
	add.s64 	%rd29, %rd19, 10240;
	// begin inline asm
	ld.global.nc.u32 %r132, [%rd29];
	// end inline asm
	add.s64 	%rd30, %rd19, 11264;
	// begin inline asm
	ld.global.nc.u32 %r133, [%rd30];
	// end inline asm
	add.s64 	%rd31, %rd19, 12288;
	// begin inline asm
	ld.global.nc.u32 %r134, [%rd31];
	// end inline asm
	add.s64 	%rd32, %rd19, 13312;
	// begin inline asm
	ld.global.nc.u32 %r135, [%rd32];
	// end inline asm
	add.s64 	%rd33, %rd19, 14336;
	// begin inline asm
	ld.global.nc.u32 %r136, [%rd33];
	// end inline asm
	add.s64 	%rd34, %rd19, 15360;
	// begin inline asm
	ld.global.nc.u32 %r137, [%rd34];
	// end inline asm
	add.s32 	%r139, %r123, %r122;
	add.s32 	%r140, %r124, %r139;
	add.s32 	%r141, %r125, %r140;
	add.s32 	%r142, %r126, %r141;
	add.s32 	%r143, %r127, %r142;
	add.s32 	%r144, %r128, %r143;
	add.s32 	%r145, %r129, %r144;
	add.s32 	%r146, %r130, %r145;
	add.s32 	%r147, %r131, %r146;
	add.s32 	%r148, %r132, %r147;
	add.s32 	%r149, %r133, %r148;
	add.s32 	%r150, %r134, %r149;
	add.s32 	%r151, %r135, %r150;
	add.s32 	%r152, %r136, %r151;
	add.s32 	%r685, %r137, %r152;
	setp.lt.u32 	%p4, %r120, 8192;
	mov.b32 	%r674, 4096;
	@%p4 bra 	$L__BB28_60;
	add.s32 	%r87, %r120, -4096;
	mov.b32 	%r674, 4096;
$L__BB28_58:
	mul.wide.s32 	%rd52, %r674, 4;
	add.s64 	%rd36, %rd19, %rd52;
	// begin inline asm
	ld.global.nc.u32 %r154, [%rd36];
	// end inline asm
	add.s64 	%rd37, %rd36, 1024;
	// begin inline asm
	ld.global.nc.u32 %r155, [%rd37];
	// end inline asm
	add.s64 	%rd38, %rd36, 2048;
	// begin inline asm
	ld.global.nc.u32 %r156, [%rd38];
	// end inline asm
	add.s64 	%rd39, %rd36, 3072;
	// begin inline asm
	ld.global.nc.u32 %r157, [%rd39];
	// end inline asm
	add.s64 	%rd40, %rd36, 4096;
	// begin inline asm
	ld.global.nc.u32 %r158, [%rd40];
	// end inline asm
	add.s64 	%rd41, %rd36, 5120;
	// begin inline asm
	ld.global.nc.u32 %r159, [%rd41];
	// end inline asm
	add.s64 	%rd42, %rd36, 6144;
	// begin inline asm
	ld.global.nc.u32 %r160, [%rd42];
	// end inline asm
	add.s64 	%rd43, %rd36, 7168;
	// begin inline asm
	ld.global.nc.u32 %r161, [%rd43];
	// end inline asm
	add.s64 	%rd44, %rd36, 8192;
	// begin inline asm
	ld.global.nc.u32 %r162, [%rd44];
	// end inline asm
	add.s64 	%rd45, %rd36, 9216;
	// begin inline asm
	ld.global.nc.u32 %r163, [%rd45];
	// end inline asm
	add.s64 	%rd46, %rd36, 10240;
	// begin inline asm
	ld.global.nc.u32 %r164, [%rd46];
	// end inline asm
	add.s64 	%rd47, %rd36, 11264;
	// begin inline asm
	ld.global.nc.u32 %r165, [%rd47];
	// end inline asm
	add.s64 	%rd48, %rd36, 12288;
	// begin inline asm
	ld.global.nc.u32 %r166, [%rd48];
	// end inline asm
	add.s64 	%rd49, %rd36, 13312;
	// begin inline asm
	ld.global.nc.u32 %r167, [%rd49];
	// end inline asm
	add.s64 	%rd50, %rd36, 14336;
	// begin inline asm
	ld.global.nc.u32 %r168, [%rd50];
	// end inline asm
	add.s64 	%rd51, %rd36, 15360;
	// begin inline asm
	ld.global.nc.u32 %r169, [%rd51];
	// end inline asm
	add.s32 	%r170, %r154, %r685;
	add.s32 	%r171, %r155, %r170;
	add.s32 	%r172, %r156, %r171;
	add.s32 	%r173, %r157, %r172;
	add.s32 	%r174, %r158, %r173;
	add.s32 	%r175, %r159, %r174;
	add.s32 	%r176, %r160, %r175;
	add.s32 	%r177, %r161, %r176;
	add.s32 	%r178, %r162, %r177;
	add.s32 	%r179, %r163, %r178;
	add.s32 	%r180, %r164, %r179;
	add.s32 	%r181, %r165, %r180;
	add.s32 	%r182, %r166, %r181;
	add.s32 	%r183, %r167, %r182;
	add.s32 	%r184, %r168, %r183;
	add.s32 	%r685, %r169, %r184;
	sub.s32 	%r185, %r120, %r674;
	setp.lt.s32 	%p5, %r185, 4096;
	@%p5 bra 	$L__BB28_68;
	add.s32 	%r674, %r674, 4096;
	setp.le.s32 	%p6, %r674, %r87;
	@%p6 bra 	$L__BB28_58;
$L__BB28_60:
	setp.le.s32 	%p7, %r120, %r674;
	@%p7 bra 	$L__BB28_68;
	sub.s32 	%r94, %r120, %r674;
	setp.ge.s32 	%p8, %r85, %r94;
	@%p8 bra 	$L__BB28_68;
	not.b32 	%r187, %r85;
	add.s32 	%r188, %r120, %r187;
	sub.s32 	%r95, %r188, %r674;
	and.b32  	%r189, %r95, 768;
	setp.eq.s32 	%p9, %r189, 768;
	mov.u32 	%r679, %r85;
	@%p9 bra 	$L__BB28_65;
	add.s32 	%r676, %r85, %r674;
	shr.u32 	%r190, %r95, 8;
	add.s32 	%r191, %r190, 1;
	and.b32  	%r192, %r191, 3;
	neg.s32 	%r675, %r192;
	mov.u32 	%r679, %r85;
$L__BB28_64:
	.pragma "nounroll";
	mul.wide.u32 	%rd54, %r676, 4;
	add.s64 	%rd53, %rd16, %rd54;
	// begin inline asm
	ld.global.nc.u32 %r193, [%rd53];
	// end inline asm
	add.s32 	%r685, %r193, %r685;
	add.s32 	%r679, %r679, 256;
	add.s32 	%r676, %r676, 256;
	add.s32 	%r675, %r675, 1;
	setp.ne.s32 	%p10, %r675, 0;
	@%p10 bra 	$L__BB28_64;
$L__BB28_65:
	setp.lt.u32 	%p11, %r95, 768;
	@%p11 bra 	$L__BB28_68;
	cvt.u64.u32 	%rd55, %r679;
	cvt.u64.u32 	%rd56, %r674;
	add.s64 	%rd57, %rd55, %rd56;
	shl.b64 	%rd58, %rd57, 2;
	add.s64 	%rd59, %rd58, %rd16;
	add.s64 	%rd124, %rd59, 2048;
	add.s32 	%r682, %r679, %r674;
$L__BB28_67:
	mul.wide.u32 	%rd64, %r682, 4;
	add.s64 	%rd60, %rd16, %rd64;
	// begin inline asm
	ld.global.nc.u32 %r194, [%rd60];
	// end inline asm
	add.s32 	%r198, %r194, %r685;
	add.s64 	%rd61, %rd124, -1024;
	// begin inline asm
	ld.global.nc.u32 %r195, [%rd61];
	// end inline asm
	add.s32 	%r199, %r195, %r198;
	// begin inline asm
	ld.global.nc.u32 %r196, [%rd124];
	// end inline asm
	add.s32 	%r200, %r196, %r199;
	add.s64 	%rd63, %rd124, 1024;
	// begin inline asm
	ld.global.nc.u32 %r197, [%rd63];
	// end inline asm
	add.s32 	%r685, %r197, %r200;
	add.s32 	%r679, %r679, 1024;
	add.s64 	%rd124, %rd124, 4096;
	add.s32 	%r682, %r682, 1024;
	setp.lt.s32 	%p12, %r679, %r94;
	@%p12 bra 	$L__BB28_67;
$L__BB28_68:
	// begin inline asm
	mov.u32 %r201, %laneid;
	// end inline asm
	mov.b32 	%r204, 1;
	mov.b32 	%r225, 31;
	mov.b32 	%r226, -1;
	// begin inline asm
	shfl.sync.down.b32 %r202, %r685, %r204, %r225, %r226;
	// end inline asm
	setp.gt.s32 	%p13, %r201, 30;
	selp.b32 	%r227, 0, %r202, %p13;
	add.s32 	%r208, %r227, %r685;
	mov.b32 	%r209, 2;
	// begin inline asm
	shfl.sync.down.b32 %r207, %r208, %r209, %r225, %r226;
	// end inline asm
	setp.gt.s32 	%p14, %r201, 29;
	selp.b32 	%r228, 0, %r207, %p14;
	add.s32 	%r213, %r208, %r228;
	mov.b32 	%r214, 4;
	// begin inline asm
	shfl.sync.down.b32 %r212, %r213, %r214, %r225, %r226;
	// end inline asm
	setp.gt.s32 	%p15, %r201, 27;
	selp.b32 	%r229, 0, %r212, %p15;
	add.s32 	%r218, %r213, %r229;
	mov.b32 	%r219, 8;
	// begin inline asm
	shfl.sync.down.b32 %r217, %r218, %r219, %r225, %r226;
	// end inline asm
	setp.gt.s32 	%p16, %r201, 23;
	selp.b32 	%r230, 0, %r217, %p16;
	add.s32 	%r223, %r218, %r230;
	mov.b32 	%r224, 16;
	// begin inline asm
	shfl.sync.down.b32 %r222, %r223, %r224, %r225, %r226;
	// end inline asm
	setp.gt.s32 	%p17, %r201, 15;
	selp.b32 	%r231, 0, %r222, %p17;
	add.s32 	%r686, %r223, %r231;
	setp.ne.s32 	%p18, %r201, 0;
	@%p18 bra 	$L__BB28_70;
	shr.u32 	%r232, %r85, 3;
	and.b32  	%r233, %r232, 124;
	mov.u32 	%r234, _ZZN3cub18CUB_300001_SM_10006detail6reduce28DeviceReduceSingleTileKernelINS2_10policy_hubIiyN4cuda3std3__44plusIiEEE10Policy1000EPiSC_iS9_iiNS7_10__identityEEEvT0_T1_T2_T3_T4_T6_E12temp_storage;
	add.s32 	%r235, %r234, %r233;
	st.shared.u32 	[%r235+8], %r686;
$L__BB28_70:
	bar.sync 	0;
	setp.ne.s32 	%p19, %r85, 0;
	@%p19 bra 	$L__BB28_72;
	ld.shared.u32 	%r236, [_ZZN3cub18CUB_300001_SM_10006detail6reduce28DeviceReduceSingleTileKernelINS2_10policy_hubIiyN4cuda3std3__44plusIiEEE10Policy1000EPiSC_iS9_iiNS7_10__identityEEEvT0_T1_T2_T3_T4_T6_E12temp_storage+12];
	add.s32 	%r237, %r236, %r686;
	ld.shared.u32 	%r238, [_ZZN3cub18CUB_300001_SM_10006detail6reduce28DeviceReduceSingleTileKernelINS2_10policy_hubIiyN4cuda3std3__44plusIiEEE10Policy1000EPiSC_iS9_iiNS7_10__identityEEEvT0_T1_T2_T3_T4_T6_E12temp_storage+16];
	add.s32 	%r239, %r237, %r238;
	ld.shared.u32 	%r240, [_ZZN3cub18CUB_300001_SM_10006detail6reduce28DeviceReduceSingleTileKernelINS2_10policy_hubIiyN4cuda3std3__44plusIiEEE10Policy1000EPiSC_iS9_iiNS7_10__identityEEEvT0_T1_T2_T3_T4_T6_E12temp_storage+20];
	add.s32 	%r241, %r239, %r240;
	ld.shared.u32 	%r242, [_ZZN3cub18CUB_300001_SM_10006detail6reduce28DeviceReduceSingleTileKernelINS2_10policy_hubIiyN4cuda3std3__44plusIiEEE10Policy1000EPiSC_iS9_iiNS7_10__identityEEEvT0_T1_T2_T3_T4_T6_E12temp_storage+24];
	add.s32 	%r243, %r241, %r242;
	ld.shared.u32 	%r244, [_ZZN3cub18CUB_300001_SM_10006detail6reduce28DeviceReduceSingleTileKernelINS2_10policy_hubIiyN4cuda3std3__44plusIiEEE10Policy1000EPiSC_iS9_iiNS7_10__identityEEEvT0_T1_T2_T3_T4_T6_E12temp_storage+28];
	add.s32 	%r245, %r243, %r244;
	ld.shared.u32 	%r246, [_ZZN3cub18CUB_300001_SM_10006detail6reduce28DeviceReduceSingleTileKernelINS2_10policy_hubIiyN4cuda3std3__44plusIiEEE10Policy1000EPiSC_iS9_iiNS7_10__identityEEEvT0_T1_T2_T3_T4_T6_E12temp_storage+32];
	add.s32 	%r247, %r245, %r246;
	ld.shared.u32 	%r248, [_ZZN3cub18CUB_300001_SM_10006detail6reduce28DeviceReduceSingleTileKernelINS2_10policy_hubIiyN4cuda3std3__44plusIiEEE10Policy1000EPiSC_iS9_iiNS7_10__identityEEEvT0_T1_T2_T3_T4_T6_E12temp_storage+36];
	add.s32 	%r686, %r247, %r248;
$L__BB28_72:
	mov.u32 	%r631, %tid.x;
	setp.ne.s32 	%p95, %r631, 0;
	@%p95 bra 	$L__BB28_74;
	add.s32 	%r632, %r686, %r121;
	st.global.u32 	[%rd1], %r632;
$L__BB28_74:
	ret;

}
	// .globl	_ZN3cub18CUB_300001_SM_10006detail4scan20DeviceScanInitKernelINS0_13ScanTileStateIiLb1EEEEEvT_i
.visible .entry _ZN3cub18CUB_300001_SM_10006detail4scan20DeviceScanInitKernelINS0_13ScanTileStateIiLb1EEEEEvT_i(
	.param .align 8 .b8 _ZN3cub18CUB_300001_SM_10006detail4scan20DeviceScanInitKernelINS0_13ScanTileStateIiLb1EEEEEvT_i_param_0[8],
	.param .u32 _ZN3cub18CUB_300001_SM_10006detail4scan20DeviceScanInitKernelINS0_13ScanTileStateIiLb1EEEEEvT_i_param_1
)
{
	.reg .pred 	%p<5>;
	.reg .b32 	%r<10>;
	.reg .b64 	%rd<7>;

	ld.param.u64 	%rd2, [_ZN3cub18CUB_300001_SM_10006detail4scan20DeviceScanInitKernelINS0_13ScanTileStateIiLb1EEEEEvT_i_param_0];
	ld.param.u32 	%r4, [_ZN3cub18CUB_300001_SM_10006detail4scan20DeviceScanInitKernelINS0_13ScanTileStateIiLb1EEEEEvT_i_param_1];
	cvta.to.global.u64 	%rd1, %rd2;
	mov.u32 	%r1, %ctaid.x;
	mov.u32 	%r5, %ntid.x;
	mov.u32 	%r2, %tid.x;
	mad.lo.s32 	%r3, %r1, %r5, %r2;
	setp.ge.s32 	%p1, %r3, %r4;
	@%p1 bra 	$L__BB29_2;
	mul.wide.s32 	%rd3, %r3, 8;
	add.s64 	%rd4, %rd1, %rd3;
	mov.b32 	%r6, 0;
	mov.b32 	%r7, 99;
	st.global.v2.u32 	[%rd4+256], {%r7, %r6};
$L__BB29_2:
	setp.ne.s32 	%p2, %r1, 0;
	setp.gt.u32 	%p3, %r2, 31;
	or.pred  	%p4, %p2, %p3;
	@%p4 bra 	$L__BB29_4;
	mul.wide.u32 	%rd5, %r2, 8;
	add.s64 	%rd6, %rd1, %rd5;
	mov.b32 	%r9, 0;
	st.global.v2.u32 	[%rd6], {%r9, %r9};
$L__BB29_4:
	ret;

}
	// .globl	_ZN3cub18CUB_300001_SM_10006detail4scan16DeviceScanKernelINS2_10policy_hubIiiijN4cuda3std3__44plusIvEEE10Policy1000EN6thrust24THRUST_300001_SM_1000_NS10device_ptrIiEESF_NS0_13ScanTileStateIiLb1EEES9_NS1_10InputValueIiPiEEjiLb0EiEEvT0_T1_T2_iT3_T4_T5_
.visible .entry _ZN3cub18CUB_300001_SM_10006detail4scan16DeviceScanKernelINS2_10policy_hubIiiijN4cuda3std3__44plusIvEEE10Policy1000EN6thrust24THRUST_300001_SM_1000_NS10device_ptrIiEESF_NS0_13ScanTileStateIiLb1EEES9_NS1_10InputValueIiPiEEjiLb0EiEEvT0_T1_T2_iT3_T4_T5_(
	.param .align 8 .b8 _ZN3cub18CUB_300001_SM_10006detail4scan16DeviceScanKernelINS2_10policy_hubIiiijN4cuda3std3__44plusIvEEE10Policy1000EN6thrust24THRUST_300001_SM_1000_NS10device_ptrIiEESF_NS0_13ScanTileStateIiLb1EEES9_NS1_10InputValueIiPiEEjiLb0EiEEvT0_T1_T2_iT3_T4_T5__param_0[8],
	.param .align 8 .b8 _ZN3cub18CUB_300001_SM_10006detail4scan16DeviceScanKernelINS2_10policy_hubIiiijN4cuda3std3__44plusIvEEE10Policy1000EN6thrust24THRUST_300001_SM_1000_NS10device_ptrIiEESF_NS0_13ScanTileStateIiLb1EEES9_NS1_10InputValueIiPiEEjiLb0EiEEvT0_T1_T2_iT3_T4_T5__param_1[8],
	.param .align 8 .b8 _ZN3cub18CUB_300001_SM_10006detail4scan16DeviceScanKernelINS2_10policy_hubIiiijN4cuda3std3__44plusIvEEE10Policy1000EN6thrust24THRUST_300001_SM_1000_NS10device_ptrIiEESF_NS0_13ScanTileStateIiLb1EEES9_NS1_10InputValueIiPiEEjiLb0EiEEvT0_T1_T2_iT3_T4_T5__param_2[8],
	.param .u32 _ZN3cub18CUB_300001_SM_10006detail4scan16DeviceScanKernelINS2_10policy_hubIiiijN4cuda3std3__44plusIvEEE10Policy1000EN6thrust24THRUST_300001_SM_1000_NS10device_ptrIiEESF_NS0_13ScanTileStateIiLb1EEES9_NS1_10InputValueIiPiEEjiLb0EiEEvT0_T1_T2_iT3_T4_T5__param_3,
	.param .align 1 .b8 _ZN3cub18CUB_300001_SM_10006detail4scan16DeviceScanKernelINS2_10policy_hubIiiijN4cuda3std3__44plusIvEEE10Policy1000EN6thrust24THRUST_300001_SM_1000_NS10device_ptrIiEESF_NS0_13ScanTileStateIiLb1EEES9_NS1_10InputValueIiPiEEjiLb0EiEEvT0_T1_T2_iT3_T4_T5__param_4[1],
	.param .align 8 .b8 _ZN3cub18CUB_300001_SM_10006detail4scan16DeviceScanKernelINS2_10policy_hubIiiijN4cuda3std3__44plusIvEEE10Policy1000EN6thrust24THRUST_300001_SM_1000_NS10device_ptrIiEESF_NS0_13ScanTileStateIiLb1EEES9_NS1_10InputValueIiPiEEjiLb0EiEEvT0_T1_T2_iT3_T4_T5__param_5[16],
	.param .u32 _ZN3cub18CUB_300001_SM_10006detail4scan16DeviceScanKernelINS2_10policy_hubIiiijN4cuda3std3__44plusIvEEE10Policy1000EN6thrust24THRUST_300001_SM_1000_NS10device_ptrIiEESF_NS0_13ScanTileStateIiLb1EEES9_NS1_10InputValueIiPiEEjiLb0EiEEvT0_T1_T2_iT3_T4_T5__param_6
)
.maxntid 384
{
	.reg .pred 	%p<160>;
	.reg .b16 	%rs<3>;
	.reg .b32 	%r<1050>;
	.reg .b64 	%rd<58>;
	// demoted variable
	.shared .align 16 .b8 _ZZN3cub18CUB_300001_SM_10006detail4scan16DeviceScanKernelINS2_10policy_hubIiiijN4cuda3std3__44plusIvEEE10Policy1000EN6thrust24THRUST_300001_SM_1000_NS10device_ptrIiEESF_NS0_13ScanTileStateIiLb1EEES9_NS1_10InputValueIiPiEEjiLb0EiEEvT0_T1_T2_iT3_T4_T5_E12temp_storage[33808];
	ld.param.u32 	%r239, [_ZN3cub18CUB_300001_SM_10006detail4scan16DeviceScanKernelINS2_10policy_hubIiiijN4cuda3std3__44plusIvEEE10Policy1000EN6thrust24THRUST_300001_SM_1000_NS10device_ptrIiEESF_NS0_13ScanTileStateIiLb1EEES9_NS1_10InputValueIiPiEEjiLb0EiEEvT0_T1_T2_iT3_T4_T5__param_5];
	bfe.u32 	%r240, %r239, 0, 8;
	cvt.u16.u32 	%rs1, %r240;
	and.b16  	%rs2, %rs1, 255;
	ld.param.u64 	%rd16, [_ZN3cub18CUB_300001_SM_10006detail4scan16DeviceScanKernelINS2_10policy_hubIiiijN4cuda3std3__44plusIvEEE10Policy1000EN6thrust24THRUST_300001_SM_1000_NS10device_ptrIiEESF_NS0_13ScanTileStateIiLb1EEES9_NS1_10InputValueIiPiEEjiLb0EiEEvT0_T1_T2_iT3_T4_T5__param_2];
	ld.param.u64 	%rd15, [_ZN3cub18CUB_300001_SM_10006detail4scan16DeviceScanKernelINS2_10policy_hubIiiijN4cuda3std3__44plusIvEEE10Policy1000EN6thrust24THRUST_300001_SM_1000_NS10device_ptrIiEESF_NS0_13ScanTileStateIiLb1EEES9_NS1_10InputValueIiPiEEjiLb0EiEEvT0_T1_T2_iT3_T4_T5__param_1];
	ld.param.u64 	%rd14, [_ZN3cub18CUB_300001_SM_10006detail4scan16DeviceScanKernelINS2_10policy_hubIiiijN4cuda3std3__44plusIvEEE10Policy1000EN6thrust24THRUST_300001_SM_1000_NS10device_ptrIiEESF_NS0_13ScanTileStateIiLb1EEES9_NS1_10InputValueIiPiEEjiLb0EiEEvT0_T1_T2_iT3_T4_T5__param_0];
	ld.param.u64 	%rd1, [_ZN3cub18CUB_300001_SM_10006detail4scan16DeviceScanKernelINS2_10policy_hubIiiijN4cuda3std3__44plusIvEEE10Policy1000EN6thrust24THRUST_300001_SM_1000_NS10device_ptrIiEESF_NS0_13ScanTileStateIiLb1EEES9_NS1_10InputValueIiPiEEjiLb0EiEEvT0_T1_T2_iT3_T4_T5__param_5+8];
	ld.param.u32 	%r238, [_ZN3cub18CUB_300001_SM_10006detail4scan16DeviceScanKernelINS2_10policy_hubIiiijN4cuda3std3__44plusIvEEE10Policy1000EN6thrust24THRUST_300001_SM_1000_NS10device_ptrIiEESF_NS0_13ScanTileStateIiLb1EEES9_NS1_10InputValueIiPiEEjiLb0EiEEvT0_T1_T2_iT3_T4_T5__param_6];
	setp.eq.s16 	%p1, %rs2, 0;
	@%p1 bra 	$L__BB30_2;
	cvta.to.global.u64 	%rd17, %rd1;
	ld.global.u32 	%r997, [%rd17];
	bra.uni 	$L__BB30_3;
$L__BB30_2:
	cvt.u32.u64 	%r997, %rd1;
$L__BB30_3:
	ld.param.u32 	%r995, [_ZN3cub18CUB_300001_SM_10006detail4scan16DeviceScanKernelINS2_10policy_hubIiiijN4cuda3std3__44plusIvEEE10Policy1000EN6thrust24THRUST_300001_SM_1000_NS10device_ptrIiEESF_NS0_13ScanTileStateIiLb1EEES9_NS1_10InputValueIiPiEEjiLb0EiEEvT0_T1_T2_iT3_T4_T5__param_3];
	cvta.to.global.u64 	%rd3, %rd14;
	cvta.to.global.u64 	%rd4, %rd15;
	mov.u32 	%r241, %ctaid.x;
	add.s32 	%r998, %r995, %r241;
	mul.lo.s32 	%r5, %r998, 8448;
	sub.s32 	%r6, %r238, %r5;
	setp.lt.u32 	%p2, %r6, 8449;
	@%p2 bra 	$L__BB30_29;
	cvt.u64.u32 	%rd40, %r5;
	mov.u32 	%r7, %tid.x;
	and.b32  	%r640, %r7, 31;
	and.b32  	%r641, %r7, 992;
	mul.lo.s32 	%r642, %r641, 22;
	or.b32  	%r643, %r642, %r640;
	cvt.u64.u32 	%rd41, %r643;
	add.s64 	%rd5, %rd41, %rd40;
	shl.b64 	%rd42, %rd5, 2;
	add.s64 	%rd43, %rd3, %rd42;
	ld.global.u32 	%r644, [%rd43];
	ld.global.u32 	%r645, [%rd43+128];
	ld.global.u32 	%r646, [%rd43+256];
	ld.global.u32 	%r647, [%rd43+384];
	ld.global.u32 	%r648, [%rd43+512];
	ld.global.u32 	%r649, [%rd43+640];
	ld.global.u32 	%r650, [%rd43+768];
	ld.global.u32 	%r651, [%rd43+896];
	ld.global.u32 	%r652, [%rd43+1024];
	ld.global.u32 	%r653, [%rd43+1152];
	ld.global.u32 	%r654, [%rd43+1280];
	ld.global.u32 	%r655, [%rd43+1408];
	ld.global.u32 	%r656, [%rd43+1536];
	ld.global.u32 	%r657, [%rd43+1664];
	ld.global.u32 	%r658, [%rd43+1792];
	ld.global.u32 	%r659, [%rd43+1920];
	ld.global.u32 	%r660, [%rd43+2048];
	ld.global.u32 	%r661, [%rd43+2176];
	ld.global.u32 	%r662, [%rd43+2304];
	ld.global.u32 	%r663, [%rd43+2432];
	ld.global.u32 	%r664, [%rd43+2560];
	ld.global.u32 	%r665, [%rd43+2688];
	// begin inline asm
	mov.u32 %r639, %laneid;
	// end inline asm
	shr.u32 	%r9, %r7, 5;
	mad.lo.s32 	%r666, %r9, 704, %r639;
	shl.b32 	%r667, %r666, 2;
	mov.u32 	%r668, _ZZN3cub18CUB_300001_SM_10006detail4scan16DeviceScanKernelINS2_10policy_hubIiiijN4cuda3std3__44plusIvEEE10Policy1000EN6thrust24THRUST_300001_SM_1000_NS10device_ptrIiEESF_NS0_13ScanTileStateIiLb1EEES9_NS1_10InputValueIiPiEEjiLb0EiEEvT0_T1_T2_iT3_T4_T5_E12temp_storage;
	add.s32 	%r10, %r668, %r667;
	st.shared.u32 	[%r10], %r644;
	st.shared.u32 	[%r10+128], %r645;
	st.shared.u32 	[%r10+256], %r646;
	st.shared.u32 	[%r10+384], %r647;
	st.shared.u32 	[%r10+512], %r648;
	st.shared.u32 	[%r10+640], %r649;
	st.shared.u32 	[%r10+768], %r650;
	st.shared.u32 	[%r10+896], %r651;
	st.shared.u32 	[%r10+1024], %r652;
	st.shared.u32 	[%r10+1152], %r653;
	st.shared.u32 	[%r10+1280], %r654;
	st.shared.u32 	[%r10+1408], %r655;
	st.shared.u32 	[%r10+1536], %r656;
	st.shared.u32 	[%r10+1664], %r657;
	st.shared.u32 	[%r10+1792], %r658;
	st.shared.u32 	[%r10+1920], %r659;
	st.shared.u32 	[%r10+2048], %r660;
	st.shared.u32 	[%r10+2176], %r661;
	st.shared.u32 	[%r10+2304], %r662;
	st.shared.u32 	[%r10+2432], %r663;
	st.shared.u32 	[%r10+2560], %r664;
	st.shared.u32 	[%r10+2688], %r665;
	bar.warp.sync 	-1;
	mad.lo.s32 	%r11, %r639, 84, %r10;
	ld.shared.v2.u32 	{%r12, %r13}, [%r11];
	ld.shared.v2.u32 	{%r14, %r15}, [%r11+8];
	ld.shared.v2.u32 	{%r16, %r17}, [%r11+16];
	ld.shared.v2.u32 	{%r18, %r19}, [%r11+24];
	ld.shared.v2.u32 	{%r20, %r21}, [%r11+32];
	ld.shared.v2.u32 	{%r22, %r23}, [%r11+40];
	ld.shared.v2.u32 	{%r24, %r25}, [%r11+48];
	ld.shared.v2.u32 	{%r26, %r27}, [%r11+56];
	ld.shared.v2.u32 	{%r28, %r29}, [%r11+64];
	ld.shared.v2.u32 	{%r30, %r31}, [%r11+72];
	ld.shared.v2.u32 	{%r32, %r33}, [%r11+80];
	bar.sync 	0;
	setp.ne.s32 	%p104, %r998, 0;
	@%p104 bra 	$L__BB30_9;
	add.s32 	%r890, %r13, %r12;
	add.s32 	%r891, %r14, %r890;
	add.s32 	%r892, %r15, %r891;
	add.s32 	%r893, %r16, %r892;
	add.s32 	%r894, %r17, %r893;
	add.s32 	%r895, %r18, %r894;
	add.s32 	%r896, %r19, %r895;
	add.s32 	%r897, %r20, %r896;
	add.s32 	%r898, %r21, %r897;
	add.s32 	%r899, %r22, %r898;
	add.s32 	%r900, %r23, %r899;
	add.s32 	%r901, %r24, %r900;
	add.s32 	%r902, %r25, %r901;
	add.s32 	%r903, %r26, %r902;
	add.s32 	%r904, %r27, %r903;
	add.s32 	%r905, %r28, %r904;
	add.s32 	%r906, %r29, %r905;
	add.s32 	%r907, %r30, %r906;
	add.s32 	%r908, %r31, %r907;
	add.s32 	%r909, %r32, %r908;
	add.s32 	%r864, %r33, %r909;
	mov.b32 	%r862, 1;
	mov.b32 	%r887, 0;
	mov.b32 	%r889, -1;
	// begin inline asm
	{  .reg .s32 r0;  .reg .pred p;  shfl.sync.up.b32 r0|p, %r864, %r862, %r887, %r889;  @p add.s32 r0, r0, %r864;  mov.s32 %r860, r0;}
	// end inline asm
	mov.b32 	%r868, 2;
	// begin inline asm
	{  .reg .s32 r0;  .reg .pred p;  shfl.sync.up.b32 r0|p, %r860, %r868, %r887, %r889;  @p add.s32 r0, r0, %r860;  mov.s32 %r866, r0;}
	// end inline asm
	mov.b32 	%r874, 4;
	// begin inline asm
	{  .reg .s32 r0;  .reg .pred p;  shfl.sync.up.b32 r0|p, %r866, %r874, %r887, %r889;  @p add.s32 r0, r0, %r866;  mov.s32 %r872, r0;}
	// end inline asm
	mov.b32 	%r880, 8;
	// begin inline asm
	{  .reg .s32 r0;  .reg .pred p;  shfl.sync.up.b32 r0|p, %r872, %r880, %r887, %r889;  @p add.s32 r0, r0, %r872;  mov.s32 %r878, r0;}
	// end inline asm
	mov.b32 	%r886, 16;
	// begin inline asm
	{  .reg .s32 r0;  .reg .pred p;  shfl.sync.up.b32 r0|p, %r878, %r886, %r887, %r889;  @p add.s32 r0, r0, %r878;  mov.s32 %r884, r0;}
	// end inline asm
	setp.ne.s32 	%p146, %r639, 31;
	@%p146 bra 	$L__BB30_7;
	shl.b32 	%r910, %r9, 2;
	add.s32 	%r912, %r668, %r910;
	st.shared.u32 	[%r912+16], %r884;
$L__BB30_7:
	bar.sync 	0;
	ld.shared.v4.u32 	{%r913, %r914, %r915, %r916}, [_ZZN3cub18CUB_300001_SM_10006detail4scan16DeviceScanKernelINS2_10policy_hubIiiijN4cuda3std3__44plusIvEEE10Policy1000EN6thrust24THRUST_300001_SM_1000_NS10device_ptrIiEESF_NS0_13ScanTileStateIiLb1EEES9_NS1_10InputValueIiPiEEjiLb0EiEEvT0_T1_T2_iT3_T4_T5_E12temp_storage+16];
	add.s32 	%r917, %r914, %r913;
	setp.eq.s32 	%p147, %r9, 2;
	selp.b32 	%r918, %r917, %r913, %p147;
	add.s32 	%r919, %r917, %r915;
	setp.eq.s32 	%p148, %r9, 3;
	selp.b32 	%r920, %r919, %r918, %p148;
	add.s32 	%r921, %r919, %r916;
	setp.eq.s32 	%p149, %r9, 4;
	selp.b32 	%r922, %r921, %r920, %p149;
	ld.shared.v4.u32 	{%r923, %r924, %r925, %r926}, [_ZZN3cub18CUB_300001_SM_10006detail4scan16DeviceScanKernelINS2_10policy_hubIiiijN4cuda3std3__44plusIvEEE10Policy1000EN6thrust24THRUST_300001_SM_1000_NS10device_ptrIiEESF_NS0_13ScanTileStateIiLb1EEES9_NS1_10InputValueIiPiEEjiLb0EiEEvT0_T1_T2_iT3_T4_T5_E12temp_storage+32];
	add.s32 	%r927, %r921, %r923;
	setp.eq.s32 	%p150, %r9, 5;
	selp.b32 	%r928, %r927, %r922, %p150;
	add.s32 	%r929, %r927, %r924;
	setp.eq.s32 	%p151, %r9, 6;
	selp.b32 	%r930, %r929, %r928, %p151;
	add.s32 	%r931, %r929, %r925;
	setp.eq.s32 	%p152, %r9, 7;
	selp.b32 	%r932, %r931, %r930, %p152;
	add.s32 	%r933, %r931, %r926;
	setp.eq.s32 	%p153, %r9, 8;
	selp.b32 	%r934, %r933, %r932, %p153;
	ld.shared.v4.u32 	{%r935, %r936, %r937, %r938}, [_ZZN3cub18CUB_300001_SM_10006detail4scan16DeviceScanKernelINS2_10policy_hubIiiijN4cuda3std3__44plusIvEEE10Policy1000EN6thrust24THRUST_300001_SM_1000_NS10device_ptrIiEESF_NS0_13ScanTileStateIiLb1EEES9_NS1_10InputValueIiPiEEjiLb0EiEEvT0_T1_T2_iT3_T4_T5_E12temp_storage+48];
	add.s32 	%r939, %r933, %r935;
	setp.eq.s32 	%p154, %r9, 9;
	selp.b32 	%r940, %r939, %r934, %p154;
	add.s32 	%r941, %r939, %r936;
	setp.eq.s32 	%p155, %r9, 10;
	selp.b32 	%r942, %r941, %r940, %p155;
	add.s32 	%r943, %r941, %r937;
	setp.eq.s32 	%p156, %r9, 11;
	selp.b32 	%r944, %r943, %r942, %p156;
	setp.lt.u32 	%p157, %r7, 32;
	selp.b32 	%r945, 0, %r944, %p157;
	setp.eq.s32 	%p158, %r639, 0;
	sub.s32 	%r946, %r884, %r864;
	selp.b32 	%r947, 0, %r946, %p158;
	add.s32 	%r948, %r947, %r997;
	add.s32 	%r1012, %r948, %r945;
	add.s32 	%r949, %r938, %r997;
	add.s32 	%r37, %r949, %r943;
	setp.ne.s32 	%p159, %r7, 0;
	@%p159 bra 	$L__BB30_28;
	add.s64 	%rd55, %rd16, 256;
	mov.b32 	%r950, 101;
	// begin inline asm
	st.relaxed.gpu.v2.u32 [%rd55], {%r950, %r37};
	// end inline asm
	bra.uni 	$L__BB30_28;
$L__BB30_9:
	add.s32 	%r699, %r13, %r12;
	add.s32 	%r700, %r14, %r699;
	add.s32 	%r701, %r15, %r700;
	add.s32 	%r702, %r16, %r701;
	add.s32 	%r703, %r17, %r702;
	add.s32 	%r704, %r18, %r703;
	add.s32 	%r705, %r19, %r704;
	add.s32 	%r706, %r20, %r705;
	add.s32 	%r707, %r21, %r706;
	add.s32 	%r708, %r22, %r707;
	add.s32 	%r709, %r23, %r708;
	add.s32 	%r710, %r24, %r709;
	add.s32 	%r711, %r25, %r710;
	add.s32 	%r712, %r26, %r711;
	add.s32 	%r713, %r27, %r712;
	add.s32 	%r714, %r28, %r713;
	add.s32 	%r715, %r29, %r714;
	add.s32 	%r716, %r30, %r715;
	add.s32 	%r717, %r31, %r716;
	add.s32 	%r718, %r32, %r717;
	add.s32 	%r673, %r33, %r718;
	mov.b32 	%r671, 1;
	mov.b32 	%r696, 0;
	mov.b32 	%r698, -1;
	// begin inline asm
	{  .reg .s32 r0;  .reg .pred p;  shfl.sync.up.b32 r0|p, %r673, %r671, %r696, %r698;  @p add.s32 r0, r0, %r673;  mov.s32 %r669, r0;}
	// end inline asm
	mov.b32 	%r677, 2;
	// begin inline asm
	{  .reg .s32 r0;  .reg .pred p;  shfl.sync.up.b32 r0|p, %r669, %r677, %r696, %r698;  @p add.s32 r0, r0, %r669;  mov.s32 %r675, r0;}
	// end inline asm
	mov.b32 	%r683, 4;
	// begin inline asm
	{  .reg .s32 r0;  .reg .pred p;  shfl.sync.up.b32 r0|p, %r675, %r683, %r696, %r698;  @p add.s32 r0, r0, %r675;  mov.s32 %r681, r0;}
	// end inline asm
	mov.b32 	%r689, 8;
	// begin inline asm
	{  .reg .s32 r0;  .reg .pred p;  shfl.sync.up.b32 r0|p, %r681, %r689, %r696, %r698;  @p add.s32 r0, r0, %r681;  mov.s32 %r687, r0;}
	// end inline asm
	mov.b32 	%r695, 16;
	// begin inline asm
	{  .reg .s32 r0;  .reg .pred p;  shfl.sync.up.b32 r0|p, %r687, %r695, %r696, %r698;  @p add.s32 r0, r0, %r687;  mov.s32 %r693, r0;}
	// end inline asm
	setp.ne.s32 	%p105, %r639, 31;
	@%p105 bra 	$L__BB30_11;
	shl.b32 	%r719, %r9, 2;
	add.s32 	%r721, %r668, %r719;
	st.shared.u32 	[%r721+16], %r693;
$L__BB30_11:
	sub.s32 	%r722, %r693, %r673;
	bar.sync 	0;
	ld.shared.v4.u32 	{%r723, %r724, %r725, %r726}, [_ZZN3cub18CUB_300001_SM_10006detail4scan16DeviceScanKernelINS2_10policy_hubIiiijN4cuda3std3__44plusIvEEE10Policy1000EN6thrust24THRUST_300001_SM_1000_NS10device_ptrIiEESF_NS0_13ScanTileStateIiLb1EEES9_NS1_10InputValueIiPiEEjiLb0EiEEvT0_T1_T2_iT3_T4_T5_E12temp_storage+16];
	add.s32 	%r727, %r724, %r723;
	setp.eq.s32 	%p106, %r9, 2;
	selp.b32 	%r728, %r727, %r723, %p106;
	add.s32 	%r729, %r727, %r725;
	setp.eq.s32 	%p107, %r9, 3;
	selp.b32 	%r730, %r729, %r728, %p107;
	add.s32 	%r731, %r729, %r726;
	setp.eq.s32 	%p108, %r9, 4;
	selp.b32 	%r732, %r731, %r730, %p108;
	ld.shared.v4.u32 	{%r733, %r734, %r735, %r736}, [_ZZN3cub18CUB_300001_SM_10006detail4scan16DeviceScanKernelINS2_10policy_hubIiiijN4cuda3std3__44plusIvEEE10Policy1000EN6thrust24THRUST_300001_SM_1000_NS10device_ptrIiEESF_NS0_13ScanTileStateIiLb1EEES9_NS1_10InputValueIiPiEEjiLb0EiEEvT0_T1_T2_iT3_T4_T5_E12temp_storage+32];
	add.s32 	%r737, %r731, %r733;
	setp.eq.s32 	%p109, %r9, 5;
	selp.b32 	%r738, %r737, %r732, %p109;
	add.s32 	%r739, %r737, %r734;
	setp.eq.s32 	%p110, %r9, 6;
	selp.b32 	%r740, %r739, %r738, %p110;
	add.s32 	%r741, %r739, %r735;
	setp.eq.s32 	%p111, %r9, 7;
	selp.b32 	%r742, %r741, %r740, %p111;
	add.s32 	%r743, %r741, %r736;
	setp.eq.s32 	%p112, %r9, 8;
	selp.b32 	%r744, %r743, %r742, %p112;
	ld.shared.v4.u32 	{%r745, %r746, %r747, %r748}, [_ZZN3cub18CUB_300001_SM_10006detail4scan16DeviceScanKernelINS2_10policy_hubIiiijN4cuda3std3__44plusIvEEE10Policy1000EN6thrust24THRUST_300001_SM_1000_NS10device_ptrIiEESF_NS0_13ScanTileStateIiLb1EEES9_NS1_10InputValueIiPiEEjiLb0EiEEvT0_T1_T2_iT3_T4_T5_E12temp_storage+48];
	add.s32 	%r749, %r743, %r745;
	setp.eq.s32 	%p113, %r9, 9;
	selp.b32 	%r750, %r749, %r744, %p113;
	add.s32 	%r751, %r749, %r746;
	setp.eq.s32 	%p114, %r9, 10;
	selp.b32 	%r752, %r751, %r750, %p114;
	add.s32 	%r753, %r751, %r747;
	setp.eq.s32 	%p115, %r9, 11;
	selp.b32 	%r754, %r753, %r752, %p115;
	add.s32 	%r40, %r753, %r748;
	setp.gt.u32 	%p116, %r7, 31;
	setp.lt.u32 	%p117, %r7, 32;
	setp.eq.s32 	%p118, %r639, 0;
	selp.b32 	%r755, 0, %r722, %p118;
	add.s32 	%r1011, %r754, %r755;
	selp.b32 	%r42, %r722, %r1011, %p117;
	@%p116 bra 	$L__BB30_27;
	setp.ne.s32 	%p119, %r7, 0;
	mul.wide.s32 	%rd44, %r998, 8;
	add.s64 	%rd6, %rd16, %rd44;
	@%p119 bra 	$L__BB30_14;
	st.shared.u32 	[_ZZN3cub18CUB_300001_SM_10006detail4scan16DeviceScanKernelINS2_10policy_hubIiiijN4cuda3std3__44plusIvEEE10Policy1000EN6thrust24THRUST_300001_SM_1000_NS10device_ptrIiEESF_NS0_13ScanTileStateIiLb1EEES9_NS1_10InputValueIiPiEEjiLb0EiEEvT0_T1_T2_iT3_T4_T5_E12temp_storage+12], %r40;
	add.s64 	%rd45, %rd6, 256;
	mov.b32 	%r756, 100;
	// begin inline asm
	st.relaxed.gpu.v2.u32 [%rd45], {%r756, %r40};
	// end inline asm
$L__BB30_14:
	not.b32 	%r762, %r7;
	add.s32 	%r1006, %r998, %r762;
	mov.b32 	%r758, 830;
	// begin inline asm
	nanosleep.u32 %r758;
	// end inline asm
	mul.wide.s32 	%rd47, %r1006, 8;
	add.s64 	%rd48, %rd16, %rd47;
	add.s64 	%rd46, %rd48, 256;
	// begin inline asm
	ld.relaxed.gpu.v2.u32 {%r1008, %r1000}, [%rd46];
	// end inline asm
	mov.b32 	%r1001, 952;
$L__BB30_15:
	setp.eq.s32 	%p120, %r1008, 99;
	mov.b32 	%r763, -1;
	vote.sync.any.pred 	%p121, %p120, %r763;
	not.pred 	%p122, %p121;
	@%p122 bra 	$L__BB30_17;
	mul.lo.s32 	%r858, %r998, 16807;
	and.b32  	%r998, %r858, 2147483647;
	add.s32 	%r859, %r1001, 1;
	rem.u32 	%r855, %r998, %r859;
	// begin inline asm
	nanosleep.u32 %r855;
	// end inline asm
	shr.u32 	%r1001, %r1001, 1;
	// begin inline asm
	ld.relaxed.gpu.v2.u32 {%r1008, %r1000}, [%rd46];
	// end inline asm
	bra.uni 	$L__BB30_15;
$L__BB30_17:
	setp.eq.s32 	%p123, %r1008, 101;
	mov.b32 	%r790, -1;
	vote.sync.ballot.b32 	%r792, %p123, %r790;
	// begin inline asm
	mov.u32 %r765, %lanemask_ge;
	// end inline asm
	and.b32  	%r793, %r792, %r765;
	or.b32  	%r794, %r793, -2147483648;
	add.s32 	%r795, %r794, -1;
	not.b32 	%r796, %r794;
	and.b32  	%r797, %r796, %r795;
	popc.b32 	%r769, %r797;
	mov.b32 	%r768, 1;
	// begin inline asm
	shfl.sync.down.b32 %r766, %r1000, %r768, %r769, %r790;
	// end inline asm
	setp.lt.s32 	%p125, %r639, %r769;
	selp.b32 	%r798, %r766, 0, %p125;
	add.s32 	%r772, %r798, %r1000;
	mov.b32 	%r773, 2;
	// begin inline asm
	shfl.sync.down.b32 %r771, %r772, %r773, %r769, %r790;
	// end inline asm
	add.s32 	%r57, %r639, 2;
	setp.gt.s32 	%p126, %r57, %r769;
	selp.b32 	%r799, 0, %r771, %p126;
	add.s32 	%r777, %r772, %r799;
	mov.b32 	%r778, 4;
	// begin inline asm
	shfl.sync.down.b32 %r776, %r777, %r778, %r769, %r790;
	// end inline asm
	add.s32 	%r58, %r639, 4;
	setp.gt.s32 	%p127, %r58, %r769;
	selp.b32 	%r800, 0, %r776, %p127;
	add.s32 	%r782, %r777, %r800;
	mov.b32 	%r783, 8;
	// begin inline asm
	shfl.sync.down.b32 %r781, %r782, %r783, %r769, %r790;
	// end inline asm
	add.s32 	%r59, %r639, 8;
	setp.gt.s32 	%p128, %r59, %r769;
	selp.b32 	%r801, 0, %r781, %p128;
	add.s32 	%r787, %r782, %r801;
	mov.b32 	%r788, 16;
	// begin inline asm
	shfl.sync.down.b32 %r786, %r787, %r788, %r769, %r790;
	// end inline asm
	add.s32 	%r60, %r639, 16;
	setp.gt.s32 	%p129, %r60, %r769;
	selp.b32 	%r802, 0, %r786, %p129;
	add.s32 	%r1005, %r787, %r802;
	add.s64 	%rd8, %rd16, 256;
	mov.b32 	%r1002, 952;
$L__BB30_18:
	setp.ne.s32 	%p130, %r1008, 101;
	mov.b32 	%r803, -1;
	vote.sync.all.pred 	%p131, %p130, %r803;
	not.pred 	%p132, %p131;
	@%p132 bra 	$L__BB30_23;
	shr.u32 	%r1002, %r1002, 1;
	mul.wide.s32 	%rd51, %r1006, 8;
	add.s64 	%rd52, %rd8, %rd51;
	add.s64 	%rd50, %rd52, -256;
	// begin inline asm
	ld.relaxed.gpu.v2.u32 {%r1008, %r1009}, [%rd50];
	// end inline asm
	mov.u32 	%r1010, %r1002;
$L__BB30_20:
	setp.eq.s32 	%p136, %r1008, 99;
	mov.b32 	%r811, -1;
	vote.sync.any.pred 	%p137, %p136, %r811;
	not.pred 	%p138, %p137;
	@%p138 bra 	$L__BB30_22;
	mul.lo.s32 	%r853, %r998, 16807;
	and.b32  	%r998, %r853, 2147483647;
	add.s32 	%r854, %r1010, 1;
	rem.u32 	%r850, %r998, %r854;
	// begin inline asm
	nanosleep.u32 %r850;
	// end inline asm
	shr.u32 	%r1010, %r1010, 1;
	// begin inline asm
	ld.relaxed.gpu.v2.u32 {%r1008, %r1009}, [%rd50];
	// end inline asm
	bra.uni 	$L__BB30_20;
$L__BB30_22:
	setp.eq.s32 	%p139, %r1008, 101;
	mov.b32 	%r837, -1;
	vote.sync.ballot.b32 	%r838, %p139, %r837;
	and.b32  	%r839, %r838, %r765;
	or.b32  	%r840, %r839, -2147483648;
	add.s32 	%r841, %r840, -1;
	not.b32 	%r842, %r840;
	and.b32  	%r843, %r842, %r841;
	popc.b32 	%r816, %r843;
	mov.b32 	%r815, 1;
	// begin inline asm
	shfl.sync.down.b32 %r813, %r1009, %r815, %r816, %r837;
	// end inline asm
	setp.lt.s32 	%p141, %r639, %r816;
	selp.b32 	%r844, %r813, 0, %p141;
	add.s32 	%r819, %r844, %r1009;
	mov.b32 	%r820, 2;
	// begin inline asm
	shfl.sync.down.b32 %r818, %r819, %r820, %r816, %r837;
	// end inline asm
	setp.gt.s32 	%p142, %r57, %r816;
	selp.b32 	%r845, 0, %r818, %p142;
	add.s32 	%r824, %r819, %r845;
	mov.b32 	%r825, 4;
	// begin inline asm
	shfl.sync.down.b32 %r823, %r824, %r825, %r816, %r837;
	// end inline asm
	setp.gt.s32 	%p143, %r58, %r816;
	selp.b32 	%r846, 0, %r823, %p143;
	add.s32 	%r829, %r824, %r846;
	mov.b32 	%r830, 8;
	// begin inline asm
	shfl.sync.down.b32 %r828, %r829, %r830, %r816, %r837;
	// end inline asm
	setp.gt.s32 	%p144, %r59, %r816;
	selp.b32 	%r847, 0, %r828, %p144;
	add.s32 	%r834, %r829, %r847;
	mov.b32 	%r835, 16;
	// begin inline asm
	shfl.sync.down.b32 %r833, %r834, %r835, %r816, %r837;
	// end inline asm
	setp.gt.s32 	%p145, %r60, %r816;
	selp.b32 	%r848, 0, %r833, %p145;
	add.s32 	%r849, %r848, %r1005;
	add.s32 	%r1005, %r849, %r834;
	add.s32 	%r1006, %r1006, -32;
	bra.uni 	$L__BB30_18;
$L__BB30_23:
	@%p119 bra 	$L__BB30_25;
	add.s32 	%r806, %r1005, %r40;
	add.s64 	%rd49, %rd6, 256;
	mov.b32 	%r805, 101;
	// begin inline asm
	st.relaxed.gpu.v2.u32 [%rd49], {%r805, %r806};
	// end inline asm
	st.shared.u32 	[_ZZN3cub18CUB_300001_SM_10006detail4scan16DeviceScanKernelINS2_10policy_hubIiiijN4cuda3std3__44plusIvEEE10Policy1000EN6thrust24THRUST_300001_SM_1000_NS10device_ptrIiEESF_NS0_13ScanTileStateIiLb1EEES9_NS1_10InputValueIiPiEEjiLb0EiEEvT0_T1_T2_iT3_T4_T5_E12temp_storage+4], %r1005;
	st.shared.u32 	[_ZZN3cub18CUB_300001_SM_10006detail4scan16DeviceScanKernelINS2_10policy_hubIiiijN4cuda3std3__44plusIvEEE10Policy1000EN6thrust24THRUST_300001_SM_1000_NS10device_ptrIiEESF_NS0_13ScanTileStateIiLb1EEES9_NS1_10InputValueIiPiEEjiLb0EiEEvT0_T1_T2_iT3_T4_T5_E12temp_storage+8], %r806;
$L__BB30_25:
	setp.ne.s32 	%p134, %r639, 0;
	mov.u32 	%r1011, %r42;
	@%p134 bra 	$L__BB30_27;
	st.shared.u32 	[_ZZN3cub18CUB_300001_SM_10006detail4scan16DeviceScanKernelINS2_10policy_hubIiiijN4cuda3std3__44plusIvEEE10Policy1000EN6thrust24THRUST_300001_SM_1000_NS10device_ptrIiEESF_NS0_13ScanTileStateIiLb1EEES9_NS1_10InputValueIiPiEEjiLb0EiEEvT0_T1_T2_iT3_T4_T5_E12temp_storage+76], %r1005;
	mov.u32 	%r1011, %r1005;
$L__BB30_27:
	bar.sync 	0;
	setp.eq.s32 	%p135, %r7, 0;
	ld.shared.u32 	%r807, [_ZZN3cub18CUB_300001_SM_10006detail4scan16DeviceScanKernelINS2_10policy_hubIiiijN4cuda3std3__44plusIvEEE10Policy1000EN6thrust24THRUST_300001_SM_1000_NS10device_ptrIiEESF_NS0_13ScanTileStateIiLb1EEES9_NS1_10InputValueIiPiEEjiLb0EiEEvT0_T1_T2_iT3_T4_T5_E12temp_storage+76];
	selp.b32 	%r808, 0, %r807, %p135;
	add.s32 	%r1012, %r808, %r1011;
$L__BB30_28:
	add.s32 	%r952, %r1012, %r12;
	add.s32 	%r953, %r13, %r952;
	add.s32 	%r954, %r14, %r953;
	add.s32 	%r955, %r15, %r954;
	add.s32 	%r956, %r16, %r955;
	add.s32 	%r957, %r17, %r956;
	add.s32 	%r958, %r18, %r957;
	add.s32 	%r959, %r19, %r958;
	add.s32 	%r960, %r20, %r959;
	add.s32 	%r961, %r21, %r960;
	add.s32 	%r962, %r22, %r961;
	add.s32 	%r963, %r23, %r962;
	add.s32 	%r964, %r24, %r963;
	add.s32 	%r965, %r25, %r964;
	add.s32 	%r966, %r26, %r965;
	add.s32 	%r967, %r27, %r966;
	add.s32 	%r968, %r28, %r967;
	add.s32 	%r969, %r29, %r968;
	add.s32 	%r970, %r30, %r969;
	add.s32 	%r971, %r31, %r970;
	add.s32 	%r972, %r32, %r971;
	bar.sync 	0;
	st.shared.v2.u32 	[%r11], {%r1012, %r952};
	st.shared.v2.u32 	[%r11+8], {%r953, %r954};
	st.shared.v2.u32 	[%r11+16], {%r955, %r956};
	st.shared.v2.u32 	[%r11+24], {%r957, %r958};
	st.shared.v2.u32 	[%r11+32], {%r959, %r960};
	st.shared.v2.u32 	[%r11+40], {%r961, %r962};
	st.shared.v2.u32 	[%r11+48], {%r963, %r964};
	st.shared.v2.u32 	[%r11+56], {%r965, %r966};
	st.shared.v2.u32 	[%r11+64], {%r967, %r968};
	st.shared.v2.u32 	[%r11+72], {%r969, %r970};
	st.shared.v2.u32 	[%r11+80], {%r971, %r972};
	bar.warp.sync 	-1;
	ld.shared.u32 	%r973, [%r10];
	ld.shared.u32 	%r974, [%r10+128];
	ld.shared.u32 	%r975, [%r10+256];
	ld.shared.u32 	%r976, [%r10+384];
	ld.shared.u32 	%r977, [%r10+512];
	ld.shared.u32 	%r978, [%r10+640];
	ld.shared.u32 	%r979, [%r10+768];
	ld.shared.u32 	%r980, [%r10+896];
	ld.shared.u32 	%r981, [%r10+1024];
	ld.shared.u32 	%r982, [%r10+1152];
	ld.shared.u32 	%r983, [%r10+1280];
	ld.shared.u32 	%r984, [%r10+1408];
	ld.shared.u32 	%r985, [%r10+1536];
	ld.shared.u32 	%r986, [%r10+1664];
	ld.shared.u32 	%r987, [%r10+1792];
	ld.shared.u32 	%r988, [%r10+1920];
	ld.shared.u32 	%r989, [%r10+2048];
	ld.shared.u32 	%r990, [%r10+2176];
	ld.shared.u32 	%r991, [%r10+2304];
	ld.shared.u32 	%r992, [%r10+2432];
	ld.shared.u32 	%r993, [%r10+2560];
	ld.shared.u32 	%r994, [%r10+2688];
	add.s64 	%rd57, %rd4, %rd42;
	st.global.u32 	[%rd57], %r973;
	st.global.u32 	[%rd57+128], %r974;
	st.global.u32 	[%rd57+256], %r975;
	st.global.u32 	[%rd57+384], %r976;
	st.global.u32 	[%rd57+512], %r977;
	st.global.u32 	[%rd57+640], %r978;
	st.global.u32 	[%rd57+768], %r979;
	st.global.u32 	[%rd57+896], %r980;
	st.global.u32 	[%rd57+1024], %r981;
	st.global.u32 	[%rd57+1152], %r982;
	st.global.u32 	[%rd57+1280], %r983;
	st.global.u32 	[%rd57+1408], %r984;
	st.global.u32 	[%rd57+1536], %r985;
	st.global.u32 	[%rd57+1664], %r986;
	st.global.u32 	[%rd57+1792], %r987;
	st.global.u32 	[%rd57+1920], %r988;
	st.global.u32 	[%rd57+2048], %r989;
	st.global.u32 	[%rd57+2176], %r990;
	st.global.u32 	[%rd57+2304], %r991;
	st.global.u32 	[%rd57+2432], %r992;
	st.global.u32 	[%rd57+2560], %r993;
	st.global.u32 	[%rd57+2688], %r994;
	bra.uni 	$L__BB30_143;
$L__BB30_29:
	setp.eq.s32 	%p3, %r6, 0;
	@%p3 bra 	$L__BB30_143;
	mul.wide.u32 	%rd18, %r5, 4;
	add.s64 	%rd19, %rd3, %rd18;
	mov.u32 	%r85, %tid.x;
	ld.global.u32 	%r1034, [%rd19];
	and.b32  	%r242, %r85, 31;
	and.b32  	%r243, %r85, 992;
	mul.lo.s32 	%r244, %r243, 22;
	or.b32  	%r87, %r244, %r242;
	setp.ge.u32 	%p4, %r87, %r6;
	shl.b32 	%r245, %r87, 2;
	cvt.u64.u32 	%rd20, %r245;
	add.s64 	%rd10, %rd19, %rd20;
	mov.u32 	%r1013, %r1034;
	@%p4 bra 	$L__BB30_32;
	ld.global.u32 	%r1013, [%rd10];
$L__BB30_32:
	add.s32 	%r90, %r87, 32;
	setp.ge.u32 	%p5, %r90, %r6;
	mov.u32 	%r1014, %r1034;
	@%p5 bra 	$L__BB30_34;
	ld.global.u32 	%r1014, [%rd10+128];
$L__BB30_34:
	add.s32 	%r93, %r87, 64;
	setp.ge.u32 	%p6, %r93, %r6;
	mov.u32 	%r1015, %r1034;
	@%p6 bra 	$L__BB30_36;
	ld.global.u32 	%r1015, [%rd10+256];
$L__BB30_36:
	add.s32 	%r96, %r87, 96;
	setp.ge.u32 	%p7, %r96, %r6;
	mov.u32 	%r1016, %r1034;
	@%p7 bra 	$L__BB30_38;
	ld.global.u32 	%r1016, [%rd10+384];
$L__BB30_38:
	add.s32 	%r246, %r87, 128;
	setp.ge.u32 	%p8, %r246, %r6;
	mov.u32 	%r1017, %r1034;
	@%p8 bra 	$L__BB30_40;
	ld.global.u32 	%r1017, [%rd10+512];
$L__BB30_40:
	add.s32 	%r247, %r87, 160;
	setp.ge.u32 	%p9, %r247, %r6;
	mov.u32 	%r1018, %r1034;
	@%p9 bra 	$L__BB30_42;
	ld.global.u32 	%r1018, [%rd10+640];
$L__BB30_42:
	add.s32 	%r248, %r87, 192;
	setp.ge.u32 	%p10, %r248, %r6;
	mov.u32 	%r1019, %r1034;
	@%p10 bra 	$L__BB30_44;
	ld.global.u32 	%r1019, [%rd10+768];
$L__BB30_44:
	add.s32 	%r249, %r87, 224;
	setp.ge.u32 	%p11, %r249, %r6;
	mov.u32 	%r1020, %r1034;
	@%p11 bra 	$L__BB30_46;
	ld.global.u32 	%r1020, [%rd10+896];
$L__BB30_46:
	add.s32 	%r250, %r87, 256;
	setp.ge.u32 	%p12, %r250, %r6;
	mov.u32 	%r1021, %r1034;
	@%p12 bra 	$L__BB30_48;
	ld.global.u32 	%r1021, [%rd10+1024];
$L__BB30_48:
	add.s32 	%r251, %r87, 288;
	setp.ge.u32 	%p13, %r251, %r6;
	mov.u32 	%r1022, %r1034;
	@%p13 bra 	$L__BB30_50;
	ld.global.u32 	%r1022, [%rd10+1152];
$L__BB30_50:
	add.s32 	%r111, %r87, 320;
	setp.ge.u32 	%p14, %r111, %r6;
	mov.u32 	%r1023, %r1034;
	@%p14 bra 	$L__BB30_52;
	ld.global.u32 	%r1023, [%rd10+1280];
$L__BB30_52:
	add.s32 	%r114, %r87, 352;
	setp.ge.u32 	%p15, %r114, %r6;
	mov.u32 	%r1024, %r1034;
	@%p15 bra 	$L__BB30_54;
	ld.global.u32 	%r1024, [%rd10+1408];
$L__BB30_54:
	add.s32 	%r117, %r87, 384;
	setp.ge.u32 	%p16, %r117, %r6;
	mov.u32 	%r1025, %r1034;
	@%p16 bra 	$L__BB30_56;
	ld.global.u32 	%r1025, [%rd10+1536];
$L__BB30_56:
	add.s32 	%r120, %r87, 416;
	setp.ge.u32 	%p17, %r120, %r6;
	mov.u32 	%r1026, %r1034;
	@%p17 bra 	$L__BB30_58;
	ld.global.u32 	%r1026, [%rd10+1664];
$L__BB30_58:
	add.s32 	%r252, %r87, 448;
	setp.ge.u32 	%p18, %r252, %r6;
	mov.u32 	%r1027, %r1034;
	@%p18 bra 	$L__BB30_60;
	ld.global.u32 	%r1027, [%rd10+1792];
$L__BB30_60:
	add.s32 	%r253, %r87, 480;
	setp.ge.u32 	%p19, %r253, %r6;
	mov.u32 	%r1028, %r1034;
	@%p19 bra 	$L__BB30_62;
	ld.global.u32 	%r1028, [%rd10+1920];
$L__BB30_62:
	add.s32 	%r254, %r87, 512;
	setp.ge.u32 	%p20, %r254, %r6;
	mov.u32 	%r1029, %r1034;
	@%p20 bra 	$L__BB30_64;
	ld.global.u32 	%r1029, [%rd10+2048];
$L__BB30_64:
	add.s32 	%r129, %r87, 544;
	setp.ge.u32 	%p21, %r129, %r6;
	mov.u32 	%r1030, %r1034;
	@%p21 bra 	$L__BB30_66;
	ld.global.u32 	%r1030, [%rd10+2176];
$L__BB30_66:
	add.s32 	%r132, %r87, 576;
	setp.ge.u32 	%p22, %r132, %r6;
	mov.u32 	%r1031, %r1034;
	@%p22 bra 	$L__BB30_68;
	ld.global.u32 	%r1031, [%rd10+2304];
$L__BB30_68:
	add.s32 	%r255, %r87, 608;
	setp.ge.u32 	%p23, %r255, %r6;
	mov.u32 	%r1032, %r1034;
	@%p23 bra 	$L__BB30_70;
	ld.global.u32 	%r1032, [%rd10+2432];
$L__BB30_70:
	add.s32 	%r256, %r87, 640;
	setp.ge.u32 	%p24, %r256, %r6;
	mov.u32 	%r1033, %r1034;
	@%p24 bra 	$L__BB30_72;
	ld.global.u32 	%r1033, [%rd10+2560];
$L__BB30_72:
	add.s32 	%r139, %r87, 672;
	setp.ge.u32 	%p25, %r139, %r6;
	@%p25 bra 	$L__BB30_74;
	ld.global.u32 	%r1034, [%rd10+2688];
$L__BB30_74:
	// begin inline asm
	mov.u32 %r257, %laneid;
	// end inline asm
	shr.u32 	%r143, %r85, 5;
	mad.lo.s32 	%r258, %r143, 704, %r257;
	shl.b32 	%r259, %r258, 2;
	mov.u32 	%r260, _ZZN3cub18CUB_300001_SM_10006detail4scan16DeviceScanKernelINS2_10policy_hubIiiijN4cuda3std3__44plusIvEEE10Policy1000EN6thrust24THRUST_300001_SM_1000_NS10device_ptrIiEESF_NS0_13ScanTileStateIiLb1EEES9_NS1_10InputValueIiPiEEjiLb0EiEEvT0_T1_T2_iT3_T4_T5_E12temp_storage;
	add.s32 	%r144, %r260, %r259;
	st.shared.u32 	[%r144], %r1013;
	st.shared.u32 	[%r144+128], %r1014;
	st.shared.u32 	[%r144+256], %r1015;
	st.shared.u32 	[%r144+384], %r1016;
	st.shared.u32 	[%r144+512], %r1017;
	st.shared.u32 	[%r144+640], %r1018;
	st.shared.u32 	[%r144+768], %r1019;
	st.shared.u32 	[%r144+896], %r1020;
	st.shared.u32 	[%r144+1024], %r1021;
	st.shared.u32 	[%r144+1152], %r1022;
	st.shared.u32 	[%r144+1280], %r1023;
	st.shared.u32 	[%r144+1408], %r1024;
	st.shared.u32 	[%r144+1536], %r1025;
	st.shared.u32 	[%r144+1664], %r1026;
	st.shared.u32 	[%r144+1792], %r1027;
	st.shared.u32 	[%r144+1920], %r1028;
	st.shared.u32 	[%r144+2048], %r1029;
	st.shared.u32 	[%r144+2176], %r1030;
	st.shared.u32 	[%r144+2304], %r1031;
	st.shared.u32 	[%r144+2432], %r1032;
	st.shared.u32 	[%r144+2560], %r1033;
	st.shared.u32 	[%r144+2688], %r1034;
	bar.warp.sync 	-1;
	mad.lo.s32 	%r145, %r257, 84, %r144;
	ld.shared.v2.u32 	{%r146, %r147}, [%r145];
	ld.shared.v2.u32 	{%r148, %r149}, [%r145+8];
	ld.shared.v2.u32 	{%r150, %r151}, [%r145+16];
	ld.shared.v2.u32 	{%r152, %r153}, [%r145+24];
	ld.shared.v2.u32 	{%r154, %r155}, [%r145+32];
	ld.shared.v2.u32 	{%r156, %r157}, [%r145+40];
	ld.shared.v2.u32 	{%r158, %r159}, [%r145+48];
	ld.shared.v2.u32 	{%r160, %r161}, [%r145+56];
	ld.shared.v2.u32 	{%r162, %r163}, [%r145+64];
	ld.shared.v2.u32 	{%r164, %r165}, [%r145+72];
	ld.shared.v2.u32 	{%r166, %r167}, [%r145+80];
	bar.sync 	0;
	setp.ne.s32 	%p26, %r998, 0;
	@%p26 bra 	$L__BB30_78;
	add.s32 	%r490, %r147, %r146;
	add.s32 	%r491, %r148, %r490;
	add.s32 	%r492, %r149, %r491;
	add.s32 	%r493, %r150, %r492;
	add.s32 	%r494, %r151, %r493;
	add.s32 	%r495, %r152, %r494;
	add.s32 	%r496, %r153, %r495;
	add.s32 	%r497, %r154, %r496;
	add.s32 	%r498, %r155, %r497;
	add.s32 	%r499, %r156, %r498;
	add.s32 	%r500, %r157, %r499;
	add.s32 	%r501, %r158, %r500;
	add.s32 	%r502, %r159, %r501;
	add.s32 	%r503, %r160, %r502;
	add.s32 	%r504, %r161, %r503;
	add.s32 	%r505, %r162, %r504;
	add.s32 	%r506, %r163, %r505;
	add.s32 	%r507, %r164, %r506;
	add.s32 	%r508, %r165, %r507;
	add.s32 	%r509, %r166, %r508;
	add.s32 	%r464, %r167, %r509;
	mov.b32 	%r462, 1;
	mov.b32 	%r487, 0;
	mov.b32 	%r489, -1;
	// begin inline asm
	{  .reg .s32 r0;  .reg .pred p;  shfl.sync.up.b32 r0|p, %r464, %r462, %r487, %r489;  @p add.s32 r0, r0, %r464;  mov.s32 %r460, r0;}
	// end inline asm
	mov.b32 	%r468, 2;
	// begin inline asm
	{  .reg .s32 r0;  .reg .pred p;  shfl.sync.up.b32 r0|p, %r460, %r468, %r487, %r489;  @p add.s32 r0, r0, %r460;  mov.s32 %r466, r0;}
	// end inline asm
	mov.b32 	%r474, 4;
	// begin inline asm
	{  .reg .s32 r0;  .reg .pred p;  shfl.sync.up.b32 r0|p, %r466, %r474, %r487, %r489;  @p add.s32 r0, r0, %r466;  mov.s32 %r472, r0;}
	// end inline asm
	mov.b32 	%r480, 8;
	// begin inline asm
	{  .reg .s32 r0;  .reg .pred p;  shfl.sync.up.b32 r0|p, %r472, %r480, %r487, %r489;  @p add.s32 r0, r0, %r472;  mov.s32 %r478, r0;}
	// end inline asm
	mov.b32 	%r486, 16;
	// begin inline asm
	{  .reg .s32 r0;  .reg .pred p;  shfl.sync.up.b32 r0|p, %r478, %r486, %r487, %r489;  @p add.s32 r0, r0, %r478;  mov.s32 %r484, r0;}
	// end inline asm
	setp.ne.s32 	%p68, %r257, 31;
	@%p68 bra 	$L__BB30_77;
	shl.b32 	%r510, %r143, 2;
	mov.u32 	%r511, _ZZN3cub18CUB_300001_SM_10006detail4scan16DeviceScanKernelINS2_10policy_hubIiiijN4cuda3std3__44plusIvEEE10Policy1000EN6thrust24THRUST_300001_SM_1000_NS10device_ptrIiEESF_NS0_13ScanTileStateIiLb1EEES9_NS1_10InputValueIiPiEEjiLb0EiEEvT0_T1_T2_iT3_T4_T5_E12temp_storage;
	add.s32 	%r512, %r511, %r510;
	st.shared.u32 	[%r512+16], %r484;
$L__BB30_77:
	bar.sync 	0;
	ld.shared.v4.u32 	{%r513, %r514, %r515, %r516}, [_ZZN3cub18CUB_300001_SM_10006detail4scan16DeviceScanKernelINS2_10policy_hubIiiijN4cuda3std3__44plusIvEEE10Policy1000EN6thrust24THRUST_300001_SM_1000_NS10device_ptrIiEESF_NS0_13ScanTileStateIiLb1EEES9_NS1_10InputValueIiPiEEjiLb0EiEEvT0_T1_T2_iT3_T4_T5_E12temp_storage+16];
	add.s32 	%r517, %r514, %r513;
	setp.eq.s32 	%p69, %r143, 2;
	selp.b32 	%r518, %r517, %r513, %p69;
	add.s32 	%r519, %r517, %r515;
	setp.eq.s32 	%p70, %r143, 3;
	selp.b32 	%r520, %r519, %r518, %p70;
	add.s32 	%r521, %r519, %r516;
	setp.eq.s32 	%p71, %r143, 4;
	selp.b32 	%r522, %r521, %r520, %p71;
	ld.shared.v4.u32 	{%r523, %r524, %r525, %r526}, [_ZZN3cub18CUB_300001_SM_10006detail4scan16DeviceScanKernelINS2_10policy_hubIiiijN4cuda3std3__44plusIvEEE10Policy1000EN6thrust24THRUST_300001_SM_1000_NS10device_ptrIiEESF_NS0_13ScanTileStateIiLb1EEES9_NS1_10InputValueIiPiEEjiLb0EiEEvT0_T1_T2_iT3_T4_T5_E12temp_storage+32];
	add.s32 	%r527, %r521, %r523;
	setp.eq.s32 	%p72, %r143, 5;
	selp.b32 	%r528, %r527, %r522, %p72;
	add.s32 	%r529, %r527, %r524;
	setp.eq.s32 	%p73, %r143, 6;
	selp.b32 	%r530, %r529, %r528, %p73;
	add.s32 	%r531, %r529, %r525;
	setp.eq.s32 	%p74, %r143, 7;
	selp.b32 	%r532, %r531, %r530, %p74;
	add.s32 	%r533, %r531, %r526;
	setp.eq.s32 	%p75, %r143, 8;
	selp.b32 	%r534, %r533, %r532, %p75;
	.pragma "used_bytes_mask 4095";
	ld.shared.v4.u32 	{%r535, %r536, %r537, %r538}, [_ZZN3cub18CUB_300001_SM_10006detail4scan16DeviceScanKernelINS2_10policy_hubIiiijN4cuda3std3__44plusIvEEE10Policy1000EN6thrust24THRUST_300001_SM_1000_NS10device_ptrIiEESF_NS0_13ScanTileStateIiLb1EEES9_NS1_10InputValueIiPiEEjiLb0EiEEvT0_T1_T2_iT3_T4_T5_E12temp_storage+48];
	add.s32 	%r539, %r533, %r535;
	setp.eq.s32 	%p76, %r143, 9;
	selp.b32 	%r540, %r539, %r534, %p76;
	add.s32 	%r541, %r539, %r536;
	setp.eq.s32 	%p77, %r143, 10;
	selp.b32 	%r542, %r541, %r540, %p77;
	add.s32 	%r543, %r541, %r537;
	setp.eq.s32 	%p78, %r143, 11;
	selp.b32 	%r544, %r543, %r542, %p78;
	setp.lt.u32 	%p79, %r85, 32;
	selp.b32 	%r545, 0, %r544, %p79;
	setp.eq.s32 	%p80, %r257, 0;
	sub.s32 	%r546, %r484, %r464;
	selp.b32 	%r547, 0, %r546, %p80;
	add.s32 	%r548, %r547, %r997;
	add.s32 	%r1049, %r548, %r545;
	bra.uni 	$L__BB30_97;
$L__BB30_78:
	add.s32 	%r291, %r147, %r146;
	add.s32 	%r292, %r148, %r291;
	add.s32 	%r293, %r149, %r292;
	add.s32 	%r294, %r150, %r293;
	add.s32 	%r295, %r151, %r294;
	add.s32 	%r296, %r152, %r295;
	add.s32 	%r297, %r153, %r296;
	add.s32 	%r298, %r154, %r297;
	add.s32 	%r299, %r155, %r298;
	add.s32 	%r300, %r156, %r299;
	add.s32 	%r301, %r157, %r300;
	add.s32 	%r302, %r158, %r301;
	add.s32 	%r303, %r159, %r302;
	add.s32 	%r304, %r160, %r303;
	add.s32 	%r305, %r161, %r304;
	add.s32 	%r306, %r162, %r305;
	add.s32 	%r307, %r163, %r306;
	add.s32 	%r308, %r164, %r307;
	add.s32 	%r309, %r165, %r308;
	add.s32 	%r310, %r166, %r309;
	add.s32 	%r265, %r167, %r310;
	mov.b32 	%r263, 1;
	mov.b32 	%r288, 0;
	mov.b32 	%r290, -1;
	// begin inline asm
	{  .reg .s32 r0;  .reg .pred p;  shfl.sync.up.b32 r0|p, %r265, %r263, %r288, %r290;  @p add.s32 r0, r0, %r265;  mov.s32 %r261, r0;}
	// end inline asm
	mov.b32 	%r269, 2;
	// begin inline asm
	{  .reg .s32 r0;  .reg .pred p;  shfl.sync.up.b32 r0|p, %r261, %r269, %r288, %r290;  @p add.s32 r0, r0, %r261;  mov.s32 %r267, r0;}
	// end inline asm
	mov.b32 	%r275, 4;
	// begin inline asm
	{  .reg .s32 r0;  .reg .pred p;  shfl.sync.up.b32 r0|p, %r267, %r275, %r288, %r290;  @p add.s32 r0, r0, %r267;  mov.s32 %r273, r0;}
	// end inline asm
	mov.b32 	%r281, 8;
	// begin inline asm
	{  .reg .s32 r0;  .reg .pred p;  shfl.sync.up.b32 r0|p, %r273, %r281, %r288, %r290;  @p add.s32 r0, r0, %r273;  mov.s32 %r279, r0;}
	// end inline asm
	mov.b32 	%r287, 16;
	// begin inline asm
	{  .reg .s32 r0;  .reg .pred p;  shfl.sync.up.b32 r0|p, %r279, %r287, %r288, %r290;  @p add.s32 r0, r0, %r279;  mov.s32 %r285, r0;}
	// end inline asm
	setp.ne.s32 	%p27, %r257, 31;
	@%p27 bra 	$L__BB30_80;
	shl.b32 	%r311, %r143, 2;
	mov.u32 	%r312, _ZZN3cub18CUB_300001_SM_10006detail4scan16DeviceScanKernelINS2_10policy_hubIiiijN4cuda3std3__44plusIvEEE10Policy1000EN6thrust24THRUST_300001_SM_1000_NS10device_ptrIiEESF_NS0_13ScanTileStateIiLb1EEES9_NS1_10InputValueIiPiEEjiLb0EiEEvT0_T1_T2_iT3_T4_T5_E12temp_storage;
	add.s32 	%r313, %r312, %r311;
	st.shared.u32 	[%r313+16], %r285;
$L__BB30_80:
	sub.s32 	%r314, %r285, %r265;
	bar.sync 	0;
	ld.shared.v4.u32 	{%r315, %r316, %r317, %r318}, [_ZZN3cub18CUB_300001_SM_10006detail4scan16DeviceScanKernelINS2_10policy_hubIiiijN4cuda3std3__44plusIvEEE10Policy1000EN6thrust24THRUST_300001_SM_1000_NS10device_ptrIiEESF_NS0_13ScanTileStateIiLb1EEES9_NS1_10InputValueIiPiEEjiLb0EiEEvT0_T1_T2_iT3_T4_T5_E12temp_storage+16];
	add.s32 	%r319, %r316, %r315;
	setp.eq.s32 	%p28, %r143, 2;
	selp.b32 	%r320, %r319, %r315, %p28;
	add.s32 	%r321, %r319, %r317;
	setp.eq.s32 	%p29, %r143, 3;
	selp.b32 	%r322, %r321, %r320, %p29;
	add.s32 	%r323, %r321, %r318;
	setp.eq.s32 	%p30, %r143, 4;
	selp.b32 	%r324, %r323, %r322, %p30;
	ld.shared.v4.u32 	{%r325, %r326, %r327, %r328}, [_ZZN3cub18CUB_300001_SM_10006detail4scan16DeviceScanKernelINS2_10policy_hubIiiijN4cuda3std3__44plusIvEEE10Policy1000EN6thrust24THRUST_300001_SM_1000_NS10device_ptrIiEESF_NS0_13ScanTileStateIiLb1EEES9_NS1_10InputValueIiPiEEjiLb0EiEEvT0_T1_T2_iT3_T4_T5_E12temp_storage+32];
	add.s32 	%r329, %r323, %r325;
	setp.eq.s32 	%p31, %r143, 5;
	selp.b32 	%r330, %r329, %r324, %p31;
	add.s32 	%r331, %r329, %r326;
	setp.eq.s32 	%p32, %r143, 6;
	selp.b32 	%r332, %r331, %r330, %p32;
	add.s32 	%r333, %r331, %r327;
	setp.eq.s32 	%p33, %r143, 7;
	selp.b32 	%r334, %r333, %r332, %p33;
	add.s32 	%r335, %r333, %r328;
	setp.eq.s32 	%p34, %r143, 8;
	selp.b32 	%r336, %r335, %r334, %p34;
	ld.shared.v4.u32 	{%r337, %r338, %r339, %r340}, [_ZZN3cub18CUB_300001_SM_10006detail4scan16DeviceScanKernelINS2_10policy_hubIiiijN4cuda3std3__44plusIvEEE10Policy1000EN6thrust24THRUST_300001_SM_1000_NS10device_ptrIiEESF_NS0_13ScanTileStateIiLb1EEES9_NS1_10InputValueIiPiEEjiLb0EiEEvT0_T1_T2_iT3_T4_T5_E12temp_storage+48];
	add.s32 	%r341, %r335, %r337;
	setp.eq.s32 	%p35, %r143, 9;
	selp.b32 	%r342, %r341, %r336, %p35;
	add.s32 	%r343, %r341, %r338;
	setp.eq.s32 	%p36, %r143, 10;
	selp.b32 	%r344, %r343, %r342, %p36;
	add.s32 	%r345, %r343, %r339;
	setp.eq.s32 	%p37, %r143, 11;
	selp.b32 	%r346, %r345, %r344, %p37;
	add.s32 	%r173, %r345, %r340;
	setp.gt.u32 	%p38, %r85, 31;
	setp.lt.u32 	%p39, %r85, 32;
	setp.eq.s32 	%p40, %r257, 0;
	selp.b32 	%r347, 0, %r314, %p40;
	add.s32 	%r1048, %r346, %r347;
	selp.b32 	%r175, %r314, %r1048, %p39;
	@%p38 bra 	$L__BB30_96;
	setp.ne.s32 	%p41, %r85, 0;
	mul.wide.s32 	%rd21, %r998, 8;
	add.s64 	%rd11, %rd16, %rd21;
	@%p41 bra 	$L__BB30_83;
	st.shared.u32 	[_ZZN3cub18CUB_300001_SM_10006detail4scan16DeviceScanKernelINS2_10policy_hubIiiijN4cuda3std3__44plusIvEEE10Policy1000EN6thrust24THRUST_300001_SM_1000_NS10device_ptrIiEESF_NS0_13ScanTileStateIiLb1EEES9_NS1_10InputValueIiPiEEjiLb0EiEEvT0_T1_T2_iT3_T4_T5_E12temp_storage+12], %r173;
	add.s64 	%rd22, %rd11, 256;
	mov.b32 	%r348, 100;
	// begin inline asm
	st.relaxed.gpu.v2.u32 [%rd22], {%r348, %r173};
	// end inline asm
$L__BB30_83:
	not.b32 	%r354, %r85;
	add.s32 	%r1043, %r998, %r354;
	mov.b32 	%r350, 830;
	// begin inline asm
	nanosleep.u32 %r350;
	// end inline asm
	mul.wide.s32 	%rd24, %r1043, 8;
	add.s64 	%rd25, %rd16, %rd24;
	add.s64 	%rd23, %rd25, 256;
	// begin inline asm
	ld.relaxed.gpu.v2.u32 {%r1045, %r1037}, [%rd23];
	// end inline asm
	mov.b32 	%r1038, 952;
$L__BB30_84:
	setp.eq.s32 	%p42, %r1045, 99;
	mov.b32 	%r355, -1;
	vote.sync.any.pred 	%p43, %p42, %r355;
	not.pred 	%p44, %p43;
	@%p44 bra 	$L__BB30_86;
	mul.lo.s32 	%r458, %r998, 16807;
	and.b32  	%r998, %r458, 2147483647;
	add.s32 	%r459, %r1038, 1;
	rem.u32 	%r455, %r998, %r459;
	// begin inline asm
	nanosleep.u32 %r455;
	// end inline asm
	shr.u32 	%r1038, %r1038, 1;
	// begin inline asm
	ld.relaxed.gpu.v2.u32 {%r1045, %r1037}, [%rd23];
	// end inline asm
	bra.uni 	$L__BB30_84;
$L__BB30_86:
	setp.eq.s32 	%p45, %r1045, 101;
	mov.b32 	%r382, -1;
	vote.sync.ballot.b32 	%r384, %p45, %r382;
	// begin inline asm
	mov.u32 %r357, %lanemask_ge;
	// end inline asm
	and.b32  	%r385, %r384, %r357;
	or.b32  	%r386, %r385, -2147483648;
	add.s32 	%r387, %r386, -1;
	not.b32 	%r388, %r386;
	and.b32  	%r389, %r388, %r387;
	popc.b32 	%r361, %r389;
	mov.b32 	%r360, 1;
	// begin inline asm
	shfl.sync.down.b32 %r358, %r1037, %r360, %r361, %r382;
	// end inline asm
	setp.lt.s32 	%p47, %r257, %r361;
	selp.b32 	%r390, %r358, 0, %p47;
	add.s32 	%r364, %r390, %r1037;
	mov.b32 	%r365, 2;
	// begin inline asm
	shfl.sync.down.b32 %r363, %r364, %r365, %r361, %r382;
	// end inline asm
	add.s32 	%r391, %r257, 2;
	setp.gt.s32 	%p48, %r391, %r361;
	selp.b32 	%r392, 0, %r363, %p48;
	add.s32 	%r369, %r364, %r392;
	mov.b32 	%r370, 4;
	// begin inline asm
	shfl.sync.down.b32 %r368, %r369, %r370, %r361, %r382;
	// end inline asm
	add.s32 	%r393, %r257, 4;
	setp.gt.s32 	%p49, %r393, %r361;
	selp.b32 	%r394, 0, %r368, %p49;
	add.s32 	%r374, %r369, %r394;
	mov.b32 	%r375, 8;
	// begin inline asm
	shfl.sync.down.b32 %r373, %r374, %r375, %r361, %r382;
	// end inline asm
	add.s32 	%r395, %r257, 8;
	setp.gt.s32 	%p50, %r395, %r361;
	selp.b32 	%r396, 0, %r373, %p50;
	add.s32 	%r379, %r374, %r396;
	mov.b32 	%r380, 16;
	// begin inline asm
	shfl.sync.down.b32 %r378, %r379, %r380, %r361, %r382;
	// end inline asm
	add.s32 	%r397, %r257, 16;
	setp.gt.s32 	%p51, %r397, %r361;
	selp.b32 	%r398, 0, %r378, %p51;
	add.s32 	%r1041, %r379, %r398;
	add.s64 	%rd12, %rd16, 256;
	mov.b32 	%r1039, 952;
$L__BB30_87:
	setp.ne.s32 	%p52, %r1045, 101;
	mov.b32 	%r399, -1;
	vote.sync.all.pred 	%p53, %p52, %r399;
	not.pred 	%p54, %p53;
	@%p54 bra 	$L__BB30_92;
	shr.u32 	%r1039, %r1039, 1;
	mul.wide.s32 	%rd28, %r1043, 8;
	add.s64 	%rd29, %rd12, %rd28;
	add.s64 	%rd27, %rd29, -256;
	// begin inline asm
	ld.relaxed.gpu.v2.u32 {%r1045, %r1046}, [%rd27];
	// end inline asm
	mov.u32 	%r1047, %r1039;
$L__BB30_89:
	setp.eq.s32 	%p58, %r1045, 99;
	mov.b32 	%r407, -1;
	vote.sync.any.pred 	%p59, %p58, %r407;
	not.pred 	%p60, %p59;
	@%p60 bra 	$L__BB30_91;
	mul.lo.s32 	%r453, %r998, 16807;
	and.b32  	%r998, %r453, 2147483647;
	add.s32 	%r454, %r1047, 1;
	rem.u32 	%r450, %r998, %r454;
	// begin inline asm
	nanosleep.u32 %r450;
	// end inline asm
	shr.u32 	%r1047, %r1047, 1;
	// begin inline asm
	ld.relaxed.gpu.v2.u32 {%r1045, %r1046}, [%rd27];
	// end inline asm
	bra.uni 	$L__BB30_89;
$L__BB30_91:
	setp.eq.s32 	%p61, %r1045, 101;
	mov.b32 	%r433, -1;
	vote.sync.ballot.b32 	%r434, %p61, %r433;
	and.b32  	%r435, %r434, %r357;
	or.b32  	%r436, %r435, -2147483648;
	add.s32 	%r437, %r436, -1;
	not.b32 	%r438, %r436;
	and.b32  	%r439, %r438, %r437;
	popc.b32 	%r412, %r439;
	mov.b32 	%r411, 1;
	// begin inline asm
	shfl.sync.down.b32 %r409, %r1046, %r411, %r412, %r433;
	// end inline asm
	setp.lt.s32 	%p63, %r257, %r412;
	selp.b32 	%r440, %r409, 0, %p63;
	add.s32 	%r415, %r440, %r1046;
	mov.b32 	%r416, 2;
	// begin inline asm
	shfl.sync.down.b32 %r414, %r415, %r416, %r412, %r433;
	// end inline asm
	add.s32 	%r441, %r257, 2;
	setp.gt.s32 	%p64, %r441, %r412;
	selp.b32 	%r442, 0, %r414, %p64;
	add.s32 	%r420, %r415, %r442;
	mov.b32 	%r421, 4;
	// begin inline asm
	shfl.sync.down.b32 %r419, %r420, %r421, %r412, %r433;
	// end inline asm
	add.s32 	%r443, %r257, 4;
	setp.gt.s32 	%p65, %r443, %r412;
	selp.b32 	%r444, 0, %r419, %p65;
	add.s32 	%r425, %r420, %r444;
	mov.b32 	%r426, 8;
	// begin inline asm
	shfl.sync.down.b32 %r424, %r425, %r426, %r412, %r433;
	// end inline asm
	add.s32 	%r445, %r257, 8;
	setp.gt.s32 	%p66, %r445, %r412;
	selp.b32 	%r446, 0, %r424, %p66;
	add.s32 	%r430, %r425, %r446;
	mov.b32 	%r431, 16;
	// begin inline asm
	shfl.sync.down.b32 %r429, %r430, %r431, %r412, %r433;
	// end inline asm
	add.s32 	%r447, %r257, 16;
	setp.gt.s32 	%p67, %r447, %r412;
	selp.b32 	%r448, 0, %r429, %p67;
	add.s32 	%r449, %r448, %r1041;
	add.s32 	%r1041, %r449, %r430;
	add.s32 	%r1043, %r1043, -32;
	bra.uni 	$L__BB30_87;
$L__BB30_92:
	@%p41 bra 	$L__BB30_94;
	add.s32 	%r402, %r1041, %r173;
	add.s64 	%rd26, %rd11, 256;
	mov.b32 	%r401, 101;
	// begin inline asm
	st.relaxed.gpu.v2.u32 [%rd26], {%r401, %r402};
	// end inline asm
	st.shared.u32 	[_ZZN3cub18CUB_300001_SM_10006detail4scan16DeviceScanKernelINS2_10policy_hubIiiijN4cuda3std3__44plusIvEEE10Policy1000EN6thrust24THRUST_300001_SM_1000_NS10device_ptrIiEESF_NS0_13ScanTileStateIiLb1EEES9_NS1_10InputValueIiPiEEjiLb0EiEEvT0_T1_T2_iT3_T4_T5_E12temp_storage+4], %r1041;
	st.shared.u32 	[_ZZN3cub18CUB_300001_SM_10006detail4scan16DeviceScanKernelINS2_10policy_hubIiiijN4cuda3std3__44plusIvEEE10Policy1000EN6thrust24THRUST_300001_SM_1000_NS10device_ptrIiEESF_NS0_13ScanTileStateIiLb1EEES9_NS1_10InputValueIiPiEEjiLb0EiEEvT0_T1_T2_iT3_T4_T5_E12temp_storage+8], %r402;
$L__BB30_94:
	setp.ne.s32 	%p56, %r257, 0;
	mov.u32 	%r1048, %r175;
	@%p56 bra 	$L__BB30_96;
	st.shared.u32 	[_ZZN3cub18CUB_300001_SM_10006detail4scan16DeviceScanKernelINS2_10policy_hubIiiijN4cuda3std3__44plusIvEEE10Policy1000EN6thrust24THRUST_300001_SM_1000_NS10device_ptrIiEESF_NS0_13ScanTileStateIiLb1EEES9_NS1_10InputValueIiPiEEjiLb0EiEEvT0_T1_T2_iT3_T4_T5_E12temp_storage+76], %r1041;
	mov.u32 	%r1048, %r1041;
$L__BB30_96:
	bar.sync 	0;
	setp.eq.s32 	%p57, %r85, 0;
	ld.shared.u32 	%r403, [_ZZN3cub18CUB_300001_SM_10006detail4scan16DeviceScanKernelINS2_10policy_hubIiiijN4cuda3std3__44plusIvEEE10Policy1000EN6thrust24THRUST_300001_SM_1000_NS10device_ptrIiEESF_NS0_13ScanTileStateIiLb1EEES9_NS1_10InputValueIiPiEEjiLb0EiEEvT0_T1_T2_iT3_T4_T5_E12temp_storage+76];
	selp.b32 	%r404, 0, %r403, %p57;
	add.s32 	%r1049, %r404, %r1048;
$L__BB30_97:
	add.s32 	%r549, %r1049, %r146;
	add.s32 	%r550, %r147, %r549;
	add.s32 	%r551, %r148, %r550;
	add.s32 	%r552, %r149, %r551;
	add.s32 	%r553, %r150, %r552;
	add.s32 	%r554, %r151, %r553;
	add.s32 	%r555, %r152, %r554;
	add.s32 	%r556, %r153, %r555;
	add.s32 	%r557, %r154, %r556;
	add.s32 	%r558, %r155, %r557;
	add.s32 	%r559, %r156, %r558;
	add.s32 	%r560, %r157, %r559;
	add.s32 	%r561, %r158, %r560;
	add.s32 	%r562, %r159, %r561;
	add.s32 	%r563, %r160, %r562;
	add.s32 	%r564, %r161, %r563;
	add.s32 	%r565, %r162, %r564;
	add.s32 	%r566, %r163, %r565;
	add.s32 	%r567, %r164, %r566;
	add.s32 	%r568, %r165, %r567;
	add.s32 	%r569, %r166, %r568;
	bar.sync 	0;
	st.shared.v2.u32 	[%r145], {%r1049, %r549};
	st.shared.v2.u32 	[%r145+8], {%r550, %r551};
	st.shared.v2.u32 	[%r145+16], {%r552, %r553};
	st.shared.v2.u32 	[%r145+24], {%r554, %r555};
	st.shared.v2.u32 	[%r145+32], {%r556, %r557};
	st.shared.v2.u32 	[%r145+40], {%r558, %r559};
	st.shared.v2.u32 	[%r145+48], {%r560, %r561};
	st.shared.v2.u32 	[%r145+56], {%r562, %r563};
	st.shared.v2.u32 	[%r145+64], {%r564, %r565};
	st.shared.v2.u32 	[%r145+72], {%r566, %r567};
	st.shared.v2.u32 	[%r145+80], {%r568, %r569};
	bar.warp.sync 	-1;
	ld.shared.u32 	%r214, [%r144];
	ld.shared.u32 	%r215, [%r144+128];
	ld.shared.u32 	%r216, [%r144+256];
	ld.shared.u32 	%r217, [%r144+384];
	ld.shared.u32 	%r218, [%r144+512];
	ld.shared.u32 	%r219, [%r144+640];
	ld.shared.u32 	%r220, [%r144+768];
	ld.shared.u32 	%r221, [%r144+896];
	ld.shared.u32 	%r222, [%r144+1024];
	ld.shared.u32 	%r223, [%r144+1152];
	ld.shared.u32 	%r224, [%r144+1280];
	ld.shared.u32 	%r225, [%r144+1408];
	ld.shared.u32 	%r226, [%r144+1536];
	ld.shared.u32 	%r227, [%r144+1664];
	ld.shared.u32 	%r228, [%r144+1792];
	ld.shared.u32 	%r229, [%r144+1920];
	ld.shared.u32 	%r230, [%r144+2048];
	ld.shared.u32 	%r231, [%r144+2176];
	ld.shared.u32 	%r232, [%r144+2304];
	ld.shared.u32 	%r233, [%r144+2432];
	ld.shared.u32 	%r234, [%r144+2560];
	ld.shared.u32 	%r235, [%r144+2688];
	setp.ne.s32 	%p81, %r85, 0;
	@%p81 bra 	$L__BB30_99;
	st.volatile.shared.u32 	[_ZZN3cub18CUB_300001_SM_10006detail4scan16DeviceScanKernelINS2_10policy_hubIiiijN4cuda3std3__44plusIvEEE10Policy1000EN6thrust24THRUST_300001_SM_1000_NS10device_ptrIiEESF_NS0_13ScanTileStateIiLb1EEES9_NS1_10InputValueIiPiEEjiLb0EiEEvT0_T1_T2_iT3_T4_T5_E12temp_storage+33792], %r6;
$L__BB30_99:
	ld.param.u32 	%r996, [_ZN3cub18CUB_300001_SM_10006detail4scan16DeviceScanKernelINS2_10policy_hubIiiijN4cuda3std3__44plusIvEEE10Policy1000EN6thrust24THRUST_300001_SM_1000_NS10device_ptrIiEESF_NS0_13ScanTileStateIiLb1EEES9_NS1_10InputValueIiPiEEjiLb0EiEEvT0_T1_T2_iT3_T4_T5__param_3];
	bar.sync 	0;
	ld.volatile.shared.u32 	%r236, [_ZZN3cub18CUB_300001_SM_10006detail4scan16DeviceScanKernelINS2_10policy_hubIiiijN4cuda3std3__44plusIvEEE10Policy1000EN6thrust24THRUST_300001_SM_1000_NS10device_ptrIiEESF_NS0_13ScanTileStateIiLb1EEES9_NS1_10InputValueIiPiEEjiLb0EiEEvT0_T1_T2_iT3_T4_T5_E12temp_storage+33792];
	cvt.u64.u32 	%rd36, %r87;
	mov.u32 	%r570, %ctaid.x;
	add.s32 	%r571, %r996, %r570;
	mul.lo.s32 	%r572, %r571, 8448;
	cvt.u64.u32 	%rd37, %r572;
	add.s64 	%rd38, %rd36, %rd37;
	setp.ge.s32 	%p82, %r87, %r236;
	shl.b64 	%rd39, %rd38, 2;
	add.s64 	%rd13, %rd4, %rd39;
	@%p82 bra 	$L__BB30_101;
	st.global.u32 	[%rd13], %r214;
$L__BB30_101:
	setp.ge.s32 	%p83, %r90, %r236;
	@%p83 bra 	$L__BB30_103;
	st.global.u32 	[%rd13+128], %r215;
$L__BB30_103:
	setp.ge.s32 	%p84, %r93, %r236;
	@%p84 bra 	$L__BB30_105;
	st.global.u32 	[%rd13+256], %r216;
$L__BB30_105:
	setp.ge.s32 	%p85, %r96, %r236;
	@%p85 bra 	$L__BB30_107;
	st.global.u32 	[%rd13+384], %r217;
$L__BB30_107:
	mov.u32 	%r573, %tid.x;
	and.b32  	%r574, %r573, 992;
	mul.lo.s32 	%r575, %r574, 22;
	and.b32  	%r576, %r573, 31;
	or.b32  	%r577, %r575, %r576;
	add.s32 	%r578, %r577, 128;
	setp.ge.s32 	%p86, %r578, %r236;
	@%p86 bra 	$L__BB30_109;
	st.global.u32 	[%rd13+512], %r218;
$L__BB30_109:
	add.s32 	%r584, %r577, 160;
	setp.ge.s32 	%p87, %r584, %r236;
	@%p87 bra 	$L__BB30_111;
	st.global.u32 	[%rd13+640], %r219;
$L__BB30_111:
	add.s32 	%r590, %r577, 192;
	setp.ge.s32 	%p88, %r590, %r236;
	@%p88 bra 	$L__BB30_113;
	st.global.u32 	[%rd13+768], %r220;
$L__BB30_113:
	add.s32 	%r596, %r577, 224;
	setp.ge.s32 	%p89, %r596, %r236;
	@%p89 bra 	$L__BB30_115;
	st.global.u32 	[%rd13+896], %r221;
$L__BB30_115:
	add.s32 	%r602, %r577, 256;
	setp.ge.s32 	%p90, %r602, %r236;
	@%p90 bra 	$L__BB30_117;
	st.global.u32 	[%rd13+1024], %r222;
$L__BB30_117:
	add.s32 	%r608, %r577, 288;
	setp.ge.s32 	%p91, %r608, %r236;
	@%p91 bra 	$L__BB30_119;
	st.global.u32 	[%rd13+1152], %r223;
$L__BB30_119:
	setp.ge.s32 	%p92, %r111, %r236;
	@%p92 bra 	$L__BB30_121;
	st.global.u32 	[%rd13+1280], %r224;
$L__BB30_121:
	setp.ge.s32 	%p93, %r114, %r236;
	@%p93 bra 	$L__BB30_123;
	st.global.u32 	[%rd13+1408], %r225;
$L__BB30_123:
	setp.ge.s32 	%p94, %r117, %r236;
	@%p94 bra 	$L__BB30_125;
	st.global.u32 	[%rd13+1536], %r226;
$L__BB30_125:
	setp.ge.s32 	%p95, %r120, %r236;
	@%p95 bra 	$L__BB30_127;
	st.global.u32 	[%rd13+1664], %r227;
$L__BB30_127:
	add.s32 	%r614, %r577, 448;
	setp.ge.s32 	%p96, %r614, %r236;
	@%p96 bra 	$L__BB30_129;
	st.global.u32 	[%rd13+1792], %r228;
$L__BB30_129:
	add.s32 	%r620, %r577, 480;
	setp.ge.s32 	%p97, %r620, %r236;
	@%p97 bra 	$L__BB30_131;
	st.global.u32 	[%rd13+1920], %r229;
$L__BB30_131:
	add.s32 	%r626, %r577, 512;
	setp.ge.s32 	%p98, %r626, %r236;
	@%p98 bra 	$L__BB30_133;
	st.global.u32 	[%rd13+2048], %r230;
$L__BB30_133:
	setp.ge.s32 	%p99, %r129, %r236;
	@%p99 bra 	$L__BB30_135;
	st.global.u32 	[%rd13+2176], %r231;
$L__BB30_135:
	setp.ge.s32 	%p100, %r132, %r236;
	@%p100 bra 	$L__BB30_137;
	st.global.u32 	[%rd13+2304], %r232;
$L__BB30_137:
	add.s32 	%r632, %r577, 608;
	setp.ge.s32 	%p101, %r632, %r236;
	@%p101 bra 	$L__BB30_139;
	st.global.u32 	[%rd13+2432], %r233;
$L__BB30_139:
	add.s32 	%r638, %r577, 640;
	setp.ge.s32 	%p102, %r638, %r236;
	@%p102 bra 	$L__BB30_141;
	st.global.u32 	[%rd13+2560], %r234;
$L__BB30_141:
	setp.ge.s32 	%p103, %r139, %r236;
	@%p103 bra 	$L__BB30_143;
	st.global.u32 	[%rd13+2688], %r235;
$L__BB30_143:
	ret;

}
	// .globl	_ZN3cub18CUB_300001_SM_10006detail4scan16DeviceScanKernelINS2_10policy_hubIiiimN4cuda3std3__44plusIvEEE10Policy1000EN6thrust24THRUST_300001_SM_1000_NS10device_ptrIiEESF_NS0_13ScanTileStateIiLb1EEES9_NS1_10InputValueIiPiEEmiLb0EiEEvT0_T1_T2_iT3_T4_T5_
.visible .entry _ZN3cub18CUB_300001_SM_10006detail4scan16DeviceScanKernelINS2_10policy_hubIiiimN4cuda3std3__44plusIvEEE10Policy1000EN6thrust24THRUST_300001_SM_1000_NS10device_ptrIiEESF_NS0_13ScanTileStateIiLb1EEES9_NS1_10InputValueIiPiEEmiLb0EiEEvT0_T1_T2_iT3_T4_T5_(
	.param .align 8 .b8 _ZN3cub18CUB_300001_SM_10006detail4scan16DeviceScanKernelINS2_10policy_hubIiiimN4cuda3std3__44plusIvEEE10Policy1000EN6thrust24THRUST_300001_SM_1000_NS10device_ptrIiEESF_NS0_13ScanTileStateIiLb1EEES9_NS1_10InputValueIiPiEEmiLb0EiEEvT0_T1_T2_iT3_T4_T5__param_0[8],
	.param .align 8 .b8 _ZN3cub18CUB_300001_SM_10006detail4scan16DeviceScanKernelINS2_10policy_hubIiiimN4cuda3std3__44plusIvEEE10Policy1000EN6thrust24THRUST_300001_SM_1000_NS10device_ptrIiEESF_NS0_13ScanTileStateIiLb1EEES9_NS1_10InputValueIiPiEEmiLb0EiEEvT0_T1_T2_iT3_T4_T5__param_1[8],
	.param .align 8 .b8 _ZN3cub18CUB_300001_SM_10006detail4scan16DeviceScanKernelINS2_10policy_hubIiiimN4cuda3std3__44plusIvEEE10Policy1000EN6thrust24THRUST_300001_SM_1000_NS10device_ptrIiEESF_NS0_13ScanTileStateIiLb1EEES9_NS1_10InputValueIiPiEEmiLb0EiEEvT0_T1_T2_iT3_T4_T5__param_2[8],
	.param .u32 _ZN3cub18CUB_300001_SM_10006detail4scan16DeviceScanKernelINS2_10policy_hubIiiimN4cuda3std3__44plusIvEEE10Policy1000EN6thrust24THRUST_300001_SM_1000_NS10device_ptrIiEESF_NS0_13ScanTileStateIiLb1EEES9_NS1_10InputValueIiPiEEmiLb0EiEEvT0_T1_T2_iT3_T4_T5__param_3,
	.param .align 1 .b8 _ZN3cub18CUB_300001_SM_10006detail4scan16DeviceScanKernelINS2_10policy_hubIiiimN4cuda3std3__44plusIvEEE10Policy1000EN6thrust24THRUST_300001_SM_1000_NS10device_ptrIiEESF_NS0_13ScanTileStateIiLb1EEES9_NS1_10InputValueIiPiEEmiLb0EiEEvT0_T1_T2_iT3_T4_T5__param_4[1],
	.param .align 8 .b8 _ZN3cub18CUB_300001_SM_10006detail4scan16DeviceScanKernelINS2_10policy_hubIiiimN4cuda3std3__44plusIvEEE10Policy1000EN6thrust24THRUST_300001_SM_1000_NS10device_ptrIiEESF_NS0_13ScanTileStateIiLb1EEES9_NS1_10InputValueIiPiEEmiLb0EiEEvT0_T1_T2_iT3_T4_T5__param_5[16],
	.param .u64 _ZN3cub18CUB_300001_SM_10006detail4scan16DeviceScanKernelINS2_10policy_hubIiiimN4cuda3std3__44plusIvEEE10Policy1000EN6thrust24THRUST_300001_SM_1000_NS10device_ptrIiEESF_NS0_13ScanTileStateIiLb1EEES9_NS1_10InputValueIiPiEEmiLb0EiEEvT0_T1_T2_iT3_T4_T5__param_6
)
.maxntid 416
{
	.reg .pred 	%p<158>;
	.reg .b16 	%rs<3>;
	.reg .b32 	%r<1003>;
	.reg .b64 	%rd<59>;
	// demoted variable
	.shared .align 16 .b8 _ZZN3cub18CUB_300001_SM_10006detail4scan16DeviceScanKernelINS2_10policy_hubIiiimN4cuda3std3__44plusIvEEE10Policy1000EN6thrust24THRUST_300001_SM_1000_NS10device_ptrIiEESF_NS0_13ScanTileStateIiLb1EEES9_NS1_10InputValueIiPiEEmiLb0EiEEvT0_T1_T2_iT3_T4_T5_E12temp_storage[31632];
	ld.param.u32 	%r206, [_ZN3cub18CUB_300001_SM_10006detail4scan16DeviceScanKernelINS2_10policy_hubIiiimN4cuda3std3__44plusIvEEE10Policy1000EN6thrust24THRUST_300001_SM_1000_NS10device_ptrIiEESF_NS0_13ScanTileStateIiLb1EEES9_NS1_10InputValueIiPiEEmiLb0EiEEvT0_T1_T2_iT3_T4_T5__param_5];
	bfe.u32 	%r207, %r206, 0, 8;
	cvt.u16.u32 	%rs1, %r207;
	and.b16  	%rs2, %rs1, 255;
	ld.param.u64 	%rd18, [_ZN3cub18CUB_300001_SM_10006detail4scan16DeviceScanKernelINS2_10policy_hubIiiimN4cuda3std3__44plusIvEEE10Policy1000EN6thrust24THRUST_300001_SM_1000_NS10device_ptrIiEESF_NS0_13ScanTileStateIiLb1EEES9_NS1_10InputValueIiPiEEmiLb0EiEEvT0_T1_T2_iT3_T4_T5__param_2];
	ld.param.u64 	%rd17, [_ZN3cub18CUB_300001_SM_10006detail4scan16DeviceScanKernelINS2_10policy_hubIiiimN4cuda3std3__44plusIvEEE10Policy1000EN6thrust24THRUST_300001_SM_1000_NS10device_ptrIiEESF_NS0_13ScanTileStateIiLb1EEES9_NS1_10InputValueIiPiEEmiLb0EiEEvT0_T1_T2_iT3_T4_T5__param_1];
	ld.param.u64 	%rd16, [_ZN3cub18CUB_300001_SM_10006detail4scan16DeviceScanKernelINS2_10policy_hubIiiimN4cuda3std3__44plusIvEEE10Policy1000EN6thrust24THRUST_300001_SM_1000_NS10device_ptrIiEESF_NS0_13ScanTileStateIiLb1EEES9_NS1_10InputValueIiPiEEmiLb0EiEEvT0_T1_T2_iT3_T4_T5__param_0];
	ld.param.u64 	%rd1, [_ZN3cub18CUB_300001_SM_10006detail4scan16DeviceScanKernelINS2_10policy_hubIiiimN4cuda3std3__44plusIvEEE10Policy1000EN6thrust24THRUST_300001_SM_1000_NS10device_ptrIiEESF_NS0_13ScanTileStateIiLb1EEES9_NS1_10InputValueIiPiEEmiLb0EiEEvT0_T1_T2_iT3_T4_T5__param_5+8];
	ld.param.u32 	%r205, [_ZN3cub18CUB_300001_SM_10006detail4scan16DeviceScanKernelINS2_10policy_hubIiiimN4cuda3std3__44plusIvEEE10Policy1000EN6thrust24THRUST_300001_SM_1000_NS10device_ptrIiEESF_NS0_13ScanTileStateIiLb1EEES9_NS1_10InputValueIiPiEEmiLb0EiEEvT0_T1_T2_iT3_T4_T5__param_3];
	ld.param.u64 	%rd19, [_ZN3cub18CUB_300001_SM_10006detail4scan16DeviceScanKernelINS2_10policy_hubIiiimN4cuda3std3__44plusIvEEE10Policy1000EN6thrust24THRUST_300001_SM_1000_NS10device_ptrIiEESF_NS0_13ScanTileStateIiLb1EEES9_NS1_10InputValueIiPiEEmiLb0EiEEvT0_T1_T2_iT3_T4_T5__param_6];
	setp.eq.s16 	%p1, %rs2, 0;
	@%p1 bra 	$L__BB31_2;
	cvta.to.global.u64 	%rd20, %rd1;
	ld.global.u32 	%r959, [%rd20];
	bra.uni 	$L__BB31_3;
$L__BB31_2:
	cvt.u32.u64 	%r959, %rd1;
$L__BB31_3:
	cvta.to.global.u64 	%rd3, %rd16;
	cvta.to.global.u64 	%rd4, %rd17;
	mov.u32 	%r208, %ctaid.x;
	add.s32 	%r4, %r205, %r208;
	mul.wide.s32 	%rd5, %r4, 7904;
	sub.s64 	%rd6, %rd19, %rd5;
	setp.lt.u64 	%p2, %rd6, 7905;
	@%p2 bra 	$L__BB31_29;
	mov.u32 	%r5, %tid.x;
	and.b32  	%r617, %r5, 31;
	and.b32  	%r618, %r5, 992;
	mul.lo.s32 	%r619, %r618, 19;
	or.b32  	%r620, %r619, %r617;
	cvt.u64.u32 	%rd42, %r620;
	add.s64 	%rd7, %rd5, %rd42;
	shl.b64 	%rd43, %rd7, 2;
	add.s64 	%rd44, %rd3, %rd43;
	ld.global.u32 	%r621, [%rd44];
	ld.global.u32 	%r622, [%rd44+128];
	ld.global.u32 	%r623, [%rd44+256];
	ld.global.u32 	%r624, [%rd44+384];
	ld.global.u32 	%r625, [%rd44+512];
	ld.global.u32 	%r626, [%rd44+640];
	ld.global.u32 	%r627, [%rd44+768];
	ld.global.u32 	%r628, [%rd44+896];
	ld.global.u32 	%r629, [%rd44+1024];
	ld.global.u32 	%r630, [%rd44+1152];
	ld.global.u32 	%r631, [%rd44+1280];
	ld.global.u32 	%r632, [%rd44+1408];
	ld.global.u32 	%r633, [%rd44+1536];
	ld.global.u32 	%r634, [%rd44+1664];
	ld.global.u32 	%r635, [%rd44+1792];
	ld.global.u32 	%r636, [%rd44+1920];
	ld.global.u32 	%r637, [%rd44+2048];
	ld.global.u32 	%r638, [%rd44+2176];
	ld.global.u32 	%r639, [%rd44+2304];
	// begin inline asm
	mov.u32 %r616, %laneid;
	// end inline asm
	shr.u32 	%r7, %r5, 5;
	mad.lo.s32 	%r640, %r7, 608, %r616;
	shl.b32 	%r641, %r640, 2;
	mov.u32 	%r642, _ZZN3cub18CUB_300001_SM_10006detail4scan16DeviceScanKernelINS2_10policy_hubIiiimN4cuda3std3__44plusIvEEE10Policy1000EN6thrust24THRUST_300001_SM_1000_NS10device_ptrIiEESF_NS0_13ScanTileStateIiLb1EEES9_NS1_10InputValueIiPiEEmiLb0EiEEvT0_T1_T2_iT3_T4_T5_E12temp_storage;
	add.s32 	%r8, %r642, %r641;
	st.shared.u32 	[%r8], %r621;
	st.shared.u32 	[%r8+128], %r622;
	st.shared.u32 	[%r8+256], %r623;
	st.shared.u32 	[%r8+384], %r624;
	st.shared.u32 	[%r8+512], %r625;
	st.shared.u32 	[%r8+640], %r626;
	st.shared.u32 	[%r8+768], %r627;
	st.shared.u32 	[%r8+896], %r628;
	st.shared.u32 	[%r8+1024], %r629;
	st.shared.u32 	[%r8+1152], %r630;
	st.shared.u32 	[%r8+1280], %r631;
	st.shared.u32 	[%r8+1408], %r632;
	st.shared.u32 	[%r8+1536], %r633;
	st.shared.u32 	[%r8+1664], %r634;
	st.shared.u32 	[%r8+1792], %r635;
	st.shared.u32 	[%r8+1920], %r636;
	st.shared.u32 	[%r8+2048], %r637;
	st.shared.u32 	[%r8+2176], %r638;
	st.shared.u32 	[%r8+2304], %r639;
	bar.warp.sync 	-1;
	mad.lo.s32 	%r9, %r616, 72, %r8;
	ld.shared.u32 	%r10, [%r9];
	ld.shared.u32 	%r11, [%r9+4];
	ld.shared.u32 	%r12, [%r9+8];
	ld.shared.u32 	%r13, [%r9+12];
	ld.shared.u32 	%r14, [%r9+16];
	ld.shared.u32 	%r15, [%r9+20];
	ld.shared.u32 	%r16, [%r9+24];
	ld.shared.u32 	%r17, [%r9+28];
	ld.shared.u32 	%r18, [%r9+32];
	ld.shared.u32 	%r19, [%r9+36];
	ld.shared.u32 	%r20, [%r9+40];
	ld.shared.u32 	%r21, [%r9+44];
	ld.shared.u32 	%r22, [%r9+48];
	ld.shared.u32 	%r23, [%r9+52];
	ld.shared.u32 	%r24, [%r9+56];
	ld.shared.u32 	%r25, [%r9+60];
	ld.shared.u32 	%r26, [%r9+64];
	ld.shared.u32 	%r27, [%r9+68];
	ld.shared.u32 	%r28, [%r9+72];
	bar.sync 	0;
	setp.ne.s32 	%p100, %r4, 0;
	@%p100 bra 	$L__BB31_9;
	add.s32 	%r860, %r11, %r10;
	add.s32 	%r861, %r12, %r860;
	add.s32 	%r862, %r13, %r861;
	add.s32 	%r863, %r14, %r862;
	add.s32 	%r864, %r15, %r863;
	add.s32 	%r865, %r16, %r864;
	add.s32 	%r866, %r17, %r865;
	add.s32 	%r867, %r18, %r866;
	add.s32 	%r868, %r19, %r867;
	add.s32 	%r869, %r20, %r868;
	add.s32 	%r870, %r21, %r869;
	add.s32 	%r871, %r22, %r870;
	add.s32 	%r872, %r23, %r871;
	add.s32 	%r873, %r24, %r872;
	add.s32 	%r874, %r25, %r873;
	add.s32 	%r875, %r26, %r874;
	add.s32 	%r876, %r27, %r875;
	add.s32 	%r834, %r28, %r876;
	mov.b32 	%r832, 1;
	mov.b32 	%r857, 0;
	mov.b32 	%r859, -1;
	// begin inline asm
	{  .reg .s32 r0;  .reg .pred p;  shfl.sync.up.b32 r0|p, %r834, %r832, %r857, %r859;  @p add.s32 r0, r0, %r834;  mov.s32 %r830, r0;}
	// end inline asm
	mov.b32 	%r838, 2;
	// begin inline asm
	{  .reg .s32 r0;  .reg .pred p;  shfl.sync.up.b32 r0|p, %r830, %r838, %r857, %r859;  @p add.s32 r0, r0, %r830;  mov.s32 %r836, r0;}
	// end inline asm
	mov.b32 	%r844, 4;
	// begin inline asm
	{  .reg .s32 r0;  .reg .pred p;  shfl.sync.up.b32 r0|p, %r836, %r844, %r857, %r859;  @p add.s32 r0, r0, %r836;  mov.s32 %r842, r0;}
	// end inline asm
	mov.b32 	%r850, 8;
	// begin inline asm
	{  .reg .s32 r0;  .reg .pred p;  shfl.sync.up.b32 r0|p, %r842, %r850, %r857, %r859;  @p add.s32 r0, r0, %r842;  mov.s32 %r848, r0;}
	// end inline asm
	mov.b32 	%r856, 16;
	// begin inline asm
	{  .reg .s32 r0;  .reg .pred p;  shfl.sync.up.b32 r0|p, %r848, %r856, %r857, %r859;  @p add.s32 r0, r0, %r848;  mov.s32 %r854, r0;}
	// end inline asm
	setp.ne.s32 	%p143, %r616, 31;
	@%p143 bra 	$L__BB31_7;
	shl.b32 	%r877, %r7, 2;
	mov.u32 	%r878, _ZZN3cub18CUB_300001_SM_10006detail4scan16DeviceScanKernelINS2_10policy_hubIiiimN4cuda3std3__44plusIvEEE10Policy1000EN6thrust24THRUST_300001_SM_1000_NS10device_ptrIiEESF_NS0_13ScanTileStateIiLb1EEES9_NS1_10InputValueIiPiEEmiLb0EiEEvT0_T1_T2_iT3_T4_T5_E12temp_storage;
	add.s32 	%r879, %r878, %r877;
	st.shared.u32 	[%r879+16], %r854;
$L__BB31_7:
	bar.sync 	0;
	ld.shared.v4.u32 	{%r880, %r881, %r882, %r883}, [_ZZN3cub18CUB_300001_SM_10006detail4scan16DeviceScanKernelINS2_10policy_hubIiiimN4cuda3std3__44plusIvEEE10Policy1000EN6thrust24THRUST_300001_SM_1000_NS10device_ptrIiEESF_NS0_13ScanTileStateIiLb1EEES9_NS1_10InputValueIiPiEEmiLb0EiEEvT0_T1_T2_iT3_T4_T5_E12temp_storage+16];
	add.s32 	%r884, %r881, %r880;
	setp.eq.s32 	%p144, %r7, 2;
	selp.b32 	%r885, %r884, %r880, %p144;
	add.s32 	%r886, %r884, %r882;
	setp.eq.s32 	%p145, %r7, 3;
	selp.b32 	%r887, %r886, %r885, %p145;
	add.s32 	%r888, %r886, %r883;
	setp.eq.s32 	%p146, %r7, 4;
	selp.b32 	%r889, %r888, %r887, %p146;
	ld.shared.v4.u32 	{%r890, %r891, %r892, %r893}, [_ZZN3cub18CUB_300001_SM_10006detail4scan16DeviceScanKernelINS2_10policy_hubIiiimN4cuda3std3__44plusIvEEE10Policy1000EN6thrust24THRUST_300001_SM_1000_NS10device_ptrIiEESF_NS0_13ScanTileStateIiLb1EEES9_NS1_10InputValueIiPiEEmiLb0EiEEvT0_T1_T2_iT3_T4_T5_E12temp_storage+32];
	add.s32 	%r894, %r888, %r890;
	setp.eq.s32 	%p147, %r7, 5;
	selp.b32 	%r895, %r894, %r889, %p147;
	add.s32 	%r896, %r894, %r891;
	setp.eq.s32 	%p148, %r7, 6;
	selp.b32 	%r897, %r896, %r895, %p148;
	add.s32 	%r898, %r896, %r892;
	setp.eq.s32 	%p149, %r7, 7;
	selp.b32 	%r899, %r898, %r897, %p149;
	add.s32 	%r900, %r898, %r893;
	setp.eq.s32 	%p150, %r7, 8;
	selp.b32 	%r901, %r900, %r899, %p150;
	ld.shared.v4.u32 	{%r902, %r903, %r904, %r905}, [_ZZN3cub18CUB_300001_SM_10006detail4scan16DeviceScanKernelINS2_10policy_hubIiiimN4cuda3std3__44plusIvEEE10Policy1000EN6thrust24THRUST_300001_SM_1000_NS10device_ptrIiEESF_NS0_13ScanTileStateIiLb1EEES9_NS1_10InputValueIiPiEEmiLb0EiEEvT0_T1_T2_iT3_T4_T5_E12temp_storage+48];
	add.s32 	%r906, %r900, %r902;
	setp.eq.s32 	%p151, %r7, 9;
	selp.b32 	%r907, %r906, %r901, %p151;
	add.s32 	%r908, %r906, %r903;
	setp.eq.s32 	%p152, %r7, 10;
	selp.b32 	%r909, %r908, %r907, %p152;
	add.s32 	%r910, %r908, %r904;
	setp.eq.s32 	%p153, %r7, 11;
	selp.b32 	%r911, %r910, %r909, %p153;
	add.s32 	%r912, %r910, %r905;
	setp.eq.s32 	%p154, %r7, 12;
	selp.b32 	%r913, %r912, %r911, %p154;
	ld.shared.u32 	%r914, [_ZZN3cub18CUB_300001_SM_10006detail4scan16DeviceScanKernelINS2_10policy_hubIiiimN4cuda3std3__44plusIvEEE10Policy1000EN6thrust24THRUST_300001_SM_1000_NS10device_ptrIiEESF_NS0_13ScanTileStateIiLb1EEES9_NS1_10InputValueIiPiEEmiLb0EiEEvT0_T1_T2_iT3_T4_T5_E12temp_storage+64];
	setp.lt.u32 	%p155, %r5, 32;
	selp.b32 	%r915, 0, %r913, %p155;
	setp.eq.s32 	%p156, %r616, 0;
	sub.s32 	%r916, %r854, %r834;
	selp.b32 	%r917, 0, %r916, %p156;
	add.s32 	%r918, %r917, %r959;
	add.s32 	%r971, %r918, %r915;
	add.s32 	%r919, %r914, %r959;
	add.s32 	%r32, %r919, %r912;
	setp.ne.s32 	%p157, %r5, 0;
	@%p157 bra 	$L__BB31_28;
	add.s64 	%rd56, %rd18, 256;
	mov.b32 	%r920, 101;
	// begin inline asm
	st.relaxed.gpu.v2.u32 [%rd56], {%r920, %r32};
	// end inline asm
	bra.uni 	$L__BB31_28;
$L__BB31_9:
	add.s32 	%r673, %r11, %r10;
	add.s32 	%r674, %r12, %r673;
	add.s32 	%r675, %r13, %r674;
	add.s32 	%r676, %r14, %r675;
	add.s32 	%r677, %r15, %r676;
	add.s32 	%r678, %r16, %r677;
	add.s32 	%r679, %r17, %r678;
	add.s32 	%r680, %r18, %r679;
	add.s32 	%r681, %r19, %r680;
	add.s32 	%r682, %r20, %r681;
	add.s32 	%r683, %r21, %r682;
	add.s32 	%r684, %r22, %r683;
	add.s32 	%r685, %r23, %r684;
	add.s32 	%r686, %r24, %r685;
	add.s32 	%r687, %r25, %r686;
	add.s32 	%r688, %r26, %r687;
	add.s32 	%r689, %r27, %r688;
	add.s32 	%r647, %r28, %r689;
	mov.b32 	%r645, 1;
	mov.b32 	%r670, 0;
	mov.b32 	%r672, -1;
	// begin inline asm
	{  .reg .s32 r0;  .reg .pred p;  shfl.sync.up.b32 r0|p, %r647, %r645, %r670, %r672;  @p add.s32 r0, r0, %r647;  mov.s32 %r643, r0;}
	// end inline asm
	mov.b32 	%r651, 2;
	// begin inline asm
	{  .reg .s32 r0;  .reg .pred p;  shfl.sync.up.b32 r0|p, %r643, %r651, %r670, %r672;  @p add.s32 r0, r0, %r643;  mov.s32 %r649, r0;}
	// end inline asm
	mov.b32 	%r657, 4;
	// begin inline asm
	{  .reg .s32 r0;  .reg .pred p;  shfl.sync.up.b32 r0|p, %r649, %r657, %r670, %r672;  @p add.s32 r0, r0, %r649;  mov.s32 %r655, r0;}
	// end inline asm
	mov.b32 	%r663, 8;
	// begin inline asm
	{  .reg .s32 r0;  .reg .pred p;  shfl.sync.up.b32 r0|p, %r655, %r663, %r670, %r672;  @p add.s32 r0, r0, %r655;  mov.s32 %r661, r0;}
	// end inline asm
	mov.b32 	%r669, 16;
	// begin inline asm
	{  .reg .s32 r0;  .reg .pred p;  shfl.sync.up.b32 r0|p, %r661, %r669, %r670, %r672;  @p add.s32 r0, r0, %r661;  mov.s32 %r667, r0;}
	// end inline asm
	setp.ne.s32 	%p101, %r616, 31;
	@%p101 bra 	$L__BB31_11;
	shl.b32 	%r690, %r7, 2;
	mov.u32 	%r691, _ZZN3cub18CUB_300001_SM_10006detail4scan16DeviceScanKernelINS2_10policy_hubIiiimN4cuda3std3__44plusIvEEE10Policy1000EN6thrust24THRUST_300001_SM_1000_NS10device_ptrIiEESF_NS0_13ScanTileStateIiLb1EEES9_NS1_10InputValueIiPiEEmiLb0EiEEvT0_T1_T2_iT3_T4_T5_E12temp_storage;
	add.s32 	%r692, %r691, %r690;
	st.shared.u32 	[%r692+16], %r667;
$L__BB31_11:
	sub.s32 	%r693, %r667, %r647;
	bar.sync 	0;
	ld.shared.v4.u32 	{%r694, %r695, %r696, %r697}, [_ZZN3cub18CUB_300001_SM_10006detail4scan16DeviceScanKernelINS2_10policy_hubIiiimN4cuda3std3__44plusIvEEE10Policy1000EN6thrust24THRUST_300001_SM_1000_NS10device_ptrIiEESF_NS0_13ScanTileStateIiLb1EEES9_NS1_10InputValueIiPiEEmiLb0EiEEvT0_T1_T2_iT3_T4_T5_E12temp_storage+16];
	add.s32 	%r698, %r695, %r694;
	setp.eq.s32 	%p102, %r7, 2;
	selp.b32 	%r699, %r698, %r694, %p102;
	add.s32 	%r700, %r698, %r696;
	setp.eq.s32 	%p103, %r7, 3;
	selp.b32 	%r701, %r700, %r699, %p103;
	add.s32 	%r702, %r700, %r697;
	setp.eq.s32 	%p104, %r7, 4;
	selp.b32 	%r703, %r702, %r701, %p104;
	ld.shared.v4.u32 	{%r704, %r705, %r706, %r707}, [_ZZN3cub18CUB_300001_SM_10006detail4scan16DeviceScanKernelINS2_10policy_hubIiiimN4cuda3std3__44plusIvEEE10Policy1000EN6thrust24THRUST_300001_SM_1000_NS10device_ptrIiEESF_NS0_13ScanTileStateIiLb1EEES9_NS1_10InputValueIiPiEEmiLb0EiEEvT0_T1_T2_iT3_T4_T5_E12temp_storage+32];
	add.s32 	%r708, %r702, %r704;
	setp.eq.s32 	%p105, %r7, 5;
	selp.b32 	%r709, %r708, %r703, %p105;
	add.s32 	%r710, %r708, %r705;
	setp.eq.s32 	%p106, %r7, 6;
	selp.b32 	%r711, %r710, %r709, %p106;
	add.s32 	%r712, %r710, %r706;
	setp.eq.s32 	%p107, %r7, 7;
	selp.b32 	%r713, %r712, %r711, %p107;
	add.s32 	%r714, %r712, %r707;
	setp.eq.s32 	%p108, %r7, 8;
	selp.b32 	%r715, %r714, %r713, %p108;
	ld.shared.v4.u32 	{%r716, %r717, %r718, %r719}, [_ZZN3cub18CUB_300001_SM_10006detail4scan16DeviceScanKernelINS2_10policy_hubIiiimN4cuda3std3__44plusIvEEE10Policy1000EN6thrust24THRUST_300001_SM_1000_NS10device_ptrIiEESF_NS0_13ScanTileStateIiLb1EEES9_NS1_10InputValueIiPiEEmiLb0EiEEvT0_T1_T2_iT3_T4_T5_E12temp_storage+48];
	add.s32 	%r720, %r714, %r716;
	setp.eq.s32 	%p109, %r7, 9;
	selp.b32 	%r721, %r720, %r715, %p109;
	add.s32 	%r722, %r720, %r717;
	setp.eq.s32 	%p110, %r7, 10;
	selp.b32 	%r723, %r722, %r721, %p110;
	add.s32 	%r724, %r722, %r718;
	setp.eq.s32 	%p111, %r7, 11;
	selp.b32 	%r725, %r724, %r723, %p111;
	add.s32 	%r726, %r724, %r719;
	setp.eq.s32 	%p112, %r7, 12;
	selp.b32 	%r727, %r726, %r725, %p112;
	ld.shared.u32 	%r728, [_ZZN3cub18CUB_300001_SM_10006detail4scan16DeviceScanKernelINS2_10policy_hubIiiimN4cuda3std3__44plusIvEEE10Policy1000EN6thrust24THRUST_300001_SM_1000_NS10device_ptrIiEESF_NS0_13ScanTileStateIiLb1EEES9_NS1_10InputValueIiPiEEmiLb0EiEEvT0_T1_T2_iT3_T4_T5_E12temp_storage+64];
	add.s32 	%r35, %r726, %r728;
	setp.gt.u32 	%p113, %r5, 31;
	setp.lt.u32 	%p114, %r5, 32;
	setp.eq.s32 	%p115, %r616, 0;
	selp.b32 	%r729, 0, %r693, %p115;
	add.s32 	%r970, %r727, %r729;
	selp.b32 	%r37, %r693, %r970, %p114;
	@%p113 bra 	$L__BB31_27;
	setp.ne.s32 	%p116, %r5, 0;
	mul.wide.s32 	%rd45, %r4, 8;
	add.s64 	%rd8, %rd18, %rd45;
	@%p116 bra 	$L__BB31_14;
	st.shared.u32 	[_ZZN3cub18CUB_300001_SM_10006detail4scan16DeviceScanKernelINS2_10policy_hubIiiimN4cuda3std3__44plusIvEEE10Policy1000EN6thrust24THRUST_300001_SM_1000_NS10device_ptrIiEESF_NS0_13ScanTileStateIiLb1EEES9_NS1_10InputValueIiPiEEmiLb0EiEEvT0_T1_T2_iT3_T4_T5_E12temp_storage+12], %r35;
	add.s64 	%rd46, %rd8, 256;
	mov.b32 	%r730, 100;
	// begin inline asm
	st.relaxed.gpu.v2.u32 [%rd46], {%r730, %r35};
	// end inline asm
$L__BB31_14:
	not.b32 	%r736, %r5;
	add.s32 	%r966, %r4, %r736;
	mov.b32 	%r732, 550;
	// begin inline asm
	nanosleep.u32 %r732;
	// end inline asm
	mul.wide.s32 	%rd48, %r966, 8;
	add.s64 	%rd49, %rd18, %rd48;
	add.s64 	%rd47, %rd49, 256;
	// begin inline asm
	ld.relaxed.gpu.v2.u32 {%r967, %r961}, [%rd47];
	// end inline asm
	mov.b32 	%r962, 478;
$L__BB31_15:
	setp.eq.s32 	%p117, %r967, 99;
	mov.b32 	%r737, -1;
	vote.sync.any.pred 	%p118, %p117, %r737;
	not.pred 	%p119, %p118;
	@%p119 bra 	$L__BB31_17;
	// begin inline asm
	nanosleep.u32 %r962;
	// end inline asm
	shr.u32 	%r962, %r962, 1;
	// begin inline asm
	ld.relaxed.gpu.v2.u32 {%r967, %r961}, [%rd47];
	// end inline asm
	bra.uni 	$L__BB31_15;
$L__BB31_17:
	setp.eq.s32 	%p120, %r967, 101;
	mov.b32 	%r764, -1;
	vote.sync.ballot.b32 	%r766, %p120, %r764;
	// begin inline asm
	mov.u32 %r739, %lanemask_ge;
	// end inline asm
	and.b32  	%r767, %r766, %r739;
	or.b32  	%r768, %r767, -2147483648;
	add.s32 	%r769, %r768, -1;
	not.b32 	%r770, %r768;
	and.b32  	%r771, %r770, %r769;
	popc.b32 	%r743, %r771;
	mov.b32 	%r742, 1;
	// begin inline asm
	shfl.sync.down.b32 %r740, %r961, %r742, %r743, %r764;
	// end inline asm
	setp.lt.s32 	%p122, %r616, %r743;
	selp.b32 	%r772, %r740, 0, %p122;
	add.s32 	%r746, %r772, %r961;
	mov.b32 	%r747, 2;
	// begin inline asm
	shfl.sync.down.b32 %r745, %r746, %r747, %r743, %r764;
	// end inline asm
	add.s32 	%r50, %r616, 2;
	setp.gt.s32 	%p123, %r50, %r743;
	selp.b32 	%r773, 0, %r745, %p123;
	add.s32 	%r751, %r746, %r773;
	mov.b32 	%r752, 4;
	// begin inline asm
	shfl.sync.down.b32 %r750, %r751, %r752, %r743, %r764;
	// end inline asm
	add.s32 	%r51, %r616, 4;
	setp.gt.s32 	%p124, %r51, %r743;
	selp.b32 	%r774, 0, %r750, %p124;
	add.s32 	%r756, %r751, %r774;
	mov.b32 	%r757, 8;
	// begin inline asm
	shfl.sync.down.b32 %r755, %r756, %r757, %r743, %r764;
	// end inline asm
	add.s32 	%r52, %r616, 8;
	setp.gt.s32 	%p125, %r52, %r743;
	selp.b32 	%r775, 0, %r755, %p125;
	add.s32 	%r761, %r756, %r775;
	mov.b32 	%r762, 16;
	// begin inline asm
	shfl.sync.down.b32 %r760, %r761, %r762, %r743, %r764;
	// end inline asm
	add.s32 	%r53, %r616, 16;
	setp.gt.s32 	%p126, %r53, %r743;
	selp.b32 	%r776, 0, %r760, %p126;
	add.s32 	%r965, %r761, %r776;
	add.s64 	%rd10, %rd18, 256;
	mov.b32 	%r963, 478;
$L__BB31_18:
	setp.ne.s32 	%p127, %r967, 101;
	mov.b32 	%r777, -1;
	vote.sync.all.pred 	%p128, %p127, %r777;
	not.pred 	%p129, %p128;
	@%p129 bra 	$L__BB31_23;
	shr.u32 	%r963, %r963, 1;
	mul.wide.s32 	%rd52, %r966, 8;
	add.s64 	%rd53, %rd10, %rd52;
	add.s64 	%rd51, %rd53, -256;
	// begin inline asm
	ld.relaxed.gpu.v2.u32 {%r967, %r968}, [%rd51];
	// end inline asm
	mov.u32 	%r969, %r963;
$L__BB31_20:
	setp.eq.s32 	%p133, %r967, 99;
	mov.b32 	%r785, -1;
	vote.sync.any.pred 	%p134, %p133, %r785;
	not.pred 	%p135, %p134;
	@%p135 bra 	$L__BB31_22;
	// begin inline asm
	nanosleep.u32 %r969;
	// end inline asm
	shr.u32 	%r969, %r969, 1;
	// begin inline asm
	ld.relaxed.gpu.v2.u32 {%r967, %r968}, [%rd51];
	// end inline asm
	bra.uni 	$L__BB31_20;
$L__BB31_22:
	setp.eq.s32 	%p136, %r967, 101;
	mov.b32 	%r811, -1;
	vote.sync.ballot.b32 	%r812, %p136, %r811;
	and.b32  	%r813, %r812, %r739;
	or.b32  	%r814, %r813, -2147483648;
	add.s32 	%r815, %r814, -1;
	not.b32 	%r816, %r814;
	and.b32  	%r817, %r816, %r815;
	popc.b32 	%r790, %r817;
	mov.b32 	%r789, 1;
	// begin inline asm
	shfl.sync.down.b32 %r787, %r968, %r789, %r790, %r811;
	// end inline asm
	setp.lt.s32 	%p138, %r616, %r790;
	selp.b32 	%r818, %r787, 0, %p138;
	add.s32 	%r793, %r818, %r968;
	mov.b32 	%r794, 2;
	// begin inline asm
	shfl.sync.down.b32 %r792, %r793, %r794, %r790, %r811;
	// end inline asm
	setp.gt.s32 	%p139, %r50, %r790;
	selp.b32 	%r819, 0, %r792, %p139;
	add.s32 	%r798, %r793, %r819;
	mov.b32 	%r799, 4;
	// begin inline asm
	shfl.sync.down.b32 %r797, %r798, %r799, %r790, %r811;
	// end inline asm
	setp.gt.s32 	%p140, %r51, %r790;
	selp.b32 	%r820, 0, %r797, %p140;
	add.s32 	%r803, %r798, %r820;
	mov.b32 	%r804, 8;
	// begin inline asm
	shfl.sync.down.b32 %r802, %r803, %r804, %r790, %r811;
	// end inline asm
	setp.gt.s32 	%p141, %r52, %r790;
	selp.b32 	%r821, 0, %r802, %p141;
	add.s32 	%r808, %r803, %r821;
	mov.b32 	%r809, 16;
	// begin inline asm
	shfl.sync.down.b32 %r807, %r808, %r809, %r790, %r811;
	// end inline asm
	setp.gt.s32 	%p142, %r53, %r790;
	selp.b32 	%r822, 0, %r807, %p142;
	add.s32 	%r823, %r822, %r965;
	add.s32 	%r965, %r823, %r808;
	add.s32 	%r966, %r966, -32;
	bra.uni 	$L__BB31_18;
$L__BB31_23:
	@%p116 bra 	$L__BB31_25;
	add.s32 	%r780, %r965, %r35;
	add.s64 	%rd50, %rd8, 256;
	mov.b32 	%r779, 101;
	// begin inline asm
	st.relaxed.gpu.v2.u32 [%rd50], {%r779, %r780};
	// end inline asm
	st.shared.u32 	[_ZZN3cub18CUB_300001_SM_10006detail4scan16DeviceScanKernelINS2_10policy_hubIiiimN4cuda3std3__44plusIvEEE10Policy1000EN6thrust24THRUST_300001_SM_1000_NS10device_ptrIiEESF_NS0_13ScanTileStateIiLb1EEES9_NS1_10InputValueIiPiEEmiLb0EiEEvT0_T1_T2_iT3_T4_T5_E12temp_storage+4], %r965;
	st.shared.u32 	[_ZZN3cub18CUB_300001_SM_10006detail4scan16DeviceScanKernelINS2_10policy_hubIiiimN4cuda3std3__44plusIvEEE10Policy1000EN6thrust24THRUST_300001_SM_1000_NS10device_ptrIiEESF_NS0_13ScanTileStateIiLb1EEES9_NS1_10InputValueIiPiEEmiLb0EiEEvT0_T1_T2_iT3_T4_T5_E12temp_storage+8], %r780;
$L__BB31_25:
	setp.ne.s32 	%p131, %r616, 0;
	mov.u32 	%r970, %r37;
	@%p131 bra 	$L__BB31_27;
	st.shared.u32 	[_ZZN3cub18CUB_300001_SM_10006detail4scan16DeviceScanKernelINS2_10policy_hubIiiimN4cuda3std3__44plusIvEEE10Policy1000EN6thrust24THRUST_300001_SM_1000_NS10device_ptrIiEESF_NS0_13ScanTileStateIiLb1EEES9_NS1_10InputValueIiPiEEmiLb0EiEEvT0_T1_T2_iT3_T4_T5_E12temp_storage+84], %r965;
	mov.u32 	%r970, %r965;
$L__BB31_27:
	bar.sync 	0;
	setp.eq.s32 	%p132, %r5, 0;
	ld.shared.u32 	%r781, [_ZZN3cub18CUB_300001_SM_10006detail4scan16DeviceScanKernelINS2_10policy_hubIiiimN4cuda3std3__44plusIvEEE10Policy1000EN6thrust24THRUST_300001_SM_1000_NS10device_ptrIiEESF_NS0_13ScanTileStateIiLb1EEES9_NS1_10InputValueIiPiEEmiLb0EiEEvT0_T1_T2_iT3_T4_T5_E12temp_storage+84];
	selp.b32 	%r782, 0, %r781, %p132;
	add.s32 	%r971, %r782, %r970;
$L__BB31_28:
	add.s32 	%r922, %r971, %r10;
	add.s32 	%r923, %r11, %r922;
	add.s32 	%r924, %r12, %r923;
	add.s32 	%r925, %r13, %r924;
	add.s32 	%r926, %r14, %r925;
	add.s32 	%r927, %r15, %r926;
	add.s32 	%r928, %r16, %r927;
	add.s32 	%r929, %r17, %r928;
	add.s32 	%r930, %r18, %r929;
	add.s32 	%r931, %r19, %r930;
	add.s32 	%r932, %r20, %r931;
	add.s32 	%r933, %r21, %r932;
	add.s32 	%r934, %r22, %r933;
	add.s32 	%r935, %r23, %r934;
	add.s32 	%r936, %r24, %r935;
	add.s32 	%r937, %r25, %r936;
	add.s32 	%r938, %r26, %r937;
	add.s32 	%r939, %r27, %r938;
	bar.sync 	0;
	st.shared.u32 	[%r9], %r971;
	st.shared.u32 	[%r9+4], %r922;
	st.shared.u32 	[%r9+8], %r923;
	st.shared.u32 	[%r9+12], %r924;
	st.shared.u32 	[%r9+16], %r925;
	st.shared.u32 	[%r9+20], %r926;
	st.shared.u32 	[%r9+24], %r927;
	st.shared.u32 	[%r9+28], %r928;
	st.shared.u32 	[%r9+32], %r929;
	st.shared.u32 	[%r9+36], %r930;
	st.shared.u32 	[%r9+40], %r931;
	st.shared.u32 	[%r9+44], %r932;
	st.shared.u32 	[%r9+48], %r933;
	st.shared.u32 	[%r9+52], %r934;
	st.shared.u32 	[%r9+56], %r935;
	st.shared.u32 	[%r9+60], %r936;
	st.shared.u32 	[%r9+64], %r937;
	st.shared.u32 	[%r9+68], %r938;
	st.shared.u32 	[%r9+72], %r939;
	bar.warp.sync 	-1;
	ld.shared.u32 	%r940, [%r8];
	ld.shared.u32 	%r941, [%r8+128];
	ld.shared.u32 	%r942, [%r8+256];
	ld.shared.u32 	%r943, [%r8+384];
	ld.shared.u32 	%r944, [%r8+512];
	ld.shared.u32 	%r945, [%r8+640];
	ld.shared.u32 	%r946, [%r8+768];
	ld.shared.u32 	%r947, [%r8+896];
	ld.shared.u32 	%r948, [%r8+1024];
	ld.shared.u32 	%r949, [%r8+1152];
	ld.shared.u32 	%r950, [%r8+1280];
	ld.shared.u32 	%r951, [%r8+1408];
	ld.shared.u32 	%r952, [%r8+1536];
	ld.shared.u32 	%r953, [%r8+1664];
	ld.shared.u32 	%r954, [%r8+1792];
	ld.shared.u32 	%r955, [%r8+1920];
	ld.shared.u32 	%r956, [%r8+2048];
	ld.shared.u32 	%r957, [%r8+2176];
	ld.shared.u32 	%r958, [%r8+2304];
	add.s64 	%rd58, %rd4, %rd43;
	st.global.u32 	[%rd58], %r940;
	st.global.u32 	[%rd58+128], %r941;
	st.global.u32 	[%rd58+256], %r942;
	st.global.u32 	[%rd58+384], %r943;
	st.global.u32 	[%rd58+512], %r944;
	st.global.u32 	[%rd58+640], %r945;
	st.global.u32 	[%rd58+768], %r946;
	st.global.u32 	[%rd58+896], %r947;
	st.global.u32 	[%rd58+1024], %r948;
	st.global.u32 	[%rd58+1152], %r949;
	st.global.u32 	[%rd58+1280], %r950;
	st.global.u32 	[%rd58+1408], %r951;
	st.global.u32 	[%rd58+1536], %r952;
	st.global.u32 	[%rd58+1664], %r953;
	st.global.u32 	[%rd58+1792], %r954;
	st.global.u32 	[%rd58+1920], %r955;
	st.global.u32 	[%rd58+2048], %r956;
	st.global.u32 	[%rd58+2176], %r957;
	st.global.u32 	[%rd58+2304], %r958;
	bra.uni 	$L__BB31_131;
$L__BB31_29:
	setp.eq.s64 	%p3, %rd6, 0;
	@%p3 bra 	$L__BB31_131;
	cvt.u32.u64 	%r75, %rd6;
	shl.b64 	%rd21, %rd5, 2;
	add.s64 	%rd22, %rd3, %rd21;
	mov.u32 	%r76, %tid.x;
	ld.global.u32 	%r990, [%rd22];
	and.b32  	%r209, %r76, 31;
	and.b32  	%r210, %r76, 992;
	mul.lo.s32 	%r211, %r210, 19;
	or.b32  	%r78, %r211, %r209;
	setp.ge.u32 	%p4, %r78, %r75;
	shl.b32 	%r212, %r78, 2;
	cvt.u64.u32 	%rd23, %r212;
	add.s64 	%rd12, %rd22, %rd23;
	mov.u32 	%r972, %r990;
	@%p4 bra 	$L__BB31_32;
	ld.global.u32 	%r972, [%rd12];
$L__BB31_32:
	add.s32 	%r213, %r78, 32;
	setp.ge.u32 	%p5, %r213, %r75;
	mov.u32 	%r973, %r990;
	@%p5 bra 	$L__BB31_34;
	ld.global.u32 	%r973, [%rd12+128];
$L__BB31_34:
	add.s32 	%r214, %r78, 64;
	setp.ge.u32 	%p6, %r214, %r75;
	mov.u32 	%r974, %r990;
	@%p6 bra 	$L__BB31_36;
	ld.global.u32 	%r974, [%rd12+256];
$L__BB31_36:
	add.s32 	%r215, %r78, 96;
	setp.ge.u32 	%p7, %r215, %r75;
	mov.u32 	%r975, %r990;
	@%p7 bra 	$L__BB31_38;
	ld.global.u32 	%r975, [%rd12+384];
$L__BB31_38:
	add.s32 	%r216, %r78, 128;
	setp.ge.u32 	%p8, %r216, %r75;
	mov.u32 	%r976, %r990;
	@%p8 bra 	$L__BB31_40;
	ld.global.u32 	%r976, [%rd12+512];
$L__BB31_40:
	add.s32 	%r217, %r78, 160;
	setp.ge.u32 	%p9, %r217, %r75;
	mov.u32 	%r977, %r990;
	@%p9 bra 	$L__BB31_42;
	ld.global.u32 	%r977, [%rd12+640];
$L__BB31_42:
	add.s32 	%r218, %r78, 192;
	setp.ge.u32 	%p10, %r218, %r75;
	mov.u32 	%r978, %r990;
	@%p10 bra 	$L__BB31_44;
	ld.global.u32 	%r978, [%rd12+768];
$L__BB31_44:
	add.s32 	%r219, %r78, 224;
	setp.ge.u32 	%p11, %r219, %r75;
	mov.u32 	%r979, %r990;
	@%p11 bra 	$L__BB31_46;
	ld.global.u32 	%r979, [%rd12+896];
$L__BB31_46:
	add.s32 	%r95, %r78, 256;
	setp.ge.u32 	%p12, %r95, %r75;
	mov.u32 	%r980, %r990;
	@%p12 bra 	$L__BB31_48;
	ld.global.u32 	%r980, [%rd12+1024];
$L__BB31_48:
	add.s32 	%r98, %r78, 288;
	setp.ge.u32 	%p13, %r98, %r75;
	mov.u32 	%r981, %r990;
	@%p13 bra 	$L__BB31_50;
	ld.global.u32 	%r981, [%rd12+1152];
$L__BB31_50:
	add.s32 	%r220, %r78, 320;
	setp.ge.u32 	%p14, %r220, %r75;
	mov.u32 	%r982, %r990;
	@%p14 bra 	$L__BB31_52;
	ld.global.u32 	%r982, [%rd12+1280];
$L__BB31_52:
	add.s32 	%r221, %r78, 352;
	setp.ge.u32 	%p15, %r221, %r75;
	mov.u32 	%r983, %r990;
	@%p15 bra 	$L__BB31_54;
	ld.global.u32 	%r983, [%rd12+1408];
$L__BB31_54:
	add.s32 	%r222, %r78, 384;
	setp.ge.u32 	%p16, %r222, %r75;
	mov.u32 	%r984, %r990;
	@%p16 bra 	$L__BB31_56;
	ld.global.u32 	%r984, [%rd12+1536];
$L__BB31_56:
	add.s32 	%r223, %r78, 416;
	setp.ge.u32 	%p17, %r223, %r75;
	mov.u32 	%r985, %r990;
	@%p17 bra 	$L__BB31_58;
	ld.global.u32 	%r985, [%rd12+1664];
$L__BB31_58:
	add.s32 	%r224, %r78, 448;
	setp.ge.u32 	%p18, %r224, %r75;
	mov.u32 	%r986, %r990;
	@%p18 bra 	$L__BB31_60;
	ld.global.u32 	%r986, [%rd12+1792];
$L__BB31_60:
	add.s32 	%r225, %r78, 480;
	setp.ge.u32 	%p19, %r225, %r75;
	mov.u32 	%r987, %r990;
	@%p19 bra 	$L__BB31_62;
	ld.global.u32 	%r987, [%rd12+1920];
$L__BB31_62:
	add.s32 	%r226, %r78, 512;
	setp.ge.u32 	%p20, %r226, %r75;
	mov.u32 	%r988, %r990;
	@%p20 bra 	$L__BB31_64;
	ld.global.u32 	%r988, [%rd12+2048];
$L__BB31_64:
	add.s32 	%r115, %r78, 544;
	setp.ge.u32 	%p21, %r115, %r75;
	mov.u32 	%r989, %r990;
	@%p21 bra 	$L__BB31_66;
	ld.global.u32 	%r989, [%rd12+2176];
$L__BB31_66:
	add.s32 	%r118, %r78, 576;
	setp.ge.u32 	%p22, %r118, %r75;
	@%p22 bra 	$L__BB31_68;
	ld.global.u32 	%r990, [%rd12+2304];
$L__BB31_68:
	// begin inline asm
	mov.u32 %r227, %laneid;
	// end inline asm
	shr.u32 	%r122, %r76, 5;
	mad.lo.s32 	%r228, %r122, 608, %r227;
	shl.b32 	%r229, %r228, 2;
	mov.u32 	%r230, _ZZN3cub18CUB_300001_SM_10006detail4scan16DeviceScanKernelINS2_10policy_hubIiiimN4cuda3std3__44plusIvEEE10Policy1000EN6thrust24THRUST_300001_SM_1000_NS10device_ptrIiEESF_NS0_13ScanTileStateIiLb1EEES9_NS1_10InputValueIiPiEEmiLb0EiEEvT0_T1_T2_iT3_T4_T5_E12temp_storage;
	add.s32 	%r123, %r230, %r229;
	st.shared.u32 	[%r123], %r972;
	st.shared.u32 	[%r123+128], %r973;
	st.shared.u32 	[%r123+256], %r974;
	st.shared.u32 	[%r123+384], %r975;
	st.shared.u32 	[%r123+512], %r976;
	st.shared.u32 	[%r123+640], %r977;
	st.shared.u32 	[%r123+768], %r978;
	st.shared.u32 	[%r123+896], %r979;
	st.shared.u32 	[%r123+1024], %r980;
	st.shared.u32 	[%r123+1152], %r981;
	st.shared.u32 	[%r123+1280], %r982;
	st.shared.u32 	[%r123+1408], %r983;
	st.shared.u32 	[%r123+1536], %r984;
	st.shared.u32 	[%r123+1664], %r985;
	st.shared.u32 	[%r123+1792], %r986;
	st.shared.u32 	[%r123+1920], %r987;
	st.shared.u32 	[%r123+2048], %r988;
	st.shared.u32 	[%r123+2176], %r989;
	st.shared.u32 	[%r123+2304], %r990;
	bar.warp.sync 	-1;
	mad.lo.s32 	%r124, %r227, 72, %r123;
	ld.shared.u32 	%r125, [%r124];
	ld.shared.u32 	%r126, [%r124+4];
	ld.shared.u32 	%r127, [%r124+8];
	ld.shared.u32 	%r128, [%r124+12];
	ld.shared.u32 	%r129, [%r124+16];
	ld.shared.u32 	%r130, [%r124+20];
	ld.shared.u32 	%r131, [%r124+24];
	ld.shared.u32 	%r132, [%r124+28];
	ld.shared.u32 	%r133, [%r124+32];
	ld.shared.u32 	%r134, [%r124+36];
	ld.shared.u32 	%r135, [%r124+40];
	ld.shared.u32 	%r136, [%r124+44];
	ld.shared.u32 	%r137, [%r124+48];
	ld.shared.u32 	%r138, [%r124+52];
	ld.shared.u32 	%r139, [%r124+56];
	ld.shared.u32 	%r140, [%r124+60];
	ld.shared.u32 	%r141, [%r124+64];
	ld.shared.u32 	%r142, [%r124+68];
	ld.shared.u32 	%r143, [%r124+72];
	bar.sync 	0;
	setp.ne.s32 	%p23, %r4, 0;
	@%p23 bra 	$L__BB31_72;
	add.s32 	%r456, %r126, %r125;
	add.s32 	%r457, %r127, %r456;
	add.s32 	%r458, %r128, %r457;
	add.s32 	%r459, %r129, %r458;
	add.s32 	%r460, %r130, %r459;
	add.s32 	%r461, %r131, %r460;
	add.s32 	%r462, %r132, %r461;
	add.s32 	%r463, %r133, %r462;
	add.s32 	%r464, %r134, %r463;
	add.s32 	%r465, %r135, %r464;
	add.s32 	%r466, %r136, %r465;
	add.s32 	%r467, %r137, %r466;
	add.s32 	%r468, %r138, %r467;
	add.s32 	%r469, %r139, %r468;
	add.s32 	%r470, %r140, %r469;
	add.s32 	%r471, %r141, %r470;
	add.s32 	%r472, %r142, %r471;
	add.s32 	%r430, %r143, %r472;
	mov.b32 	%r428, 1;
	mov.b32 	%r453, 0;
	mov.b32 	%r455, -1;
	// begin inline asm
	{  .reg .s32 r0;  .reg .pred p;  shfl.sync.up.b32 r0|p, %r430, %r428, %r453, %r455;  @p add.s32 r0, r0, %r430;  mov.s32 %r426, r0;}
	// end inline asm
	mov.b32 	%r434, 2;
	// begin inline asm
	{  .reg .s32 r0;  .reg .pred p;  shfl.sync.up.b32 r0|p, %r426, %r434, %r453, %r455;  @p add.s32 r0, r0, %r426;  mov.s32 %r432, r0;}
	// end inline asm
	mov.b32 	%r440, 4;
	// begin inline asm
	{  .reg .s32 r0;  .reg .pred p;  shfl.sync.up.b32 r0|p, %r432, %r440, %r453, %r455;  @p add.s32 r0, r0, %r432;  mov.s32 %r438, r0;}
	// end inline asm
	mov.b32 	%r446, 8;
	// begin inline asm
	{  .reg .s32 r0;  .reg .pred p;  shfl.sync.up.b32 r0|p, %r438, %r446, %r453, %r455;  @p add.s32 r0, r0, %r438;  mov.s32 %r444, r0;}
	// end inline asm
	mov.b32 	%r452, 16;
	// begin inline asm
	{  .reg .s32 r0;  .reg .pred p;  shfl.sync.up.b32 r0|p, %r444, %r452, %r453, %r455;  @p add.s32 r0, r0, %r444;  mov.s32 %r450, r0;}
	// end inline asm
	setp.ne.s32 	%p66, %r227, 31;
	@%p66 bra 	$L__BB31_71;
	shl.b32 	%r473, %r122, 2;
	mov.u32 	%r474, _ZZN3cub18CUB_300001_SM_10006detail4scan16DeviceScanKernelINS2_10policy_hubIiiimN4cuda3std3__44plusIvEEE10Policy1000EN6thrust24THRUST_300001_SM_1000_NS10device_ptrIiEESF_NS0_13ScanTileStateIiLb1EEES9_NS1_10InputValueIiPiEEmiLb0EiEEvT0_T1_T2_iT3_T4_T5_E12temp_storage;
	add.s32 	%r475, %r474, %r473;
	st.shared.u32 	[%r475+16], %r450;
$L__BB31_71:
	bar.sync 	0;
	ld.shared.v4.u32 	{%r476, %r477, %r478, %r479}, [_ZZN3cub18CUB_300001_SM_10006detail4scan16DeviceScanKernelINS2_10policy_hubIiiimN4cuda3std3__44plusIvEEE10Policy1000EN6thrust24THRUST_300001_SM_1000_NS10device_ptrIiEESF_NS0_13ScanTileStateIiLb1EEES9_NS1_10InputValueIiPiEEmiLb0EiEEvT0_T1_T2_iT3_T4_T5_E12temp_storage+16];
	add.s32 	%r480, %r477, %r476;
	setp.eq.s32 	%p67, %r122, 2;
	selp.b32 	%r481, %r480, %r476, %p67;
	add.s32 	%r482, %r480, %r478;
	setp.eq.s32 	%p68, %r122, 3;
	selp.b32 	%r483, %r482, %r481, %p68;
	add.s32 	%r484, %r482, %r479;
	setp.eq.s32 	%p69, %r122, 4;
	selp.b32 	%r485, %r484, %r483, %p69;
	ld.shared.v4.u32 	{%r486, %r487, %r488, %r489}, [_ZZN3cub18CUB_300001_SM_10006detail4scan16DeviceScanKernelINS2_10policy_hubIiiimN4cuda3std3__44plusIvEEE10Policy1000EN6thrust24THRUST_300001_SM_1000_NS10device_ptrIiEESF_NS0_13ScanTileStateIiLb1EEES9_NS1_10InputValueIiPiEEmiLb0EiEEvT0_T1_T2_iT3_T4_T5_E12temp_storage+32];
	add.s32 	%r490, %r484, %r486;
	setp.eq.s32 	%p70, %r122, 5;
	selp.b32 	%r491, %r490, %r485, %p70;
	add.s32 	%r492, %r490, %r487;
	setp.eq.s32 	%p71, %r122, 6;
	selp.b32 	%r493, %r492, %r491, %p71;
	add.s32 	%r494, %r492, %r488;
	setp.eq.s32 	%p72, %r122, 7;
	selp.b32 	%r495, %r494, %r493, %p72;
	add.s32 	%r496, %r494, %r489;
	setp.eq.s32 	%p73, %r122, 8;
	selp.b32 	%r497, %r496, %r495, %p73;
	ld.shared.v4.u32 	{%r498, %r499, %r500, %r501}, [_ZZN3cub18CUB_300001_SM_10006detail4scan16DeviceScanKernelINS2_10policy_hubIiiimN4cuda3std3__44plusIvEEE10Policy1000EN6thrust24THRUST_300001_SM_1000_NS10device_ptrIiEESF_NS0_13ScanTileStateIiLb1EEES9_NS1_10InputValueIiPiEEmiLb0EiEEvT0_T1_T2_iT3_T4_T5_E12temp_storage+48];
	add.s32 	%r502, %r496, %r498;
	setp.eq.s32 	%p74, %r122, 9;
	selp.b32 	%r503, %r502, %r497, %p74;
	add.s32 	%r504, %r502, %r499;
	setp.eq.s32 	%p75, %r122, 10;
	selp.b32 	%r505, %r504, %r503, %p75;
	add.s32 	%r506, %r504, %r500;
	setp.eq.s32 	%p76, %r122, 11;
	selp.b32 	%r507, %r506, %r505, %p76;
	add.s32 	%r508, %r506, %r501;
	setp.eq.s32 	%p77, %r122, 12;
	selp.b32 	%r509, %r508, %r507, %p77;
	setp.lt.u32 	%p78, %r76, 32;
	selp.b32 	%r510, 0, %r509, %p78;
	setp.eq.s32 	%p79, %r227, 0;
	sub.s32 	%r511, %r450, %r430;
	selp.b32 	%r512, 0, %r511, %p79;
	add.s32 	%r513, %r512, %r959;
	add.s32 	%r1002, %r513, %r510;
	bra.uni 	$L__BB31_91;
$L__BB31_72:
	add.s32 	%r261, %r126, %r125;
	add.s32 	%r262, %r127, %r261;
	add.s32 	%r263, %r128, %r262;
	add.s32 	%r264, %r129, %r263;
	add.s32 	%r265, %r130, %r264;
	add.s32 	%r266, %r131, %r265;
	add.s32 	%r267, %r132, %r266;
	add.s32 	%r268, %r133, %r267;
	add.s32 	%r269, %r134, %r268;
	add.s32 	%r270, %r135, %r269;
	add.s32 	%r271, %r136, %r270;
	add.s32 	%r272, %r137, %r271;
	add.s32 	%r273, %r138, %r272;
	add.s32 	%r274, %r139, %r273;
	add.s32 	%r275, %r140, %r274;
	add.s32 	%r276, %r141, %r275;
	add.s32 	%r277, %r142, %r276;
	add.s32 	%r235, %r143, %r277;
	mov.b32 	%r233, 1;
	mov.b32 	%r258, 0;
	mov.b32 	%r260, -1;
	// begin inline asm
	{  .reg .s32 r0;  .reg .pred p;  shfl.sync.up.b32 r0|p, %r235, %r233, %r258, %r260;  @p add.s32 r0, r0, %r235;  mov.s32 %r231, r0;}
	// end inline asm
	mov.b32 	%r239, 2;
	// begin inline asm
	{  .reg .s32 r0;  .reg .pred p;  shfl.sync.up.b32 r0|p, %r231, %r239, %r258, %r260;  @p add.s32 r0, r0, %r231;  mov.s32 %r237, r0;}
	// end inline asm
	mov.b32 	%r245, 4;
	// begin inline asm
	{  .reg .s32 r0;  .reg .pred p;  shfl.sync.up.b32 r0|p, %r237, %r245, %r258, %r260;  @p add.s32 r0, r0, %r237;  mov.s32 %r243, r0;}
	// end inline asm
	mov.b32 	%r251, 8;
	// begin inline asm
	{  .reg .s32 r0;  .reg .pred p;  shfl.sync.up.b32 r0|p, %r243, %r251, %r258, %r260;  @p add.s32 r0, r0, %r243;  mov.s32 %r249, r0;}
	// end inline asm
	mov.b32 	%r257, 16;
	// begin inline asm
	{  .reg .s32 r0;  .reg .pred p;  shfl.sync.up.b32 r0|p, %r249, %r257, %r258, %r260;  @p add.s32 r0, r0, %r249;  mov.s32 %r255, r0;}
	// end inline asm
	setp.ne.s32 	%p24, %r227, 31;
	@%p24 bra 	$L__BB31_74;
	shl.b32 	%r278, %r122, 2;
	mov.u32 	%r279, _ZZN3cub18CUB_300001_SM_10006detail4scan16DeviceScanKernelINS2_10policy_hubIiiimN4cuda3std3__44plusIvEEE10Policy1000EN6thrust24THRUST_300001_SM_1000_NS10device_ptrIiEESF_NS0_13ScanTileStateIiLb1EEES9_NS1_10InputValueIiPiEEmiLb0EiEEvT0_T1_T2_iT3_T4_T5_E12temp_storage;
	add.s32 	%r280, %r279, %r278;
	st.shared.u32 	[%r280+16], %r255;
$L__BB31_74:
	sub.s32 	%r281, %r255, %r235;
	bar.sync 	0;
	ld.shared.v4.u32 	{%r282, %r283, %r284, %r285}, [_ZZN3cub18CUB_300001_SM_10006detail4scan16DeviceScanKernelINS2_10policy_hubIiiimN4cuda3std3__44plusIvEEE10Policy1000EN6thrust24THRUST_300001_SM_1000_NS10device_ptrIiEESF_NS0_13ScanTileStateIiLb1EEES9_NS1_10InputValueIiPiEEmiLb0EiEEvT0_T1_T2_iT3_T4_T5_E12temp_storage+16];
	add.s32 	%r286, %r283, %r282;
	setp.eq.s32 	%p25, %r122, 2;
	selp.b32 	%r287, %r286, %r282, %p25;
	add.s32 	%r288, %r286, %r284;
	setp.eq.s32 	%p26, %r122, 3;
	selp.b32 	%r289, %r288, %r287, %p26;
	add.s32 	%r290, %r288, %r285;
	setp.eq.s32 	%p27, %r122, 4;
	selp.b32 	%r291, %r290, %r289, %p27;
	ld.shared.v4.u32 	{%r292, %r293, %r294, %r295}, [_ZZN3cub18CUB_300001_SM_10006detail4scan16DeviceScanKernelINS2_10policy_hubIiiimN4cuda3std3__44plusIvEEE10Policy1000EN6thrust24THRUST_300001_SM_1000_NS10device_ptrIiEESF_NS0_13ScanTileStateIiLb1EEES9_NS1_10InputValueIiPiEEmiLb0EiEEvT0_T1_T2_iT3_T4_T5_E12temp_storage+32];
	add.s32 	%r296, %r290, %r292;
	setp.eq.s32 	%p28, %r122, 5;
	selp.b32 	%r297, %r296, %r291, %p28;
	add.s32 	%r298, %r296, %r293;
	setp.eq.s32 	%p29, %r122, 6;
	selp.b32 	%r299, %r298, %r297, %p29;
	add.s32 	%r300, %r298, %r294;
	setp.eq.s32 	%p30, %r122, 7;
	selp.b32 	%r301, %r300, %r299, %p30;
	add.s32 	%r302, %r300, %r295;
	setp.eq.s32 	%p31, %r122, 8;
	selp.b32 	%r303, %r302, %r301, %p31;
	ld.shared.v4.u32 	{%r304, %r305, %r306, %r307}, [_ZZN3cub18CUB_300001_SM_10006detail4scan16DeviceScanKernelINS2_10policy_hubIiiimN4cuda3std3__44plusIvEEE10Policy1000EN6thrust24THRUST_300001_SM_1000_NS10device_ptrIiEESF_NS0_13ScanTileStateIiLb1EEES9_NS1_10InputValueIiPiEEmiLb0EiEEvT0_T1_T2_iT3_T4_T5_E12temp_storage+48];
	add.s32 	%r308, %r302, %r304;
	setp.eq.s32 	%p32, %r122, 9;
	selp.b32 	%r309, %r308, %r303, %p32;
	add.s32 	%r310, %r308, %r305;
	setp.eq.s32 	%p33, %r122, 10;
	selp.b32 	%r311, %r310, %r309, %p33;
	add.s32 	%r312, %r310, %r306;
	setp.eq.s32 	%p34, %r122, 11;
	selp.b32 	%r313, %r312, %r311, %p34;
	add.s32 	%r314, %r312, %r307;
	setp.eq.s32 	%p35, %r122, 12;
	selp.b32 	%r315, %r314, %r313, %p35;
	ld.shared.u32 	%r316, [_ZZN3cub18CUB_300001_SM_10006detail4scan16DeviceScanKernelINS2_10policy_hubIiiimN4cuda3std3__44plusIvEEE10Policy1000EN6thrust24THRUST_300001_SM_1000_NS10device_ptrIiEESF_NS0_13ScanTileStateIiLb1EEES9_NS1_10InputValueIiPiEEmiLb0EiEEvT0_T1_T2_iT3_T4_T5_E12temp_storage+64];
	add.s32 	%r149, %r314, %r316;
	setp.gt.u32 	%p36, %r76, 31;
	setp.lt.u32 	%p37, %r76, 32;
	setp.eq.s32 	%p38, %r227, 0;
	selp.b32 	%r317, 0, %r281, %p38;
	add.s32 	%r1001, %r315, %r317;
	selp.b32 	%r151, %r281, %r1001, %p37;
	@%p36 bra 	$L__BB31_90;
	setp.ne.s32 	%p39, %r76, 0;
	mul.wide.s32 	%rd24, %r4, 8;
	add.s64 	%rd13, %rd18, %rd24;
	@%p39 bra 	$L__BB31_77;
	st.shared.u32 	[_ZZN3cub18CUB_300001_SM_10006detail4scan16DeviceScanKernelINS2_10policy_hubIiiimN4cuda3std3__44plusIvEEE10Policy1000EN6thrust24THRUST_300001_SM_1000_NS10device_ptrIiEESF_NS0_13ScanTileStateIiLb1EEES9_NS1_10InputValueIiPiEEmiLb0EiEEvT0_T1_T2_iT3_T4_T5_E12temp_storage+12], %r149;
	add.s64 	%rd25, %rd13, 256;
	mov.b32 	%r318, 100;
	// begin inline asm
	st.relaxed.gpu.v2.u32 [%rd25], {%r318, %r149};
	// end inline asm
$L__BB31_77:
	not.b32 	%r324, %r76;
	add.s32 	%r997, %r4, %r324;
	mov.b32 	%r320, 550;
	// begin inline asm
	nanosleep.u32 %r320;
	// end inline asm
	mul.wide.s32 	%rd27, %r997, 8;
	add.s64 	%rd28, %rd18, %rd27;
	add.s64 	%rd26, %rd28, 256;
	// begin inline asm
	ld.relaxed.gpu.v2.u32 {%r998, %r992}, [%rd26];
	// end inline asm
	mov.b32 	%r993, 478;
$L__BB31_78:
	setp.eq.s32 	%p40, %r998, 99;
	mov.b32 	%r325, -1;
	vote.sync.any.pred 	%p41, %p40, %r325;
	not.pred 	%p42, %p41;
	@%p42 bra 	$L__BB31_80;
	// begin inline asm
	nanosleep.u32 %r993;
	// end inline asm
	shr.u32 	%r993, %r993, 1;
	// begin inline asm
	ld.relaxed.gpu.v2.u32 {%r998, %r992}, [%rd26];
	// end inline asm
	bra.uni 	$L__BB31_78;
$L__BB31_80:
	setp.eq.s32 	%p43, %r998, 101;
	mov.b32 	%r352, -1;
	vote.sync.ballot.b32 	%r354, %p43, %r352;
	// begin inline asm
	mov.u32 %r327, %lanemask_ge;
	// end inline asm
	and.b32  	%r355, %r354, %r327;
	or.b32  	%r356, %r355, -2147483648;
	add.s32 	%r357, %r356, -1;
	not.b32 	%r358, %r356;
	and.b32  	%r359, %r358, %r357;
	popc.b32 	%r331, %r359;
	mov.b32 	%r330, 1;
	// begin inline asm
	shfl.sync.down.b32 %r328, %r992, %r330, %r331, %r352;
	// end inline asm
	setp.lt.s32 	%p45, %r227, %r331;
	selp.b32 	%r360, %r328, 0, %p45;
	add.s32 	%r334, %r360, %r992;
	mov.b32 	%r335, 2;
	// begin inline asm
	shfl.sync.down.b32 %r333, %r334, %r335, %r331, %r352;
	// end inline asm
	add.s32 	%r361, %r227, 2;
	setp.gt.s32 	%p46, %r361, %r331;
	selp.b32 	%r362, 0, %r333, %p46;
	add.s32 	%r339, %r334, %r362;
	mov.b32 	%r340, 4;
	// begin inline asm
	shfl.sync.down.b32 %r338, %r339, %r340, %r331, %r352;
	// end inline asm
	add.s32 	%r363, %r227, 4;
	setp.gt.s32 	%p47, %r363, %r331;
	selp.b32 	%r364, 0, %r338, %p47;
	add.s32 	%r344, %r339, %r364;
	mov.b32 	%r345, 8;
	// begin inline asm
	shfl.sync.down.b32 %r343, %r344, %r345, %r331, %r352;
	// end inline asm
	add.s32 	%r365, %r227, 8;
	setp.gt.s32 	%p48, %r365, %r331;
	selp.b32 	%r366, 0, %r343, %p48;
	add.s32 	%r349, %r344, %r366;
	mov.b32 	%r350, 16;
	// begin inline asm
	shfl.sync.down.b32 %r348, %r349, %r350, %r331, %r352;
	// end inline asm
	add.s32 	%r367, %r227, 16;
	setp.gt.s32 	%p49, %r367, %r331;
	selp.b32 	%r368, 0, %r348, %p49;
	add.s32 	%r994, %r349, %r368;
	add.s64 	%rd14, %rd18, 256;
	mov.b32 	%r995, 478;
$L__BB31_81:
	setp.ne.s32 	%p50, %r998, 101;
	mov.b32 	%r369, -1;
	vote.sync.all.pred 	%p51, %p50, %r369;
	not.pred 	%p52, %p51;
	@%p52 bra 	$L__BB31_86;
	shr.u32 	%r995, %r995, 1;
	mul.wide.s32 	%rd31, %r997, 8;
	add.s64 	%rd32, %rd14, %rd31;
	add.s64 	%rd30, %rd32, -256;
	// begin inline asm
	ld.relaxed.gpu.v2.u32 {%r998, %r999}, [%rd30];
	// end inline asm
	mov.u32 	%r1000, %r995;
$L__BB31_83:
	setp.eq.s32 	%p56, %r998, 99;
	mov.b32 	%r377, -1;
	vote.sync.any.pred 	%p57, %p56, %r377;
	not.pred 	%p58, %p57;
	@%p58 bra 	$L__BB31_85;
	// begin inline asm
	nanosleep.u32 %r1000;
	// end inline asm
	shr.u32 	%r1000, %r1000, 1;
	// begin inline asm
	ld.relaxed.gpu.v2.u32 {%r998, %r999}, [%rd30];
	// end inline asm
	bra.uni 	$L__BB31_83;
$L__BB31_85:
	setp.eq.s32 	%p59, %r998, 101;
	mov.b32 	%r403, -1;
	vote.sync.ballot.b32 	%r404, %p59, %r403;
	and.b32  	%r405, %r404, %r327;
	or.b32  	%r406, %r405, -2147483648;
	add.s32 	%r407, %r406, -1;
	not.b32 	%r408, %r406;
	and.b32  	%r409, %r408, %r407;
	popc.b32 	%r382, %r409;
	mov.b32 	%r381, 1;
	// begin inline asm
	shfl.sync.down.b32 %r379, %r999, %r381, %r382, %r403;
	// end inline asm
	setp.lt.s32 	%p61, %r227, %r382;
	selp.b32 	%r410, %r379, 0, %p61;
	add.s32 	%r385, %r410, %r999;
	mov.b32 	%r386, 2;
	// begin inline asm
	shfl.sync.down.b32 %r384, %r385, %r386, %r382, %r403;
	// end inline asm
	add.s32 	%r411, %r227, 2;
	setp.gt.s32 	%p62, %r411, %r382;
	selp.b32 	%r412, 0, %r384, %p62;
	add.s32 	%r390, %r385, %r412;
	mov.b32 	%r391, 4;
	// begin inline asm
	shfl.sync.down.b32 %r389, %r390, %r391, %r382, %r403;
	// end inline asm
	add.s32 	%r413, %r227, 4;
	setp.gt.s32 	%p63, %r413, %r382;
	selp.b32 	%r414, 0, %r389, %p63;
	add.s32 	%r395, %r390, %r414;
	mov.b32 	%r396, 8;
	// begin inline asm
	shfl.sync.down.b32 %r394, %r395, %r396, %r382, %r403;
	// end inline asm
	add.s32 	%r415, %r227, 8;
	setp.gt.s32 	%p64, %r415, %r382;
	selp.b32 	%r416, 0, %r394, %p64;
	add.s32 	%r400, %r395, %r416;
	mov.b32 	%r401, 16;
	// begin inline asm
	shfl.sync.down.b32 %r399, %r400, %r401, %r382, %r403;
	// end inline asm
	add.s32 	%r417, %r227, 16;
	setp.gt.s32 	%p65, %r417, %r382;
	selp.b32 	%r418, 0, %r399, %p65;
	add.s32 	%r419, %r418, %r994;
	add.s32 	%r994, %r419, %r400;
	add.s32 	%r997, %r997, -32;
	bra.uni 	$L__BB31_81;
$L__BB31_86:
	@%p39 bra 	$L__BB31_88;
	add.s32 	%r372, %r994, %r149;
	add.s64 	%rd29, %rd13, 256;
	mov.b32 	%r371, 101;
	// begin inline asm
	st.relaxed.gpu.v2.u32 [%rd29], {%r371, %r372};
	// end inline asm
	st.shared.u32 	[_ZZN3cub18CUB_300001_SM_10006detail4scan16DeviceScanKernelINS2_10policy_hubIiiimN4cuda3std3__44plusIvEEE10Policy1000EN6thrust24THRUST_300001_SM_1000_NS10device_ptrIiEESF_NS0_13ScanTileStateIiLb1EEES9_NS1_10InputValueIiPiEEmiLb0EiEEvT0_T1_T2_iT3_T4_T5_E12temp_storage+4], %r994;
	st.shared.u32 	[_ZZN3cub18CUB_300001_SM_10006detail4scan16DeviceScanKernelINS2_10policy_hubIiiimN4cuda3std3__44plusIvEEE10Policy1000EN6thrust24THRUST_300001_SM_1000_NS10device_ptrIiEESF_NS0_13ScanTileStateIiLb1EEES9_NS1_10InputValueIiPiEEmiLb0EiEEvT0_T1_T2_iT3_T4_T5_E12temp_storage+8], %r372;
$L__BB31_88:
	setp.ne.s32 	%p54, %r227, 0;
	mov.u32 	%r1001, %r151;
	@%p54 bra 	$L__BB31_90;
	st.shared.u32 	[_ZZN3cub18CUB_300001_SM_10006detail4scan16DeviceScanKernelINS2_10policy_hubIiiimN4cuda3std3__44plusIvEEE10Policy1000EN6thrust24THRUST_300001_SM_1000_NS10device_ptrIiEESF_NS0_13ScanTileStateIiLb1EEES9_NS1_10InputValueIiPiEEmiLb0EiEEvT0_T1_T2_iT3_T4_T5_E12temp_storage+84], %r994;
	mov.u32 	%r1001, %r994;
$L__BB31_90:
	bar.sync 	0;
	setp.eq.s32 	%p55, %r76, 0;
	ld.shared.u32 	%r373, [_ZZN3cub18CUB_300001_SM_10006detail4scan16DeviceScanKernelINS2_10policy_hubIiiimN4cuda3std3__44plusIvEEE10Policy1000EN6thrust24THRUST_300001_SM_1000_NS10device_ptrIiEESF_NS0_13ScanTileStateIiLb1EEES9_NS1_10InputValueIiPiEEmiLb0EiEEvT0_T1_T2_iT3_T4_T5_E12temp_storage+84];
	selp.b32 	%r374, 0, %r373, %p55;
	add.s32 	%r1002, %r374, %r1001;
$L__BB31_91:
	add.s32 	%r514, %r1002, %r125;
	add.s32 	%r515, %r126, %r514;
	add.s32 	%r516, %r127, %r515;
	add.s32 	%r517, %r128, %r516;
	add.s32 	%r518, %r129, %r517;
	add.s32 	%r519, %r130, %r518;
	add.s32 	%r520, %r131, %r519;
	add.s32 	%r521, %r132, %r520;
	add.s32 	%r522, %r133, %r521;
	add.s32 	%r523, %r134, %r522;
	add.s32 	%r524, %r135, %r523;
	add.s32 	%r525, %r136, %r524;
	add.s32 	%r526, %r137, %r525;
	add.s32 	%r527, %r138, %r526;
	add.s32 	%r528, %r139, %r527;
	add.s32 	%r529, %r140, %r528;
	add.s32 	%r530, %r141, %r529;
	add.s32 	%r531, %r142, %r530;
	bar.sync 	0;
	st.shared.u32 	[%r124], %r1002;
	st.shared.u32 	[%r124+4], %r514;
	st.shared.u32 	[%r124+8], %r515;
	st.shared.u32 	[%r124+12], %r516;
	st.shared.u32 	[%r124+16], %r517;
	st.shared.u32 	[%r124+20], %r518;
	st.shared.u32 	[%r124+24], %r519;
	st.shared.u32 	[%r124+28], %r520;
	st.shared.u32 	[%r124+32], %r521;
	st.shared.u32 	[%r124+36], %r522;
	st.shared.u32 	[%r124+40], %r523;
	st.shared.u32 	[%r124+44], %r524;
	st.shared.u32 	[%r124+48], %r525;
	st.shared.u32 	[%r124+52], %r526;
	st.shared.u32 	[%r124+56], %r527;
	st.shared.u32 	[%r124+60], %r528;
	st.shared.u32 	[%r124+64], %r529;
	st.shared.u32 	[%r124+68], %r530;
	st.shared.u32 	[%r124+72], %r531;
	bar.warp.sync 	-1;
	ld.shared.u32 	%r185, [%r123];
	ld.shared.u32 	%r186, [%r123+128];
	ld.shared.u32 	%r187, [%r123+256];
	ld.shared.u32 	%r188, [%r123+384];
	ld.shared.u32 	%r189, [%r123+512];
	ld.shared.u32 	%r190, [%r123+640];
	ld.shared.u32 	%r191, [%r123+768];
	ld.shared.u32 	%r192, [%r123+896];
	ld.shared.u32 	%r193, [%r123+1024];
	ld.shared.u32 	%r194, [%r123+1152];
	ld.shared.u32 	%r195, [%r123+1280];
	ld.shared.u32 	%r196, [%r123+1408];
	ld.shared.u32 	%r197, [%r123+1536];
	ld.shared.u32 	%r198, [%r123+1664];
	ld.shared.u32 	%r199, [%r123+1792];
	ld.shared.u32 	%r200, [%r123+1920];
	ld.shared.u32 	%r201, [%r123+2048];
	ld.shared.u32 	%r202, [%r123+2176];
	ld.shared.u32 	%r203, [%r123+2304];
	setp.ne.s32 	%p80, %r76, 0;
	@%p80 bra 	$L__BB31_93;
	st.volatile.shared.u32 	[_ZZN3cub18CUB_300001_SM_10006detail4scan16DeviceScanKernelINS2_10policy_hubIiiimN4cuda3std3__44plusIvEEE10Policy1000EN6thrust24THRUST_300001_SM_1000_NS10device_ptrIiEESF_NS0_13ScanTileStateIiLb1EEES9_NS1_10InputValueIiPiEEmiLb0EiEEvT0_T1_T2_iT3_T4_T5_E12temp_storage+31616], %r75;
$L__BB31_93:
	bar.sync 	0;
	ld.volatile.shared.u32 	%r204, [_ZZN3cub18CUB_300001_SM_10006detail4scan16DeviceScanKernelINS2_10policy_hubIiiimN4cuda3std3__44plusIvEEE10Policy1000EN6thrust24THRUST_300001_SM_1000_NS10device_ptrIiEESF_NS0_13ScanTileStateIiLb1EEES9_NS1_10InputValueIiPiEEmiLb0EiEEvT0_T1_T2_iT3_T4_T5_E12temp_storage+31616];
	cvt.u64.u32 	%rd39, %r78;
	add.s64 	%rd40, %rd5, %rd39;
	setp.ge.s32 	%p81, %r78, %r204;
	shl.b64 	%rd41, %rd40, 2;
	add.s64 	%rd15, %rd4, %rd41;
	@%p81 bra 	$L__BB31_95;
	st.global.u32 	[%rd15], %r185;
$L__BB31_95:
	mov.u32 	%r532, %tid.x;
	and.b32  	%r533, %r532, 992;
	mul.lo.s32 	%r534, %r533, 19;
	and.b32  	%r535, %r532, 31;
	or.b32  	%r536, %r534, %r535;
	add.s32 	%r537, %r536, 32;
	setp.ge.s32 	%p82, %r537, %r204;
	@%p82 bra 	$L__BB31_97;
	st.global.u32 	[%rd15+128], %r186;
$L__BB31_97:
	add.s32 	%r543, %r536, 64;
	setp.ge.s32 	%p83, %r543, %r204;
	@%p83 bra 	$L__BB31_99;
	st.global.u32 	[%rd15+256], %r187;
$L__BB31_99:
	add.s32 	%r549, %r536, 96;
	setp.ge.s32 	%p84, %r549, %r204;
	@%p84 bra 	$L__BB31_101;
	st.global.u32 	[%rd15+384], %r188;
$L__BB31_101:
	add.s32 	%r555, %r536, 128;
	setp.ge.s32 	%p85, %r555, %r204;
	@%p85 bra 	$L__BB31_103;
	st.global.u32 	[%rd15+512], %r189;
$L__BB31_103:
	add.s32 	%r561, %r536, 160;
	setp.ge.s32 	%p86, %r561, %r204;
	@%p86 bra 	$L__BB31_105;
	st.global.u32 	[%rd15+640], %r190;
$L__BB31_105:
	add.s32 	%r567, %r536, 192;
	setp.ge.s32 	%p87, %r567, %r204;
	@%p87 bra 	$L__BB31_107;
	st.global.u32 	[%rd15+768], %r191;
$L__BB31_107:
	add.s32 	%r573, %r536, 224;
	setp.ge.s32 	%p88, %r573, %r204;
	@%p88 bra 	$L__BB31_109;
	st.global.u32 	[%rd15+896], %r192;
$L__BB31_109:
	setp.ge.s32 	%p89, %r95, %r204;
	@%p89 bra 	$L__BB31_111;
	st.global.u32 	[%rd15+1024], %r193;
$L__BB31_111:
	setp.ge.s32 	%p90, %r98, %r204;
	@%p90 bra 	$L__BB31_113;
	st.global.u32 	[%rd15+1152], %r194;
$L__BB31_113:
	add.s32 	%r579, %r536, 320;
	setp.ge.s32 	%p91, %r579, %r204;
	@%p91 bra 	$L__BB31_115;
	st.global.u32 	[%rd15+1280], %r195;
$L__BB31_115:
	add.s32 	%r585, %r536, 352;
	setp.ge.s32 	%p92, %r585, %r204;
	@%p92 bra 	$L__BB31_117;
	st.global.u32 	[%rd15+1408], %r196;
$L__BB31_117:
	add.s32 	%r591, %r536, 384;
	setp.ge.s32 	%p93, %r591, %r204;
	@%p93 bra 	$L__BB31_119;
	st.global.u32 	[%rd15+1536], %r197;
$L__BB31_119:
	add.s32 	%r597, %r536, 416;
	setp.ge.s32 	%p94, %r597, %r204;
	@%p94 bra 	$L__BB31_121;
	st.global.u32 	[%rd15+1664], %r198;
$L__BB31_121:
	add.s32 	%r603, %r536, 448;
	setp.ge.s32 	%p95, %r603, %r204;
	@%p95 bra 	$L__BB31_123;
	st.global.u32 	[%rd15+1792], %r199;
$L__BB31_123:
	add.s32 	%r609, %r536, 480;
	setp.ge.s32 	%p96, %r609, %r204;
	@%p96 bra 	$L__BB31_125;
	st.global.u32 	[%rd15+1920], %r200;
$L__BB31_125:
	add.s32 	%r615, %r536, 512;
	setp.ge.s32 	%p97, %r615, %r204;
	@%p97 bra 	$L__BB31_127;
	st.global.u32 	[%rd15+2048], %r201;
$L__BB31_127:
	setp.ge.s32 	%p98, %r115, %r204;
	@%p98 bra 	$L__BB31_129;
	st.global.u32 	[%rd15+2176], %r202;
$L__BB31_129:
	setp.ge.s32 	%p99, %r118, %r204;
	@%p99 bra 	$L__BB31_131;
	st.global.u32 	[%rd15+2304], %r203;
$L__BB31_131:
	ret;

}
	// .globl	_ZN3cub18CUB_300001_SM_10006detail10radix_sort31DeviceRadixSortSingleTileKernelINS1_5radix10policy_hubIiiyE10Policy1000ELNS0_9SortOrderE0EiiyNS1_21identity_decomposer_tEEEvPKT1_PSA_PKT2_PSE_T3_iiT4_
.visible .entry _ZN3cub18CUB_300001_SM_10006detail10radix_sort31DeviceRadixSortSingleTileKernelINS1_5radix10policy_hubIiiyE10Policy1000ELNS0_9SortOrderE0EiiyNS1_21identity_decomposer_tEEEvPKT1_PSA_PKT2_PSE_T3_iiT4_(
	.param .u64 .ptr .align 1 _ZN3cub18CUB_300001_SM_10006detail10radix_sort31DeviceRadixSortSingleTileKernelINS1_5radix10policy_hubIiiyE10Policy1000ELNS0_9SortOrderE0EiiyNS1_21identity_decomposer_tEEEvPKT1_PSA_PKT2_PSE_T3_iiT4__param_0,
	.param .u64 .ptr .align 1 _ZN3cub18CUB_300001_SM_10006detail10radix_sort31DeviceRadixSortSingleTileKernelINS1_5radix10policy_hubIiiyE10Policy1000ELNS0_9SortOrderE0EiiyNS1_21identity_decomposer_tEEEvPKT1_PSA_PKT2_PSE_T3_iiT4__param_1,
	.param .u64 .ptr .align 1 _ZN3cub18CUB_300001_SM_10006detail10radix_sort31DeviceRadixSortSingleTileKernelINS1_5radix10policy_hubIiiyE10Policy1000ELNS0_9SortOrderE0EiiyNS1_21identity_decomposer_tEEEvPKT1_PSA_PKT2_PSE_T3_iiT4__param_2,
	.param .u64 .ptr .align 1 _ZN3cub18CUB_300001_SM_10006detail10radix_sort31DeviceRadixSortSingleTileKernelINS1_5radix10policy_hubIiiyE10Policy1000ELNS0_9SortOrderE0EiiyNS1_21identity_decomposer_tEEEvPKT1_PSA_PKT2_PSE_T3_iiT4__param_3,
	.param .u64 _ZN3cub18CUB_300001_SM_10006detail10radix_sort31DeviceRadixSortSingleTileKernelINS1_5radix10policy_hubIiiyE10Policy1000ELNS0_9SortOrderE0EiiyNS1_21identity_decomposer_tEEEvPKT1_PSA_PKT2_PSE_T3_iiT4__param_4,
	.param .u32 _ZN3cub18CUB_300001_SM_10006detail10radix_sort31DeviceRadixSortSingleTileKernelINS1_5radix10policy_hubIiiyE10Policy1000ELNS0_9SortOrderE0EiiyNS1_21identity_decomposer_tEEEvPKT1_PSA_PKT2_PSE_T3_iiT4__param_5,
	.param .u32 _ZN3cub18CUB_300001_SM_10006detail10radix_sort31DeviceRadixSortSingleTileKernelINS1_5radix10policy_hubIiiyE10Policy1000ELNS0_9SortOrderE0EiiyNS1_21identity_decomposer_tEEEvPKT1_PSA_PKT2_PSE_T3_iiT4__param_6,
	.param .align 1 .b8 _ZN3cub18CUB_300001_SM_10006detail10radix_sort31DeviceRadixSortSingleTileKernelINS1_5radix10policy_hubIiiyE10Policy1000ELNS0_9SortOrderE0EiiyNS1_21identity_decomposer_tEEEvPKT1_PSA_PKT2_PSE_T3_iiT4__param_7[1]
)
.maxntid 256
.minnctapersm 1
{
	.reg .pred 	%p<73>;
	.reg .b16 	%rs<39>;
	.reg .b32 	%r<900>;
	.reg .b64 	%rd<37>;
	// demoted variable
	.shared .align 16 .b8 _ZZN3cub18CUB_300001_SM_10006detail10radix_sort31DeviceRadixSortSingleTileKernelINS1_5radix10policy_hubIiiyE10Policy1000ELNS0_9SortOrderE0EiiyNS1_21identity_decomposer_tEEEvPKT1_PSA_PKT2_PSE_T3_iiT4_E12temp_storage[33856];
	ld.param.u64 	%rd10, [_ZN3cub18CUB_300001_SM_10006detail10radix_sort31DeviceRadixSortSingleTileKernelINS1_5radix10policy_hubIiiyE10Policy1000ELNS0_9SortOrderE0EiiyNS1_21identity_decomposer_tEEEvPKT1_PSA_PKT2_PSE_T3_iiT4__param_0];
	ld.param.u64 	%rd6, [_ZN3cub18CUB_300001_SM_10006detail10radix_sort31DeviceRadixSortSingleTileKernelINS1_5radix10policy_hubIiiyE10Policy1000ELNS0_9SortOrderE0EiiyNS1_21identity_decomposer_tEEEvPKT1_PSA_PKT2_PSE_T3_iiT4__param_1];
	ld.param.u64 	%rd7, [_ZN3cub18CUB_300001_SM_10006detail10radix_sort31DeviceRadixSortSingleTileKernelINS1_5radix10policy_hubIiiyE10Policy1000ELNS0_9SortOrderE0EiiyNS1_21identity_decomposer_tEEEvPKT1_PSA_PKT2_PSE_T3_iiT4__param_2];
	ld.param.u64 	%rd8, [_ZN3cub18CUB_300001_SM_10006detail10radix_sort31DeviceRadixSortSingleTileKernelINS1_5radix10policy_hubIiiyE10Policy1000ELNS0_9SortOrderE0EiiyNS1_21identity_decomposer_tEEEvPKT1_PSA_PKT2_PSE_T3_iiT4__param_3];
	ld.param.u64 	%rd9, [_ZN3cub18CUB_300001_SM_10006detail10radix_sort31DeviceRadixSortSingleTileKernelINS1_5radix10policy_hubIiiyE10Policy1000ELNS0_9SortOrderE0EiiyNS1_21identity_decomposer_tEEEvPKT1_PSA_PKT2_PSE_T3_iiT4__param_4];
	ld.param.u32 	%r303, [_ZN3cub18CUB_300001_SM_10006detail10radix_sort31DeviceRadixSortSingleTileKernelINS1_5radix10policy_hubIiiyE10Policy1000ELNS0_9SortOrderE0EiiyNS1_21identity_decomposer_tEEEvPKT1_PSA_PKT2_PSE_T3_iiT4__param_5];
	ld.param.u32 	%r304, [_ZN3cub18CUB_300001_SM_10006detail10radix_sort31DeviceRadixSortSingleTileKernelINS1_5radix10policy_hubIiiyE10Policy1000ELNS0_9SortOrderE0EiiyNS1_21identity_decomposer_tEEEvPKT1_PSA_PKT2_PSE_T3_iiT4__param_6];
	cvta.to.global.u64 	%rd11, %rd10;
	cvt.u32.u64 	%r1, %rd9;
	mov.u32 	%r2, %tid.x;
	mul.lo.s32 	%r3, %r2, 19;
	setp.ge.s32 	%p1, %r3, %r1;
	mul.wide.u32 	%rd12, %r3, 4;
	add.s64 	%rd1, %rd11, %rd12;
	mov.b32 	%r878, -1;
	@%p1 bra 	$L__BB32_2;
	ld.global.u32 	%r306, [%rd1];
	xor.b32  	%r878, %r306, -2147483648;
$L__BB32_2:
	add.s32 	%r6, %r3, 1;
	setp.ge.s32 	%p2, %r6, %r1;
	mov.b32 	%r877, -1;
	@%p2 bra 	$L__BB32_4;
	ld.global.u32 	%r308, [%rd1+4];
	xor.b32  	%r877, %r308, -2147483648;
$L__BB32_4:
	add.s32 	%r9, %r3, 2;
	setp.ge.s32 	%p3, %r9, %r1;
	mov.b32 	%r876, -1;
	@%p3 bra 	$L__BB32_6;
	ld.global.u32 	%r310, [%rd1+8];
	xor.b32  	%r876, %r310, -2147483648;
$L__BB32_6:
	add.s32 	%r12, %r3, 3;
	setp.ge.s32 	%p4, %r12, %r1;
	mov.b32 	%r875, -1;
	@%p4 bra 	$L__BB32_8;
	ld.global.u32 	%r312, [%rd1+12];
	xor.b32  	%r875, %r312, -2147483648;
$L__BB32_8:
	add.s32 	%r15, %r3, 4;
	setp.ge.s32 	%p5, %r15, %r1;
	mov.b32 	%r874, -1;
	@%p5 bra 	$L__BB32_10;
	ld.global.u32 	%r314, [%rd1+16];
	xor.b32  	%r874, %r314, -2147483648;
$L__BB32_10:
	add.s32 	%r18, %r3, 5;
	setp.ge.s32 	%p6, %r18, %r1;
	mov.b32 	%r873, -1;
	@%p6 bra 	$L__BB32_12;
	ld.global.u32 	%r316, [%rd1+20];
	xor.b32  	%r873, %r316, -2147483648;
$L__BB32_12:
	add.s32 	%r21, %r3, 6;
	setp.ge.s32 	%p7, %r21, %r1;
	mov.b32 	%r872, -1;
	@%p7 bra 	$L__BB32_14;
	ld.global.u32 	%r318, [%rd1+24];
	xor.b32  	%r872, %r318, -2147483648;
$L__BB32_14:
	add.s32 	%r24, %r3, 7;
	setp.ge.s32 	%p8, %r24, %r1;
	mov.b32 	%r871, -1;
	@%p8 bra 	$L__BB32_16;
	ld.global.u32 	%r320, [%rd1+28];
	xor.b32  	%r871, %r320, -2147483648;
$L__BB32_16:
	add.s32 	%r27, %r3, 8;
	setp.ge.s32 	%p9, %r27, %r1;
	mov.b32 	%r870, -1;
	@%p9 bra 	$L__BB32_18;
	ld.global.u32 	%r322, [%rd1+32];
	xor.b32  	%r870, %r322, -2147483648;
$L__BB32_18:
	add.s32 	%r30, %r3, 9;
	setp.ge.s32 	%p10, %r30, %r1;
	mov.b32 	%r869, -1;
	@%p10 bra 	$L__BB32_20;
	ld.global.u32 	%r324, [%rd1+36];
	xor.b32  	%r869, %r324, -2147483648;
$L__BB32_20:
	add.s32 	%r33, %r3, 10;
	setp.ge.s32 	%p11, %r33, %r1;
	mov.b32 	%r868, -1;
	@%p11 bra 	$L__BB32_22;
	ld.global.u32 	%r326, [%rd1+40];
	xor.b32  	%r868, %r326, -2147483648;
$L__BB32_22:
	add.s32 	%r36, %r3, 11;
	setp.ge.s32 	%p12, %r36, %r1;
	mov.b32 	%r867, -1;
	@%p12 bra 	$L__BB32_24;
	ld.global.u32 	%r328, [%rd1+44];
	xor.b32  	%r867, %r328, -2147483648;
$L__BB32_24:
	add.s32 	%r39, %r3, 12;
	setp.ge.s32 	%p13, %r39, %r1;
	mov.b32 	%r866, -1;
	@%p13 bra 	$L__BB32_26;
	ld.global.u32 	%r330, [%rd1+48];
	xor.b32  	%r866, %r330, -2147483648;
$L__BB32_26:
	add.s32 	%r42, %r3, 13;
	setp.ge.s32 	%p14, %r42, %r1;
	mov.b32 	%r865, -1;
	@%p14 bra 	$L__BB32_28;
	ld.global.u32 	%r332, [%rd1+52];
	xor.b32  	%r865, %r332, -2147483648;
$L__BB32_28:
	add.s32 	%r45, %r3, 14;
	setp.ge.s32 	%p15, %r45, %r1;
	mov.b32 	%r864, -1;
	@%p15 bra 	$L__BB32_30;
	ld.global.u32 	%r334, [%rd1+56];
	xor.b32  	%r864, %r334, -2147483648;
$L__BB32_30:
	add.s32 	%r48, %r3, 15;
	setp.ge.s32 	%p16, %r48, %r1;
	mov.b32 	%r863, -1;
	@%p16 bra 	$L__BB32_32;
	ld.global.u32 	%r336, [%rd1+60];
	xor.b32  	%r863, %r336, -2147483648;
$L__BB32_32:
	add.s32 	%r51, %r3, 16;
	setp.ge.s32 	%p17, %r51, %r1;
	mov.b32 	%r862, -1;
	@%p17 bra 	$L__BB32_34;
	ld.global.u32 	%r338, [%rd1+64];
	xor.b32  	%r862, %r338, -2147483648;
$L__BB32_34:
	add.s32 	%r54, %r3, 17;
	setp.ge.s32 	%p18, %r54, %r1;
	mov.b32 	%r861, -1;
	@%p18 bra 	$L__BB32_36;
	ld.global.u32 	%r340, [%rd1+68];
	xor.b32  	%r861, %r340, -2147483648;
$L__BB32_36:
	add.s32 	%r57, %r3, 18;
	setp.ge.s32 	%p19, %r57, %r1;
	mov.b32 	%r860, -1;
	@%p19 bra 	$L__BB32_38;
	ld.global.u32 	%r342, [%rd1+72];
	xor.b32  	%r860, %r342, -2147483648;
$L__BB32_38:
	bar.sync 	0;
	mov.b64 	{%r344, %r345}, %rd9;
	shfl.sync.idx.b32	%r60|%p20, %r344, 0, 31, -1;
	shfl.sync.idx.b32	%r346|%p21, %r345, 0, 31, -1;
	mov.b64 	%rd2, {%r60, %r346};
	setp.ge.s32 	%p22, %r3, %r60;
	cvta.to.global.u64 	%rd13, %rd7;
	add.s64 	%rd3, %rd13, %rd12;
	@%p22 bra 	$L__BB32_40;
	ld.global.u32 	%r897, [%rd3];
$L__BB32_40:
	setp.ge.s32 	%p23, %r6, %r60;
	@%p23 bra 	$L__BB32_42;
	ld.global.u32 	%r896, [%rd3+4];
$L__BB32_42:
	setp.ge.s32 	%p24, %r9, %r60;
	@%p24 bra 	$L__BB32_44;
	ld.global.u32 	%r895, [%rd3+8];
$L__BB32_44:
	setp.ge.s32 	%p25, %r12, %r60;
	@%p25 bra 	$L__BB32_46;
	ld.global.u32 	%r894, [%rd3+12];
$L__BB32_46:
	setp.ge.s32 	%p26, %r15, %r60;
	@%p26 bra 	$L__BB32_48;
	ld.global.u32 	%r893, [%rd3+16];
$L__BB32_48:
	setp.ge.s32 	%p27, %r18, %r60;
	@%p27 bra 	$L__BB32_50;
	ld.global.u32 	%r892, [%rd3+20];
$L__BB32_50:
	setp.ge.s32 	%p28, %r21, %r60;
	@%p28 bra 	$L__BB32_52;
	ld.global.u32 	%r891, [%rd3+24];
$L__BB32_52:
	setp.ge.s32 	%p29, %r24, %r60;
	@%p29 bra 	$L__BB32_54;
	ld.global.u32 	%r890, [%rd3+28];
$L__BB32_54:
	setp.ge.s32 	%p30, %r27, %r60;
	@%p30 bra 	$L__BB32_56;
	ld.global.u32 	%r889, [%rd3+32];
$L__BB32_56:
	setp.ge.s32 	%p31, %r30, %r60;
	@%p31 bra 	$L__BB32_58;
	ld.global.u32 	%r888, [%rd3+36];
$L__BB32_58:
	setp.ge.s32 	%p32, %r33, %r60;
	@%p32 bra 	$L__BB32_60;
	ld.global.u32 	%r887, [%rd3+40];
$L__BB32_60:
	setp.ge.s32 	%p33, %r36, %r60;
	@%p33 bra 	$L__BB32_62;
	ld.global.u32 	%r886, [%rd3+44];
$L__BB32_62:
	setp.ge.s32 	%p34, %r39, %r60;
	@%p34 bra 	$L__BB32_64;
	ld.global.u32 	%r885, [%rd3+48];
$L__BB32_64:
	setp.ge.s32 	%p35, %r42, %r60;
	@%p35 bra 	$L__BB32_66;
	ld.global.u32 	%r884, [%rd3+52];
$L__BB32_66:
	setp.ge.s32 	%p36, %r45, %r60;
	@%p36 bra 	$L__BB32_68;
	ld.global.u32 	%r883, [%rd3+56];
$L__BB32_68:
	setp.ge.s32 	%p37, %r48, %r60;
	@%p37 bra 	$L__BB32_70;
	ld.global.u32 	%r882, [%rd3+60];
$L__BB32_70:
	setp.ge.s32 	%p38, %r51, %r60;
	@%p38 bra 	$L__BB32_72;
	ld.global.u32 	%r881, [%rd3+64];
$L__BB32_72:
	setp.ge.s32 	%p39, %r54, %r60;
	@%p39 bra 	$L__BB32_74;
	ld.global.u32 	%r880, [%rd3+68];
$L__BB32_74:
	setp.ge.s32 	%p40, %r57, %r60;
	@%p40 bra 	$L__BB32_76;
	ld.global.u32 	%r879, [%rd3+72];
$L__BB32_76:
	bar.sync 	0;
	shr.u32 	%r99, %r2, 5;
	shl.b32 	%r366, %r2, 2;
	mov.u32 	%r367, _ZZN3cub18CUB_300001_SM_10006detail10radix_sort31DeviceRadixSortSingleTileKernelINS1_5radix10policy_hubIiiyE10Policy1000ELNS0_9SortOrderE0EiiyNS1_21identity_decomposer_tEEEvPKT1_PSA_PKT2_PSE_T3_iiT4_E12temp_storage;
	add.s32 	%r100, %r367, %r366;
	shl.b32 	%r368, %r2, 7;
	add.s32 	%r101, %r100, %r368;
	shl.b32 	%r369, %r99, 2;
	add.s32 	%r370, %r367, %r369;
	add.s32 	%r102, %r370, 33792;
	mad.lo.s32 	%r103, %r2, -56, %r101;
	add.s32 	%r859, %r303, 6;
	sub.s32 	%r858, %r304, %r303;
$L__BB32_77:
	add.s32 	%r430, %r859, -6;
	min.s32 	%r373, %r858, 6;
	mov.b32 	%r459, 0;
	st.shared.u32 	[%r100], %r459;
	st.shared.u32 	[%r100+1024], %r459;
	st.shared.u32 	[%r100+2048], %r459;
	st.shared.u32 	[%r100+3072], %r459;
	st.shared.u32 	[%r100+4096], %r459;
	st.shared.u32 	[%r100+5120], %r459;
	st.shared.u32 	[%r100+6144], %r459;
	st.shared.u32 	[%r100+7168], %r459;
	st.shared.u32 	[%r100+8192], %r459;
	st.shared.u32 	[%r100+9216], %r459;
	st.shared.u32 	[%r100+10240], %r459;
	st.shared.u32 	[%r100+11264], %r459;
	st.shared.u32 	[%r100+12288], %r459;
	st.shared.u32 	[%r100+13312], %r459;
	st.shared.u32 	[%r100+14336], %r459;
	st.shared.u32 	[%r100+15360], %r459;
	st.shared.u32 	[%r100+16384], %r459;
	st.shared.u32 	[%r100+17408], %r459;
	st.shared.u32 	[%r100+18432], %r459;
	st.shared.u32 	[%r100+19456], %r459;
	st.shared.u32 	[%r100+20480], %r459;
	st.shared.u32 	[%r100+21504], %r459;
	st.shared.u32 	[%r100+22528], %r459;
	st.shared.u32 	[%r100+23552], %r459;
	st.shared.u32 	[%r100+24576], %r459;
	st.shared.u32 	[%r100+25600], %r459;
	st.shared.u32 	[%r100+26624], %r459;
	st.shared.u32 	[%r100+27648], %r459;
	st.shared.u32 	[%r100+28672], %r459;
	st.shared.u32 	[%r100+29696], %r459;
	st.shared.u32 	[%r100+30720], %r459;
	st.shared.u32 	[%r100+31744], %r459;
	st.shared.u32 	[%r100+32768], %r459;
	// begin inline asm
	bmsk.clamp.b32 %r371, %r459, %r373;
	// end inline asm
	// begin inline asm
	shr.b32 %r374, %r878, %r430;
	// end inline asm
	and.b32  	%r462, %r371, %r374;
	shl.b32 	%r463, %r462, 10;
	and.b32  	%r464, %r463, 31744;
	add.s32 	%r465, %r100, %r464;
	shr.u32 	%r466, %r462, 4;
	and.b32  	%r467, %r466, 268435454;
	add.s32 	%r147, %r465, %r467;
	ld.shared.u16 	%rs1, [%r147];
	add.s16 	%rs20, %rs1, 1;
	st.shared.u16 	[%r147], %rs20;
	// begin inline asm
	shr.b32 %r377, %r877, %r430;
	// end inline asm
	and.b32  	%r468, %r371, %r377;
	shl.b32 	%r469, %r468, 10;
	and.b32  	%r470, %r469, 31744;
	add.s32 	%r471, %r100, %r470;
	shr.u32 	%r472, %r468, 4;
	and.b32  	%r473, %r472, 268435454;
	add.s32 	%r148, %r471, %r473;
	ld.shared.u16 	%rs2, [%r148];
	add.s16 	%rs21, %rs2, 1;
	st.shared.u16 	[%r148], %rs21;
	// begin inline asm
	shr.b32 %r380, %r876, %r430;
	// end inline asm
	and.b32  	%r474, %r371, %r380;
	shl.b32 	%r475, %r474, 10;
	and.b32  	%r476, %r475, 31744;
	add.s32 	%r477, %r100, %r476;
	shr.u32 	%r478, %r474, 4;
	and.b32  	%r479, %r478, 268435454;
	add.s32 	%r149, %r477, %r479;
	ld.shared.u16 	%rs3, [%r149];
	add.s16 	%rs22, %rs3, 1;
	st.shared.u16 	[%r149], %rs22;
	// begin inline asm
	shr.b32 %r383, %r875, %r430;
	// end inline asm
	and.b32  	%r480, %r371, %r383;
	shl.b32 	%r481, %r480, 10;
	and.b32  	%r482, %r481, 31744;
	add.s32 	%r483, %r100, %r482;
	shr.u32 	%r484, %r480, 4;
	and.b32  	%r485, %r484, 268435454;
	add.s32 	%r150, %r483, %r485;
	ld.shared.u16 	%rs4, [%r150];
	add.s16 	%rs23, %rs4, 1;
	st.shared.u16 	[%r150], %rs23;
	// begin inline asm
	shr.b32 %r386, %r874, %r430;
	// end inline asm
	and.b32  	%r486, %r371, %r386;
	shl.b32 	%r487, %r486, 10;
	and.b32  	%r488, %r487, 31744;
	add.s32 	%r489, %r100, %r488;
	shr.u32 	%r490, %r486, 4;
	and.b32  	%r491, %r490, 268435454;
	add.s32 	%r151, %r489, %r491;
	ld.shared.u16 	%rs5, [%r151];
	add.s16 	%rs24, %rs5, 1;
	st.shared.u16 	[%r151], %rs24;
	// begin inline asm
	shr.b32 %r389, %r873, %r430;
	// end inline asm
	and.b32  	%r492, %r371, %r389;
	shl.b32 	%r493, %r492, 10;
	and.b32  	%r494, %r493, 31744;
	add.s32 	%r495, %r100, %r494;
	shr.u32 	%r496, %r492, 4;
	and.b32  	%r497, %r496, 268435454;
	add.s32 	%r152, %r495, %r497;
	ld.shared.u16 	%rs6, [%r152];
	add.s16 	%rs25, %rs6, 1;
	st.shared.u16 	[%r152], %rs25;
	// begin inline asm
	shr.b32 %r392, %r872, %r430;
	// end inline asm
	and.b32  	%r498, %r371, %r392;
	shl.b32 	%r499, %r498, 10;
	and.b32  	%r500, %r499, 31744;
	add.s32 	%r501, %r100, %r500;
	shr.u32 	%r502, %r498, 4;
	and.b32  	%r503, %r502, 268435454;
	add.s32 	%r153, %r501, %r503;
	ld.shared.u16 	%rs7, [%r153];
	add.s16 	%rs26, %rs7, 1;
	st.shared.u16 	[%r153], %rs26;
	// begin inline asm
	shr.b32 %r395, %r871, %r430;
	// end inline asm
	and.b32  	%r504, %r371, %r395;
	shl.b32 	%r505, %r504, 10;
	and.b32  	%r506, %r505, 31744;
	add.s32 	%r507, %r100, %r506;
	shr.u32 	%r508, %r504, 4;
	and.b32  	%r509, %r508, 268435454;
	add.s32 	%r154, %r507, %r509;
	ld.shared.u16 	%rs8, [%r154];
	add.s16 	%rs27, %rs8, 1;
	st.shared.u16 	[%r154], %rs27;
	// begin inline asm
	shr.b32 %r398, %r870, %r430;
	// end inline asm
	and.b32  	%r510, %r371, %r398;
	shl.b32 	%r511, %r510, 10;
	and.b32  	%r512, %r511, 31744;
	add.s32 	%r513, %r100, %r512;
	shr.u32 	%r514, %r510, 4;
	and.b32  	%r515, %r514, 268435454;
	add.s32 	%r155, %r513, %r515;
	ld.shared.u16 	%rs9, [%r155];
	add.s16 	%rs28, %rs9, 1;
	st.shared.u16 	[%r155], %rs28;
	// begin inline asm
	shr.b32 %r401, %r869, %r430;
	// end inline asm
	and.b32  	%r516, %r371, %r401;
	shl.b32 	%r517, %r516, 10;
	and.b32  	%r518, %r517, 31744;
	add.s32 	%r519, %r100, %r518;
	shr.u32 	%r520, %r516, 4;
	and.b32  	%r521, %r520, 268435454;
	add.s32 	%r156, %r519, %r521;
	ld.shared.u16 	%rs10, [%r156];
	add.s16 	%rs29, %rs10, 1;
	st.shared.u16 	[%r156], %rs29;
	// begin inline asm
	shr.b32 %r404, %r868, %r430;
	// end inline asm
	and.b32  	%r522, %r371, %r404;
	shl.b32 	%r523, %r522, 10;
	and.b32  	%r524, %r523, 31744;
	add.s32 	%r525, %r100, %r524;
	shr.u32 	%r526, %r522, 4;
	and.b32  	%r527, %r526, 268435454;
	add.s32 	%r157, %r525, %r527;
	ld.shared.u16 	%rs11, [%r157];
	add.s16 	%rs30, %rs11, 1;
	st.shared.u16 	[%r157], %rs30;
	// begin inline asm
	shr.b32 %r407, %r867, %r430;
	// end inline asm
	and.b32  	%r528, %r371, %r407;
	shl.b32 	%r529, %r528, 10;
	and.b32  	%r530, %r529, 31744;
	add.s32 	%r531, %r100, %r530;
	shr.u32 	%r532, %r528, 4;
	and.b32  	%r533, %r532, 268435454;
	add.s32 	%r158, %r531, %r533;
	ld.shared.u16 	%rs12, [%r158];
	add.s16 	%rs31, %rs12, 1;
	st.shared.u16 	[%r158], %rs31;
	// begin inline asm
	shr.b32 %r410, %r866, %r430;
	// end inline asm
	and.b32  	%r534, %r371, %r410;
	shl.b32 	%r535, %r534, 10;
	and.b32  	%r536, %r535, 31744;
	add.s32 	%r537, %r100, %r536;
	shr.u32 	%r538, %r534, 4;
	and.b32  	%r539, %r538, 268435454;
	add.s32 	%r159, %r537, %r539;
	ld.shared.u16 	%rs13, [%r159];
	add.s16 	%rs32, %rs13, 1;
	st.shared.u16 	[%r159], %rs32;
	// begin inline asm
	shr.b32 %r413, %r865, %r430;
	// end inline asm
	and.b32  	%r540, %r371, %r413;
	shl.b32 	%r541, %r540, 10;
	and.b32  	%r542, %r541, 31744;
	add.s32 	%r543, %r100, %r542;
	shr.u32 	%r544, %r540, 4;
	and.b32  	%r545, %r544, 268435454;
	add.s32 	%r160, %r543, %r545;
	ld.shared.u16 	%rs14, [%r160];
	add.s16 	%rs33, %rs14, 1;
	st.shared.u16 	[%r160], %rs33;
	// begin inline asm
	shr.b32 %r416, %r864, %r430;
	// end inline asm
	and.b32  	%r546, %r371, %r416;
	shl.b32 	%r547, %r546, 10;
	and.b32  	%r548, %r547, 31744;
	add.s32 	%r549, %r100, %r548;
	shr.u32 	%r550, %r546, 4;
	and.b32  	%r551, %r550, 268435454;
	add.s32 	%r161, %r549, %r551;
	ld.shared.u16 	%rs15, [%r161];
	add.s16 	%rs34, %rs15, 1;
	st.shared.u16 	[%r161], %rs34;
	// begin inline asm
	shr.b32 %r419, %r863, %r430;
	// end inline asm
	and.b32  	%r552, %r371, %r419;
	shl.b32 	%r553, %r552, 10;
	and.b32  	%r554, %r553, 31744;
	add.s32 	%r555, %r100, %r554;
	shr.u32 	%r556, %r552, 4;
	and.b32  	%r557, %r556, 268435454;
	add.s32 	%r162, %r555, %r557;
	ld.shared.u16 	%rs16, [%r162];
	add.s16 	%rs35, %rs16, 1;
	st.shared.u16 	[%r162], %rs35;
	// begin inline asm
	shr.b32 %r422, %r862, %r430;
	// end inline asm
	and.b32  	%r558, %r371, %r422;
	shl.b32 	%r559, %r558, 10;
	and.b32  	%r560, %r559, 31744;
	add.s32 	%r561, %r100, %r560;
	shr.u32 	%r562, %r558, 4;
	and.b32  	%r563, %r562, 268435454;
	add.s32 	%r163, %r561, %r563;
	ld.shared.u16 	%rs17, [%r163];
	add.s16 	%rs36, %rs17, 1;
	st.shared.u16 	[%r163], %rs36;
	// begin inline asm
	shr.b32 %r425, %r861, %r430;
	// end inline asm
	and.b32  	%r564, %r371, %r425;
	shl.b32 	%r565, %r564, 10;
	and.b32  	%r566, %r565, 31744;
	add.s32 	%r567, %r100, %r566;
	shr.u32 	%r568, %r564, 4;
	and.b32  	%r569, %r568, 268435454;
	add.s32 	%r164, %r567, %r569;
	ld.shared.u16 	%rs18, [%r164];
	add.s16 	%rs37, %rs18, 1;
	st.shared.u16 	[%r164], %rs37;
	// begin inline asm
	shr.b32 %r428, %r860, %r430;
	// end inline asm
	and.b32  	%r570, %r371, %r428;
	shl.b32 	%r571, %r570, 10;
	and.b32  	%r572, %r571, 31744;
	add.s32 	%r573, %r100, %r572;
	shr.u32 	%r574, %r570, 4;
	and.b32  	%r575, %r574, 268435454;
	add.s32 	%r165, %r573, %r575;
	ld.shared.u16 	%rs19, [%r165];
	add.s16 	%rs38, %rs19, 1;
	st.shared.u16 	[%r165], %rs38;
	bar.sync 	0;
	ld.shared.u32 	%r166, [%r101];
	ld.shared.u32 	%r576, [%r101+4];
	ld.shared.u32 	%r577, [%r101+8];
	ld.shared.u32 	%r578, [%r101+12];
	ld.shared.u32 	%r579, [%r101+16];
	ld.shared.u32 	%r580, [%r101+20];
	ld.shared.u32 	%r581, [%r101+24];
	ld.shared.u32 	%r582, [%r101+28];
	ld.shared.u32 	%r583, [%r101+32];
	ld.shared.u32 	%r584, [%r101+36];
	ld.shared.u32 	%r585, [%r101+40];
	ld.shared.u32 	%r586, [%r101+44];
	ld.shared.u32 	%r587, [%r101+48];
	ld.shared.u32 	%r588, [%r101+52];
	ld.shared.u32 	%r589, [%r101+56];
	ld.shared.u32 	%r590, [%r101+60];
	ld.shared.u32 	%r591, [%r101+64];
	ld.shared.u32 	%r592, [%r101+68];
	ld.shared.u32 	%r593, [%r101+72];
	ld.shared.u32 	%r594, [%r101+76];
	ld.shared.u32 	%r595, [%r101+80];
	ld.shared.u32 	%r596, [%r101+84];
	ld.shared.u32 	%r597, [%r101+88];
	ld.shared.u32 	%r598, [%r101+92];
	ld.shared.u32 	%r599, [%r101+96];
	ld.shared.u32 	%r600, [%r101+100];
	ld.shared.u32 	%r601, [%r101+104];
	ld.shared.u32 	%r602, [%r101+108];
	ld.shared.u32 	%r603, [%r101+112];
	ld.shared.u32 	%r604, [%r101+116];
	ld.shared.u32 	%r605, [%r101+120];
	ld.shared.u32 	%r606, [%r101+124];
	ld.shared.u32 	%r607, [%r101+128];
	add.s32 	%r167, %r576, %r166;
	add.s32 	%r168, %r577, %r167;
	add.s32 	%r169, %r578, %r168;
	add.s32 	%r170, %r579, %r169;
	add.s32 	%r171, %r580, %r170;
	add.s32 	%r172, %r581, %r171;
	add.s32 	%r173, %r582, %r172;
	add.s32 	%r174, %r583, %r173;
	add.s32 	%r175, %r584, %r174;
	add.s32 	%r176, %r585, %r175;
	add.s32 	%r177, %r586, %r176;
	add.s32 	%r178, %r587, %r177;
	add.s32 	%r179, %r588, %r178;
	add.s32 	%r180, %r589, %r179;
	add.s32 	%r181, %r590, %r180;
	add.s32 	%r182, %r591, %r181;
	add.s32 	%r183, %r592, %r182;
	add.s32 	%r184, %r593, %r183;
	add.s32 	%r185, %r594, %r184;
	add.s32 	%r186, %r595, %r185;
	add.s32 	%r187, %r596, %r186;
	add.s32 	%r188, %r597, %r187;
	add.s32 	%r189, %r598, %r188;
	add.s32 	%r190, %r599, %r189;
	add.s32 	%r191, %r600, %r190;
	add.s32 	%r192, %r601, %r191;
	add.s32 	%r193, %r602, %r192;
	add.s32 	%r194, %r603, %r193;
	add.s32 	%r195, %r604, %r194;
	add.s32 	%r196, %r605, %r195;
	add.s32 	%r197, %r606, %r196;
	add.s32 	%r436, %r607, %r197;
	// begin inline asm
	mov.u32 %r431, %laneid;
	// end inline asm
	mov.b32 	%r434, 1;
	mov.b32 	%r461, -1;
	// begin inline asm
	{  .reg .u32 r0;  .reg .pred p;  shfl.sync.up.b32 r0|p, %r436, %r434, %r459, %r461;  @p add.u32 r0, r0, %r436;  mov.u32 %r432, r0;}
	// end inline asm
	mov.b32 	%r440, 2;
	// begin inline asm
	{  .reg .u32 r0;  .reg .pred p;  shfl.sync.up.b32 r0|p, %r432, %r440, %r459, %r461;  @p add.u32 r0, r0, %r432;  mov.u32 %r438, r0;}
	// end inline asm
	mov.b32 	%r446, 4;
	// begin inline asm
	{  .reg .u32 r0;  .reg .pred p;  shfl.sync.up.b32 r0|p, %r438, %r446, %r459, %r461;  @p add.u32 r0, r0, %r438;  mov.u32 %r444, r0;}
	// end inline asm
	mov.b32 	%r452, 8;
	// begin inline asm
	{  .reg .u32 r0;  .reg .pred p;  shfl.sync.up.b32 r0|p, %r444, %r452, %r459, %r461;  @p add.u32 r0, r0, %r444;  mov.u32 %r450, r0;}
	// end inline asm
	mov.b32 	%r458, 16;
	// begin inline asm
	{  .reg .u32 r0;  .reg .pred p;  shfl.sync.up.b32 r0|p, %r450, %r458, %r459, %r461;  @p add.u32 r0, r0, %r450;  mov.u32 %r456, r0;}
	// end inline asm
	setp.ne.s32 	%p41, %r431, 31;
	@%p41 bra 	$L__BB32_79;
	st.shared.u32 	[%r102], %r456;
$L__BB32_79:
	sub.s32 	%r608, %r456, %r436;
	setp.gt.u32 	%p42, %r2, 31;
	setp.eq.s32 	%p43, %r99, 7;
	setp.eq.s32 	%p44, %r99, 6;
	setp.eq.s32 	%p45, %r99, 5;
	setp.eq.s32 	%p46, %r99, 4;
	setp.eq.s32 	%p47, %r99, 3;
	setp.eq.s32 	%p48, %r99, 2;
	setp.eq.s32 	%p49, %r99, 1;
	bar.sync 	0;
	ld.shared.v4.u32 	{%r609, %r610, %r611, %r612}, [_ZZN3cub18CUB_300001_SM_10006detail10radix_sort31DeviceRadixSortSingleTileKernelINS1_5radix10policy_hubIiiyE10Policy1000ELNS0_9SortOrderE0EiiyNS1_21identity_decomposer_tEEEvPKT1_PSA_PKT2_PSE_T3_iiT4_E12temp_storage+33792];
	selp.b32 	%r613, %r609, %r898, %p49;
	add.s32 	%r614, %r610, %r609;
	selp.b32 	%r615, %r614, %r613, %p48;
	add.s32 	%r616, %r614, %r611;
	selp.b32 	%r617, %r616, %r615, %p47;
	add.s32 	%r618, %r616, %r612;
	selp.b32 	%r619, %r618, %r617, %p46;
	ld.shared.v4.u32 	{%r620, %r621, %r622, %r623}, [_ZZN3cub18CUB_300001_SM_10006detail10radix_sort31DeviceRadixSortSingleTileKernelINS1_5radix10policy_hubIiiyE10Policy1000ELNS0_9SortOrderE0EiiyNS1_21identity_decomposer_tEEEvPKT1_PSA_PKT2_PSE_T3_iiT4_E12temp_storage+33808];
	add.s32 	%r624, %r618, %r620;
	selp.b32 	%r625, %r624, %r619, %p45;
	add.s32 	%r626, %r624, %r621;
	selp.b32 	%r627, %r626, %r625, %p44;
	add.s32 	%r628, %r626, %r622;
	selp.b32 	%r898, %r628, %r627, %p43;
	add.s32 	%r202, %r628, %r623;
	setp.ne.s32 	%p50, %r431, 0;
	selp.b32 	%r629, %r608, 0, %p50;
	add.s32 	%r630, %r898, %r629;
	or.pred  	%p51, %p42, %p50;
	selp.b32 	%r899, %r630, %r608, %p42;
	@%p51 bra 	$L__BB32_81;
	shl.b32 	%r899, %r202, 16;
	st.shared.u32 	[_ZZN3cub18CUB_300001_SM_10006detail10radix_sort31DeviceRadixSortSingleTileKernelINS1_5radix10policy_hubIiiyE10Policy1000ELNS0_9SortOrderE0EiiyNS1_21identity_decomposer_tEEEvPKT1_PSA_PKT2_PSE_T3_iiT4_E12temp_storage+33832], %r899;
$L__BB32_81:
	setp.eq.s32 	%p52, %r2, 0;
	bar.sync 	0;
	ld.shared.u32 	%r631, [_ZZN3cub18CUB_300001_SM_10006detail10radix_sort31DeviceRadixSortSingleTileKernelINS1_5radix10policy_hubIiiyE10Policy1000ELNS0_9SortOrderE0EiiyNS1_21identity_decomposer_tEEEvPKT1_PSA_PKT2_PSE_T3_iiT4_E12temp_storage+33832];
	selp.b32 	%r632, 0, %r631, %p52;
	add.s32 	%r633, %r899, %r632;
	add.s32 	%r634, %r166, %r633;
	add.s32 	%r635, %r167, %r633;
	add.s32 	%r636, %r168, %r633;
	add.s32 	%r637, %r169, %r633;
	add.s32 	%r638, %r170, %r633;
	add.s32 	%r639, %r171, %r633;
	add.s32 	%r640, %r172, %r633;
	add.s32 	%r641, %r173, %r633;
	add.s32 	%r642, %r174, %r633;
	add.s32 	%r643, %r175, %r633;
	add.s32 	%r644, %r176, %r633;
	add.s32 	%r645, %r177, %r633;
	add.s32 	%r646, %r178, %r633;
	add.s32 	%r647, %r179, %r633;
	add.s32 	%r648, %r180, %r633;
	add.s32 	%r649, %r181, %r633;
	add.s32 	%r650, %r182, %r633;
	add.s32 	%r651, %r183, %r633;
	add.s32 	%r652, %r184, %r633;
	add.s32 	%r653, %r185, %r633;
	add.s32 	%r654, %r186, %r633;
	add.s32 	%r655, %r187, %r633;
	add.s32 	%r656, %r188, %r633;
	add.s32 	%r657, %r189, %r633;
	add.s32 	%r658, %r190, %r633;
	add.s32 	%r659, %r191, %r633;
	add.s32 	%r660, %r192, %r633;
	add.s32 	%r661, %r193, %r633;
	add.s32 	%r662, %r194, %r633;
	add.s32 	%r663, %r195, %r633;
	add.s32 	%r664, %r196, %r633;
	add.s32 	%r665, %r197, %r633;
	st.shared.u32 	[%r101], %r633;
	st.shared.u32 	[%r101+4], %r634;
	st.shared.u32 	[%r101+8], %r635;
	st.shared.u32 	[%r101+12], %r636;
	st.shared.u32 	[%r101+16], %r637;
	st.shared.u32 	[%r101+20], %r638;
	st.shared.u32 	[%r101+24], %r639;
	st.shared.u32 	[%r101+28], %r640;
	st.shared.u32 	[%r101+32], %r641;
	st.shared.u32 	[%r101+36], %r642;
	st.shared.u32 	[%r101+40], %r643;
	st.shared.u32 	[%r101+44], %r644;
	st.shared.u32 	[%r101+48], %r645;
	st.shared.u32 	[%r101+52], %r646;
	st.shared.u32 	[%r101+56], %r647;
	st.shared.u32 	[%r101+60], %r648;
	st.shared.u32 	[%r101+64], %r649;
	st.shared.u32 	[%r101+68], %r650;
	st.shared.u32 	[%r101+72], %r651;
	st.shared.u32 	[%r101+76], %r652;
	st.shared.u32 	[%r101+80], %r653;
	st.shared.u32 	[%r101+84], %r654;
	st.shared.u32 	[%r101+88], %r655;
	st.shared.u32 	[%r101+92], %r656;
	st.shared.u32 	[%r101+96], %r657;
	st.shared.u32 	[%r101+100], %r658;
	st.shared.u32 	[%r101+104], %r659;
	st.shared.u32 	[%r101+108], %r660;
	st.shared.u32 	[%r101+112], %r661;
	st.shared.u32 	[%r101+116], %r662;
	st.shared.u32 	[%r101+120], %r663;
	st.shared.u32 	[%r101+124], %r664;
	st.shared.u32 	[%r101+128], %r665;
	bar.sync 	0;
	cvt.u32.u16 	%r666, %rs1;
	ld.shared.u16 	%r667, [%r147];
	add.s32 	%r206, %r667, %r666;
	cvt.u32.u16 	%r668, %rs2;
	ld.shared.u16 	%r669, [%r148];
	add.s32 	%r207, %r669, %r668;
	cvt.u32.u16 	%r670, %rs3;
	ld.shared.u16 	%r671, [%r149];
	add.s32 	%r208, %r671, %r670;
	cvt.u32.u16 	%r672, %rs4;
	ld.shared.u16 	%r673, [%r150];
	add.s32 	%r209, %r673, %r672;
	cvt.u32.u16 	%r674, %rs5;
	ld.shared.u16 	%r675, [%r151];
	add.s32 	%r210, %r675, %r674;
	cvt.u32.u16 	%r676, %rs6;
	ld.shared.u16 	%r677, [%r152];
	add.s32 	%r211, %r677, %r676;
	cvt.u32.u16 	%r678, %rs7;
	ld.shared.u16 	%r679, [%r153];
	add.s32 	%r212, %r679, %r678;
	cvt.u32.u16 	%r680, %rs8;
	ld.shared.u16 	%r681, [%r154];
	add.s32 	%r213, %r681, %r680;
	cvt.u32.u16 	%r682, %rs9;
	ld.shared.u16 	%r683, [%r155];
	add.s32 	%r214, %r683, %r682;
	cvt.u32.u16 	%r684, %rs10;
	ld.shared.u16 	%r685, [%r156];
	add.s32 	%r215, %r685, %r684;
	cvt.u32.u16 	%r686, %rs11;
	ld.shared.u16 	%r687, [%r157];
	add.s32 	%r216, %r687, %r686;
	cvt.u32.u16 	%r688, %rs12;
	ld.shared.u16 	%r689, [%r158];
	add.s32 	%r217, %r689, %r688;
	cvt.u32.u16 	%r690, %rs13;
	ld.shared.u16 	%r691, [%r159];
	add.s32 	%r218, %r691, %r690;
	cvt.u32.u16 	%r692, %rs14;
	ld.shared.u16 	%r693, [%r160];
	add.s32 	%r219, %r693, %r692;
	cvt.u32.u16 	%r694, %rs15;
	ld.shared.u16 	%r695, [%r161];
	add.s32 	%r220, %r695, %r694;
	cvt.u32.u16 	%r696, %rs16;
	ld.shared.u16 	%r697, [%r162];
	add.s32 	%r221, %r697, %r696;
	cvt.u32.u16 	%r698, %rs17;
	ld.shared.u16 	%r699, [%r163];
	add.s32 	%r222, %r699, %r698;
	cvt.u32.u16 	%r700, %rs18;
	ld.shared.u16 	%r701, [%r164];
	add.s32 	%r223, %r701, %r700;
	cvt.u32.u16 	%r702, %rs19;
	ld.shared.u16 	%r703, [%r165];
	add.s32 	%r224, %r703, %r702;
	bar.sync 	0;
	setp.lt.s32 	%p53, %r859, %r304;
	@%p53 bra 	$L__BB32_121;
	cvt.u64.u32 	%rd15, %r2;
	shl.b32 	%r704, %r206, 2;
	mov.u32 	%r705, _ZZN3cub18CUB_300001_SM_10006detail10radix_sort31DeviceRadixSortSingleTileKernelINS1_5radix10policy_hubIiiyE10Policy1000ELNS0_9SortOrderE0EiiyNS1_21identity_decomposer_tEEEvPKT1_PSA_PKT2_PSE_T3_iiT4_E12temp_storage;
	add.s32 	%r706, %r705, %r704;
	st.shared.u32 	[%r706], %r878;
	shl.b32 	%r707, %r207, 2;
	add.s32 	%r708, %r705, %r707;
	st.shared.u32 	[%r708], %r877;
	shl.b32 	%r709, %r208, 2;
	add.s32 	%r710, %r705, %r709;
	st.shared.u32 	[%r710], %r876;
	shl.b32 	%r711, %r209, 2;
	add.s32 	%r712, %r705, %r711;
	st.shared.u32 	[%r712], %r875;
	shl.b32 	%r713, %r210, 2;
	add.s32 	%r714, %r705, %r713;
	st.shared.u32 	[%r714], %r874;
	shl.b32 	%r715, %r211, 2;
	add.s32 	%r716, %r705, %r715;
	st.shared.u32 	[%r716], %r873;
	shl.b32 	%r717, %r212, 2;
	add.s32 	%r718, %r705, %r717;
	st.shared.u32 	[%r718], %r872;
	shl.b32 	%r719, %r213, 2;
	add.s32 	%r720, %r705, %r719;
	st.shared.u32 	[%r720], %r871;
	shl.b32 	%r721, %r214, 2;
	add.s32 	%r722, %r705, %r721;
	st.shared.u32 	[%r722], %r870;
	shl.b32 	%r723, %r215, 2;
	add.s32 	%r724, %r705, %r723;
	st.shared.u32 	[%r724], %r869;
	shl.b32 	%r725, %r216, 2;
	add.s32 	%r726, %r705, %r725;
	st.shared.u32 	[%r726], %r868;
	shl.b32 	%r727, %r217, 2;
	add.s32 	%r728, %r705, %r727;
	st.shared.u32 	[%r728], %r867;
	shl.b32 	%r729, %r218, 2;
	add.s32 	%r730, %r705, %r729;
	st.shared.u32 	[%r730], %r866;
	shl.b32 	%r731, %r219, 2;
	add.s32 	%r732, %r705, %r731;
	st.shared.u32 	[%r732], %r865;
	shl.b32 	%r733, %r220, 2;
	add.s32 	%r734, %r705, %r733;
	st.shared.u32 	[%r734], %r864;
	shl.b32 	%r735, %r221, 2;
	add.s32 	%r736, %r705, %r735;
	st.shared.u32 	[%r736], %r863;
	shl.b32 	%r737, %r222, 2;
	add.s32 	%r738, %r705, %r737;
	st.shared.u32 	[%r738], %r862;
	shl.b32 	%r739, %r223, 2;
	add.s32 	%r740, %r705, %r739;
	st.shared.u32 	[%r740], %r861;
	shl.b32 	%r741, %r224, 2;
	add.s32 	%r742, %r705, %r741;
	st.shared.u32 	[%r742], %r860;
	bar.sync 	0;
	mad.lo.s32 	%r225, %r2, -72, %r103;
	ld.shared.u32 	%r226, [%r225];
	ld.shared.u32 	%r227, [%r225+1024];
	ld.shared.u32 	%r228, [%r225+2048];
	ld.shared.u32 	%r229, [%r225+3072];
	ld.shared.u32 	%r230, [%r225+4096];
	ld.shared.u32 	%r231, [%r225+5120];
	ld.shared.u32 	%r232, [%r225+6144];
	ld.shared.u32 	%r233, [%r225+7168];
	ld.shared.u32 	%r234, [%r225+8192];
	ld.shared.u32 	%r235, [%r225+9216];
	ld.shared.u32 	%r236, [%r225+10240];
	ld.shared.u32 	%r237, [%r225+11264];
	ld.shared.u32 	%r238, [%r225+12288];
	ld.shared.u32 	%r239, [%r225+13312];
	ld.shared.u32 	%r240, [%r225+14336];
	ld.shared.u32 	%r241, [%r225+15360];
	ld.shared.u32 	%r242, [%r225+16384];
	ld.shared.u32 	%r243, [%r225+17408];
	ld.shared.u32 	%r244, [%r225+18432];
	bar.sync 	0;
	st.shared.u32 	[%r706], %r897;
	st.shared.u32 	[%r708], %r896;
	st.shared.u32 	[%r710], %r895;
	st.shared.u32 	[%r712], %r894;
	st.shared.u32 	[%r714], %r893;
	st.shared.u32 	[%r716], %r892;
	st.shared.u32 	[%r718], %r891;
	st.shared.u32 	[%r720], %r890;
	st.shared.u32 	[%r722], %r889;
	st.shared.u32 	[%r724], %r888;
	st.shared.u32 	[%r726], %r887;
	st.shared.u32 	[%r728], %r886;
	st.shared.u32 	[%r730], %r885;
	st.shared.u32 	[%r732], %r884;
	st.shared.u32 	[%r734], %r883;
	st.shared.u32 	[%r736], %r882;
	st.shared.u32 	[%r738], %r881;
	st.shared.u32 	[%r740], %r880;
	st.shared.u32 	[%r742], %r879;
	bar.sync 	0;
	ld.shared.u32 	%r245, [%r225+1024];
	ld.shared.u32 	%r246, [%r225+2048];
	ld.shared.u32 	%r247, [%r225+3072];
	ld.shared.u32 	%r248, [%r225+4096];
	ld.shared.u32 	%r249, [%r225+5120];
	ld.shared.u32 	%r250, [%r225+6144];
	ld.shared.u32 	%r251, [%r225+7168];
	ld.shared.u32 	%r252, [%r225+8192];
	ld.shared.u32 	%r253, [%r225+9216];
	ld.shared.u32 	%r254, [%r225+10240];
	ld.shared.u32 	%r255, [%r225+11264];
	ld.shared.u32 	%r256, [%r225+12288];
	ld.shared.u32 	%r257, [%r225+13312];
	ld.shared.u32 	%r258, [%r225+14336];
	ld.shared.u32 	%r259, [%r225+15360];
	ld.shared.u32 	%r260, [%r225+16384];
	ld.shared.u32 	%r261, [%r225+17408];
	ld.shared.u32 	%r262, [%r225+18432];
	setp.gt.u64 	%p54, %rd2, %rd15;
	cvta.to.global.u64 	%rd16, %rd6;
	mul.wide.u32 	%rd17, %r2, 4;
	add.s64 	%rd4, %rd16, %rd17;
	cvta.to.global.u64 	%rd18, %rd8;
	add.s64 	%rd5, %rd18, %rd17;
	@%p54 bra 	$L__BB32_83;
	bra.uni 	$L__BB32_84;
$L__BB32_83:
	xor.b32  	%r743, %r226, -2147483648;
	ld.shared.u32 	%r744, [%r225];
	st.global.u32 	[%rd4], %r743;
	st.global.u32 	[%rd5], %r744;
$L__BB32_84:
	add.s32 	%r745, %r2, 256;
	cvt.u64.u32 	%rd19, %r745;
	setp.le.u64 	%p55, %rd2, %rd19;
	@%p55 bra 	$L__BB32_86;
	xor.b32  	%r746, %r227, -2147483648;
	st.global.u32 	[%rd4+1024], %r746;
	st.global.u32 	[%rd5+1024], %r245;
$L__BB32_86:
	add.s32 	%r747, %r2, 512;
	cvt.u64.u32 	%rd20, %r747;
	setp.le.u64 	%p56, %rd2, %rd20;
	@%p56 bra 	$L__BB32_88;
	xor.b32  	%r748, %r228, -2147483648;
	st.global.u32 	[%rd4+2048], %r748;
	st.global.u32 	[%rd5+2048], %r246;
$L__BB32_88:
	add.s32 	%r749, %r2, 768;
	cvt.u64.u32 	%rd21, %r749;
	setp.le.u64 	%p57, %rd2, %rd21;
	@%p57 bra 	$L__BB32_90;
	xor.b32  	%r750, %r229, -2147483648;
	st.global.u32 	[%rd4+3072], %r750;
	st.global.u32 	[%rd5+3072], %r247;
$L__BB32_90:
	or.b32  	%r751, %r2, 1024;
	cvt.u64.u32 	%rd22, %r751;
	setp.le.u64 	%p58, %rd2, %rd22;
	@%p58 bra 	$L__BB32_92;
	xor.b32  	%r752, %r230, -2147483648;
	st.global.u32 	[%rd4+4096], %r752;
	st.global.u32 	[%rd5+4096], %r248;
$L__BB32_92:
	add.s32 	%r753, %r2, 1280;
	cvt.u64.u32 	%rd23, %r753;
	setp.le.u64 	%p59, %rd2, %rd23;
	@%p59 bra 	$L__BB32_94;
	xor.b32  	%r754, %r231, -2147483648;
	st.global.u32 	[%rd4+5120], %r754;
	st.global.u32 	[%rd5+5120], %r249;
$L__BB32_94:
	add.s32 	%r755, %r2, 1536;
	cvt.u64.u32 	%rd24, %r755;
	setp.le.u64 	%p60, %rd2, %rd24;
	@%p60 bra 	$L__BB32_96;
	xor.b32  	%r756, %r232, -2147483648;
	st.global.u32 	[%rd4+6144], %r756;
	st.global.u32 	[%rd5+6144], %r250;
$L__BB32_96:
	add.s32 	%r757, %r2, 1792;
	cvt.u64.u32 	%rd25, %r757;
	setp.le.u64 	%p61, %rd2, %rd25;
	@%p61 bra 	$L__BB32_98;
	xor.b32  	%r758, %r233, -2147483648;
	st.global.u32 	[%rd4+7168], %r758;
	st.global.u32 	[%rd5+7168], %r251;
$L__BB32_98:
	or.b32  	%r759, %r2, 2048;
	cvt.u64.u32 	%rd26, %r759;
	setp.le.u64 	%p62, %rd2, %rd26;
	@%p62 bra 	$L__BB32_100;
	xor.b32  	%r760, %r234, -2147483648;
	st.global.u32 	[%rd4+8192], %r760;
	st.global.u32 	[%rd5+8192], %r252;
$L__BB32_100:
	add.s32 	%r761, %r2, 2304;
	cvt.u64.u32 	%rd27, %r761;
	setp.le.u64 	%p63, %rd2, %rd27;
	@%p63 bra 	$L__BB32_102;
	xor.b32  	%r762, %r235, -2147483648;
	st.global.u32 	[%rd4+9216], %r762;
	st.global.u32 	[%rd5+9216], %r253;
$L__BB32_102:
	add.s32 	%r763, %r2, 2560;
	cvt.u64.u32 	%rd28, %r763;
	setp.le.u64 	%p64, %rd2, %rd28;
	@%p64 bra 	$L__BB32_104;
	xor.b32  	%r764, %r236, -2147483648;
	st.global.u32 	[%rd4+10240], %r764;
	st.global.u32 	[%rd5+10240], %r254;
$L__BB32_104:
	add.s32 	%r765, %r2, 2816;
	cvt.u64.u32 	%rd29, %r765;
	setp.le.u64 	%p65, %rd2, %rd29;
	@%p65 bra 	$L__BB32_106;
	xor.b32  	%r766, %r237, -2147483648;
	st.global.u32 	[%rd4+11264], %r766;
	st.global.u32 	[%rd5+11264], %r255;
$L__BB32_106:
	or.b32  	%r767, %r2, 3072;
	cvt.u64.u32 	%rd30, %r767;
	setp.le.u64 	%p66, %rd2, %rd30;
	@%p66 bra 	$L__BB32_108;
	xor.b32  	%r768, %r238, -2147483648;
	st.global.u32 	[%rd4+12288], %r768;
	st.global.u32 	[%rd5+12288], %r256;
$L__BB32_108:
	add.s32 	%r769, %r2, 3328;
	cvt.u64.u32 	%rd31, %r769;
	setp.le.u64 	%p67, %rd2, %rd31;
	@%p67 bra 	$L__BB32_110;
	xor.b32  	%r770, %r239, -2147483648;
	st.global.u32 	[%rd4+13312], %r770;
	st.global.u32 	[%rd5+13312], %r257;
$L__BB32_110:
	add.s32 	%r771, %r2, 3584;
	cvt.u64.u32 	%rd32, %r771;
	setp.le.u64 	%p68, %rd2, %rd32;
	@%p68 bra 	$L__BB32_112;
	xor.b32  	%r772, %r240, -2147483648;
	st.global.u32 	[%rd4+14336], %r772;
	st.global.u32 	[%rd5+14336], %r258;
$L__BB32_112:
	add.s32 	%r773, %r2, 3840;
	cvt.u64.u32 	%rd33, %r773;
	setp.le.u64 	%p69, %rd2, %rd33;
	@%p69 bra 	$L__BB32_114;
	xor.b32  	%r774, %r241, -2147483648;
	st.global.u32 	[%rd4+15360], %r774;
	st.global.u32 	[%rd5+15360], %r259;
$L__BB32_114:
	or.b32  	%r775, %r2, 4096;
	cvt.u64.u32 	%rd34, %r775;
	setp.le.u64 	%p70, %rd2, %rd34;
	@%p70 bra 	$L__BB32_116;
	xor.b32  	%r776, %r242, -2147483648;
	st.global.u32 	[%rd4+16384], %r776;
	st.global.u32 	[%rd5+16384], %r260;
$L__BB32_116:
	add.s32 	%r777, %r2, 4352;
	cvt.u64.u32 	%rd35, %r777;
	setp.le.u64 	%p71, %rd2, %rd35;
	@%p71 bra 	$L__BB32_118;
	xor.b32  	%r778, %r243, -2147483648;
	st.global.u32 	[%rd4+17408], %r778;
	st.global.u32 	[%rd5+17408], %r261;
$L__BB32_118:
	add.s32 	%r779, %r2, 4608;
	cvt.u64.u32 	%rd36, %r779;
	setp.le.u64 	%p72, %rd2, %rd36;
	@%p72 bra 	$L__BB32_120;
	xor.b32  	%r780, %r244, -2147483648;
	st.global.u32 	[%rd4+18432], %r780;
	st.global.u32 	[%rd5+18432], %r262;
$L__BB32_120:
	ret;
$L__BB32_121:
	shl.b32 	%r781, %r206, 2;
	mov.u32 	%r782, _ZZN3cub18CUB_300001_SM_10006detail10radix_sort31DeviceRadixSortSingleTileKernelINS1_5radix10policy_hubIiiyE10Policy1000ELNS0_9SortOrderE0EiiyNS1_21identity_decomposer_tEEEvPKT1_PSA_PKT2_PSE_T3_iiT4_E12temp_storage;
	add.s32 	%r783, %r782, %r781;
	st.shared.u32 	[%r783], %r878;
	shl.b32 	%r784, %r207, 2;
	add.s32 	%r785, %r782, %r784;
	st.shared.u32 	[%r785], %r877;
	shl.b32 	%r786, %r208, 2;
	add.s32 	%r787, %r782, %r786;
	st.shared.u32 	[%r787], %r876;
	shl.b32 	%r788, %r209, 2;
	add.s32 	%r789, %r782, %r788;
	st.shared.u32 	[%r789], %r875;
	shl.b32 	%r790, %r210, 2;
	add.s32 	%r791, %r782, %r790;
	st.shared.u32 	[%r791], %r874;
	shl.b32 	%r792, %r211, 2;
	add.s32 	%r793, %r782, %r792;
	st.shared.u32 	[%r793], %r873;
	shl.b32 	%r794, %r212, 2;
	add.s32 	%r795, %r782, %r794;
	st.shared.u32 	[%r795], %r872;
	shl.b32 	%r796, %r213, 2;
	add.s32 	%r797, %r782, %r796;
	st.shared.u32 	[%r797], %r871;
	shl.b32 	%r798, %r214, 2;
	add.s32 	%r799, %r782, %r798;
	st.shared.u32 	[%r799], %r870;
	shl.b32 	%r800, %r215, 2;
	add.s32 	%r801, %r782, %r800;
	st.shared.u32 	[%r801], %r869;
	shl.b32 	%r802, %r216, 2;
	add.s32 	%r803, %r782, %r802;
	st.shared.u32 	[%r803], %r868;
	shl.b32 	%r804, %r217, 2;
	add.s32 	%r805, %r782, %r804;
	st.shared.u32 	[%r805], %r867;
	shl.b32 	%r806, %r218, 2;
	add.s32 	%r807, %r782, %r806;
	st.shared.u32 	[%r807], %r866;
	shl.b32 	%r808, %r219, 2;
	add.s32 	%r809, %r782, %r808;
	st.shared.u32 	[%r809], %r865;
	shl.b32 	%r810, %r220, 2;
	add.s32 	%r811, %r782, %r810;
	st.shared.u32 	[%r811], %r864;
	shl.b32 	%r812, %r221, 2;
	add.s32 	%r813, %r782, %r812;
	st.shared.u32 	[%r813], %r863;
	shl.b32 	%r814, %r222, 2;
	add.s32 	%r815, %r782, %r814;
	st.shared.u32 	[%r815], %r862;
	shl.b32 	%r816, %r223, 2;
	add.s32 	%r817, %r782, %r816;
	st.shared.u32 	[%r817], %r861;
	shl.b32 	%r818, %r224, 2;
	add.s32 	%r819, %r782, %r818;
	st.shared.u32 	[%r819], %r860;
	bar.sync 	0;
	ld.shared.u32 	%r878, [%r103];
	ld.shared.u32 	%r877, [%r103+4];
	ld.shared.u32 	%r876, [%r103+8];
	ld.shared.u32 	%r875, [%r103+12];
	ld.shared.u32 	%r874, [%r103+16];
	ld.shared.u32 	%r873, [%r103+20];
	ld.shared.u32 	%r872, [%r103+24];
	ld.shared.u32 	%r871, [%r103+28];
	ld.shared.u32 	%r870, [%r103+32];
	ld.shared.u32 	%r869, [%r103+36];
	ld.shared.u32 	%r868, [%r103+40];
	ld.shared.u32 	%r867, [%r103+44];
	ld.shared.u32 	%r866, [%r103+48];
	ld.shared.u32 	%r865, [%r103+52];
	ld.shared.u32 	%r864, [%r103+56];
	ld.shared.u32 	%r863, [%r103+60];
	ld.shared.u32 	%r862, [%r103+64];
	ld.shared.u32 	%r861, [%r103+68];
	ld.shared.u32 	%r860, [%r103+72];
	bar.sync 	0;
	st.shared.u32 	[%r783], %r897;
	st.shared.u32 	[%r785], %r896;
	st.shared.u32 	[%r787], %r895;
	st.shared.u32 	[%r789], %r894;
	st.shared.u32 	[%r791], %r893;
	st.shared.u32 	[%r793], %r892;
	st.shared.u32 	[%r795], %r891;
	st.shared.u32 	[%r797], %r890;
	st.shared.u32 	[%r799], %r889;
	st.shared.u32 	[%r801], %r888;
	st.shared.u32 	[%r803], %r887;
	st.shared.u32 	[%r805], %r886;
	st.shared.u32 	[%r807], %r885;
	st.shared.u32 	[%r809], %r884;
	st.shared.u32 	[%r811], %r883;
	st.shared.u32 	[%r813], %r882;
	st.shared.u32 	[%r815], %r881;
	st.shared.u32 	[%r817], %r880;
	st.shared.u32 	[%r819], %r879;
	bar.sync 	0;
	ld.shared.u32 	%r897, [%r103];
	ld.shared.u32 	%r896, [%r103+4];
	ld.shared.u32 	%r895, [%r103+8];
	ld.shared.u32 	%r894, [%r103+12];
	ld.shared.u32 	%r893, [%r103+16];
	ld.shared.u32 	%r892, [%r103+20];
	ld.shared.u32 	%r891, [%r103+24];
	ld.shared.u32 	%r890, [%r103+28];
	ld.shared.u32 	%r889, [%r103+32];
	ld.shared.u32 	%r888, [%r103+36];
	ld.shared.u32 	%r887, [%r103+40];
	ld.shared.u32 	%r886, [%r103+44];
	ld.shared.u32 	%r885, [%r103+48];
	ld.shared.u32 	%r884, [%r103+52];
	ld.shared.u32 	%r883, [%r103+56];
	ld.shared.u32 	%r882, [%r103+60];
	ld.shared.u32 	%r881, [%r103+64];
	ld.shared.u32 	%r880, [%r103+68];
	ld.shared.u32 	%r879, [%r103+72];
	bar.sync 	0;
	add.s32 	%r859, %r859, 6;
	add.s32 	%r858, %r858, -6;
	bra.uni 	$L__BB32_77;

}
	// .globl	_ZN3cub18CUB_300001_SM_10006detail10radix_sort30DeviceRadixSortHistogramKernelINS1_5radix10policy_hubIiiyE10Policy1000ELNS0_9SortOrderE0EiyNS1_21identity_decomposer_tEEEvPT2_PKT1_SA_iiT3_
.visible .entry _ZN3cub18CUB_300001_SM_10006detail10radix_sort30DeviceRadixSortHistogramKernelINS1_5radix10policy_hubIiiyE10Policy1000ELNS0_9SortOrderE0EiyNS1_21identity_decomposer_tEEEvPT2_PKT1_SA_iiT3_(
	.param .u64 .ptr .align 1 _ZN3cub18CUB_300001_SM_10006detail10radix_sort30DeviceRadixSortHistogramKernelINS1_5radix10policy_hubIiiyE10Policy1000ELNS0_9SortOrderE0EiyNS1_21identity_decomposer_tEEEvPT2_PKT1_SA_iiT3__param_0,
	.param .u64 .ptr .align 1 _ZN3cub18CUB_300001_SM_10006detail10radix_sort30DeviceRadixSortHistogramKernelINS1_5radix10policy_hubIiiyE10Policy1000ELNS0_9SortOrderE0EiyNS1_21identity_decomposer_tEEEvPT2_PKT1_SA_iiT3__param_1,
	.param .u64 _ZN3cub18CUB_300001_SM_10006detail10radix_sort30DeviceRadixSortHistogramKernelINS1_5radix10policy_hubIiiyE10Policy1000ELNS0_9SortOrderE0EiyNS1_21identity_decomposer_tEEEvPT2_PKT1_SA_iiT3__param_2,
	.param .u32 _ZN3cub18CUB_300001_SM_10006detail10radix_sort30DeviceRadixSortHistogramKernelINS1_5radix10policy_hubIiiyE10Policy1000ELNS0_9SortOrderE0EiyNS1_21identity_decomposer_tEEEvPT2_PKT1_SA_iiT3__param_3,
	.param .u32 _ZN3cub18CUB_300001_SM_10006detail10radix_sort30DeviceRadixSortHistogramKernelINS1_5radix10policy_hubIiiyE10Policy1000ELNS0_9SortOrderE0EiyNS1_21identity_decomposer_tEEEvPT2_PKT1_SA_iiT3__param_4,
	.param .align 1 .b8 _ZN3cub18CUB_300001_SM_10006detail10radix_sort30DeviceRadixSortHistogramKernelINS1_5radix10policy_hubIiiyE10Policy1000ELNS0_9SortOrderE0EiyNS1_21identity_decomposer_tEEEvPT2_PKT1_SA_iiT3__param_5[1]
)
.maxntid 128
{
	.reg .pred 	%p<91>;
	.reg .b32 	%r<486>;
	.reg .b64 	%rd<137>;
	// demoted variable
	.shared .align 4 .b8 _ZZN3cub18CUB_300001_SM_10006detail10radix_sort30DeviceRadixSortHistogramKernelINS1_5radix10policy_hubIiiyE10Policy1000ELNS0_9SortOrderE0EiyNS1_21identity_decomposer_tEEEvPT2_PKT1_SA_iiT3_E12temp_storage[4096];
	ld.param.u64 	%rd18, [_ZN3cub18CUB_300001_SM_10006detail10radix_sort30DeviceRadixSortHistogramKernelINS1_5radix10policy_hubIiiyE10Policy1000ELNS0_9SortOrderE0EiyNS1_21identity_decomposer_tEEEvPT2_PKT1_SA_iiT3__param_0];
	ld.param.u64 	%rd19, [_ZN3cub18CUB_300001_SM_10006detail10radix_sort30DeviceRadixSortHistogramKernelINS1_5radix10policy_hubIiiyE10Policy1000ELNS0_9SortOrderE0EiyNS1_21identity_decomposer_tEEEvPT2_PKT1_SA_iiT3__param_1];
	ld.param.u64 	%rd17, [_ZN3cub18CUB_300001_SM_10006detail10radix_sort30DeviceRadixSortHistogramKernelINS1_5radix10policy_hubIiiyE10Policy1000ELNS0_9SortOrderE0EiyNS1_21identity_decomposer_tEEEvPT2_PKT1_SA_iiT3__param_2];
	ld.param.u32 	%r174, [_ZN3cub18CUB_300001_SM_10006detail10radix_sort30DeviceRadixSortHistogramKernelINS1_5radix10policy_hubIiiyE10Policy1000ELNS0_9SortOrderE0EiyNS1_21identity_decomposer_tEEEvPT2_PKT1_SA_iiT3__param_3];
	ld.param.u32 	%r175, [_ZN3cub18CUB_300001_SM_10006detail10radix_sort30DeviceRadixSortHistogramKernelINS1_5radix10policy_hubIiiyE10Policy1000ELNS0_9SortOrderE0EiyNS1_21identity_decomposer_tEEEvPT2_PKT1_SA_iiT3__param_4];
	cvta.to.global.u64 	%rd1, %rd19;
	cvta.to.global.u64 	%rd2, %rd18;
	setp.eq.s64 	%p2, %rd17, 0;
	@%p2 bra 	$L__BB33_153;
	sub.s32 	%r176, %r175, %r174;
	add.s32 	%r177, %r176, 7;
	shr.s32 	%r178, %r177, 31;
	shr.u32 	%r179, %r178, 29;
	add.s32 	%r180, %r177, %r179;
	shr.s32 	%r181, %r180, 3;
	mov.u32 	%r182, %tid.x;
	setp.gt.u32 	%p3, %r182, 255;
	setp.lt.s32 	%p4, %r177, 8;
	mov.u32 	%r183, %ctaid.x;
	shl.b32 	%r184, %r183, 11;
	cvt.u64.u32 	%rd3, %r184;
	mov.u32 	%r185, %nctaid.x;
	shl.b32 	%r186, %r185, 11;
	cvt.u64.u32 	%rd4, %r186;
	add.s32 	%r1, %r181, -1;
	and.b32  	%r2, %r181, 15;
	and.b32  	%r3, %r181, 7;
	add.s32 	%r4, %r3, -1;
	and.b32  	%r5, %r181, 3;
	or.pred  	%p1, %p3, %p4;
	shl.b32 	%r187, %r182, 2;
	mov.u32 	%r188, _ZZN3cub18CUB_300001_SM_10006detail10radix_sort30DeviceRadixSortHistogramKernelINS1_5radix10policy_hubIiiyE10Policy1000ELNS0_9SortOrderE0EiyNS1_21identity_decomposer_tEEEvPT2_PKT1_SA_iiT3_E12temp_storage;
	add.s32 	%r6, %r188, %r187;
	and.b32  	%r7, %r181, 268435440;
	cvt.u64.u32 	%rd5, %r182;
	add.s32 	%r8, %r182, 128;
	add.s32 	%r9, %r182, 256;
	add.s32 	%r10, %r182, 384;
	add.s32 	%r11, %r182, 512;
	add.s32 	%r12, %r182, 640;
	add.s32 	%r13, %r182, 768;
	or.b32  	%r14, %r182, 1024;
	add.s32 	%r15, %r182, 1920;
	and.b32  	%r16, %r181, 268435448;
	and.b32  	%r17, %r181, 1;
	neg.s32 	%r18, %r7;
	add.s32 	%r19, %r6, 8192;
	add.s64 	%rd21, %rd17, -1;
	shr.u64 	%rd22, %rd21, 30;
	add.s64 	%rd23, %rd22, 1;
	min.u64 	%rd6, %rd23, %rd17;
	mov.b64 	%rd135, 0;
$L__BB33_2:
	@%p1 bra 	$L__BB33_30;
	setp.lt.u32 	%p5, %r1, 15;
	mov.b32 	%r439, 0;
	@%p5 bra 	$L__BB33_6;
	mov.u32 	%r436, %r19;
	mov.u32 	%r437, %r18;
$L__BB33_5:
	.pragma "nounroll";
	mov.b32 	%r190, 0;
	st.shared.u32 	[%r436+-8192], %r190;
	st.shared.u32 	[%r436+-7168], %r190;
	st.shared.u32 	[%r436+-6144], %r190;
	st.shared.u32 	[%r436+-5120], %r190;
	st.shared.u32 	[%r436+-4096], %r190;
	st.shared.u32 	[%r436+-3072], %r190;
	st.shared.u32 	[%r436+-2048], %r190;
	st.shared.u32 	[%r436+-1024], %r190;
	st.shared.u32 	[%r436], %r190;
	st.shared.u32 	[%r436+1024], %r190;
	st.shared.u32 	[%r436+2048], %r190;
	st.shared.u32 	[%r436+3072], %r190;
	st.shared.u32 	[%r436+4096], %r190;
	st.shared.u32 	[%r436+5120], %r190;
	st.shared.u32 	[%r436+6144], %r190;
	st.shared.u32 	[%r436+7168], %r190;
	add.s32 	%r437, %r437, 16;
	add.s32 	%r436, %r436, 16384;
	setp.ne.s32 	%p6, %r437, 0;
	mov.u32 	%r439, %r7;
	@%p6 bra 	$L__BB33_5;
$L__BB33_6:
	add.s32 	%r25, %r2, -1;
	setp.eq.s32 	%p7, %r2, 0;
	@%p7 bra 	$L__BB33_16;
	setp.lt.u32 	%p8, %r25, 7;
	@%p8 bra 	$L__BB33_9;
	shl.b32 	%r191, %r439, 10;
	add.s32 	%r192, %r6, %r191;
	mov.b32 	%r193, 0;
	st.shared.u32 	[%r192], %r193;
	st.shared.u32 	[%r192+1024], %r193;
	st.shared.u32 	[%r192+2048], %r193;
	st.shared.u32 	[%r192+3072], %r193;
	st.shared.u32 	[%r192+4096], %r193;
	st.shared.u32 	[%r192+5120], %r193;
	st.shared.u32 	[%r192+6144], %r193;
	st.shared.u32 	[%r192+7168], %r193;
	add.s32 	%r439, %r439, 8;
$L__BB33_9:
	setp.eq.s32 	%p9, %r3, 0;
	@%p9 bra 	$L__BB33_16;
	setp.lt.u32 	%p10, %r4, 3;
	@%p10 bra 	$L__BB33_12;
	shl.b32 	%r194, %r439, 10;
	add.s32 	%r195, %r6, %r194;
	mov.b32 	%r196, 0;
	st.shared.u32 	[%r195], %r196;
	st.shared.u32 	[%r195+1024], %r196;
	st.shared.u32 	[%r195+2048], %r196;
	st.shared.u32 	[%r195+3072], %r196;
	add.s32 	%r439, %r439, 4;
$L__BB33_12:
	setp.eq.s32 	%p11, %r5, 0;
	@%p11 bra 	$L__BB33_16;
	setp.eq.s32 	%p12, %r5, 1;
	shl.b32 	%r197, %r439, 10;
	add.s32 	%r30, %r6, %r197;
	mov.b32 	%r198, 0;
	st.shared.u32 	[%r30], %r198;
	@%p12 bra 	$L__BB33_16;
	setp.eq.s32 	%p13, %r5, 2;
	mov.b32 	%r199, 0;
	st.shared.u32 	[%r30+1024], %r199;
	@%p13 bra 	$L__BB33_16;
	mov.b32 	%r200, 0;
	st.shared.u32 	[%r30+2048], %r200;
$L__BB33_16:
	cvt.u32.u64 	%r201, %rd5;
	setp.gt.u32 	%p14, %r201, 127;
	@%p14 bra 	$L__BB33_30;
	setp.lt.u32 	%p15, %r1, 15;
	mov.b32 	%r443, 0;
	@%p15 bra 	$L__BB33_20;
	mov.b32 	%r441, 0;
$L__BB33_19:
	.pragma "nounroll";
	shl.b32 	%r204, %r441, 10;
	add.s32 	%r205, %r6, %r204;
	mov.b32 	%r206, 0;
	st.shared.u32 	[%r205+512], %r206;
	st.shared.u32 	[%r205+1536], %r206;
	st.shared.u32 	[%r205+2560], %r206;
	st.shared.u32 	[%r205+3584], %r206;
	st.shared.u32 	[%r205+4608], %r206;
	st.shared.u32 	[%r205+5632], %r206;
	st.shared.u32 	[%r205+6656], %r206;
	st.shared.u32 	[%r205+7680], %r206;
	st.shared.u32 	[%r205+8704], %r206;
	st.shared.u32 	[%r205+9728], %r206;
	st.shared.u32 	[%r205+10752], %r206;
	st.shared.u32 	[%r205+11776], %r206;
	st.shared.u32 	[%r205+12800], %r206;
	st.shared.u32 	[%r205+13824], %r206;
	st.shared.u32 	[%r205+14848], %r206;
	st.shared.u32 	[%r205+15872], %r206;
	add.s32 	%r441, %r441, 16;
	setp.ne.s32 	%p16, %r441, %r7;
	mov.u32 	%r443, %r7;
	@%p16 bra 	$L__BB33_19;
$L__BB33_20:
	setp.eq.s32 	%p17, %r2, 0;
	@%p17 bra 	$L__BB33_30;
	setp.lt.u32 	%p18, %r25, 7;
	@%p18 bra 	$L__BB33_23;
	shl.b32 	%r207, %r443, 10;
	add.s32 	%r208, %r6, %r207;
	mov.b32 	%r209, 0;
	st.shared.u32 	[%r208+512], %r209;
	st.shared.u32 	[%r208+1536], %r209;
	st.shared.u32 	[%r208+2560], %r209;
	st.shared.u32 	[%r208+3584], %r209;
	st.shared.u32 	[%r208+4608], %r209;
	st.shared.u32 	[%r208+5632], %r209;
	st.shared.u32 	[%r208+6656], %r209;
	st.shared.u32 	[%r208+7680], %r209;
	add.s32 	%r443, %r443, 8;
$L__BB33_23:
	setp.eq.s32 	%p19, %r3, 0;
	@%p19 bra 	$L__BB33_30;
	setp.lt.u32 	%p20, %r4, 3;
	@%p20 bra 	$L__BB33_26;
	shl.b32 	%r210, %r443, 10;
	add.s32 	%r211, %r6, %r210;
	mov.b32 	%r212, 0;
	st.shared.u32 	[%r211+512], %r212;
	st.shared.u32 	[%r211+1536], %r212;
	st.shared.u32 	[%r211+2560], %r212;
	st.shared.u32 	[%r211+3584], %r212;
	add.s32 	%r443, %r443, 4;
$L__BB33_26:
	setp.eq.s32 	%p21, %r5, 0;
	@%p21 bra 	$L__BB33_30;
	setp.eq.s32 	%p22, %r5, 1;
	shl.b32 	%r213, %r443, 10;
	add.s32 	%r38, %r6, %r213;
	mov.b32 	%r214, 0;
	st.shared.u32 	[%r38+512], %r214;
	@%p22 bra 	$L__BB33_30;
	setp.eq.s32 	%p23, %r5, 2;
	mov.b32 	%r215, 0;
	st.shared.u32 	[%r38+1536], %r215;
	@%p23 bra 	$L__BB33_30;
	mov.b32 	%r216, 0;
	st.shared.u32 	[%r38+2560], %r216;
$L__BB33_30:
	bar.sync 	0;
	bar.sync 	0;
	shl.b64 	%rd8, %rd135, 30;
	sub.s64 	%rd24, %rd17, %rd8;
	min.u64 	%rd9, %rd24, 1073741824;
	setp.le.u64 	%p24, %rd9, %rd3;
	@%p24 bra 	$L__BB33_70;
	mov.u64 	%rd136, %rd3;
$L__BB33_32:
	add.s64 	%rd11, %rd136, %rd8;
	sub.s64 	%rd12, %rd17, %rd11;
	setp.lt.u64 	%p25, %rd12, 2048;
	@%p25 bra 	$L__BB33_34;
	add.s64 	%rd27, %rd11, %rd5;
	shl.b64 	%rd28, %rd27, 2;
	add.s64 	%rd29, %rd1, %rd28;
	ld.global.u32 	%r475, [%rd29];
	ld.global.u32 	%r474, [%rd29+512];
	ld.global.u32 	%r473, [%rd29+1024];
	ld.global.u32 	%r472, [%rd29+1536];
	ld.global.u32 	%r471, [%rd29+2048];
	ld.global.u32 	%r470, [%rd29+2560];
	ld.global.u32 	%r469, [%rd29+3072];
	ld.global.u32 	%r468, [%rd29+3584];
	ld.global.u32 	%r467, [%rd29+4096];
	ld.global.u32 	%r466, [%rd29+4608];
	ld.global.u32 	%r465, [%rd29+5120];
	ld.global.u32 	%r464, [%rd29+5632];
	ld.global.u32 	%r463, [%rd29+6144];
	ld.global.u32 	%r462, [%rd29+6656];
	ld.global.u32 	%r461, [%rd29+7168];
	ld.global.u32 	%r460, [%rd29+7680];
	bra.uni 	$L__BB33_66;
$L__BB33_34:
	cvt.u32.u64 	%r218, %rd5;
	cvt.u32.u64 	%r55, %rd12;
	setp.ge.s32 	%p26, %r218, %r55;
	add.s64 	%rd25, %rd11, %rd5;
	shl.b64 	%rd26, %rd25, 2;
	add.s64 	%rd13, %rd1, %rd26;
	mov.b32 	%r475, 2147483647;
	@%p26 bra 	$L__BB33_36;
	ld.global.u32 	%r475, [%rd13];
$L__BB33_36:
	setp.ge.s32 	%p27, %r8, %r55;
	mov.b32 	%r474, 2147483647;
	@%p27 bra 	$L__BB33_38;
	ld.global.u32 	%r474, [%rd13+512];
$L__BB33_38:
	setp.ge.s32 	%p28, %r9, %r55;
	mov.b32 	%r473, 2147483647;
	@%p28 bra 	$L__BB33_40;
	ld.global.u32 	%r473, [%rd13+1024];
$L__BB33_40:
	setp.ge.s32 	%p29, %r10, %r55;
	mov.b32 	%r472, 2147483647;
	@%p29 bra 	$L__BB33_42;
	ld.global.u32 	%r472, [%rd13+1536];
$L__BB33_42:
	setp.ge.s32 	%p30, %r11, %r55;
	mov.b32 	%r471, 2147483647;
	@%p30 bra 	$L__BB33_44;
	ld.global.u32 	%r471, [%rd13+2048];
$L__BB33_44:
	setp.ge.s32 	%p31, %r12, %r55;
	mov.b32 	%r470, 2147483647;
	@%p31 bra 	$L__BB33_46;
	ld.global.u32 	%r470, [%rd13+2560];
$L__BB33_46:
	setp.ge.s32 	%p32, %r13, %r55;
	mov.b32 	%r469, 2147483647;
	@%p32 bra 	$L__BB33_48;
	ld.global.u32 	%r469, [%rd13+3072];
$L__BB33_48:
	mov.u32 	%r226, %tid.x;
	add.s32 	%r227, %r226, 896;
	setp.ge.s32 	%p33, %r227, %r55;
	mov.b32 	%r468, 2147483647;
	@%p33 bra 	$L__BB33_50;
	ld.global.u32 	%r468, [%rd13+3584];
$L__BB33_50:
	setp.ge.s32 	%p34, %r14, %r55;
	mov.b32 	%r467, 2147483647;
	@%p34 bra 	$L__BB33_52;
	ld.global.u32 	%r467, [%rd13+4096];
$L__BB33_52:
	add.s32 	%r231, %r226, 1152;
	setp.ge.s32 	%p35, %r231, %r55;
	mov.b32 	%r466, 2147483647;
	@%p35 bra 	$L__BB33_54;
	ld.global.u32 	%r466, [%rd13+4608];
$L__BB33_54:
	add.s32 	%r234, %r226, 1280;
	setp.ge.s32 	%p36, %r234, %r55;
	mov.b32 	%r465, 2147483647;
	@%p36 bra 	$L__BB33_56;
	ld.global.u32 	%r465, [%rd13+5120];
$L__BB33_56:
	add.s32 	%r237, %r226, 1408;
	setp.ge.s32 	%p37, %r237, %r55;
	mov.b32 	%r464, 2147483647;
	@%p37 bra 	$L__BB33_58;
	ld.global.u32 	%r464, [%rd13+5632];
$L__BB33_58:
	add.s32 	%r240, %r226, 1536;
	setp.ge.s32 	%p38, %r240, %r55;
	mov.b32 	%r463, 2147483647;
	@%p38 bra 	$L__BB33_60;
	ld.global.u32 	%r463, [%rd13+6144];
$L__BB33_60:
	add.s32 	%r243, %r226, 1664;
	setp.ge.s32 	%p39, %r243, %r55;
	mov.b32 	%r462, 2147483647;
	@%p39 bra 	$L__BB33_62;
	ld.global.u32 	%r462, [%rd13+6656];
$L__BB33_62:
	add.s32 	%r246, %r226, 1792;
	setp.ge.s32 	%p40, %r246, %r55;
	mov.b32 	%r461, 2147483647;
	@%p40 bra 	$L__BB33_64;
	ld.global.u32 	%r461, [%rd13+7168];
$L__BB33_64:
	setp.ge.s32 	%p41, %r15, %r55;
	mov.b32 	%r460, 2147483647;
	@%p41 bra 	$L__BB33_66;
	ld.global.u32 	%r460, [%rd13+7680];
$L__BB33_66:
	setp.le.s32 	%p42, %r175, %r174;
	@%p42 bra 	$L__BB33_69;
	xor.b32  	%r103, %r460, -2147483648;
	xor.b32  	%r104, %r461, -2147483648;
	xor.b32  	%r105, %r462, -2147483648;
	xor.b32  	%r106, %r463, -2147483648;
	xor.b32  	%r107, %r464, -2147483648;
	xor.b32  	%r108, %r465, -2147483648;
	xor.b32  	%r109, %r466, -2147483648;
	xor.b32  	%r110, %r467, -2147483648;
	xor.b32  	%r111, %r468, -2147483648;
	xor.b32  	%r112, %r469, -2147483648;
	xor.b32  	%r113, %r470, -2147483648;
	xor.b32  	%r114, %r471, -2147483648;
	xor.b32  	%r115, %r472, -2147483648;
	xor.b32  	%r116, %r473, -2147483648;
	xor.b32  	%r117, %r474, -2147483648;
	xor.b32  	%r118, %r475, -2147483648;
	mov.b32 	%r476, 0;
	mov.u32 	%r477, %r174;
$L__BB33_68:
	sub.s32 	%r249, %r175, %r477;
	shl.b32 	%r250, %r476, 10;
	mov.u32 	%r251, _ZZN3cub18CUB_300001_SM_10006detail10radix_sort30DeviceRadixSortHistogramKernelINS1_5radix10policy_hubIiiyE10Policy1000ELNS0_9SortOrderE0EiyNS1_21identity_decomposer_tEEEvPT2_PKT1_SA_iiT3_E12temp_storage;
	add.s32 	%r252, %r251, %r250;
	min.s32 	%r253, %r249, 8;
	mov.b32 	%r254, -1;
	shl.b32 	%r255, %r254, %r253;
	not.b32 	%r256, %r255;
	shr.u32 	%r257, %r118, %r477;
	and.b32  	%r258, %r257, %r256;
	shl.b32 	%r259, %r258, 2;
	add.s32 	%r260, %r252, %r259;
	atom.shared.add.u32 	%r261, [%r260], 1;
	shr.u32 	%r262, %r117, %r477;
	and.b32  	%r263, %r262, %r256;
	shl.b32 	%r264, %r263, 2;
	add.s32 	%r265, %r252, %r264;
	atom.shared.add.u32 	%r266, [%r265], 1;
	shr.u32 	%r267, %r116, %r477;
	and.b32  	%r268, %r267, %r256;
	shl.b32 	%r269, %r268, 2;
	add.s32 	%r270, %r252, %r269;
	atom.shared.add.u32 	%r271, [%r270], 1;
	shr.u32 	%r272, %r115, %r477;
	and.b32  	%r273, %r272, %r256;
	shl.b32 	%r274, %r273, 2;
	add.s32 	%r275, %r252, %r274;
	atom.shared.add.u32 	%r276, [%r275], 1;
	shr.u32 	%r277, %r114, %r477;
	and.b32  	%r278, %r277, %r256;
	shl.b32 	%r279, %r278, 2;
	add.s32 	%r280, %r252, %r279;
	atom.shared.add.u32 	%r281, [%r280], 1;
	shr.u32 	%r282, %r113, %r477;
	and.b32  	%r283, %r282, %r256;
	shl.b32 	%r284, %r283, 2;
	add.s32 	%r285, %r252, %r284;
	atom.shared.add.u32 	%r286, [%r285], 1;
	shr.u32 	%r287, %r112, %r477;
	and.b32  	%r288, %r287, %r256;
	shl.b32 	%r289, %r288, 2;
	add.s32 	%r290, %r252, %r289;
	atom.shared.add.u32 	%r291, [%r290], 1;
	shr.u32 	%r292, %r111, %r477;
	and.b32  	%r293, %r292, %r256;
	shl.b32 	%r294, %r293, 2;
	add.s32 	%r295, %r252, %r294;
	atom.shared.add.u32 	%r296, [%r295], 1;
	shr.u32 	%r297, %r110, %r477;
	and.b32  	%r298, %r297, %r256;
	shl.b32 	%r299, %r298, 2;
	add.s32 	%r300, %r252, %r299;
	atom.shared.add.u32 	%r301, [%r300], 1;
	shr.u32 	%r302, %r109, %r477;
	and.b32  	%r303, %r302, %r256;
	shl.b32 	%r304, %r303, 2;
	add.s32 	%r305, %r252, %r304;
	atom.shared.add.u32 	%r306, [%r305], 1;
	shr.u32 	%r307, %r108, %r477;
	and.b32  	%r308, %r307, %r256;
	shl.b32 	%r309, %r308, 2;
	add.s32 	%r310, %r252, %r309;
	atom.shared.add.u32 	%r311, [%r310], 1;
	shr.u32 	%r312, %r107, %r477;
	and.b32  	%r313, %r312, %r256;
	shl.b32 	%r314, %r313, 2;
	add.s32 	%r315, %r252, %r314;
	atom.shared.add.u32 	%r316, [%r315], 1;
	shr.u32 	%r317, %r106, %r477;
	and.b32  	%r318, %r317, %r256;
	shl.b32 	%r319, %r318, 2;
	add.s32 	%r320, %r252, %r319;
	atom.shared.add.u32 	%r321, [%r320], 1;
	shr.u32 	%r322, %r105, %r477;
	and.b32  	%r323, %r322, %r256;
	shl.b32 	%r324, %r323, 2;
	add.s32 	%r325, %r252, %r324;
	atom.shared.add.u32 	%r326, [%r325], 1;
	shr.u32 	%r327, %r104, %r477;
	and.b32  	%r328, %r327, %r256;
	shl.b32 	%r329, %r328, 2;
	add.s32 	%r330, %r252, %r329;
	atom.shared.add.u32 	%r331, [%r330], 1;
	shr.u32 	%r332, %r103, %r477;
	and.b32  	%r333, %r332, %r256;
	shl.b32 	%r334, %r333, 2;
	add.s32 	%r335, %r252, %r334;
	atom.shared.add.u32 	%r336, [%r335], 1;
	add.s32 	%r477, %r477, 8;
	add.s32 	%r476, %r476, 1;
	setp.lt.s32 	%p43, %r477, %r175;
	@%p43 bra 	$L__BB33_68;
$L__BB33_69:
	add.s64 	%rd136, %rd136, %rd4;
	setp.lt.u64 	%p44, %rd136, %rd9;
	@%p44 bra 	$L__BB33_32;
$L__BB33_70:
	bar.sync 	0;
	@%p1 bra 	$L__BB33_152;
	setp.lt.u32 	%p45, %r1, 7;
	mov.b32 	%r480, 0;
	@%p45 bra 	$L__BB33_90;
	mov.b32 	%r478, 0;
$L__BB33_73:
	.pragma "nounroll";
	shl.b32 	%r339, %r478, 10;
	add.s32 	%r124, %r6, %r339;
	ld.shared.u32 	%r125, [%r124];
	setp.eq.s32 	%p46, %r125, 0;
	@%p46 bra 	$L__BB33_75;
	cvt.u32.u64 	%r340, %rd5;
	shl.b32 	%r341, %r478, 8;
	add.s32 	%r342, %r341, %r340;
	mul.wide.u32 	%rd30, %r342, 8;
	add.s64 	%rd31, %rd2, %rd30;
	cvt.u64.u32 	%rd32, %r125;
	atom.global.add.u64 	%rd33, [%rd31], %rd32;
$L__BB33_75:
	ld.shared.u32 	%r126, [%r124+1024];
	setp.eq.s32 	%p47, %r126, 0;
	@%p47 bra 	$L__BB33_77;
	cvt.u32.u64 	%r343, %rd5;
	shl.b32 	%r344, %r478, 8;
	add.s32 	%r345, %r344, %r343;
	add.s32 	%r346, %r345, 256;
	mul.wide.u32 	%rd34, %r346, 8;
	add.s64 	%rd35, %rd2, %rd34;
	cvt.u64.u32 	%rd36, %r126;
	atom.global.add.u64 	%rd37, [%rd35], %rd36;
$L__BB33_77:
	ld.shared.u32 	%r127, [%r124+2048];
	setp.eq.s32 	%p48, %r127, 0;
	@%p48 bra 	$L__BB33_79;
	cvt.u32.u64 	%r347, %rd5;
	shl.b32 	%r348, %r478, 8;
	add.s32 	%r349, %r348, %r347;
	add.s32 	%r350, %r349, 512;
	mul.wide.u32 	%rd38, %r350, 8;
	add.s64 	%rd39, %rd2, %rd38;
	cvt.u64.u32 	%rd40, %r127;
	atom.global.add.u64 	%rd41, [%rd39], %rd40;
$L__BB33_79:
	ld.shared.u32 	%r128, [%r124+3072];
	setp.eq.s32 	%p49, %r128, 0;
	@%p49 bra 	$L__BB33_81;
	cvt.u32.u64 	%r351, %rd5;
	shl.b32 	%r352, %r478, 8;
	add.s32 	%r353, %r352, %r351;
	add.s32 	%r354, %r353, 768;
	mul.wide.u32 	%rd42, %r354, 8;
	add.s64 	%rd43, %rd2, %rd42;
	cvt.u64.u32 	%rd44, %r128;
	atom.global.add.u64 	%rd45, [%rd43], %rd44;
$L__BB33_81:
	ld.shared.u32 	%r129, [%r124+4096];
	setp.eq.s32 	%p50, %r129, 0;
	@%p50 bra 	$L__BB33_83;
	cvt.u32.u64 	%r355, %rd5;
	shl.b32 	%r356, %r478, 8;
	add.s32 	%r357, %r356, %r355;
	add.s32 	%r358, %r357, 1024;
	mul.wide.u32 	%rd46, %r358, 8;
	add.s64 	%rd47, %rd2, %rd46;
	cvt.u64.u32 	%rd48, %r129;
	atom.global.add.u64 	%rd49, [%rd47], %rd48;
$L__BB33_83:
	ld.shared.u32 	%r130, [%r124+5120];
	setp.eq.s32 	%p51, %r130, 0;
	@%p51 bra 	$L__BB33_85;
	cvt.u32.u64 	%r359, %rd5;
	shl.b32 	%r360, %r478, 8;
	add.s32 	%r361, %r360, %r359;
	add.s32 	%r362, %r361, 1280;
	mul.wide.u32 	%rd50, %r362, 8;
	add.s64 	%rd51, %rd2, %rd50;
	cvt.u64.u32 	%rd52, %r130;
	atom.global.add.u64 	%rd53, [%rd51], %rd52;
$L__BB33_85:
	ld.shared.u32 	%r131, [%r124+6144];
	setp.eq.s32 	%p52, %r131, 0;
	@%p52 bra 	$L__BB33_87;
	cvt.u32.u64 	%r363, %rd5;
	shl.b32 	%r364, %r478, 8;
	add.s32 	%r365, %r364, %r363;
	add.s32 	%r366, %r365, 1536;
	mul.wide.u32 	%rd54, %r366, 8;
	add.s64 	%rd55, %rd2, %rd54;
	cvt.u64.u32 	%rd56, %r131;
	atom.global.add.u64 	%rd57, [%rd55], %rd56;
$L__BB33_87:
	ld.shared.u32 	%r132, [%r124+7168];
	setp.eq.s32 	%p53, %r132, 0;
	@%p53 bra 	$L__BB33_89;
	cvt.u32.u64 	%r367, %rd5;
	shl.b32 	%r368, %r478, 8;
	add.s32 	%r369, %r368, %r367;
	add.s32 	%r370, %r369, 1792;
	mul.wide.u32 	%rd58, %r370, 8;
	add.s64 	%rd59, %rd2, %rd58;
	cvt.u64.u32 	%rd60, %r132;
	atom.global.add.u64 	%rd61, [%rd59], %rd60;
$L__BB33_89:
	add.s32 	%r478, %r478, 8;
	setp.ne.s32 	%p54, %r478, %r16;
	mov.u32 	%r480, %r16;
	@%p54 bra 	$L__BB33_73;
$L__BB33_90:
	add.s32 	%r135, %r5, -1;
	setp.eq.s32 	%p55, %r3, 0;
	@%p55 bra 	$L__BB33_111;
	setp.lt.u32 	%p56, %r4, 3;
	@%p56 bra 	$L__BB33_101;
	shl.b32 	%r371, %r480, 10;
	add.s32 	%r136, %r6, %r371;
	ld.shared.u32 	%r137, [%r136];
	setp.eq.s32 	%p57, %r137, 0;
	@%p57 bra 	$L__BB33_94;
	cvt.u32.u64 	%r372, %rd5;
	shl.b32 	%r373, %r480, 8;
	add.s32 	%r374, %r373, %r372;
	mul.wide.u32 	%rd62, %r374, 8;
	add.s64 	%rd63, %rd2, %rd62;
	cvt.u64.u32 	%rd64, %r137;
	atom.global.add.u64 	%rd65, [%rd63], %rd64;
$L__BB33_94:
	ld.shared.u32 	%r138, [%r136+1024];
	setp.eq.s32 	%p58, %r138, 0;
	@%p58 bra 	$L__BB33_96;
	cvt.u32.u64 	%r375, %rd5;
	shl.b32 	%r376, %r480, 8;
	add.s32 	%r377, %r376, %r375;
	add.s32 	%r378, %r377, 256;
	mul.wide.u32 	%rd66, %r378, 8;
	add.s64 	%rd67, %rd2, %rd66;
	cvt.u64.u32 	%rd68, %r138;
	atom.global.add.u64 	%rd69, [%rd67], %rd68;
$L__BB33_96:
	ld.shared.u32 	%r139, [%r136+2048];
	setp.eq.s32 	%p59, %r139, 0;
	@%p59 bra 	$L__BB33_98;
	cvt.u32.u64 	%r379, %rd5;
	shl.b32 	%r380, %r480, 8;
	add.s32 	%r381, %r380, %r379;
	add.s32 	%r382, %r381, 512;
	mul.wide.u32 	%rd70, %r382, 8;
	add.s64 	%rd71, %rd2, %rd70;
	cvt.u64.u32 	%rd72, %r139;
	atom.global.add.u64 	%rd73, [%rd71], %rd72;
$L__BB33_98:
	ld.shared.u32 	%r140, [%r136+3072];
	setp.eq.s32 	%p60, %r140, 0;
	@%p60 bra 	$L__BB33_100;
	cvt.u32.u64 	%r383, %rd5;
	shl.b32 	%r384, %r480, 8;
	add.s32 	%r385, %r384, %r383;
	add.s32 	%r386, %r385, 768;
	mul.wide.u32 	%rd74, %r386, 8;
	add.s64 	%rd75, %rd2, %rd74;
	cvt.u64.u32 	%rd76, %r140;
	atom.global.add.u64 	%rd77, [%rd75], %rd76;
$L__BB33_100:
	add.s32 	%r480, %r480, 4;
$L__BB33_101:
	setp.eq.s32 	%p61, %r5, 0;
	@%p61 bra 	$L__BB33_111;
	setp.eq.s32 	%p62, %r135, 0;
	@%p62 bra 	$L__BB33_108;
	shl.b32 	%r387, %r480, 10;
	add.s32 	%r143, %r6, %r387;
	ld.shared.u32 	%r144, [%r143];
	setp.eq.s32 	%p63, %r144, 0;
	@%p63 bra 	$L__BB33_105;
	cvt.u32.u64 	%r388, %rd5;
	shl.b32 	%r389, %r480, 8;
	add.s32 	%r390, %r389, %r388;
	mul.wide.u32 	%rd78, %r390, 8;
	add.s64 	%rd79, %rd2, %rd78;
	cvt.u64.u32 	%rd80, %r144;
	atom.global.add.u64 	%rd81, [%rd79], %rd80;
$L__BB33_105:
	ld.shared.u32 	%r145, [%r143+1024];
	setp.eq.s32 	%p64, %r145, 0;
	@%p64 bra 	$L__BB33_107;
	cvt.u32.u64 	%r391, %rd5;
	shl.b32 	%r392, %r480, 8;
	add.s32 	%r393, %r392, %r391;
	add.s32 	%r394, %r393, 256;
	mul.wide.u32 	%rd82, %r394, 8;
	add.s64 	%rd83, %rd2, %rd82;
	cvt.u64.u32 	%rd84, %r145;
	atom.global.add.u64 	%rd85, [%rd83], %rd84;
$L__BB33_107:
	add.s32 	%r480, %r480, 2;
$L__BB33_108:
	setp.eq.s32 	%p65, %r17, 0;
	@%p65 bra 	$L__BB33_111;
	shl.b32 	%r395, %r480, 10;
	add.s32 	%r396, %r6, %r395;
	ld.shared.u32 	%r148, [%r396];
	setp.eq.s32 	%p66, %r148, 0;
	@%p66 bra 	$L__BB33_111;
	cvt.u32.u64 	%r397, %rd5;
	shl.b32 	%r398, %r480, 8;
	add.s32 	%r399, %r398, %r397;
	mul.wide.u32 	%rd86, %r399, 8;
	add.s64 	%rd87, %rd2, %rd86;
	cvt.u64.u32 	%rd88, %r148;
	atom.global.add.u64 	%rd89, [%rd87], %rd88;
$L__BB33_111:
	cvt.u32.u64 	%r400, %rd5;
	setp.gt.u32 	%p67, %r400, 127;
	@%p67 bra 	$L__BB33_152;
	setp.lt.u32 	%p68, %r1, 7;
	mov.b32 	%r484, 0;
	@%p68 bra 	$L__BB33_131;
	mov.b32 	%r482, 0;
$L__BB33_114:
	.pragma "nounroll";
	shl.b32 	%r404, %r482, 10;
	add.s32 	%r150, %r6, %r404;
	ld.shared.u32 	%r151, [%r150+512];
	setp.eq.s32 	%p69, %r151, 0;
	shl.b32 	%r405, %r482, 8;
	add.s32 	%r406, %r405, %r400;
	mul.wide.u32 	%rd90, %r406, 8;
	add.s64 	%rd15, %rd2, %rd90;
	@%p69 bra 	$L__BB33_116;
	cvt.u64.u32 	%rd91, %r151;
	atom.global.add.u64 	%rd92, [%rd15+1024], %rd91;
$L__BB33_116:
	ld.shared.u32 	%r152, [%r150+1536];
	setp.eq.s32 	%p70, %r152, 0;
	@%p70 bra 	$L__BB33_118;
	cvt.u64.u32 	%rd93, %r152;
	atom.global.add.u64 	%rd94, [%rd15+3072], %rd93;
$L__BB33_118:
	ld.shared.u32 	%r153, [%r150+2560];
	setp.eq.s32 	%p71, %r153, 0;
	@%p71 bra 	$L__BB33_120;
	cvt.u64.u32 	%rd95, %r153;
	atom.global.add.u64 	%rd96, [%rd15+5120], %rd95;
$L__BB33_120:
	ld.shared.u32 	%r154, [%r150+3584];
	setp.eq.s32 	%p72, %r154, 0;
	@%p72 bra 	$L__BB33_122;
	cvt.u64.u32 	%rd97, %r154;
	atom.global.add.u64 	%rd98, [%rd15+7168], %rd97;
$L__BB33_122:
	ld.shared.u32 	%r155, [%r150+4608];
	setp.eq.s32 	%p73, %r155, 0;
	@%p73 bra 	$L__BB33_124;
	cvt.u64.u32 	%rd99, %r155;
	atom.global.add.u64 	%rd100, [%rd15+9216], %rd99;
$L__BB33_124:
	ld.shared.u32 	%r156, [%r150+5632];
	setp.eq.s32 	%p74, %r156, 0;
	@%p74 bra 	$L__BB33_126;
	cvt.u64.u32 	%rd101, %r156;
	atom.global.add.u64 	%rd102, [%rd15+11264], %rd101;
$L__BB33_126:
	ld.shared.u32 	%r157, [%r150+6656];
	setp.eq.s32 	%p75, %r157, 0;
	@%p75 bra 	$L__BB33_128;
	cvt.u64.u32 	%rd103, %r157;
	atom.global.add.u64 	%rd104, [%rd15+13312], %rd103;
$L__BB33_128:
	ld.shared.u32 	%r158, [%r150+7680];
	setp.eq.s32 	%p76, %r158, 0;
	@%p76 bra 	$L__BB33_130;
	cvt.u64.u32 	%rd105, %r158;
	atom.global.add.u64 	%rd106, [%rd15+15360], %rd105;
$L__BB33_130:
	add.s32 	%r482, %r482, 8;
	setp.ne.s32 	%p77, %r482, %r16;
	mov.u32 	%r484, %r16;
	@%p77 bra 	$L__BB33_114;
$L__BB33_131:
	setp.eq.s32 	%p78, %r3, 0;
	@%p78 bra 	$L__BB33_152;
	setp.lt.u32 	%p79, %r4, 3;
	@%p79 bra 	$L__BB33_142;
	shl.b32 	%r407, %r484, 10;
	add.s32 	%r161, %r6, %r407;
	ld.shared.u32 	%r162, [%r161+512];
	setp.eq.s32 	%p80, %r162, 0;
	@%p80 bra 	$L__BB33_135;
	shl.b32 	%r409, %r484, 8;
	add.s32 	%r410, %r409, %r400;
	mul.wide.u32 	%rd107, %r410, 8;
	add.s64 	%rd108, %rd2, %rd107;
	cvt.u64.u32 	%rd109, %r162;
	atom.global.add.u64 	%rd110, [%rd108+1024], %rd109;
$L__BB33_135:
	ld.shared.u32 	%r163, [%r161+1536];
	setp.eq.s32 	%p81, %r163, 0;
	@%p81 bra 	$L__BB33_137;
	shl.b32 	%r412, %r484, 8;
	add.s32 	%r413, %r412, %r400;
	add.s32 	%r414, %r413, 256;
	mul.wide.u32 	%rd111, %r414, 8;
	add.s64 	%rd112, %rd2, %rd111;
	cvt.u64.u32 	%rd113, %r163;
	atom.global.add.u64 	%rd114, [%rd112+1024], %rd113;
$L__BB33_137:
	ld.shared.u32 	%r164, [%r161+2560];
	setp.eq.s32 	%p82, %r164, 0;
	@%p82 bra 	$L__BB33_139;
	shl.b32 	%r416, %r484, 8;
	add.s32 	%r417, %r416, %r400;
	add.s32 	%r418, %r417, 512;
	mul.wide.u32 	%rd115, %r418, 8;
	add.s64 	%rd116, %rd2, %rd115;
	cvt.u64.u32 	%rd117, %r164;
	atom.global.add.u64 	%rd118, [%rd116+1024], %rd117;
$L__BB33_139:
	ld.shared.u32 	%r165, [%r161+3584];
	setp.eq.s32 	%p83, %r165, 0;
	@%p83 bra 	$L__BB33_141;
	shl.b32 	%r420, %r484, 8;
	add.s32 	%r421, %r420, %r400;
	add.s32 	%r422, %r421, 768;
	mul.wide.u32 	%rd119, %r422, 8;
	add.s64 	%rd120, %rd2, %rd119;
	cvt.u64.u32 	%rd121, %r165;
	atom.global.add.u64 	%rd122, [%rd120+1024], %rd121;
$L__BB33_141:
	add.s32 	%r484, %r484, 4;
$L__BB33_142:
	setp.eq.s32 	%p84, %r5, 0;
	@%p84 bra 	$L__BB33_152;
	setp.eq.s32 	%p85, %r135, 0;
	@%p85 bra 	$L__BB33_149;
	shl.b32 	%r423, %r484, 10;
	add.s32 	%r168, %r6, %r423;
	ld.shared.u32 	%r169, [%r168+512];
	setp.eq.s32 	%p86, %r169, 0;
	@%p86 bra 	$L__BB33_146;
	shl.b32 	%r425, %r484, 8;
	add.s32 	%r426, %r425, %r400;
	mul.wide.u32 	%rd123, %r426, 8;
	add.s64 	%rd124, %rd2, %rd123;
	cvt.u64.u32 	%rd125, %r169;
	atom.global.add.u64 	%rd126, [%rd124+1024], %rd125;
$L__BB33_146:
	ld.shared.u32 	%r170, [%r168+1536];
	setp.eq.s32 	%p87, %r170, 0;
	@%p87 bra 	$L__BB33_148;
	shl.b32 	%r428, %r484, 8;
	add.s32 	%r429, %r428, %r400;
	add.s32 	%r430, %r429, 256;
	mul.wide.u32 	%rd127, %r430, 8;
	add.s64 	%rd128, %rd2, %rd127;
	cvt.u64.u32 	%rd129, %r170;
	atom.global.add.u64 	%rd130, [%rd128+1024], %rd129;
$L__BB33_148:
	add.s32 	%r484, %r484, 2;
$L__BB33_149:
	setp.eq.s32 	%p88, %r17, 0;
	@%p88 bra 	$L__BB33_152;
	shl.b32 	%r431, %r484, 10;
	add.s32 	%r432, %r6, %r431;
	ld.shared.u32 	%r173, [%r432+512];
	setp.eq.s32 	%p89, %r173, 0;
	@%p89 bra 	$L__BB33_152;
	shl.b32 	%r434, %r484, 8;
	add.s32 	%r435, %r434, %r400;
	mul.wide.u32 	%rd131, %r435, 8;
	add.s64 	%rd132, %rd2, %rd131;
	cvt.u64.u32 	%rd133, %r173;
	atom.global.add.u64 	%rd134, [%rd132+1024], %rd133;
$L__BB33_152:
	bar.sync 	0;
	add.s64 	%rd135, %rd135, 1;
	setp.ne.s64 	%p90, %rd135, %rd6;
	@%p90 bra 	$L__BB33_2;
$L__BB33_153:
	ret;

}
	// .globl	_ZN3cub18CUB_300001_SM_10006detail10radix_sort33DeviceRadixSortExclusiveSumKernelINS1_5radix10policy_hubIiiyE10Policy1000EyEEvPT0_
.visible .entry _ZN3cub18CUB_300001_SM_10006detail10radix_sort33DeviceRadixSortExclusiveSumKernelINS1_5radix10policy_hubIiiyE10Policy1000EyEEvPT0_(
	.param .u64 .ptr .align 1 _ZN3cub18CUB_300001_SM_10006detail10radix_sort33DeviceRadixSortExclusiveSumKernelINS1_5radix10policy_hubIiiyE10Policy1000EyEEvPT0__param_0
)
{
	.reg .pred 	%p<4>;
	.reg .b32 	%r<28>;
	.reg .b64 	%rd<54>;
	// demoted variable
	.shared .align 16 .b8 _ZZN3cub18CUB_300001_SM_10006detail10radix_sort33DeviceRadixSortExclusiveSumKernelINS1_5radix10policy_hubIiiyE10Policy1000EyEEvPT0_E12temp_storage[2336];
	ld.param.u64 	%rd5, [_ZN3cub18CUB_300001_SM_10006detail10radix_sort33DeviceRadixSortExclusiveSumKernelINS1_5radix10policy_hubIiiyE10Policy1000EyEEvPT0__param_0];
	cvta.to.global.u64 	%rd6, %rd5;
	mov.u32 	%r3, %ctaid.x;
	shl.b32 	%r4, %r3, 8;
	mov.u32 	%r1, %tid.x;
	setp.gt.u32 	%p1, %r1, 255;
	add.s32 	%r5, %r4, %r1;
	mul.wide.s32 	%rd7, %r5, 8;
	add.s64 	%rd1, %rd6, %rd7;
	@%p1 bra 	$L__BB34_2;
	ld.global.u64 	%rd53, [%rd1];
$L__BB34_2:
	shr.u32 	%r6, %r1, 3;
	add.s32 	%r7, %r6, %r1;
	shl.b32 	%r8, %r7, 3;
	mov.u32 	%r9, _ZZN3cub18CUB_300001_SM_10006detail10radix_sort33DeviceRadixSortExclusiveSumKernelINS1_5radix10policy_hubIiiyE10Policy1000EyEEvPT0_E12temp_storage;
	add.s32 	%r10, %r9, %r8;
	add.s32 	%r2, %r10, 16;
	st.shared.u64 	[%r10+16], %rd53;
	bar.sync 	0;
	setp.gt.u32 	%p2, %r1, 31;
	@%p2 bra 	$L__BB34_4;
	mad.lo.s32 	%r27, %r1, 72, %r9;
	ld.shared.u64 	%rd23, [%r27+16];
	ld.shared.u64 	%rd24, [%r27+24];
	ld.shared.u64 	%rd25, [%r27+32];
	ld.shared.u64 	%rd26, [%r27+40];
	ld.shared.u64 	%rd27, [%r27+48];
	ld.shared.u64 	%rd28, [%r27+56];
	ld.shared.u64 	%rd29, [%r27+64];
	ld.shared.u64 	%rd30, [%r27+72];
	add.s64 	%rd31, %rd24, %rd23;
	add.s64 	%rd32, %rd31, %rd25;
	add.s64 	%rd33, %rd32, %rd26;
	add.s64 	%rd34, %rd33, %rd27;
	add.s64 	%rd35, %rd34, %rd28;
	add.s64 	%rd36, %rd35, %rd29;
	add.s64 	%rd10, %rd36, %rd30;
	mov.b32 	%r11, 1;
	mov.b32 	%r24, 0;
	mov.b32 	%r25, -1;
	// begin inline asm
	{  .reg .u64 r0;  .reg .u32 lo;  .reg .u32 hi;  .reg .pred p;  mov.b64 {lo, hi}, %rd10;  shfl.sync.up.b32 lo|p, lo, %r11, %r24, %r25;  shfl.sync.up.b32 hi|p, hi, %r11, %r24, %r25;  mov.b64 r0, {lo, hi};  @p add.u64 r0, r0, %rd10;  mov.u64 %rd8, r0;}
	// end inline asm
	mov.b32 	%r14, 2;
	// begin inline asm
	{  .reg .u64 r0;  .reg .u32 lo;  .reg .u32 hi;  .reg .pred p;  mov.b64 {lo, hi}, %rd8;  shfl.sync.up.b32 lo|p, lo, %r14, %r24, %r25;  shfl.sync.up.b32 hi|p, hi, %r14, %r24, %r25;  mov.b64 r0, {lo, hi};  @p add.u64 r0, r0, %rd8;  mov.u64 %rd11, r0;}
	// end inline asm
	mov.b32 	%r17, 4;
	// begin inline asm
	{  .reg .u64 r0;  .reg .u32 lo;  .reg .u32 hi;  .reg .pred p;  mov.b64 {lo, hi}, %rd11;  shfl.sync.up.b32 lo|p, lo, %r17, %r24, %r25;  shfl.sync.up.b32 hi|p, hi, %r17, %r24, %r25;  mov.b64 r0, {lo, hi};  @p add.u64 r0, r0, %rd11;  mov.u64 %rd14, r0;}
	// end inline asm
	mov.b32 	%r20, 8;
	// begin inline asm
	{  .reg .u64 r0;  .reg .u32 lo;  .reg .u32 hi;  .reg .pred p;  mov.b64 {lo, hi}, %rd14;  shfl.sync.up.b32 lo|p, lo, %r20, %r24, %r25;  shfl.sync.up.b32 hi|p, hi, %r20, %r24, %r25;  mov.b64 r0, {lo, hi};  @p add.u64 r0, r0, %rd14;  mov.u64 %rd17, r0;}
	// end inline asm
	mov.b32 	%r23, 16;
	// begin inline asm
	{  .reg .u64 r0;  .reg .u32 lo;  .reg .u32 hi;  .reg .pred p;  mov.b64 {lo, hi}, %rd17;  shfl.sync.up.b32 lo|p, lo, %r23, %r24, %r25;  shfl.sync.up.b32 hi|p, hi, %r23, %r24, %r25;  mov.b64 r0, {lo, hi};  @p add.u64 r0, r0, %rd17;  mov.u64 %rd20, r0;}
	// end inline asm
	sub.s64 	%rd37, %rd20, %rd10;
	ld.shared.u64 	%rd38, [%r27+16];
	ld.shared.u64 	%rd39, [%r27+24];
	ld.shared.u64 	%rd40, [%r27+32];
	ld.shared.u64 	%rd41, [%r27+40];
	ld.shared.u64 	%rd42, [%r27+48];
	ld.shared.u64 	%rd43, [%r27+56];
	ld.shared.u64 	%rd44, [%r27+64];
	add.s64 	%rd45, %rd38, %rd37;
	add.s64 	%rd46, %rd39, %rd45;
	add.s64 	%rd47, %rd40, %rd46;
	add.s64 	%rd48, %rd41, %rd47;
	add.s64 	%rd49, %rd42, %rd48;
	add.s64 	%rd50, %rd43, %rd49;
	add.s64 	%rd51, %rd44, %rd50;
	st.shared.u64 	[%r27+16], %rd37;
	st.shared.u64 	[%r27+24], %rd45;
	st.shared.u64 	[%r27+32], %rd46;
	st.shared.u64 	[%r27+40], %rd47;
	st.shared.u64 	[%r27+48], %rd48;
	st.shared.u64 	[%r27+56], %rd49;
	st.shared.u64 	[%r27+64], %rd50;
	st.shared.u64 	[%r27+72], %rd51;
$L__BB34_4:
	setp.gt.u32 	%p3, %r1, 255;
	bar.sync 	0;
	@%p3 bra 	$L__BB34_6;
	ld.shared.u64 	%rd52, [%r2];
	st.global.u64 	[%rd1], %rd52;
$L__BB34_6:
	ret;

}
	// .globl	_ZN3cub18CUB_300001_SM_10006detail10radix_sort29DeviceRadixSortOnesweepKernelINS1_5radix10policy_hubIiiyE10Policy1000ELNS0_9SortOrderE0EiiyiiNS1_21identity_decomposer_tEEEvPT5_SB_PT3_PKSC_PT1_PKSG_PT2_PKSK_T4_iiT6_
.visible .entry _ZN3cub18CUB_300001_SM_10006detail10radix_sort29DeviceRadixSortOnesweepKernelINS1_5radix10policy_hubIiiyE10Policy1000ELNS0_9SortOrderE0EiiyiiNS1_21identity_decomposer_tEEEvPT5_SB_PT3_PKSC_PT1_PKSG_PT2_PKSK_T4_iiT6_(
	.param .u64 .ptr .align 1 _ZN3cub18CUB_300001_SM_10006detail10radix_sort29DeviceRadixSortOnesweepKernelINS1_5radix10policy_hubIiiyE10Policy1000ELNS0_9SortOrderE0EiiyiiNS1_21identity_decomposer_tEEEvPT5_SB_PT3_PKSC_PT1_PKSG_PT2_PKSK_T4_iiT6__param_0,
	.param .u64 .ptr .align 1 _ZN3cub18CUB_300001_SM_10006detail10radix_sort29DeviceRadixSortOnesweepKernelINS1_5radix10policy_hubIiiyE10Policy1000ELNS0_9SortOrderE0EiiyiiNS1_21identity_decomposer_tEEEvPT5_SB_PT3_PKSC_PT1_PKSG_PT2_PKSK_T4_iiT6__param_1,
	.param .u64 .ptr .align 1 _ZN3cub18CUB_300001_SM_10006detail10radix_sort29DeviceRadixSortOnesweepKernelINS1_5radix10policy_hubIiiyE10Policy1000ELNS0_9SortOrderE0EiiyiiNS1_21identity_decomposer_tEEEvPT5_SB_PT3_PKSC_PT1_PKSG_PT2_PKSK_T4_iiT6__param_2,
	.param .u64 .ptr .align 1 _ZN3cub18CUB_300001_SM_10006detail10radix_sort29DeviceRadixSortOnesweepKernelINS1_5radix10policy_hubIiiyE10Policy1000ELNS0_9SortOrderE0EiiyiiNS1_21identity_decomposer_tEEEvPT5_SB_PT3_PKSC_PT1_PKSG_PT2_PKSK_T4_iiT6__param_3,
	.param .u64 .ptr .align 1 _ZN3cub18CUB_300001_SM_10006detail10radix_sort29DeviceRadixSortOnesweepKernelINS1_5radix10policy_hubIiiyE10Policy1000ELNS0_9SortOrderE0EiiyiiNS1_21identity_decomposer_tEEEvPT5_SB_PT3_PKSC_PT1_PKSG_PT2_PKSK_T4_iiT6__param_4,
	.param .u64 .ptr .align 1 _ZN3cub18CUB_300001_SM_10006detail10radix_sort29DeviceRadixSortOnesweepKernelINS1_5radix10policy_hubIiiyE10Policy1000ELNS0_9SortOrderE0EiiyiiNS1_21identity_decomposer_tEEEvPT5_SB_PT3_PKSC_PT1_PKSG_PT2_PKSK_T4_iiT6__param_5,
	.param .u64 .ptr .align 1 _ZN3cub18CUB_300001_SM_10006detail10radix_sort29DeviceRadixSortOnesweepKernelINS1_5radix10policy_hubIiiyE10Policy1000ELNS0_9SortOrderE0EiiyiiNS1_21identity_decomposer_tEEEvPT5_SB_PT3_PKSC_PT1_PKSG_PT2_PKSK_T4_iiT6__param_6,
	.param .u64 .ptr .align 1 _ZN3cub18CUB_300001_SM_10006detail10radix_sort29DeviceRadixSortOnesweepKernelINS1_5radix10policy_hubIiiyE10Policy1000ELNS0_9SortOrderE0EiiyiiNS1_21identity_decomposer_tEEEvPT5_SB_PT3_PKSC_PT1_PKSG_PT2_PKSK_T4_iiT6__param_7,
	.param .u32 _ZN3cub18CUB_300001_SM_10006detail10radix_sort29DeviceRadixSortOnesweepKernelINS1_5radix10policy_hubIiiyE10Policy1000ELNS0_9SortOrderE0EiiyiiNS1_21identity_decomposer_tEEEvPT5_SB_PT3_PKSC_PT1_PKSG_PT2_PKSK_T4_iiT6__param_8,
	.param .u32 _ZN3cub18CUB_300001_SM_10006detail10radix_sort29DeviceRadixSortOnesweepKernelINS1_5radix10policy_hubIiiyE10Policy1000ELNS0_9SortOrderE0EiiyiiNS1_21identity_decomposer_tEEEvPT5_SB_PT3_PKSC_PT1_PKSG_PT2_PKSK_T4_iiT6__param_9,
	.param .u32 _ZN3cub18CUB_300001_SM_10006detail10radix_sort29DeviceRadixSortOnesweepKernelINS1_5radix10policy_hubIiiyE10Policy1000ELNS0_9SortOrderE0EiiyiiNS1_21identity_decomposer_tEEEvPT5_SB_PT3_PKSC_PT1_PKSG_PT2_PKSK_T4_iiT6__param_10,
	.param .align 1 .b8 _ZN3cub18CUB_300001_SM_10006detail10radix_sort29DeviceRadixSortOnesweepKernelINS1_5radix10policy_hubIiiyE10Policy1000ELNS0_9SortOrderE0EiiyiiNS1_21identity_decomposer_tEEEvPT5_SB_PT3_PKSC_PT1_PKSG_PT2_PKSK_T4_iiT6__param_11[1]
)
.maxntid 384
{
	.reg .pred 	%p<205>;
	.reg .b32 	%r<2283>;
	.reg .b64 	%rd<457>;
	// demoted variable
	.shared .align 16 .b8 _ZZN3cub18CUB_300001_SM_10006detail10radix_sort29DeviceRadixSortOnesweepKernelINS1_5radix10policy_hubIiiyE10Policy1000ELNS0_9SortOrderE0EiiyiiNS1_21identity_decomposer_tEEEvPT5_SB_PT3_PKSC_PT1_PKSG_PT2_PKSK_T4_iiT6_E1s[28160];
	ld.param.u64 	%rd43, [_ZN3cub18CUB_300001_SM_10006detail10radix_sort29DeviceRadixSortOnesweepKernelINS1_5radix10policy_hubIiiyE10Policy1000ELNS0_9SortOrderE0EiiyiiNS1_21identity_decomposer_tEEEvPT5_SB_PT3_PKSC_PT1_PKSG_PT2_PKSK_T4_iiT6__param_0];
	ld.param.u64 	%rd44, [_ZN3cub18CUB_300001_SM_10006detail10radix_sort29DeviceRadixSortOnesweepKernelINS1_5radix10policy_hubIiiyE10Policy1000ELNS0_9SortOrderE0EiiyiiNS1_21identity_decomposer_tEEEvPT5_SB_PT3_PKSC_PT1_PKSG_PT2_PKSK_T4_iiT6__param_1];
	ld.param.u64 	%rd47, [_ZN3cub18CUB_300001_SM_10006detail10radix_sort29DeviceRadixSortOnesweepKernelINS1_5radix10policy_hubIiiyE10Policy1000ELNS0_9SortOrderE0EiiyiiNS1_21identity_decomposer_tEEEvPT5_SB_PT3_PKSC_PT1_PKSG_PT2_PKSK_T4_iiT6__param_4];
	ld.param.u64 	%rd50, [_ZN3cub18CUB_300001_SM_10006detail10radix_sort29DeviceRadixSortOnesweepKernelINS1_5radix10policy_hubIiiyE10Policy1000ELNS0_9SortOrderE0EiiyiiNS1_21identity_decomposer_tEEEvPT5_SB_PT3_PKSC_PT1_PKSG_PT2_PKSK_T4_iiT6__param_5];
	cvta.to.global.u64 	%rd1, %rd47;
	cvta.to.global.u64 	%rd2, %rd43;
	cvta.to.global.u64 	%rd3, %rd50;
	mov.u32 	%r1, %tid.x;
	// begin inline asm
	mov.u32 %r443, %laneid;
	// end inline asm
	setp.ne.s32 	%p1, %r1, 0;
	@%p1 bra 	$L__BB35_2;
	cvta.to.global.u64 	%rd51, %rd44;
	atom.global.add.u32 	%r444, [%rd51], 1;
	st.shared.u32 	[_ZZN3cub18CUB_300001_SM_10006detail10radix_sort29DeviceRadixSortOnesweepKernelINS1_5radix10policy_hubIiiyE10Policy1000ELNS0_9SortOrderE0EiiyiiNS1_21identity_decomposer_tEEEvPT5_SB_PT3_PKSC_PT1_PKSG_PT2_PKSK_T4_iiT6_E1s+26112], %r444;
$L__BB35_2:
	ld.param.u32 	%r2078, [_ZN3cub18CUB_300001_SM_10006detail10radix_sort29DeviceRadixSortOnesweepKernelINS1_5radix10policy_hubIiiyE10Policy1000ELNS0_9SortOrderE0EiiyiiNS1_21identity_decomposer_tEEEvPT5_SB_PT3_PKSC_PT1_PKSG_PT2_PKSK_T4_iiT6__param_8];
	bar.sync 	0;
	ld.shared.u32 	%r3, [_ZZN3cub18CUB_300001_SM_10006detail10radix_sort29DeviceRadixSortOnesweepKernelINS1_5radix10policy_hubIiiyE10Policy1000ELNS0_9SortOrderE0EiiyiiNS1_21identity_decomposer_tEEEvPT5_SB_PT3_PKSC_PT1_PKSG_PT2_PKSK_T4_iiT6_E1s+26112];
	mul.lo.s32 	%r445, %r3, 6528;
	add.s32 	%r4, %r445, 6528;
	setp.gt.s32 	%p2, %r4, %r2078;
	cvt.s64.s32 	%rd4, %r445;
	@%p2 bra 	$L__BB35_4;
	and.b32  	%r446, %r1, 31;
	and.b32  	%r447, %r1, 992;
	mul.lo.s32 	%r448, %r447, 17;
	or.b32  	%r449, %r448, %r446;
	cvt.u64.u32 	%rd52, %r449;
	add.s64 	%rd53, %rd52, %rd4;
	shl.b64 	%rd54, %rd53, 2;
	add.s64 	%rd55, %rd3, %rd54;
	ld.global.u32 	%r2165, [%rd55];
	ld.global.u32 	%r2164, [%rd55+128];
	ld.global.u32 	%r2163, [%rd55+256];
	ld.global.u32 	%r2162, [%rd55+384];
	ld.global.u32 	%r2161, [%rd55+512];
	ld.global.u32 	%r2160, [%rd55+640];
	ld.global.u32 	%r2159, [%rd55+768];
	ld.global.u32 	%r2158, [%rd55+896];
	ld.global.u32 	%r2157, [%rd55+1024];
	ld.global.u32 	%r2156, [%rd55+1152];
	ld.global.u32 	%r2155, [%rd55+1280];
	ld.global.u32 	%r2154, [%rd55+1408];
	ld.global.u32 	%r2153, [%rd55+1536];
	ld.global.u32 	%r2152, [%rd55+1664];
	ld.global.u32 	%r2151, [%rd55+1792];
	ld.global.u32 	%r2150, [%rd55+1920];
	ld.global.u32 	%r2149, [%rd55+2048];
	bra.uni 	$L__BB35_38;
$L__BB35_4:
	ld.param.u32 	%r2079, [_ZN3cub18CUB_300001_SM_10006detail10radix_sort29DeviceRadixSortOnesweepKernelINS1_5radix10policy_hubIiiyE10Policy1000ELNS0_9SortOrderE0EiiyiiNS1_21identity_decomposer_tEEEvPT5_SB_PT3_PKSC_PT1_PKSG_PT2_PKSK_T4_iiT6__param_8];
	cvt.u32.u64 	%r451, %rd4;
	sub.s32 	%r22, %r2079, %r451;
	and.b32  	%r452, %r1, 31;
	and.b32  	%r453, %r1, 992;
	mul.lo.s32 	%r454, %r453, 17;
	or.b32  	%r23, %r454, %r452;
	setp.ge.s32 	%p3, %r23, %r22;
	cvt.u64.u32 	%rd56, %r23;
	add.s64 	%rd57, %rd56, %rd4;
	shl.b64 	%rd58, %rd57, 2;
	add.s64 	%rd5, %rd3, %rd58;
	mov.b32 	%r2165, 2147483647;
	@%p3 bra 	$L__BB35_6;
	ld.global.u32 	%r2165, [%rd5];
$L__BB35_6:
	add.s32 	%r456, %r23, 32;
	setp.ge.s32 	%p4, %r456, %r22;
	mov.b32 	%r2164, 2147483647;
	@%p4 bra 	$L__BB35_8;
	ld.global.u32 	%r2164, [%rd5+128];
$L__BB35_8:
	add.s32 	%r458, %r23, 64;
	setp.ge.s32 	%p5, %r458, %r22;
	mov.b32 	%r2163, 2147483647;
	@%p5 bra 	$L__BB35_10;
	ld.global.u32 	%r2163, [%rd5+256];
$L__BB35_10:
	add.s32 	%r460, %r23, 96;
	setp.ge.s32 	%p6, %r460, %r22;
	mov.b32 	%r2162, 2147483647;
	@%p6 bra 	$L__BB35_12;
	ld.global.u32 	%r2162, [%rd5+384];
$L__BB35_12:
	add.s32 	%r462, %r23, 128;
	setp.ge.s32 	%p7, %r462, %r22;
	mov.b32 	%r2161, 2147483647;
	@%p7 bra 	$L__BB35_14;
	ld.global.u32 	%r2161, [%rd5+512];
$L__BB35_14:
	add.s32 	%r464, %r23, 160;
	setp.ge.s32 	%p8, %r464, %r22;
	mov.b32 	%r2160, 2147483647;
	@%p8 bra 	$L__BB35_16;
	ld.global.u32 	%r2160, [%rd5+640];
$L__BB35_16:
	add.s32 	%r466, %r23, 192;
	setp.ge.s32 	%p9, %r466, %r22;
	mov.b32 	%r2159, 2147483647;
	@%p9 bra 	$L__BB35_18;
	ld.global.u32 	%r2159, [%rd5+768];
$L__BB35_18:
	add.s32 	%r468, %r23, 224;
	setp.ge.s32 	%p10, %r468, %r22;
	mov.b32 	%r2158, 2147483647;
	@%p10 bra 	$L__BB35_20;
	ld.global.u32 	%r2158, [%rd5+896];
$L__BB35_20:
	add.s32 	%r470, %r23, 256;
	setp.ge.s32 	%p11, %r470, %r22;
	mov.b32 	%r2157, 2147483647;
	@%p11 bra 	$L__BB35_22;
	ld.global.u32 	%r2157, [%rd5+1024];
$L__BB35_22:
	add.s32 	%r472, %r23, 288;
	setp.ge.s32 	%p12, %r472, %r22;
	mov.b32 	%r2156, 2147483647;
	@%p12 bra 	$L__BB35_24;
	ld.global.u32 	%r2156, [%rd5+1152];
$L__BB35_24:
	add.s32 	%r474, %r23, 320;
	setp.ge.s32 	%p13, %r474, %r22;
	mov.b32 	%r2155, 2147483647;
	@%p13 bra 	$L__BB35_26;
	ld.global.u32 	%r2155, [%rd5+1280];
$L__BB35_26:
	add.s32 	%r476, %r23, 352;
	setp.ge.s32 	%p14, %r476, %r22;
	mov.b32 	%r2154, 2147483647;
	@%p14 bra 	$L__BB35_28;
	ld.global.u32 	%r2154, [%rd5+1408];
$L__BB35_28:
	add.s32 	%r478, %r23, 384;
	setp.ge.s32 	%p15, %r478, %r22;
	mov.b32 	%r2153, 2147483647;
	@%p15 bra 	$L__BB35_30;
	ld.global.u32 	%r2153, [%rd5+1536];
$L__BB35_30:
	add.s32 	%r480, %r23, 416;
	setp.ge.s32 	%p16, %r480, %r22;
	mov.b32 	%r2152, 2147483647;
	@%p16 bra 	$L__BB35_32;
	ld.global.u32 	%r2152, [%rd5+1664];
$L__BB35_32:
	add.s32 	%r482, %r23, 448;
	setp.ge.s32 	%p17, %r482, %r22;
	mov.b32 	%r2151, 2147483647;
	@%p17 bra 	$L__BB35_34;
	ld.global.u32 	%r2151, [%rd5+1792];
$L__BB35_34:
	add.s32 	%r484, %r23, 480;
	setp.ge.s32 	%p18, %r484, %r22;
	mov.b32 	%r2150, 2147483647;
	@%p18 bra 	$L__BB35_36;
	ld.global.u32 	%r2150, [%rd5+1920];
$L__BB35_36:
	add.s32 	%r486, %r23, 512;
	setp.ge.s32 	%p19, %r486, %r22;
	mov.b32 	%r2149, 2147483647;
	@%p19 bra 	$L__BB35_38;
	ld.global.u32 	%r2149, [%rd5+2048];
$L__BB35_38:
	ld.param.u32 	%r2131, [_ZN3cub18CUB_300001_SM_10006detail10radix_sort29DeviceRadixSortOnesweepKernelINS1_5radix10policy_hubIiiyE10Policy1000ELNS0_9SortOrderE0EiiyiiNS1_21identity_decomposer_tEEEvPT5_SB_PT3_PKSC_PT1_PKSG_PT2_PKSK_T4_iiT6__param_10];
	mov.b32 	%r487, -1;
	shl.b32 	%r488, %r487, %r2131;
	not.b32 	%r74, %r488;
	shr.u32 	%r75, %r1, 5;
	shl.b32 	%r489, %r75, 10;
	mov.u32 	%r490, _ZZN3cub18CUB_300001_SM_10006detail10radix_sort29DeviceRadixSortOnesweepKernelINS1_5radix10policy_hubIiiyE10Policy1000ELNS0_9SortOrderE0EiiyiiNS1_21identity_decomposer_tEEEvPT5_SB_PT3_PKSC_PT1_PKSG_PT2_PKSK_T4_iiT6_E1s;
	add.s32 	%r76, %r490, %r489;
	setp.gt.s32 	%p20, %r443, 255;
	@%p20 bra 	$L__BB35_51;
	max.s32 	%r491, %r443, 224;
	sub.s32 	%r492, %r491, %r443;
	add.s32 	%r493, %r492, 31;
	shr.u32 	%r494, %r493, 5;
	add.s32 	%r77, %r494, 1;
	and.b32  	%r78, %r77, 15;
	setp.lt.u32 	%p21, %r493, 480;
	mov.u32 	%r2169, %r443;
	@%p21 bra 	$L__BB35_42;
	and.b32  	%r495, %r77, 268435440;
	neg.s32 	%r2167, %r495;
	shl.b32 	%r497, %r443, 2;
	add.s32 	%r498, %r489, %r497;
	add.s32 	%r500, %r498, %r490;
	add.s32 	%r2166, %r500, 1024;
	mov.u32 	%r2169, %r443;
$L__BB35_41:
	.pragma "nounroll";
	mov.b32 	%r501, 0;
	st.shared.u32 	[%r2166+-1024], %r501;
	st.shared.u32 	[%r2166+-896], %r501;
	st.shared.u32 	[%r2166+-768], %r501;
	st.shared.u32 	[%r2166+-640], %r501;
	st.shared.u32 	[%r2166+-512], %r501;
	st.shared.u32 	[%r2166+-384], %r501;
	st.shared.u32 	[%r2166+-256], %r501;
	st.shared.u32 	[%r2166+-128], %r501;
	st.shared.u32 	[%r2166], %r501;
	st.shared.u32 	[%r2166+128], %r501;
	st.shared.u32 	[%r2166+256], %r501;
	st.shared.u32 	[%r2166+384], %r501;
	st.shared.u32 	[%r2166+512], %r501;
	st.shared.u32 	[%r2166+640], %r501;
	st.shared.u32 	[%r2166+768], %r501;
	st.shared.u32 	[%r2166+896], %r501;
	add.s32 	%r2169, %r2169, 512;
	add.s32 	%r2167, %r2167, 16;
	add.s32 	%r2166, %r2166, 2048;
	setp.ne.s32 	%p22, %r2167, 0;
	@%p22 bra 	$L__BB35_41;
$L__BB35_42:
	setp.eq.s32 	%p23, %r78, 0;
	@%p23 bra 	$L__BB35_51;
	and.b32  	%r88, %r77, 7;
	setp.lt.u32 	%p24, %r78, 8;
	@%p24 bra 	$L__BB35_45;
	shl.b32 	%r502, %r2169, 2;
	add.s32 	%r503, %r76, %r502;
	mov.b32 	%r504, 0;
	st.shared.u32 	[%r503], %r504;
	st.shared.u32 	[%r503+128], %r504;
	st.shared.u32 	[%r503+256], %r504;
	st.shared.u32 	[%r503+384], %r504;
	st.shared.u32 	[%r503+512], %r504;
	st.shared.u32 	[%r503+640], %r504;
	st.shared.u32 	[%r503+768], %r504;
	st.shared.u32 	[%r503+896], %r504;
	add.s32 	%r2169, %r2169, 256;
$L__BB35_45:
	setp.eq.s32 	%p25, %r88, 0;
	@%p25 bra 	$L__BB35_51;
	and.b32  	%r91, %r77, 3;
	setp.lt.u32 	%p26, %r88, 4;
	@%p26 bra 	$L__BB35_48;
	shl.b32 	%r505, %r2169, 2;
	add.s32 	%r506, %r76, %r505;
	mov.b32 	%r507, 0;
	st.shared.u32 	[%r506], %r507;
	st.shared.u32 	[%r506+128], %r507;
	st.shared.u32 	[%r506+256], %r507;
	st.shared.u32 	[%r506+384], %r507;
	add.s32 	%r2169, %r2169, 128;
$L__BB35_48:
	setp.eq.s32 	%p27, %r91, 0;
	@%p27 bra 	$L__BB35_51;
	shl.b32 	%r509, %r2169, 2;
	add.s32 	%r510, %r489, %r509;
	add.s32 	%r2173, %r490, %r510;
	neg.s32 	%r2172, %r91;
$L__BB35_50:
	.pragma "nounroll";
	mov.b32 	%r512, 0;
	st.shared.u32 	[%r2173], %r512;
	add.s32 	%r2173, %r2173, 128;
	add.s32 	%r2172, %r2172, 1;
	setp.ne.s32 	%p28, %r2172, 0;
	@%p28 bra 	$L__BB35_50;
$L__BB35_51:
	ld.param.u32 	%r2094, [_ZN3cub18CUB_300001_SM_10006detail10radix_sort29DeviceRadixSortOnesweepKernelINS1_5radix10policy_hubIiiyE10Policy1000ELNS0_9SortOrderE0EiiyiiNS1_21identity_decomposer_tEEEvPT5_SB_PT3_PKSC_PT1_PKSG_PT2_PKSK_T4_iiT6__param_9];
	bar.warp.sync 	-1;
	xor.b32  	%r514, %r2165, -2147483648;
	shr.u32 	%r515, %r514, %r2094;
	and.b32  	%r100, %r515, %r74;
	shl.b32 	%r516, %r100, 2;
	add.s32 	%r517, %r76, %r516;
	atom.shared.add.u32 	%r518, [%r517], 1;
	xor.b32  	%r2227, %r2164, -2147483648;
	shr.u32 	%r520, %r2227, %r2094;
	and.b32  	%r521, %r520, %r74;
	shl.b32 	%r522, %r521, 2;
	add.s32 	%r523, %r76, %r522;
	atom.shared.add.u32 	%r524, [%r523], 1;
	xor.b32  	%r2226, %r2163, -2147483648;
	shr.u32 	%r526, %r2226, %r2094;
	and.b32  	%r527, %r526, %r74;
	shl.b32 	%r528, %r527, 2;
	add.s32 	%r529, %r76, %r528;
	atom.shared.add.u32 	%r530, [%r529], 1;
	xor.b32  	%r2225, %r2162, -2147483648;
	shr.u32 	%r532, %r2225, %r2094;
	and.b32  	%r533, %r532, %r74;
	shl.b32 	%r534, %r533, 2;
	add.s32 	%r535, %r76, %r534;
	atom.shared.add.u32 	%r536, [%r535], 1;
	xor.b32  	%r537, %r2161, -2147483648;
	shr.u32 	%r538, %r537, %r2094;
	and.b32  	%r539, %r538, %r74;
	shl.b32 	%r540, %r539, 2;
	add.s32 	%r541, %r76, %r540;
	atom.shared.add.u32 	%r542, [%r541], 1;
	xor.b32  	%r543, %r2160, -2147483648;
	shr.u32 	%r544, %r543, %r2094;
	and.b32  	%r545, %r544, %r74;
	shl.b32 	%r546, %r545, 2;
	add.s32 	%r547, %r76, %r546;
	atom.shared.add.u32 	%r548, [%r547], 1;
	xor.b32  	%r549, %r2159, -2147483648;
	shr.u32 	%r550, %r549, %r2094;
	and.b32  	%r551, %r550, %r74;
	shl.b32 	%r552, %r551, 2;
	add.s32 	%r553, %r76, %r552;
	atom.shared.add.u32 	%r554, [%r553], 1;
	xor.b32  	%r555, %r2158, -2147483648;
	shr.u32 	%r556, %r555, %r2094;
	and.b32  	%r557, %r556, %r74;
	shl.b32 	%r558, %r557, 2;
	add.s32 	%r559, %r76, %r558;
	atom.shared.add.u32 	%r560, [%r559], 1;
	xor.b32  	%r561, %r2157, -2147483648;
	shr.u32 	%r562, %r561, %r2094;
	and.b32  	%r563, %r562, %r74;
	shl.b32 	%r564, %r563, 2;
	add.s32 	%r565, %r76, %r564;
	atom.shared.add.u32 	%r566, [%r565], 1;
	xor.b32  	%r567, %r2156, -2147483648;
	shr.u32 	%r568, %r567, %r2094;
	and.b32  	%r569, %r568, %r74;
	shl.b32 	%r570, %r569, 2;
	add.s32 	%r571, %r76, %r570;
	atom.shared.add.u32 	%r572, [%r571], 1;
	xor.b32  	%r573, %r2155, -2147483648;
	shr.u32 	%r574, %r573, %r2094;
	and.b32  	%r575, %r574, %r74;
	shl.b32 	%r576, %r575, 2;
	add.s32 	%r577, %r76, %r576;
	atom.shared.add.u32 	%r578, [%r577], 1;
	xor.b32  	%r579, %r2154, -2147483648;
	shr.u32 	%r580, %r579, %r2094;
	and.b32  	%r581, %r580, %r74;
	shl.b32 	%r582, %r581, 2;
	add.s32 	%r583, %r76, %r582;
	atom.shared.add.u32 	%r584, [%r583], 1;
	xor.b32  	%r585, %r2153, -2147483648;
	shr.u32 	%r586, %r585, %r2094;
	and.b32  	%r587, %r586, %r74;
	shl.b32 	%r588, %r587, 2;
	add.s32 	%r589, %r76, %r588;
	atom.shared.add.u32 	%r590, [%r589], 1;
	xor.b32  	%r591, %r2152, -2147483648;
	shr.u32 	%r592, %r591, %r2094;
	and.b32  	%r593, %r592, %r74;
	shl.b32 	%r594, %r593, 2;
	add.s32 	%r595, %r76, %r594;
	atom.shared.add.u32 	%r596, [%r595], 1;
	xor.b32  	%r597, %r2151, -2147483648;
	shr.u32 	%r598, %r597, %r2094;
	and.b32  	%r599, %r598, %r74;
	shl.b32 	%r600, %r599, 2;
	add.s32 	%r601, %r76, %r600;
	atom.shared.add.u32 	%r602, [%r601], 1;
	xor.b32  	%r603, %r2150, -2147483648;
	shr.u32 	%r604, %r603, %r2094;
	and.b32  	%r605, %r604, %r74;
	shl.b32 	%r606, %r605, 2;
	add.s32 	%r607, %r76, %r606;
	atom.shared.add.u32 	%r608, [%r607], 1;
	xor.b32  	%r2212, %r2149, -2147483648;
	shr.u32 	%r610, %r2212, %r2094;
	and.b32  	%r611, %r610, %r74;
	shl.b32 	%r612, %r611, 2;
	add.s32 	%r613, %r76, %r612;
	atom.shared.add.u32 	%r614, [%r613], 1;
	bar.sync 	0;
	setp.gt.u32 	%p29, %r1, 255;
	shl.b32 	%r615, %r1, 2;
	add.s32 	%r101, %r490, %r615;
	mov.b32 	%r2174, 0;
	@%p29 bra 	$L__BB35_53;
	ld.shared.u32 	%r617, [%r101];
	mov.b32 	%r618, 0;
	st.shared.u32 	[%r101], %r618;
	ld.shared.u32 	%r619, [%r101+1024];
	st.shared.u32 	[%r101+1024], %r617;
	add.s32 	%r620, %r619, %r617;
	ld.shared.u32 	%r621, [%r101+2048];
	st.shared.u32 	[%r101+2048], %r620;
	add.s32 	%r622, %r621, %r620;
	ld.shared.u32 	%r623, [%r101+3072];
	st.shared.u32 	[%r101+3072], %r622;
	add.s32 	%r624, %r623, %r622;
	ld.shared.u32 	%r625, [%r101+4096];
	st.shared.u32 	[%r101+4096], %r624;
	add.s32 	%r626, %r625, %r624;
	ld.shared.u32 	%r627, [%r101+5120];
	st.shared.u32 	[%r101+5120], %r626;
	add.s32 	%r628, %r627, %r626;
	ld.shared.u32 	%r629, [%r101+6144];
	st.shared.u32 	[%r101+6144], %r628;
	add.s32 	%r630, %r629, %r628;
	ld.shared.u32 	%r631, [%r101+7168];
	st.shared.u32 	[%r101+7168], %r630;
	add.s32 	%r632, %r631, %r630;
	ld.shared.u32 	%r633, [%r101+8192];
	st.shared.u32 	[%r101+8192], %r632;
	add.s32 	%r634, %r633, %r632;
	ld.shared.u32 	%r635, [%r101+9216];
	st.shared.u32 	[%r101+9216], %r634;
	add.s32 	%r636, %r635, %r634;
	ld.shared.u32 	%r637, [%r101+10240];
	st.shared.u32 	[%r101+10240], %r636;
	add.s32 	%r638, %r637, %r636;
	ld.shared.u32 	%r639, [%r101+11264];
	st.shared.u32 	[%r101+11264], %r638;
	add.s32 	%r2174, %r639, %r638;
$L__BB35_53:
	setp.gt.u32 	%p30, %r1, 255;
	shl.b32 	%r640, %r3, 8;
	add.s32 	%r641, %r640, %r1;
	mul.wide.s32 	%rd59, %r641, 4;
	add.s64 	%rd6, %rd2, %rd59;
	@%p30 bra 	$L__BB35_55;
	or.b32  	%r642, %r2174, 1073741824;
	st.volatile.global.u32 	[%rd6], %r642;
$L__BB35_55:
	ld.param.u64 	%rd442, [_ZN3cub18CUB_300001_SM_10006detail10radix_sort29DeviceRadixSortOnesweepKernelINS1_5radix10policy_hubIiiyE10Policy1000ELNS0_9SortOrderE0EiiyiiNS1_21identity_decomposer_tEEEvPT5_SB_PT3_PKSC_PT1_PKSG_PT2_PKSK_T4_iiT6__param_7];
	xor.b32  	%r2223, %r2160, -2147483648;
	xor.b32  	%r2224, %r2161, -2147483648;
	xor.b32  	%r2222, %r2159, -2147483648;
	xor.b32  	%r2221, %r2158, -2147483648;
	xor.b32  	%r2228, %r2165, -2147483648;
	xor.b32  	%r2218, %r2155, -2147483648;
	xor.b32  	%r2220, %r2157, -2147483648;
	xor.b32  	%r2217, %r2154, -2147483648;
	xor.b32  	%r2219, %r2156, -2147483648;
	xor.b32  	%r2215, %r2152, -2147483648;
	xor.b32  	%r2216, %r2153, -2147483648;
	xor.b32  	%r2213, %r2150, -2147483648;
	xor.b32  	%r2214, %r2151, -2147483648;
	setp.lt.u32 	%p31, %r1, 256;
	setp.eq.s32 	%p32, %r2174, 6528;
	and.pred  	%p33, %p31, %p32;
	selp.u32 	%r643, 1, 0, %p33;
	{ 
	.reg .pred 	%p1; 
	.reg .pred 	%p2; 
	setp.ne.u32 	%p1, %r643, 0; 
	bar.red.or.pred 	%p2, 0, %p1; 
	selp.u32 	%r644, 1, 0, %p2; 
	}
	setp.eq.s32 	%p34, %r644, 0;
	and.b32  	%r645, %r1, 992;
	and.b32  	%r646, %r1, 31;
	mul.lo.s32 	%r647, %r645, 17;
	or.b32  	%r648, %r647, %r646;
	cvt.u64.u32 	%rd7, %r648;
	mul.lo.s32 	%r649, %r3, 6528;
	cvt.s64.s32 	%rd60, %r649;
	add.s64 	%rd61, %rd7, %rd60;
	cvta.to.global.u64 	%rd62, %rd442;
	shl.b64 	%rd63, %rd61, 2;
	add.s64 	%rd8, %rd62, %rd63;
	cvt.u64.u32 	%rd9, %r1;
	@%p34 bra 	$L__BB35_175;
	setp.gt.u32 	%p35, %r1, 255;
	shl.b32 	%r650, %r1, 3;
	mov.u32 	%r651, _ZZN3cub18CUB_300001_SM_10006detail10radix_sort29DeviceRadixSortOnesweepKernelINS1_5radix10policy_hubIiiyE10Policy1000ELNS0_9SortOrderE0EiiyiiNS1_21identity_decomposer_tEEEvPT5_SB_PT3_PKSC_PT1_PKSG_PT2_PKSK_T4_iiT6_E1s;
	add.s32 	%r652, %r651, %r650;
	add.s32 	%r121, %r652, 26112;
	@%p35 bra 	$L__BB35_64;
	ld.param.u64 	%rd436, [_ZN3cub18CUB_300001_SM_10006detail10radix_sort29DeviceRadixSortOnesweepKernelINS1_5radix10policy_hubIiiyE10Policy1000ELNS0_9SortOrderE0EiiyiiNS1_21identity_decomposer_tEEEvPT5_SB_PT3_PKSC_PT1_PKSG_PT2_PKSK_T4_iiT6__param_3];
	cvta.to.global.u64 	%rd64, %rd436;
	shl.b64 	%rd65, %rd9, 3;
	add.s64 	%rd66, %rd64, %rd65;
	ld.global.u64 	%rd67, [%rd66];
	setp.gt.u32 	%p36, %r1, %r100;
	selp.b64 	%rd68, 6528, 0, %p36;
	sub.s64 	%rd455, %rd67, %rd68;
	st.shared.u64 	[%r121], %rd455;
	setp.lt.s32 	%p37, %r3, 1;
	mov.u32 	%r2178, %r2174;
	@%p37 bra 	$L__BB35_63;
	mov.b32 	%r2176, -1;
	mov.u32 	%r2175, %r3;
	mov.u32 	%r2178, %r2174;
$L__BB35_59:
	ld.param.u64 	%rd429, [_ZN3cub18CUB_300001_SM_10006detail10radix_sort29DeviceRadixSortOnesweepKernelINS1_5radix10policy_hubIiiyE10Policy1000ELNS0_9SortOrderE0EiiyiiNS1_21identity_decomposer_tEEEvPT5_SB_PT3_PKSC_PT1_PKSG_PT2_PKSK_T4_iiT6__param_0];
	add.s32 	%r125, %r2175, -1;
	shl.b32 	%r654, %r125, 8;
	add.s32 	%r655, %r654, %r1;
	cvta.to.global.u64 	%rd69, %rd429;
	mul.wide.s32 	%rd70, %r655, 4;
	add.s64 	%rd11, %rd69, %rd70;
$L__BB35_60:
	membar.cta;
	ld.volatile.global.u32 	%r126, [%rd11];
	setp.eq.s32 	%p38, %r126, 0;
	@%p38 bra 	$L__BB35_60;
	and.b32  	%r656, %r126, 1073741823;
	add.s32 	%r2178, %r656, %r2178;
	setp.gt.s32 	%p39, %r126, -1;
	vote.sync.ballot.b32 	%r2176, %p39, %r2176;
	setp.gt.u32 	%p41, %r2175, 1;
	and.pred  	%p42, %p39, %p41;
	mov.u32 	%r2175, %r125;
	@%p42 bra 	$L__BB35_59;
	ld.shared.u64 	%rd455, [%r121];
$L__BB35_63:
	or.b32  	%r657, %r2178, -2147483648;
	st.volatile.global.u32 	[%rd6], %r657;
	sub.s32 	%r658, %r2178, %r2174;
	cvt.s64.s32 	%rd71, %r658;
	add.s64 	%rd72, %rd455, %rd71;
	st.shared.u64 	[%r121], %rd72;
$L__BB35_64:
	ld.param.u32 	%r2080, [_ZN3cub18CUB_300001_SM_10006detail10radix_sort29DeviceRadixSortOnesweepKernelINS1_5radix10policy_hubIiiyE10Policy1000ELNS0_9SortOrderE0EiiyiiNS1_21identity_decomposer_tEEEvPT5_SB_PT3_PKSC_PT1_PKSG_PT2_PKSK_T4_iiT6__param_8];
	ld.param.u64 	%rd432, [_ZN3cub18CUB_300001_SM_10006detail10radix_sort29DeviceRadixSortOnesweepKernelINS1_5radix10policy_hubIiiyE10Policy1000ELNS0_9SortOrderE0EiiyiiNS1_21identity_decomposer_tEEEvPT5_SB_PT3_PKSC_PT1_PKSG_PT2_PKSK_T4_iiT6__param_2];
	setp.gt.u32 	%p43, %r1, 255;
	setp.lt.s32 	%p44, %r4, %r2080;
	setp.eq.s64 	%p45, %rd432, 0;
	or.pred  	%p46, %p45, %p44;
	or.pred  	%p47, %p43, %p46;
	@%p47 bra 	$L__BB35_66;
	ld.param.u64 	%rd433, [_ZN3cub18CUB_300001_SM_10006detail10radix_sort29DeviceRadixSortOnesweepKernelINS1_5radix10policy_hubIiiyE10Policy1000ELNS0_9SortOrderE0EiiyiiNS1_21identity_decomposer_tEEEvPT5_SB_PT3_PKSC_PT1_PKSG_PT2_PKSK_T4_iiT6__param_2];
	ld.shared.u64 	%rd73, [%r121];
	setp.gt.u32 	%p48, %r1, %r100;
	selp.b64 	%rd74, 6528, 0, %p48;
	cvt.s64.s32 	%rd75, %r2174;
	add.s64 	%rd76, %rd74, %rd75;
	add.s64 	%rd77, %rd76, %rd73;
	cvta.to.global.u64 	%rd78, %rd433;
	shl.b64 	%rd79, %rd9, 3;
	add.s64 	%rd80, %rd78, %rd79;
	st.global.u64 	[%rd80], %rd77;
$L__BB35_66:
	ld.param.u32 	%r2081, [_ZN3cub18CUB_300001_SM_10006detail10radix_sort29DeviceRadixSortOnesweepKernelINS1_5radix10policy_hubIiiyE10Policy1000ELNS0_9SortOrderE0EiiyiiNS1_21identity_decomposer_tEEEvPT5_SB_PT3_PKSC_PT1_PKSG_PT2_PKSK_T4_iiT6__param_8];
	setp.gt.s32 	%p49, %r4, %r2081;
	bar.sync 	0;
	shl.b32 	%r659, %r100, 3;
	add.s32 	%r661, %r651, %r659;
	ld.shared.u64 	%rd14, [%r661+26112];
	@%p49 bra 	$L__BB35_68;
	add.s64 	%rd81, %rd14, %rd7;
	shl.b64 	%rd82, %rd81, 2;
	add.s64 	%rd83, %rd1, %rd82;
	st.global.u32 	[%rd83], %r2165;
	st.global.u32 	[%rd83+128], %r2164;
	st.global.u32 	[%rd83+256], %r2163;
	st.global.u32 	[%rd83+384], %r2162;
	st.global.u32 	[%rd83+512], %r2161;
	st.global.u32 	[%rd83+640], %r2160;
	st.global.u32 	[%rd83+768], %r2159;
	st.global.u32 	[%rd83+896], %r2158;
	st.global.u32 	[%rd83+1024], %r2157;
	st.global.u32 	[%rd83+1152], %r2156;
	st.global.u32 	[%rd83+1280], %r2155;
	st.global.u32 	[%rd83+1408], %r2154;
	st.global.u32 	[%rd83+1536], %r2153;
	st.global.u32 	[%rd83+1664], %r2152;
	st.global.u32 	[%rd83+1792], %r2151;
	st.global.u32 	[%rd83+1920], %r2150;
	st.global.u32 	[%rd83+2048], %r2149;
	bra.uni 	$L__BB35_102;
$L__BB35_68:
	ld.param.u32 	%r2082, [_ZN3cub18CUB_300001_SM_10006detail10radix_sort29DeviceRadixSortOnesweepKernelINS1_5radix10policy_hubIiiyE10Policy1000ELNS0_9SortOrderE0EiiyiiNS1_21identity_decomposer_tEEEvPT5_SB_PT3_PKSC_PT1_PKSG_PT2_PKSK_T4_iiT6__param_8];
	cvt.u32.u64 	%r662, %rd7;
	mad.lo.s32 	%r130, %r3, -6528, %r2082;
	setp.ge.s32 	%p50, %r662, %r130;
	add.s64 	%rd84, %rd14, %rd7;
	shl.b64 	%rd85, %rd84, 2;
	add.s64 	%rd15, %rd1, %rd85;
	@%p50 bra 	$L__BB35_70;
	st.global.u32 	[%rd15], %r2165;
$L__BB35_70:
	add.s32 	%r664, %r662, 32;
	setp.ge.s32 	%p51, %r664, %r130;
	@%p51 bra 	$L__BB35_72;
	st.global.u32 	[%rd15+128], %r2164;
$L__BB35_72:
	add.s32 	%r666, %r662, 64;
	setp.ge.s32 	%p52, %r666, %r130;
	@%p52 bra 	$L__BB35_74;
	st.global.u32 	[%rd15+256], %r2163;
$L__BB35_74:
	add.s32 	%r668, %r662, 96;
	setp.ge.s32 	%p53, %r668, %r130;
	@%p53 bra 	$L__BB35_76;
	st.global.u32 	[%rd15+384], %r2162;
$L__BB35_76:
	add.s32 	%r670, %r662, 128;
	setp.ge.s32 	%p54, %r670, %r130;
	@%p54 bra 	$L__BB35_78;
	st.global.u32 	[%rd15+512], %r2161;
$L__BB35_78:
	add.s32 	%r672, %r662, 160;
	setp.ge.s32 	%p55, %r672, %r130;
	@%p55 bra 	$L__BB35_80;
	st.global.u32 	[%rd15+640], %r2160;
$L__BB35_80:
	add.s32 	%r674, %r662, 192;
	setp.ge.s32 	%p56, %r674, %r130;
	@%p56 bra 	$L__BB35_82;
	st.global.u32 	[%rd15+768], %r2159;
$L__BB35_82:
	add.s32 	%r676, %r662, 224;
	setp.ge.s32 	%p57, %r676, %r130;
	@%p57 bra 	$L__BB35_84;
	st.global.u32 	[%rd15+896], %r2158;
$L__BB35_84:
	add.s32 	%r678, %r662, 256;
	setp.ge.s32 	%p58, %r678, %r130;
	@%p58 bra 	$L__BB35_86;
	st.global.u32 	[%rd15+1024], %r2157;
$L__BB35_86:
	add.s32 	%r680, %r662, 288;
	setp.ge.s32 	%p59, %r680, %r130;
	@%p59 bra 	$L__BB35_88;
	st.global.u32 	[%rd15+1152], %r2156;
$L__BB35_88:
	add.s32 	%r682, %r662, 320;
	setp.ge.s32 	%p60, %r682, %r130;
	@%p60 bra 	$L__BB35_90;
	st.global.u32 	[%rd15+1280], %r2155;
$L__BB35_90:
	add.s32 	%r684, %r662, 352;
	setp.ge.s32 	%p61, %r684, %r130;
	@%p61 bra 	$L__BB35_92;
	st.global.u32 	[%rd15+1408], %r2154;
$L__BB35_92:
	add.s32 	%r686, %r662, 384;
	setp.ge.s32 	%p62, %r686, %r130;
	@%p62 bra 	$L__BB35_94;
	st.global.u32 	[%rd15+1536], %r2153;
$L__BB35_94:
	add.s32 	%r688, %r662, 416;
	setp.ge.s32 	%p63, %r688, %r130;
	@%p63 bra 	$L__BB35_96;
	st.global.u32 	[%rd15+1664], %r2152;
$L__BB35_96:
	add.s32 	%r690, %r662, 448;
	setp.ge.s32 	%p64, %r690, %r130;
	@%p64 bra 	$L__BB35_98;
	st.global.u32 	[%rd15+1792], %r2151;
$L__BB35_98:
	add.s32 	%r692, %r662, 480;
	setp.ge.s32 	%p65, %r692, %r130;
	@%p65 bra 	$L__BB35_100;
	st.global.u32 	[%rd15+1920], %r2150;
$L__BB35_100:
	add.s32 	%r694, %r662, 512;
	setp.ge.s32 	%p66, %r694, %r130;
	@%p66 bra 	$L__BB35_102;
	st.global.u32 	[%rd15+2048], %r2149;
$L__BB35_102:
	ld.param.u32 	%r2083, [_ZN3cub18CUB_300001_SM_10006detail10radix_sort29DeviceRadixSortOnesweepKernelINS1_5radix10policy_hubIiiyE10Policy1000ELNS0_9SortOrderE0EiiyiiNS1_21identity_decomposer_tEEEvPT5_SB_PT3_PKSC_PT1_PKSG_PT2_PKSK_T4_iiT6__param_8];
	setp.gt.s32 	%p67, %r4, %r2083;
	@%p67 bra 	$L__BB35_104;
	ld.global.u32 	%r2211, [%rd8];
	ld.global.u32 	%r2210, [%rd8+128];
	ld.global.u32 	%r2209, [%rd8+256];
	ld.global.u32 	%r2208, [%rd8+384];
	ld.global.u32 	%r2207, [%rd8+512];
	ld.global.u32 	%r2206, [%rd8+640];
	ld.global.u32 	%r2205, [%rd8+768];
	ld.global.u32 	%r2204, [%rd8+896];
	ld.global.u32 	%r2203, [%rd8+1024];
	ld.global.u32 	%r2202, [%rd8+1152];
	ld.global.u32 	%r2201, [%rd8+1280];
	ld.global.u32 	%r2200, [%rd8+1408];
	ld.global.u32 	%r2199, [%rd8+1536];
	ld.global.u32 	%r2198, [%rd8+1664];
	ld.global.u32 	%r2197, [%rd8+1792];
	ld.global.u32 	%r2196, [%rd8+1920];
	ld.global.u32 	%r2195, [%rd8+2048];
	bra.uni 	$L__BB35_138;
$L__BB35_104:
	ld.param.u32 	%r2084, [_ZN3cub18CUB_300001_SM_10006detail10radix_sort29DeviceRadixSortOnesweepKernelINS1_5radix10policy_hubIiiyE10Policy1000ELNS0_9SortOrderE0EiiyiiNS1_21identity_decomposer_tEEEvPT5_SB_PT3_PKSC_PT1_PKSG_PT2_PKSK_T4_iiT6__param_8];
	cvt.u32.u64 	%r696, %rd7;
	sub.s32 	%r148, %r2084, %r649;
	setp.ge.s32 	%p68, %r696, %r148;
	@%p68 bra 	$L__BB35_106;
	ld.global.u32 	%r2211, [%rd8];
$L__BB35_106:
	add.s32 	%r700, %r696, 32;
	setp.ge.s32 	%p69, %r700, %r148;
	@%p69 bra 	$L__BB35_108;
	ld.global.u32 	%r2210, [%rd8+128];
$L__BB35_108:
	add.s32 	%r703, %r696, 64;
	setp.ge.s32 	%p70, %r703, %r148;
	@%p70 bra 	$L__BB35_110;
	ld.global.u32 	%r2209, [%rd8+256];
$L__BB35_110:
	add.s32 	%r706, %r696, 96;
	setp.ge.s32 	%p71, %r706, %r148;
	@%p71 bra 	$L__BB35_112;
	ld.global.u32 	%r2208, [%rd8+384];
$L__BB35_112:
	add.s32 	%r709, %r696, 128;
	setp.ge.s32 	%p72, %r709, %r148;
	@%p72 bra 	$L__BB35_114;
	ld.global.u32 	%r2207, [%rd8+512];
$L__BB35_114:
	add.s32 	%r712, %r696, 160;
	setp.ge.s32 	%p73, %r712, %r148;
	@%p73 bra 	$L__BB35_116;
	ld.global.u32 	%r2206, [%rd8+640];
$L__BB35_116:
	add.s32 	%r715, %r696, 192;
	setp.ge.s32 	%p74, %r715, %r148;
	@%p74 bra 	$L__BB35_118;
	ld.global.u32 	%r2205, [%rd8+768];
$L__BB35_118:
	add.s32 	%r718, %r696, 224;
	setp.ge.s32 	%p75, %r718, %r148;
	@%p75 bra 	$L__BB35_120;
	ld.global.u32 	%r2204, [%rd8+896];
$L__BB35_120:
	add.s32 	%r721, %r696, 256;
	setp.ge.s32 	%p76, %r721, %r148;
	@%p76 bra 	$L__BB35_122;
	ld.global.u32 	%r2203, [%rd8+1024];
$L__BB35_122:
	add.s32 	%r724, %r696, 288;
	setp.ge.s32 	%p77, %r724, %r148;
	@%p77 bra 	$L__BB35_124;
	ld.global.u32 	%r2202, [%rd8+1152];
$L__BB35_124:
	add.s32 	%r727, %r696, 320;
	setp.ge.s32 	%p78, %r727, %r148;
	@%p78 bra 	$L__BB35_126;
	ld.global.u32 	%r2201, [%rd8+1280];
$L__BB35_126:
	add.s32 	%r730, %r696, 352;
	setp.ge.s32 	%p79, %r730, %r148;
	@%p79 bra 	$L__BB35_128;
	ld.global.u32 	%r2200, [%rd8+1408];
$L__BB35_128:
	add.s32 	%r733, %r696, 384;
	setp.ge.s32 	%p80, %r733, %r148;
	@%p80 bra 	$L__BB35_130;
	ld.global.u32 	%r2199, [%rd8+1536];
$L__BB35_130:
	add.s32 	%r736, %r696, 416;
	setp.ge.s32 	%p81, %r736, %r148;
	@%p81 bra 	$L__BB35_132;
	ld.global.u32 	%r2198, [%rd8+1664];
$L__BB35_132:
	add.s32 	%r739, %r696, 448;
	setp.ge.s32 	%p82, %r739, %r148;
	@%p82 bra 	$L__BB35_134;
	ld.global.u32 	%r2197, [%rd8+1792];
$L__BB35_134:
	add.s32 	%r742, %r696, 480;
	setp.ge.s32 	%p83, %r742, %r148;
	@%p83 bra 	$L__BB35_136;
	ld.global.u32 	%r2196, [%rd8+1920];
$L__BB35_136:
	add.s32 	%r745, %r696, 512;
	setp.ge.s32 	%p84, %r745, %r148;
	@%p84 bra 	$L__BB35_138;
	ld.global.u32 	%r2195, [%rd8+2048];
$L__BB35_138:
	ld.param.u32 	%r2085, [_ZN3cub18CUB_300001_SM_10006detail10radix_sort29DeviceRadixSortOnesweepKernelINS1_5radix10policy_hubIiiyE10Policy1000ELNS0_9SortOrderE0EiiyiiNS1_21identity_decomposer_tEEEvPT5_SB_PT3_PKSC_PT1_PKSG_PT2_PKSK_T4_iiT6__param_8];
	mad.lo.s32 	%r746, %r3, 6528, 6528;
	setp.gt.s32 	%p85, %r746, %r2085;
	@%p85 bra 	$L__BB35_140;
	ld.param.u64 	%rd439, [_ZN3cub18CUB_300001_SM_10006detail10radix_sort29DeviceRadixSortOnesweepKernelINS1_5radix10policy_hubIiiyE10Policy1000ELNS0_9SortOrderE0EiiyiiNS1_21identity_decomposer_tEEEvPT5_SB_PT3_PKSC_PT1_PKSG_PT2_PKSK_T4_iiT6__param_6];
	add.s64 	%rd86, %rd14, %rd7;
	cvta.to.global.u64 	%rd87, %rd439;
	shl.b64 	%rd88, %rd86, 2;
	add.s64 	%rd89, %rd87, %rd88;
	st.global.u32 	[%rd89], %r2211;
	st.global.u32 	[%rd89+128], %r2210;
	st.global.u32 	[%rd89+256], %r2209;
	st.global.u32 	[%rd89+384], %r2208;
	st.global.u32 	[%rd89+512], %r2207;
	st.global.u32 	[%rd89+640], %r2206;
	st.global.u32 	[%rd89+768], %r2205;
	st.global.u32 	[%rd89+896], %r2204;
	st.global.u32 	[%rd89+1024], %r2203;
	st.global.u32 	[%rd89+1152], %r2202;
	st.global.u32 	[%rd89+1280], %r2201;
	st.global.u32 	[%rd89+1408], %r2200;
	st.global.u32 	[%rd89+1536], %r2199;
	st.global.u32 	[%rd89+1664], %r2198;
	st.global.u32 	[%rd89+1792], %r2197;
	st.global.u32 	[%rd89+1920], %r2196;
	st.global.u32 	[%rd89+2048], %r2195;
	bra.uni 	$L__BB35_174;
$L__BB35_140:
	ld.param.u32 	%r2086, [_ZN3cub18CUB_300001_SM_10006detail10radix_sort29DeviceRadixSortOnesweepKernelINS1_5radix10policy_hubIiiyE10Policy1000ELNS0_9SortOrderE0EiiyiiNS1_21identity_decomposer_tEEEvPT5_SB_PT3_PKSC_PT1_PKSG_PT2_PKSK_T4_iiT6__param_8];
	ld.param.u64 	%rd440, [_ZN3cub18CUB_300001_SM_10006detail10radix_sort29DeviceRadixSortOnesweepKernelINS1_5radix10policy_hubIiiyE10Policy1000ELNS0_9SortOrderE0EiiyiiNS1_21identity_decomposer_tEEEvPT5_SB_PT3_PKSC_PT1_PKSG_PT2_PKSK_T4_iiT6__param_6];
	cvt.u32.u64 	%r747, %rd7;
	mad.lo.s32 	%r199, %r3, -6528, %r2086;
	setp.ge.s32 	%p86, %r747, %r199;
	add.s64 	%rd90, %rd14, %rd7;
	cvta.to.global.u64 	%rd91, %rd440;
	shl.b64 	%rd92, %rd90, 2;
	add.s64 	%rd16, %rd91, %rd92;
	@%p86 bra 	$L__BB35_142;
	st.global.u32 	[%rd16], %r2211;
$L__BB35_142:
	add.s32 	%r749, %r747, 32;
	setp.ge.s32 	%p87, %r749, %r199;
	@%p87 bra 	$L__BB35_144;
	st.global.u32 	[%rd16+128], %r2210;
$L__BB35_144:
	add.s32 	%r751, %r747, 64;
	setp.ge.s32 	%p88, %r751, %r199;
	@%p88 bra 	$L__BB35_146;
	st.global.u32 	[%rd16+256], %r2209;
$L__BB35_146:
	add.s32 	%r753, %r747, 96;
	setp.ge.s32 	%p89, %r753, %r199;
	@%p89 bra 	$L__BB35_148;
	st.global.u32 	[%rd16+384], %r2208;
$L__BB35_148:
	add.s32 	%r755, %r747, 128;
	setp.ge.s32 	%p90, %r755, %r199;
	@%p90 bra 	$L__BB35_150;
	st.global.u32 	[%rd16+512], %r2207;
$L__BB35_150:
	add.s32 	%r757, %r747, 160;
	setp.ge.s32 	%p91, %r757, %r199;
	@%p91 bra 	$L__BB35_152;
	st.global.u32 	[%rd16+640], %r2206;
$L__BB35_152:
	add.s32 	%r759, %r747, 192;
	setp.ge.s32 	%p92, %r759, %r199;
	@%p92 bra 	$L__BB35_154;
	st.global.u32 	[%rd16+768], %r2205;
$L__BB35_154:
	add.s32 	%r761, %r747, 224;
	setp.ge.s32 	%p93, %r761, %r199;
	@%p93 bra 	$L__BB35_156;
	st.global.u32 	[%rd16+896], %r2204;
$L__BB35_156:
	add.s32 	%r763, %r747, 256;
	setp.ge.s32 	%p94, %r763, %r199;
	@%p94 bra 	$L__BB35_158;
	st.global.u32 	[%rd16+1024], %r2203;
$L__BB35_158:
	add.s32 	%r765, %r747, 288;
	setp.ge.s32 	%p95, %r765, %r199;
	@%p95 bra 	$L__BB35_160;
	st.global.u32 	[%rd16+1152], %r2202;
$L__BB35_160:
	add.s32 	%r767, %r747, 320;
	setp.ge.s32 	%p96, %r767, %r199;
	@%p96 bra 	$L__BB35_162;
	st.global.u32 	[%rd16+1280], %r2201;
$L__BB35_162:
	add.s32 	%r769, %r747, 352;
	setp.ge.s32 	%p97, %r769, %r199;
	@%p97 bra 	$L__BB35_164;
	st.global.u32 	[%rd16+1408], %r2200;
$L__BB35_164:
	add.s32 	%r771, %r747, 384;
	setp.ge.s32 	%p98, %r771, %r199;
	@%p98 bra 	$L__BB35_166;
	st.global.u32 	[%rd16+1536], %r2199;
$L__BB35_166:
	add.s32 	%r773, %r747, 416;
	setp.ge.s32 	%p99, %r773, %r199;
	@%p99 bra 	$L__BB35_168;
	st.global.u32 	[%rd16+1664], %r2198;
$L__BB35_168:
	add.s32 	%r775, %r747, 448;
	setp.ge.s32 	%p100, %r775, %r199;
	@%p100 bra 	$L__BB35_170;
	st.global.u32 	[%rd16+1792], %r2197;
$L__BB35_170:
	add.s32 	%r777, %r747, 480;
	setp.ge.s32 	%p101, %r777, %r199;
	@%p101 bra 	$L__BB35_172;
	st.global.u32 	[%rd16+1920], %r2196;
$L__BB35_172:
	add.s32 	%r779, %r747, 512;
	setp.ge.s32 	%p102, %r779, %r199;
	@%p102 bra 	$L__BB35_174;
	st.global.u32 	[%rd16+2048], %r2195;
$L__BB35_174:
	// begin inline asm
	exit;
	// end inline asm
	mov.u32 	%r2212, %r2149;
	mov.u32 	%r2213, %r2150;
	mov.u32 	%r2214, %r2151;
	mov.u32 	%r2215, %r2152;
	mov.u32 	%r2216, %r2153;
	mov.u32 	%r2217, %r2154;
	mov.u32 	%r2218, %r2155;
	mov.u32 	%r2219, %r2156;
	mov.u32 	%r2220, %r2157;
	mov.u32 	%r2221, %r2158;
	mov.u32 	%r2222, %r2159;
	mov.u32 	%r2223, %r2160;
	mov.u32 	%r2224, %r2161;
	mov.u32 	%r2225, %r2162;
	mov.u32 	%r2226, %r2163;
	mov.u32 	%r2227, %r2164;
	mov.u32 	%r2228, %r2165;
$L__BB35_175:
	mul.hi.u32 	%r780, %r1, 357913942;
	add.s32 	%r781, %r780, %r1;
	shl.b32 	%r782, %r781, 2;
	mov.u32 	%r783, _ZZN3cub18CUB_300001_SM_10006detail10radix_sort29DeviceRadixSortOnesweepKernelINS1_5radix10policy_hubIiiyE10Policy1000ELNS0_9SortOrderE0EiiyiiNS1_21identity_decomposer_tEEEvPT5_SB_PT3_PKSC_PT1_PKSG_PT2_PKSK_T4_iiT6_E1s;
	add.s32 	%r784, %r783, %r782;
	add.s32 	%r217, %r784, 13328;
	st.shared.u32 	[%r784+13328], %r2174;
	bar.sync 	0;
	setp.gt.u32 	%p103, %r1, 31;
	@%p103 bra 	$L__BB35_177;
	mad.lo.s32 	%r816, %r1, 52, %r783;
	ld.shared.u32 	%r817, [%r816+13328];
	ld.shared.u32 	%r818, [%r816+13332];
	ld.shared.u32 	%r819, [%r816+13336];
	ld.shared.u32 	%r820, [%r816+13340];
	ld.shared.u32 	%r821, [%r816+13344];
	ld.shared.u32 	%r822, [%r816+13348];
	ld.shared.u32 	%r823, [%r816+13352];
	ld.shared.u32 	%r824, [%r816+13356];
	ld.shared.u32 	%r825, [%r816+13360];
	ld.shared.u32 	%r826, [%r816+13364];
	ld.shared.u32 	%r827, [%r816+13368];
	ld.shared.u32 	%r828, [%r816+13372];
	add.s32 	%r829, %r818, %r817;
	add.s32 	%r830, %r829, %r819;
	add.s32 	%r831, %r830, %r820;
	add.s32 	%r832, %r831, %r821;
	add.s32 	%r833, %r832, %r822;
	add.s32 	%r834, %r833, %r823;
	add.s32 	%r835, %r834, %r824;
	add.s32 	%r836, %r835, %r825;
	add.s32 	%r837, %r836, %r826;
	add.s32 	%r838, %r837, %r827;
	add.s32 	%r789, %r838, %r828;
	mov.b32 	%r787, 1;
	mov.b32 	%r812, 0;
	mov.b32 	%r814, -1;
	// begin inline asm
	{  .reg .s32 r0;  .reg .pred p;  shfl.sync.up.b32 r0|p, %r789, %r787, %r812, %r814;  @p add.s32 r0, r0, %r789;  mov.s32 %r785, r0;}
	// end inline asm
	mov.b32 	%r793, 2;
	// begin inline asm
	{  .reg .s32 r0;  .reg .pred p;  shfl.sync.up.b32 r0|p, %r785, %r793, %r812, %r814;  @p add.s32 r0, r0, %r785;  mov.s32 %r791, r0;}
	// end inline asm
	mov.b32 	%r799, 4;
	// begin inline asm
	{  .reg .s32 r0;  .reg .pred p;  shfl.sync.up.b32 r0|p, %r791, %r799, %r812, %r814;  @p add.s32 r0, r0, %r791;  mov.s32 %r797, r0;}
	// end inline asm
	mov.b32 	%r805, 8;
	// begin inline asm
	{  .reg .s32 r0;  .reg .pred p;  shfl.sync.up.b32 r0|p, %r797, %r805, %r812, %r814;  @p add.s32 r0, r0, %r797;  mov.s32 %r803, r0;}
	// end inline asm
	mov.b32 	%r811, 16;
	// begin inline asm
	{  .reg .s32 r0;  .reg .pred p;  shfl.sync.up.b32 r0|p, %r803, %r811, %r812, %r814;  @p add.s32 r0, r0, %r803;  mov.s32 %r809, r0;}
	// end inline asm
	sub.s32 	%r839, %r809, %r789;
	add.s32 	%r840, %r817, %r839;
	add.s32 	%r841, %r818, %r840;
	add.s32 	%r842, %r819, %r841;
	add.s32 	%r843, %r820, %r842;
	add.s32 	%r844, %r821, %r843;
	add.s32 	%r845, %r822, %r844;
	add.s32 	%r846, %r823, %r845;
	add.s32 	%r847, %r824, %r846;
	add.s32 	%r848, %r825, %r847;
	add.s32 	%r849, %r826, %r848;
	add.s32 	%r850, %r827, %r849;
	st.shared.u32 	[%r816+13328], %r839;
	st.shared.u32 	[%r816+13332], %r840;
	st.shared.u32 	[%r816+13336], %r841;
	st.shared.u32 	[%r816+13340], %r842;
	st.shared.u32 	[%r816+13344], %r843;
	st.shared.u32 	[%r816+13348], %r844;
	st.shared.u32 	[%r816+13352], %r845;
	st.shared.u32 	[%r816+13356], %r846;
	st.shared.u32 	[%r816+13360], %r847;
	st.shared.u32 	[%r816+13364], %r848;
	st.shared.u32 	[%r816+13368], %r849;
	st.shared.u32 	[%r816+13372], %r850;
$L__BB35_177:
	setp.gt.u32 	%p104, %r1, 255;
	bar.sync 	0;
	ld.shared.u32 	%r218, [%r217];
	@%p104 bra 	$L__BB35_179;
	shl.b32 	%r851, %r1, 2;
	add.s32 	%r853, %r783, %r851;
	ld.shared.u32 	%r854, [%r853];
	add.s32 	%r855, %r854, %r218;
	st.shared.u32 	[%r853], %r855;
	ld.shared.u32 	%r856, [%r853+1024];
	add.s32 	%r857, %r856, %r218;
	st.shared.u32 	[%r853+1024], %r857;
	ld.shared.u32 	%r858, [%r853+2048];
	add.s32 	%r859, %r858, %r218;
	st.shared.u32 	[%r853+2048], %r859;
	ld.shared.u32 	%r860, [%r853+3072];
	add.s32 	%r861, %r860, %r218;
	st.shared.u32 	[%r853+3072], %r861;
	ld.shared.u32 	%r862, [%r853+4096];
	add.s32 	%r863, %r862, %r218;
	st.shared.u32 	[%r853+4096], %r863;
	ld.shared.u32 	%r864, [%r853+5120];
	add.s32 	%r865, %r864, %r218;
	st.shared.u32 	[%r853+5120], %r865;
	ld.shared.u32 	%r866, [%r853+6144];
	add.s32 	%r867, %r866, %r218;
	st.shared.u32 	[%r853+6144], %r867;
	ld.shared.u32 	%r868, [%r853+7168];
	add.s32 	%r869, %r868, %r218;
	st.shared.u32 	[%r853+7168], %r869;
	ld.shared.u32 	%r870, [%r853+8192];
	add.s32 	%r871, %r870, %r218;
	st.shared.u32 	[%r853+8192], %r871;
	ld.shared.u32 	%r872, [%r853+9216];
	add.s32 	%r873, %r872, %r218;
	st.shared.u32 	[%r853+9216], %r873;
	ld.shared.u32 	%r874, [%r853+10240];
	add.s32 	%r875, %r874, %r218;
	st.shared.u32 	[%r853+10240], %r875;
	ld.shared.u32 	%r876, [%r853+11264];
	add.s32 	%r877, %r876, %r218;
	st.shared.u32 	[%r853+11264], %r877;
$L__BB35_179:
	ld.param.u32 	%r2132, [_ZN3cub18CUB_300001_SM_10006detail10radix_sort29DeviceRadixSortOnesweepKernelINS1_5radix10policy_hubIiiyE10Policy1000ELNS0_9SortOrderE0EiiyiiNS1_21identity_decomposer_tEEEvPT5_SB_PT3_PKSC_PT1_PKSG_PT2_PKSK_T4_iiT6__param_10];
	ld.param.u32 	%r2095, [_ZN3cub18CUB_300001_SM_10006detail10radix_sort29DeviceRadixSortOnesweepKernelINS1_5radix10policy_hubIiiyE10Policy1000ELNS0_9SortOrderE0EiiyiiNS1_21identity_decomposer_tEEEvPT5_SB_PT3_PKSC_PT1_PKSG_PT2_PKSK_T4_iiT6__param_9];
	shl.b32 	%r904, %r1, 5;
	and.b32  	%r905, %r904, 31744;
	add.s32 	%r219, %r783, %r905;
	bar.sync 	0;
	// begin inline asm
	mov.u32 %r878, %lanemask_le;
	// end inline asm
	shr.u32 	%r907, %r2228, %r2095;
	mov.b32 	%r908, -1;
	shl.b32 	%r909, %r908, %r2132;
	not.b32 	%r221, %r909;
	and.b32  	%r901, %r907, %r221;
	mov.b32 	%r881, 1;
	// begin inline asm
	{
    .reg .pred p;
    and.b32 %r879, %r901, %r881;    setp.ne.u32 p, %r879, 0;
    vote.ballot.sync.b32 %r879, p, 0xffffffff;
    @!p not.b32 %r879, %r879;
}

	// end inline asm
	mov.b32 	%r884, 2;
	// begin inline asm
	{
    .reg .pred p;
    and.b32 %r882, %r901, %r884;    setp.ne.u32 p, %r882, 0;
    vote.ballot.sync.b32 %r882, p, 0xffffffff;
    @!p not.b32 %r882, %r882;
}

	// end inline asm
	and.b32  	%r910, %r882, %r879;
	mov.b32 	%r887, 4;
	// begin inline asm
	{
    .reg .pred p;
    and.b32 %r885, %r901, %r887;    setp.ne.u32 p, %r885, 0;
    vote.ballot.sync.b32 %r885, p, 0xffffffff;
    @!p not.b32 %r885, %r885;
}

	// end inline asm
	and.b32  	%r911, %r885, %r910;
	mov.b32 	%r890, 8;
	// begin inline asm
	{
    .reg .pred p;
    and.b32 %r888, %r901, %r890;    setp.ne.u32 p, %r888, 0;
    vote.ballot.sync.b32 %r888, p, 0xffffffff;
    @!p not.b32 %r888, %r888;
}

	// end inline asm
	and.b32  	%r912, %r888, %r911;
	mov.b32 	%r893, 16;
	// begin inline asm
	{
    .reg .pred p;
    and.b32 %r891, %r901, %r893;    setp.ne.u32 p, %r891, 0;
    vote.ballot.sync.b32 %r891, p, 0xffffffff;
    @!p not.b32 %r891, %r891;
}

	// end inline asm
	and.b32  	%r913, %r891, %r912;
	mov.b32 	%r896, 32;
	// begin inline asm
	{
    .reg .pred p;
    and.b32 %r894, %r901, %r896;    setp.ne.u32 p, %r894, 0;
    vote.ballot.sync.b32 %r894, p, 0xffffffff;
    @!p not.b32 %r894, %r894;
}

	// end inline asm
	and.b32  	%r914, %r894, %r913;
	mov.b32 	%r899, 64;
	// begin inline asm
	{
    .reg .pred p;
    and.b32 %r897, %r901, %r899;    setp.ne.u32 p, %r897, 0;
    vote.ballot.sync.b32 %r897, p, 0xffffffff;
    @!p not.b32 %r897, %r897;
}

	// end inline asm
	and.b32  	%r915, %r897, %r914;
	mov.b32 	%r902, 128;
	// begin inline asm
	{
    .reg .pred p;
    and.b32 %r900, %r901, %r902;    setp.ne.u32 p, %r900, 0;
    vote.ballot.sync.b32 %r900, p, 0xffffffff;
    @!p not.b32 %r900, %r900;
}

	// end inline asm
	and.b32  	%r916, %r900, %r915;
	clz.b32 	%r917, %r916;
	sub.s32 	%r223, 31, %r917;
	and.b32  	%r918, %r878, %r916;
	popc.b32 	%r224, %r918;
	setp.ne.s32 	%p105, %r443, %r223;
	mov.b32 	%r2229, 0;
	@%p105 bra 	$L__BB35_181;
	shl.b32 	%r919, %r901, 2;
	add.s32 	%r920, %r219, %r919;
	atom.shared.add.u32 	%r2229, [%r920], %r224;
$L__BB35_181:
	ld.param.u32 	%r2096, [_ZN3cub18CUB_300001_SM_10006detail10radix_sort29DeviceRadixSortOnesweepKernelINS1_5radix10policy_hubIiiyE10Policy1000ELNS0_9SortOrderE0EiiyiiNS1_21identity_decomposer_tEEEvPT5_SB_PT3_PKSC_PT1_PKSG_PT2_PKSK_T4_iiT6__param_9];
	shfl.sync.idx.b32	%r946|%p106, %r2229, %r223, 31, -1;
	add.s32 	%r227, %r224, %r946;
	shr.u32 	%r947, %r2227, %r2096;
	and.b32  	%r943, %r947, %r221;
	mov.b32 	%r923, 1;
	// begin inline asm
	{
    .reg .pred p;
    and.b32 %r921, %r943, %r923;    setp.ne.u32 p, %r921, 0;
    vote.ballot.sync.b32 %r921, p, 0xffffffff;
    @!p not.b32 %r921, %r921;
}

	// end inline asm
	mov.b32 	%r926, 2;
	// begin inline asm
	{
    .reg .pred p;
    and.b32 %r924, %r943, %r926;    setp.ne.u32 p, %r924, 0;
    vote.ballot.sync.b32 %r924, p, 0xffffffff;
    @!p not.b32 %r924, %r924;
}

	// end inline asm
	and.b32  	%r948, %r924, %r921;
	mov.b32 	%r929, 4;
	// begin inline asm
	{
    .reg .pred p;
    and.b32 %r927, %r943, %r929;    setp.ne.u32 p, %r927, 0;
    vote.ballot.sync.b32 %r927, p, 0xffffffff;
    @!p not.b32 %r927, %r927;
}

	// end inline asm
	and.b32  	%r949, %r927, %r948;
	mov.b32 	%r932, 8;
	// begin inline asm
	{
    .reg .pred p;
    and.b32 %r930, %r943, %r932;    setp.ne.u32 p, %r930, 0;
    vote.ballot.sync.b32 %r930, p, 0xffffffff;
    @!p not.b32 %r930, %r930;
}

	// end inline asm
	and.b32  	%r950, %r930, %r949;
	mov.b32 	%r935, 16;
	// begin inline asm
	{
    .reg .pred p;
    and.b32 %r933, %r943, %r935;    setp.ne.u32 p, %r933, 0;
    vote.ballot.sync.b32 %r933, p, 0xffffffff;
    @!p not.b32 %r933, %r933;
}

	// end inline asm
	and.b32  	%r951, %r933, %r950;
	mov.b32 	%r938, 32;
	// begin inline asm
	{
    .reg .pred p;
    and.b32 %r936, %r943, %r938;    setp.ne.u32 p, %r936, 0;
    vote.ballot.sync.b32 %r936, p, 0xffffffff;
    @!p not.b32 %r936, %r936;
}

	// end inline asm
	and.b32  	%r952, %r936, %r951;
	mov.b32 	%r941, 64;
	// begin inline asm
	{
    .reg .pred p;
    and.b32 %r939, %r943, %r941;    setp.ne.u32 p, %r939, 0;
    vote.ballot.sync.b32 %r939, p, 0xffffffff;
    @!p not.b32 %r939, %r939;
}

	// end inline asm
	and.b32  	%r953, %r939, %r952;
	mov.b32 	%r944, 128;
	// begin inline asm
	{
    .reg .pred p;
    and.b32 %r942, %r943, %r944;    setp.ne.u32 p, %r942, 0;
    vote.ballot.sync.b32 %r942, p, 0xffffffff;
    @!p not.b32 %r942, %r942;
}

	// end inline asm
	and.b32  	%r954, %r942, %r953;
	clz.b32 	%r955, %r954;
	sub.s32 	%r229, 31, %r955;
	and.b32  	%r956, %r878, %r954;
	popc.b32 	%r230, %r956;
	setp.ne.s32 	%p107, %r443, %r229;
	mov.b32 	%r2230, 0;
	@%p107 bra 	$L__BB35_183;
	shl.b32 	%r957, %r943, 2;
	add.s32 	%r958, %r219, %r957;
	atom.shared.add.u32 	%r2230, [%r958], %r230;
$L__BB35_183:
	ld.param.u32 	%r2097, [_ZN3cub18CUB_300001_SM_10006detail10radix_sort29DeviceRadixSortOnesweepKernelINS1_5radix10policy_hubIiiyE10Policy1000ELNS0_9SortOrderE0EiiyiiNS1_21identity_decomposer_tEEEvPT5_SB_PT3_PKSC_PT1_PKSG_PT2_PKSK_T4_iiT6__param_9];
	shfl.sync.idx.b32	%r984|%p108, %r2230, %r229, 31, -1;
	add.s32 	%r233, %r230, %r984;
	shr.u32 	%r985, %r2226, %r2097;
	and.b32  	%r981, %r985, %r221;
	mov.b32 	%r961, 1;
	// begin inline asm
	{
    .reg .pred p;
    and.b32 %r959, %r981, %r961;    setp.ne.u32 p, %r959, 0;
    vote.ballot.sync.b32 %r959, p, 0xffffffff;
    @!p not.b32 %r959, %r959;
}

	// end inline asm
	mov.b32 	%r964, 2;
	// begin inline asm
	{
    .reg .pred p;
    and.b32 %r962, %r981, %r964;    setp.ne.u32 p, %r962, 0;
    vote.ballot.sync.b32 %r962, p, 0xffffffff;
    @!p not.b32 %r962, %r962;
}

	// end inline asm
	and.b32  	%r986, %r962, %r959;
	mov.b32 	%r967, 4;
	// begin inline asm
	{
    .reg .pred p;
    and.b32 %r965, %r981, %r967;    setp.ne.u32 p, %r965, 0;
    vote.ballot.sync.b32 %r965, p, 0xffffffff;
    @!p not.b32 %r965, %r965;
}

	// end inline asm
	and.b32  	%r987, %r965, %r986;
	mov.b32 	%r970, 8;
	// begin inline asm
	{
    .reg .pred p;
    and.b32 %r968, %r981, %r970;    setp.ne.u32 p, %r968, 0;
    vote.ballot.sync.b32 %r968, p, 0xffffffff;
    @!p not.b32 %r968, %r968;
}

	// end inline asm
	and.b32  	%r988, %r968, %r987;
	mov.b32 	%r973, 16;
	// begin inline asm
	{
    .reg .pred p;
    and.b32 %r971, %r981, %r973;    setp.ne.u32 p, %r971, 0;
    vote.ballot.sync.b32 %r971, p, 0xffffffff;
    @!p not.b32 %r971, %r971;
}

	// end inline asm
	and.b32  	%r989, %r971, %r988;
	mov.b32 	%r976, 32;
	// begin inline asm
	{
    .reg .pred p;
    and.b32 %r974, %r981, %r976;    setp.ne.u32 p, %r974, 0;
    vote.ballot.sync.b32 %r974, p, 0xffffffff;
    @!p not.b32 %r974, %r974;
}

	// end inline asm
	and.b32  	%r990, %r974, %r989;
	mov.b32 	%r979, 64;
	// begin inline asm
	{
    .reg .pred p;
    and.b32 %r977, %r981, %r979;    setp.ne.u32 p, %r977, 0;
    vote.ballot.sync.b32 %r977, p, 0xffffffff;
    @!p not.b32 %r977, %r977;
}

	// end inline asm
	and.b32  	%r991, %r977, %r990;
	mov.b32 	%r982, 128;
	// begin inline asm
	{
    .reg .pred p;
    and.b32 %r980, %r981, %r982;    setp.ne.u32 p, %r980, 0;
    vote.ballot.sync.b32 %r980, p, 0xffffffff;
    @!p not.b32 %r980, %r980;
}

	// end inline asm
	and.b32  	%r992, %r980, %r991;
	clz.b32 	%r993, %r992;
	sub.s32 	%r235, 31, %r993;
	and.b32  	%r994, %r878, %r992;
	popc.b32 	%r236, %r994;
	setp.ne.s32 	%p109, %r443, %r235;
	mov.b32 	%r2231, 0;
	@%p109 bra 	$L__BB35_185;
	shl.b32 	%r995, %r981, 2;
	add.s32 	%r996, %r219, %r995;
	atom.shared.add.u32 	%r2231, [%r996], %r236;
$L__BB35_185:
	ld.param.u32 	%r2098, [_ZN3cub18CUB_300001_SM_10006detail10radix_sort29DeviceRadixSortOnesweepKernelINS1_5radix10policy_hubIiiyE10Policy1000ELNS0_9SortOrderE0EiiyiiNS1_21identity_decomposer_tEEEvPT5_SB_PT3_PKSC_PT1_PKSG_PT2_PKSK_T4_iiT6__param_9];
	shfl.sync.idx.b32	%r1022|%p110, %r2231, %r235, 31, -1;
	add.s32 	%r239, %r236, %r1022;
	shr.u32 	%r1023, %r2225, %r2098;
	and.b32  	%r1019, %r1023, %r221;
	mov.b32 	%r999, 1;
	// begin inline asm
	{
    .reg .pred p;
    and.b32 %r997, %r1019, %r999;    setp.ne.u32 p, %r997, 0;
    vote.ballot.sync.b32 %r997, p, 0xffffffff;
    @!p not.b32 %r997, %r997;
}

	// end inline asm
	mov.b32 	%r1002, 2;
	// begin inline asm
	{
    .reg .pred p;
    and.b32 %r1000, %r1019, %r1002;    setp.ne.u32 p, %r1000, 0;
    vote.ballot.sync.b32 %r1000, p, 0xffffffff;
    @!p not.b32 %r1000, %r1000;
}

	// end inline asm
	and.b32  	%r1024, %r1000, %r997;
	mov.b32 	%r1005, 4;
	// begin inline asm
	{
    .reg .pred p;
    and.b32 %r1003, %r1019, %r1005;    setp.ne.u32 p, %r1003, 0;
    vote.ballot.sync.b32 %r1003, p, 0xffffffff;
    @!p not.b32 %r1003, %r1003;
}

	// end inline asm
	and.b32  	%r1025, %r1003, %r1024;
	mov.b32 	%r1008, 8;
	// begin inline asm
	{
    .reg .pred p;
    and.b32 %r1006, %r1019, %r1008;    setp.ne.u32 p, %r1006, 0;
    vote.ballot.sync.b32 %r1006, p, 0xffffffff;
    @!p not.b32 %r1006, %r1006;
}

	// end inline asm
	and.b32  	%r1026, %r1006, %r1025;
	mov.b32 	%r1011, 16;
	// begin inline asm
	{
    .reg .pred p;
    and.b32 %r1009, %r1019, %r1011;    setp.ne.u32 p, %r1009, 0;
    vote.ballot.sync.b32 %r1009, p, 0xffffffff;
    @!p not.b32 %r1009, %r1009;
}

	// end inline asm
	and.b32  	%r1027, %r1009, %r1026;
	mov.b32 	%r1014, 32;
	// begin inline asm
	{
    .reg .pred p;
    and.b32 %r1012, %r1019, %r1014;    setp.ne.u32 p, %r1012, 0;
    vote.ballot.sync.b32 %r1012, p, 0xffffffff;
    @!p not.b32 %r1012, %r1012;
}

	// end inline asm
	and.b32  	%r1028, %r1012, %r1027;
	mov.b32 	%r1017, 64;
	// begin inline asm
	{
    .reg .pred p;
    and.b32 %r1015, %r1019, %r1017;    setp.ne.u32 p, %r1015, 0;
    vote.ballot.sync.b32 %r1015, p, 0xffffffff;
    @!p not.b32 %r1015, %r1015;
}

	// end inline asm
	and.b32  	%r1029, %r1015, %r1028;
	mov.b32 	%r1020, 128;
	// begin inline asm
	{
    .reg .pred p;
    and.b32 %r1018, %r1019, %r1020;    setp.ne.u32 p, %r1018, 0;
    vote.ballot.sync.b32 %r1018, p, 0xffffffff;
    @!p not.b32 %r1018, %r1018;
}

	// end inline asm
	and.b32  	%r1030, %r1018, %r1029;
	clz.b32 	%r1031, %r1030;
	sub.s32 	%r241, 31, %r1031;
	and.b32  	%r1032, %r878, %r1030;
	popc.b32 	%r242, %r1032;
	setp.ne.s32 	%p111, %r443, %r241;
	mov.b32 	%r2232, 0;
	@%p111 bra 	$L__BB35_187;
	shl.b32 	%r1033, %r1019, 2;
	add.s32 	%r1034, %r219, %r1033;
	atom.shared.add.u32 	%r2232, [%r1034], %r242;
$L__BB35_187:
	ld.param.u32 	%r2099, [_ZN3cub18CUB_300001_SM_10006detail10radix_sort29DeviceRadixSortOnesweepKernelINS1_5radix10policy_hubIiiyE10Policy1000ELNS0_9SortOrderE0EiiyiiNS1_21identity_decomposer_tEEEvPT5_SB_PT3_PKSC_PT1_PKSG_PT2_PKSK_T4_iiT6__param_9];
	shfl.sync.idx.b32	%r1060|%p112, %r2232, %r241, 31, -1;
	add.s32 	%r245, %r242, %r1060;
	shr.u32 	%r1061, %r2224, %r2099;
	and.b32  	%r1057, %r1061, %r221;
	mov.b32 	%r1037, 1;
	// begin inline asm
	{
    .reg .pred p;
    and.b32 %r1035, %r1057, %r1037;    setp.ne.u32 p, %r1035, 0;
    vote.ballot.sync.b32 %r1035, p, 0xffffffff;
    @!p not.b32 %r1035, %r1035;
}

	// end inline asm
	mov.b32 	%r1040, 2;
	// begin inline asm
	{
    .reg .pred p;
    and.b32 %r1038, %r1057, %r1040;    setp.ne.u32 p, %r1038, 0;
    vote.ballot.sync.b32 %r1038, p, 0xffffffff;
    @!p not.b32 %r1038, %r1038;
}

	// end inline asm
	and.b32  	%r1062, %r1038, %r1035;
	mov.b32 	%r1043, 4;
	// begin inline asm
	{
    .reg .pred p;
    and.b32 %r1041, %r1057, %r1043;    setp.ne.u32 p, %r1041, 0;
    vote.ballot.sync.b32 %r1041, p, 0xffffffff;
    @!p not.b32 %r1041, %r1041;
}

	// end inline asm
	and.b32  	%r1063, %r1041, %r1062;
	mov.b32 	%r1046, 8;
	// begin inline asm
	{
    .reg .pred p;
    and.b32 %r1044, %r1057, %r1046;    setp.ne.u32 p, %r1044, 0;
    vote.ballot.sync.b32 %r1044, p, 0xffffffff;
    @!p not.b32 %r1044, %r1044;
}

	// end inline asm
	and.b32  	%r1064, %r1044, %r1063;
	mov.b32 	%r1049, 16;
	// begin inline asm
	{
    .reg .pred p;
    and.b32 %r1047, %r1057, %r1049;    setp.ne.u32 p, %r1047, 0;
    vote.ballot.sync.b32 %r1047, p, 0xffffffff;
    @!p not.b32 %r1047, %r1047;
}

	// end inline asm
	and.b32  	%r1065, %r1047, %r1064;
	mov.b32 	%r1052, 32;
	// begin inline asm
	{
    .reg .pred p;
    and.b32 %r1050, %r1057, %r1052;    setp.ne.u32 p, %r1050, 0;
    vote.ballot.sync.b32 %r1050, p, 0xffffffff;
    @!p not.b32 %r1050, %r1050;
}

	// end inline asm
	and.b32  	%r1066, %r1050, %r1065;
	mov.b32 	%r1055, 64;
	// begin inline asm
	{
    .reg .pred p;
    and.b32 %r1053, %r1057, %r1055;    setp.ne.u32 p, %r1053, 0;
    vote.ballot.sync.b32 %r1053, p, 0xffffffff;
    @!p not.b32 %r1053, %r1053;
}

	// end inline asm
	and.b32  	%r1067, %r1053, %r1066;
	mov.b32 	%r1058, 128;
	// begin inline asm
	{
    .reg .pred p;
    and.b32 %r1056, %r1057, %r1058;    setp.ne.u32 p, %r1056, 0;
    vote.ballot.sync.b32 %r1056, p, 0xffffffff;
    @!p not.b32 %r1056, %r1056;
}

	// end inline asm
	and.b32  	%r1068, %r1056, %r1067;
	clz.b32 	%r1069, %r1068;
	sub.s32 	%r247, 31, %r1069;
	and.b32  	%r1070, %r878, %r1068;
	popc.b32 	%r248, %r1070;
	setp.ne.s32 	%p113, %r443, %r247;
	mov.b32 	%r2233, 0;
	@%p113 bra 	$L__BB35_189;
	shl.b32 	%r1071, %r1057, 2;
	add.s32 	%r1072, %r219, %r1071;
	atom.shared.add.u32 	%r2233, [%r1072], %r248;
$L__BB35_189:
	ld.param.u32 	%r2100, [_ZN3cub18CUB_300001_SM_10006detail10radix_sort29DeviceRadixSortOnesweepKernelINS1_5radix10policy_hubIiiyE10Policy1000ELNS0_9SortOrderE0EiiyiiNS1_21identity_decomposer_tEEEvPT5_SB_PT3_PKSC_PT1_PKSG_PT2_PKSK_T4_iiT6__param_9];
	shfl.sync.idx.b32	%r1098|%p114, %r2233, %r247, 31, -1;
	add.s32 	%r251, %r248, %r1098;
	shr.u32 	%r1099, %r2223, %r2100;
	and.b32  	%r1095, %r1099, %r221;
	mov.b32 	%r1075, 1;
	// begin inline asm
	{
    .reg .pred p;
    and.b32 %r1073, %r1095, %r1075;    setp.ne.u32 p, %r1073, 0;
    vote.ballot.sync.b32 %r1073, p, 0xffffffff;
    @!p not.b32 %r1073, %r1073;
}

	// end inline asm
	mov.b32 	%r1078, 2;
	// begin inline asm
	{
    .reg .pred p;
    and.b32 %r1076, %r1095, %r1078;    setp.ne.u32 p, %r1076, 0;
    vote.ballot.sync.b32 %r1076, p, 0xffffffff;
    @!p not.b32 %r1076, %r1076;
}

	// end inline asm
	and.b32  	%r1100, %r1076, %r1073;
	mov.b32 	%r1081, 4;
	// begin inline asm
	{
    .reg .pred p;
    and.b32 %r1079, %r1095, %r1081;    setp.ne.u32 p, %r1079, 0;
    vote.ballot.sync.b32 %r1079, p, 0xffffffff;
    @!p not.b32 %r1079, %r1079;
}

	// end inline asm
	and.b32  	%r1101, %r1079, %r1100;
	mov.b32 	%r1084, 8;
	// begin inline asm
	{
    .reg .pred p;
    and.b32 %r1082, %r1095, %r1084;    setp.ne.u32 p, %r1082, 0;
    vote.ballot.sync.b32 %r1082, p, 0xffffffff;
    @!p not.b32 %r1082, %r1082;
}

	// end inline asm
	and.b32  	%r1102, %r1082, %r1101;
	mov.b32 	%r1087, 16;
	// begin inline asm
	{
    .reg .pred p;
    and.b32 %r1085, %r1095, %r1087;    setp.ne.u32 p, %r1085, 0;
    vote.ballot.sync.b32 %r1085, p, 0xffffffff;
    @!p not.b32 %r1085, %r1085;
}

	// end inline asm
	and.b32  	%r1103, %r1085, %r1102;
	mov.b32 	%r1090, 32;
	// begin inline asm
	{
    .reg .pred p;
    and.b32 %r1088, %r1095, %r1090;    setp.ne.u32 p, %r1088, 0;
    vote.ballot.sync.b32 %r1088, p, 0xffffffff;
    @!p not.b32 %r1088, %r1088;
}

	// end inline asm
	and.b32  	%r1104, %r1088, %r1103;
	mov.b32 	%r1093, 64;
	// begin inline asm
	{
    .reg .pred p;
    and.b32 %r1091, %r1095, %r1093;    setp.ne.u32 p, %r1091, 0;
    vote.ballot.sync.b32 %r1091, p, 0xffffffff;
    @!p not.b32 %r1091, %r1091;
}

	// end inline asm
	and.b32  	%r1105, %r1091, %r1104;
	mov.b32 	%r1096, 128;
	// begin inline asm
	{
    .reg .pred p;
    and.b32 %r1094, %r1095, %r1096;    setp.ne.u32 p, %r1094, 0;
    vote.ballot.sync.b32 %r1094, p, 0xffffffff;
    @!p not.b32 %r1094, %r1094;
}

	// end inline asm
	and.b32  	%r1106, %r1094, %r1105;
	clz.b32 	%r1107, %r1106;
	sub.s32 	%r253, 31, %r1107;
	and.b32  	%r1108, %r878, %r1106;
	popc.b32 	%r254, %r1108;
	setp.ne.s32 	%p115, %r443, %r253;
	mov.b32 	%r2234, 0;
	@%p115 bra 	$L__BB35_191;
	shl.b32 	%r1109, %r1095, 2;
	add.s32 	%r1110, %r219, %r1109;
	atom.shared.add.u32 	%r2234, [%r1110], %r254;
$L__BB35_191:
	ld.param.u32 	%r2101, [_ZN3cub18CUB_300001_SM_10006detail10radix_sort29DeviceRadixSortOnesweepKernelINS1_5radix10policy_hubIiiyE10Policy1000ELNS0_9SortOrderE0EiiyiiNS1_21identity_decomposer_tEEEvPT5_SB_PT3_PKSC_PT1_PKSG_PT2_PKSK_T4_iiT6__param_9];
	shfl.sync.idx.b32	%r1136|%p116, %r2234, %r253, 31, -1;
	add.s32 	%r257, %r254, %r1136;
	shr.u32 	%r1137, %r2222, %r2101;
	and.b32  	%r1133, %r1137, %r221;
	mov.b32 	%r1113, 1;
	// begin inline asm
	{
    .reg .pred p;
    and.b32 %r1111, %r1133, %r1113;    setp.ne.u32 p, %r1111, 0;
    vote.ballot.sync.b32 %r1111, p, 0xffffffff;
    @!p not.b32 %r1111, %r1111;
}

	// end inline asm
	mov.b32 	%r1116, 2;
	// begin inline asm
	{
    .reg .pred p;
    and.b32 %r1114, %r1133, %r1116;    setp.ne.u32 p, %r1114, 0;
    vote.ballot.sync.b32 %r1114, p, 0xffffffff;
    @!p not.b32 %r1114, %r1114;
}

	// end inline asm
	and.b32  	%r1138, %r1114, %r1111;
	mov.b32 	%r1119, 4;
	// begin inline asm
	{
    .reg .pred p;
    and.b32 %r1117, %r1133, %r1119;    setp.ne.u32 p, %r1117, 0;
    vote.ballot.sync.b32 %r1117, p, 0xffffffff;
    @!p not.b32 %r1117, %r1117;
}

	// end inline asm
	and.b32  	%r1139, %r1117, %r1138;
	mov.b32 	%r1122, 8;
	// begin inline asm
	{
    .reg .pred p;
    and.b32 %r1120, %r1133, %r1122;    setp.ne.u32 p, %r1120, 0;
    vote.ballot.sync.b32 %r1120, p, 0xffffffff;
    @!p not.b32 %r1120, %r1120;
}

	// end inline asm
	and.b32  	%r1140, %r1120, %r1139;
	mov.b32 	%r1125, 16;
	// begin inline asm
	{
    .reg .pred p;
    and.b32 %r1123, %r1133, %r1125;    setp.ne.u32 p, %r1123, 0;
    vote.ballot.sync.b32 %r1123, p, 0xffffffff;
    @!p not.b32 %r1123, %r1123;
}

	// end inline asm
	and.b32  	%r1141, %r1123, %r1140;
	mov.b32 	%r1128, 32;
	// begin inline asm
	{
    .reg .pred p;
    and.b32 %r1126, %r1133, %r1128;    setp.ne.u32 p, %r1126, 0;
    vote.ballot.sync.b32 %r1126, p, 0xffffffff;
    @!p not.b32 %r1126, %r1126;
}

	// end inline asm
	and.b32  	%r1142, %r1126, %r1141;
	mov.b32 	%r1131, 64;
	// begin inline asm
	{
    .reg .pred p;
    and.b32 %r1129, %r1133, %r1131;    setp.ne.u32 p, %r1129, 0;
    vote.ballot.sync.b32 %r1129, p, 0xffffffff;
    @!p not.b32 %r1129, %r1129;
}

	// end inline asm
	and.b32  	%r1143, %r1129, %r1142;
	mov.b32 	%r1134, 128;
	// begin inline asm
	{
    .reg .pred p;
    and.b32 %r1132, %r1133, %r1134;    setp.ne.u32 p, %r1132, 0;
    vote.ballot.sync.b32 %r1132, p, 0xffffffff;
    @!p not.b32 %r1132, %r1132;
}

	// end inline asm
	and.b32  	%r1144, %r1132, %r1143;
	clz.b32 	%r1145, %r1144;
	sub.s32 	%r259, 31, %r1145;
	and.b32  	%r1146, %r878, %r1144;
	popc.b32 	%r260, %r1146;
	setp.ne.s32 	%p117, %r443, %r259;
	mov.b32 	%r2235, 0;
	@%p117 bra 	$L__BB35_193;
	shl.b32 	%r1147, %r1133, 2;
	add.s32 	%r1148, %r219, %r1147;
	atom.shared.add.u32 	%r2235, [%r1148], %r260;
$L__BB35_193:
	ld.param.u32 	%r2102, [_ZN3cub18CUB_300001_SM_10006detail10radix_sort29DeviceRadixSortOnesweepKernelINS1_5radix10policy_hubIiiyE10Policy1000ELNS0_9SortOrderE0EiiyiiNS1_21identity_decomposer_tEEEvPT5_SB_PT3_PKSC_PT1_PKSG_PT2_PKSK_T4_iiT6__param_9];
	shfl.sync.idx.b32	%r1174|%p118, %r2235, %r259, 31, -1;
	add.s32 	%r263, %r260, %r1174;
	shr.u32 	%r1175, %r2221, %r2102;
	and.b32  	%r1171, %r1175, %r221;
	mov.b32 	%r1151, 1;
	// begin inline asm
	{
    .reg .pred p;
    and.b32 %r1149, %r1171, %r1151;    setp.ne.u32 p, %r1149, 0;
    vote.ballot.sync.b32 %r1149, p, 0xffffffff;
    @!p not.b32 %r1149, %r1149;
}

	// end inline asm
	mov.b32 	%r1154, 2;
	// begin inline asm
	{
    .reg .pred p;
    and.b32 %r1152, %r1171, %r1154;    setp.ne.u32 p, %r1152, 0;
    vote.ballot.sync.b32 %r1152, p, 0xffffffff;
    @!p not.b32 %r1152, %r1152;
}

	// end inline asm
	and.b32  	%r1176, %r1152, %r1149;
	mov.b32 	%r1157, 4;
	// begin inline asm
	{
    .reg .pred p;
    and.b32 %r1155, %r1171, %r1157;    setp.ne.u32 p, %r1155, 0;
    vote.ballot.sync.b32 %r1155, p, 0xffffffff;
    @!p not.b32 %r1155, %r1155;
}

	// end inline asm
	and.b32  	%r1177, %r1155, %r1176;
	mov.b32 	%r1160, 8;
	// begin inline asm
	{
    .reg .pred p;
    and.b32 %r1158, %r1171, %r1160;    setp.ne.u32 p, %r1158, 0;
    vote.ballot.sync.b32 %r1158, p, 0xffffffff;
    @!p not.b32 %r1158, %r1158;
}

	// end inline asm
	and.b32  	%r1178, %r1158, %r1177;
	mov.b32 	%r1163, 16;
	// begin inline asm
	{
    .reg .pred p;
    and.b32 %r1161, %r1171, %r1163;    setp.ne.u32 p, %r1161, 0;
    vote.ballot.sync.b32 %r1161, p, 0xffffffff;
    @!p not.b32 %r1161, %r1161;
}

	// end inline asm
	and.b32  	%r1179, %r1161, %r1178;
	mov.b32 	%r1166, 32;
	// begin inline asm
	{
    .reg .pred p;
    and.b32 %r1164, %r1171, %r1166;    setp.ne.u32 p, %r1164, 0;
    vote.ballot.sync.b32 %r1164, p, 0xffffffff;
    @!p not.b32 %r1164, %r1164;
}

	// end inline asm
	and.b32  	%r1180, %r1164, %r1179;
	mov.b32 	%r1169, 64;
	// begin inline asm
	{
    .reg .pred p;
    and.b32 %r1167, %r1171, %r1169;    setp.ne.u32 p, %r1167, 0;
    vote.ballot.sync.b32 %r1167, p, 0xffffffff;
    @!p not.b32 %r1167, %r1167;
}

	// end inline asm
	and.b32  	%r1181, %r1167, %r1180;
	mov.b32 	%r1172, 128;
	// begin inline asm
	{
    .reg .pred p;
    and.b32 %r1170, %r1171, %r1172;    setp.ne.u32 p, %r1170, 0;
    vote.ballot.sync.b32 %r1170, p, 0xffffffff;
    @!p not.b32 %r1170, %r1170;
}

	// end inline asm
	and.b32  	%r1182, %r1170, %r1181;
	clz.b32 	%r1183, %r1182;
	sub.s32 	%r265, 31, %r1183;
	and.b32  	%r1184, %r878, %r1182;
	popc.b32 	%r266, %r1184;
	setp.ne.s32 	%p119, %r443, %r265;
	mov.b32 	%r2236, 0;
	@%p119 bra 	$L__BB35_195;
	shl.b32 	%r1185, %r1171, 2;
	add.s32 	%r1186, %r219, %r1185;
	atom.shared.add.u32 	%r2236, [%r1186], %r266;
$L__BB35_195:
	ld.param.u32 	%r2103, [_ZN3cub18CUB_300001_SM_10006detail10radix_sort29DeviceRadixSortOnesweepKernelINS1_5radix10policy_hubIiiyE10Policy1000ELNS0_9SortOrderE0EiiyiiNS1_21identity_decomposer_tEEEvPT5_SB_PT3_PKSC_PT1_PKSG_PT2_PKSK_T4_iiT6__param_9];
	shfl.sync.idx.b32	%r1212|%p120, %r2236, %r265, 31, -1;
	add.s32 	%r269, %r266, %r1212;
	shr.u32 	%r1213, %r2220, %r2103;
	and.b32  	%r1209, %r1213, %r221;
	mov.b32 	%r1189, 1;
	// begin inline asm
	{
    .reg .pred p;
    and.b32 %r1187, %r1209, %r1189;    setp.ne.u32 p, %r1187, 0;
    vote.ballot.sync.b32 %r1187, p, 0xffffffff;
    @!p not.b32 %r1187, %r1187;
}

	// end inline asm
	mov.b32 	%r1192, 2;
	// begin inline asm
	{
    .reg .pred p;
    and.b32 %r1190, %r1209, %r1192;    setp.ne.u32 p, %r1190, 0;
    vote.ballot.sync.b32 %r1190, p, 0xffffffff;
    @!p not.b32 %r1190, %r1190;
}

	// end inline asm
	and.b32  	%r1214, %r1190, %r1187;
	mov.b32 	%r1195, 4;
	// begin inline asm
	{
    .reg .pred p;
    and.b32 %r1193, %r1209, %r1195;    setp.ne.u32 p, %r1193, 0;
    vote.ballot.sync.b32 %r1193, p, 0xffffffff;
    @!p not.b32 %r1193, %r1193;
}

	// end inline asm
	and.b32  	%r1215, %r1193, %r1214;
	mov.b32 	%r1198, 8;
	// begin inline asm
	{
    .reg .pred p;
    and.b32 %r1196, %r1209, %r1198;    setp.ne.u32 p, %r1196, 0;
    vote.ballot.sync.b32 %r1196, p, 0xffffffff;
    @!p not.b32 %r1196, %r1196;
}

	// end inline asm
	and.b32  	%r1216, %r1196, %r1215;
	mov.b32 	%r1201, 16;
	// begin inline asm
	{
    .reg .pred p;
    and.b32 %r1199, %r1209, %r1201;    setp.ne.u32 p, %r1199, 0;
    vote.ballot.sync.b32 %r1199, p, 0xffffffff;
    @!p not.b32 %r1199, %r1199;
}

	// end inline asm
	and.b32  	%r1217, %r1199, %r1216;
	mov.b32 	%r1204, 32;
	// begin inline asm
	{
    .reg .pred p;
    and.b32 %r1202, %r1209, %r1204;    setp.ne.u32 p, %r1202, 0;
    vote.ballot.sync.b32 %r1202, p, 0xffffffff;
    @!p not.b32 %r1202, %r1202;
}

	// end inline asm
	and.b32  	%r1218, %r1202, %r1217;
	mov.b32 	%r1207, 64;
	// begin inline asm
	{
    .reg .pred p;
    and.b32 %r1205, %r1209, %r1207;    setp.ne.u32 p, %r1205, 0;
    vote.ballot.sync.b32 %r1205, p, 0xffffffff;
    @!p not.b32 %r1205, %r1205;
}

	// end inline asm
	and.b32  	%r1219, %r1205, %r1218;
	mov.b32 	%r1210, 128;
	// begin inline asm
	{
    .reg .pred p;
    and.b32 %r1208, %r1209, %r1210;    setp.ne.u32 p, %r1208, 0;
    vote.ballot.sync.b32 %r1208, p, 0xffffffff;
    @!p not.b32 %r1208, %r1208;
}

	// end inline asm
	and.b32  	%r1220, %r1208, %r1219;
	clz.b32 	%r1221, %r1220;
	sub.s32 	%r271, 31, %r1221;
	and.b32  	%r1222, %r878, %r1220;
	popc.b32 	%r272, %r1222;
	setp.ne.s32 	%p121, %r443, %r271;
	mov.b32 	%r2237, 0;
	@%p121 bra 	$L__BB35_197;
	shl.b32 	%r1223, %r1209, 2;
	add.s32 	%r1224, %r219, %r1223;
	atom.shared.add.u32 	%r2237, [%r1224], %r272;
$L__BB35_197:
	ld.param.u32 	%r2104, [_ZN3cub18CUB_300001_SM_10006detail10radix_sort29DeviceRadixSortOnesweepKernelINS1_5radix10policy_hubIiiyE10Policy1000ELNS0_9SortOrderE0EiiyiiNS1_21identity_decomposer_tEEEvPT5_SB_PT3_PKSC_PT1_PKSG_PT2_PKSK_T4_iiT6__param_9];
	shfl.sync.idx.b32	%r1250|%p122, %r2237, %r271, 31, -1;
	add.s32 	%r275, %r272, %r1250;
	shr.u32 	%r1251, %r2219, %r2104;
	and.b32  	%r1247, %r1251, %r221;
	mov.b32 	%r1227, 1;
	// begin inline asm
	{
    .reg .pred p;
    and.b32 %r1225, %r1247, %r1227;    setp.ne.u32 p, %r1225, 0;
    vote.ballot.sync.b32 %r1225, p, 0xffffffff;
    @!p not.b32 %r1225, %r1225;
}

	// end inline asm
	mov.b32 	%r1230, 2;
	// begin inline asm
	{
    .reg .pred p;
    and.b32 %r1228, %r1247, %r1230;    setp.ne.u32 p, %r1228, 0;
    vote.ballot.sync.b32 %r1228, p, 0xffffffff;
    @!p not.b32 %r1228, %r1228;
}

	// end inline asm
	and.b32  	%r1252, %r1228, %r1225;
	mov.b32 	%r1233, 4;
	// begin inline asm
	{
    .reg .pred p;
    and.b32 %r1231, %r1247, %r1233;    setp.ne.u32 p, %r1231, 0;
    vote.ballot.sync.b32 %r1231, p, 0xffffffff;
    @!p not.b32 %r1231, %r1231;
}

	// end inline asm
	and.b32  	%r1253, %r1231, %r1252;
	mov.b32 	%r1236, 8;
	// begin inline asm
	{
    .reg .pred p;
    and.b32 %r1234, %r1247, %r1236;    setp.ne.u32 p, %r1234, 0;
    vote.ballot.sync.b32 %r1234, p, 0xffffffff;
    @!p not.b32 %r1234, %r1234;
}

	// end inline asm
	and.b32  	%r1254, %r1234, %r1253;
	mov.b32 	%r1239, 16;
	// begin inline asm
	{
    .reg .pred p;
    and.b32 %r1237, %r1247, %r1239;    setp.ne.u32 p, %r1237, 0;
    vote.ballot.sync.b32 %r1237, p, 0xffffffff;
    @!p not.b32 %r1237, %r1237;
}

	// end inline asm
	and.b32  	%r1255, %r1237, %r1254;
	mov.b32 	%r1242, 32;
	// begin inline asm
	{
    .reg .pred p;
    and.b32 %r1240, %r1247, %r1242;    setp.ne.u32 p, %r1240, 0;
    vote.ballot.sync.b32 %r1240, p, 0xffffffff;
    @!p not.b32 %r1240, %r1240;
}

	// end inline asm
	and.b32  	%r1256, %r1240, %r1255;
	mov.b32 	%r1245, 64;
	// begin inline asm
	{
    .reg .pred p;
    and.b32 %r1243, %r1247, %r1245;    setp.ne.u32 p, %r1243, 0;
    vote.ballot.sync.b32 %r1243, p, 0xffffffff;
    @!p not.b32 %r1243, %r1243;
}

	// end inline asm
	and.b32  	%r1257, %r1243, %r1256;
	mov.b32 	%r1248, 128;
	// begin inline asm
	{
    .reg .pred p;
    and.b32 %r1246, %r1247, %r1248;    setp.ne.u32 p, %r1246, 0;
    vote.ballot.sync.b32 %r1246, p, 0xffffffff;
    @!p not.b32 %r1246, %r1246;
}

	// end inline asm
	and.b32  	%r1258, %r1246, %r1257;
	clz.b32 	%r1259, %r1258;
	sub.s32 	%r277, 31, %r1259;
	and.b32  	%r1260, %r878, %r1258;
	popc.b32 	%r278, %r1260;
	setp.ne.s32 	%p123, %r443, %r277;
	mov.b32 	%r2238, 0;
	@%p123 bra 	$L__BB35_199;
	shl.b32 	%r1265, %r1247, 2;
	add.s32 	%r1266, %r219, %r1265;
	atom.shared.add.u32 	%r2238, [%r1266], %r278;
$L__BB35_199:
	ld.param.u32 	%r2105, [_ZN3cub18CUB_300001_SM_10006detail10radix_sort29DeviceRadixSortOnesweepKernelINS1_5radix10policy_hubIiiyE10Policy1000ELNS0_9SortOrderE0EiiyiiNS1_21identity_decomposer_tEEEvPT5_SB_PT3_PKSC_PT1_PKSG_PT2_PKSK_T4_iiT6__param_9];
	shfl.sync.idx.b32	%r1292|%p124, %r2238, %r277, 31, -1;
	add.s32 	%r281, %r278, %r1292;
	shr.u32 	%r1293, %r2218, %r2105;
	and.b32  	%r1289, %r1293, %r221;
	mov.b32 	%r1269, 1;
	// begin inline asm
	{
    .reg .pred p;
    and.b32 %r1267, %r1289, %r1269;    setp.ne.u32 p, %r1267, 0;
    vote.ballot.sync.b32 %r1267, p, 0xffffffff;
    @!p not.b32 %r1267, %r1267;
}

	// end inline asm
	mov.b32 	%r1272, 2;
	// begin inline asm
	{
    .reg .pred p;
    and.b32 %r1270, %r1289, %r1272;    setp.ne.u32 p, %r1270, 0;
    vote.ballot.sync.b32 %r1270, p, 0xffffffff;
    @!p not.b32 %r1270, %r1270;
}

	// end inline asm
	and.b32  	%r1294, %r1270, %r1267;
	mov.b32 	%r1275, 4;
	// begin inline asm
	{
    .reg .pred p;
    and.b32 %r1273, %r1289, %r1275;    setp.ne.u32 p, %r1273, 0;
    vote.ballot.sync.b32 %r1273, p, 0xffffffff;
    @!p not.b32 %r1273, %r1273;
}

	// end inline asm
	and.b32  	%r1295, %r1273, %r1294;
	mov.b32 	%r1278, 8;
	// begin inline asm
	{
    .reg .pred p;
    and.b32 %r1276, %r1289, %r1278;    setp.ne.u32 p, %r1276, 0;
    vote.ballot.sync.b32 %r1276, p, 0xffffffff;
    @!p not.b32 %r1276, %r1276;
}

	// end inline asm
	and.b32  	%r1296, %r1276, %r1295;
	mov.b32 	%r1281, 16;
	// begin inline asm
	{
    .reg .pred p;
    and.b32 %r1279, %r1289, %r1281;    setp.ne.u32 p, %r1279, 0;
    vote.ballot.sync.b32 %r1279, p, 0xffffffff;
    @!p not.b32 %r1279, %r1279;
}

	// end inline asm
	and.b32  	%r1297, %r1279, %r1296;
	mov.b32 	%r1284, 32;
	// begin inline asm
	{
    .reg .pred p;
    and.b32 %r1282, %r1289, %r1284;    setp.ne.u32 p, %r1282, 0;
    vote.ballot.sync.b32 %r1282, p, 0xffffffff;
    @!p not.b32 %r1282, %r1282;
}

	// end inline asm
	and.b32  	%r1298, %r1282, %r1297;
	mov.b32 	%r1287, 64;
	// begin inline asm
	{
    .reg .pred p;
    and.b32 %r1285, %r1289, %r1287;    setp.ne.u32 p, %r1285, 0;
    vote.ballot.sync.b32 %r1285, p, 0xffffffff;
    @!p not.b32 %r1285, %r1285;
}

	// end inline asm
	and.b32  	%r1299, %r1285, %r1298;
	mov.b32 	%r1290, 128;
	// begin inline asm
	{
    .reg .pred p;
    and.b32 %r1288, %r1289, %r1290;    setp.ne.u32 p, %r1288, 0;
    vote.ballot.sync.b32 %r1288, p, 0xffffffff;
    @!p not.b32 %r1288, %r1288;
}

	// end inline asm
	and.b32  	%r1300, %r1288, %r1299;
	clz.b32 	%r1301, %r1300;
	sub.s32 	%r283, 31, %r1301;
	and.b32  	%r1302, %r878, %r1300;
	popc.b32 	%r284, %r1302;
	setp.ne.s32 	%p125, %r443, %r283;
	mov.b32 	%r2239, 0;
	@%p125 bra 	$L__BB35_201;
	shl.b32 	%r1307, %r1289, 2;
	add.s32 	%r1308, %r219, %r1307;
	atom.shared.add.u32 	%r2239, [%r1308], %r284;
$L__BB35_201:
	ld.param.u32 	%r2106, [_ZN3cub18CUB_300001_SM_10006detail10radix_sort29DeviceRadixSortOnesweepKernelINS1_5radix10policy_hubIiiyE10Policy1000ELNS0_9SortOrderE0EiiyiiNS1_21identity_decomposer_tEEEvPT5_SB_PT3_PKSC_PT1_PKSG_PT2_PKSK_T4_iiT6__param_9];
	shfl.sync.idx.b32	%r1334|%p126, %r2239, %r283, 31, -1;
	add.s32 	%r287, %r284, %r1334;
	shr.u32 	%r1335, %r2217, %r2106;
	and.b32  	%r1331, %r1335, %r221;
	mov.b32 	%r1311, 1;
	// begin inline asm
	{
    .reg .pred p;
    and.b32 %r1309, %r1331, %r1311;    setp.ne.u32 p, %r1309, 0;
    vote.ballot.sync.b32 %r1309, p, 0xffffffff;
    @!p not.b32 %r1309, %r1309;
}

	// end inline asm
	mov.b32 	%r1314, 2;
	// begin inline asm
	{
    .reg .pred p;
    and.b32 %r1312, %r1331, %r1314;    setp.ne.u32 p, %r1312, 0;
    vote.ballot.sync.b32 %r1312, p, 0xffffffff;
    @!p not.b32 %r1312, %r1312;
}

	// end inline asm
	and.b32  	%r1336, %r1312, %r1309;
	mov.b32 	%r1317, 4;
	// begin inline asm
	{
    .reg .pred p;
    and.b32 %r1315, %r1331, %r1317;    setp.ne.u32 p, %r1315, 0;
    vote.ballot.sync.b32 %r1315, p, 0xffffffff;
    @!p not.b32 %r1315, %r1315;
}

	// end inline asm
	and.b32  	%r1337, %r1315, %r1336;
	mov.b32 	%r1320, 8;
	// begin inline asm
	{
    .reg .pred p;
    and.b32 %r1318, %r1331, %r1320;    setp.ne.u32 p, %r1318, 0;
    vote.ballot.sync.b32 %r1318, p, 0xffffffff;
    @!p not.b32 %r1318, %r1318;
}

	// end inline asm
	and.b32  	%r1338, %r1318, %r1337;
	mov.b32 	%r1323, 16;
	// begin inline asm
	{
    .reg .pred p;
    and.b32 %r1321, %r1331, %r1323;    setp.ne.u32 p, %r1321, 0;
    vote.ballot.sync.b32 %r1321, p, 0xffffffff;
    @!p not.b32 %r1321, %r1321;
}

	// end inline asm
	and.b32  	%r1339, %r1321, %r1338;
	mov.b32 	%r1326, 32;
	// begin inline asm
	{
    .reg .pred p;
    and.b32 %r1324, %r1331, %r1326;    setp.ne.u32 p, %r1324, 0;
    vote.ballot.sync.b32 %r1324, p, 0xffffffff;
    @!p not.b32 %r1324, %r1324;
}

	// end inline asm
	and.b32  	%r1340, %r1324, %r1339;
	mov.b32 	%r1329, 64;
	// begin inline asm
	{
    .reg .pred p;
    and.b32 %r1327, %r1331, %r1329;    setp.ne.u32 p, %r1327, 0;
    vote.ballot.sync.b32 %r1327, p, 0xffffffff;
    @!p not.b32 %r1327, %r1327;
}

	// end inline asm
	and.b32  	%r1341, %r1327, %r1340;
	mov.b32 	%r1332, 128;
	// begin inline asm
	{
    .reg .pred p;
    and.b32 %r1330, %r1331, %r1332;    setp.ne.u32 p, %r1330, 0;
    vote.ballot.sync.b32 %r1330, p, 0xffffffff;
    @!p not.b32 %r1330, %r1330;
}

	// end inline asm
	and.b32  	%r1342, %r1330, %r1341;
	clz.b32 	%r1343, %r1342;
	sub.s32 	%r289, 31, %r1343;
	and.b32  	%r1344, %r878, %r1342;
	popc.b32 	%r290, %r1344;
	setp.ne.s32 	%p127, %r443, %r289;
	mov.b32 	%r2240, 0;
	@%p127 bra 	$L__BB35_203;
	shl.b32 	%r1349, %r1331, 2;
	add.s32 	%r1350, %r219, %r1349;
	atom.shared.add.u32 	%r2240, [%r1350], %r290;
$L__BB35_203:
	ld.param.u32 	%r2107, [_ZN3cub18CUB_300001_SM_10006detail10radix_sort29DeviceRadixSortOnesweepKernelINS1_5radix10policy_hubIiiyE10Policy1000ELNS0_9SortOrderE0EiiyiiNS1_21identity_decomposer_tEEEvPT5_SB_PT3_PKSC_PT1_PKSG_PT2_PKSK_T4_iiT6__param_9];
	shfl.sync.idx.b32	%r1376|%p128, %r2240, %r289, 31, -1;
	add.s32 	%r293, %r290, %r1376;
	shr.u32 	%r1377, %r2216, %r2107;
	and.b32  	%r1373, %r1377, %r221;
	mov.b32 	%r1353, 1;
	// begin inline asm
	{
    .reg .pred p;
    and.b32 %r1351, %r1373, %r1353;    setp.ne.u32 p, %r1351, 0;
    vote.ballot.sync.b32 %r1351, p, 0xffffffff;
    @!p not.b32 %r1351, %r1351;
}

	// end inline asm
	mov.b32 	%r1356, 2;
	// begin inline asm
	{
    .reg .pred p;
    and.b32 %r1354, %r1373, %r1356;    setp.ne.u32 p, %r1354, 0;
    vote.ballot.sync.b32 %r1354, p, 0xffffffff;
    @!p not.b32 %r1354, %r1354;
}

	// end inline asm
	and.b32  	%r1378, %r1354, %r1351;
	mov.b32 	%r1359, 4;
	// begin inline asm
	{
    .reg .pred p;
    and.b32 %r1357, %r1373, %r1359;    setp.ne.u32 p, %r1357, 0;
    vote.ballot.sync.b32 %r1357, p, 0xffffffff;
    @!p not.b32 %r1357, %r1357;
}

	// end inline asm
	and.b32  	%r1379, %r1357, %r1378;
	mov.b32 	%r1362, 8;
	// begin inline asm
	{
    .reg .pred p;
    and.b32 %r1360, %r1373, %r1362;    setp.ne.u32 p, %r1360, 0;
    vote.ballot.sync.b32 %r1360, p, 0xffffffff;
    @!p not.b32 %r1360, %r1360;
}

	// end inline asm
	and.b32  	%r1380, %r1360, %r1379;
	mov.b32 	%r1365, 16;
	// begin inline asm
	{
    .reg .pred p;
    and.b32 %r1363, %r1373, %r1365;    setp.ne.u32 p, %r1363, 0;
    vote.ballot.sync.b32 %r1363, p, 0xffffffff;
    @!p not.b32 %r1363, %r1363;
}

	// end inline asm
	and.b32  	%r1381, %r1363, %r1380;
	mov.b32 	%r1368, 32;
	// begin inline asm
	{
    .reg .pred p;
    and.b32 %r1366, %r1373, %r1368;    setp.ne.u32 p, %r1366, 0;
    vote.ballot.sync.b32 %r1366, p, 0xffffffff;
    @!p not.b32 %r1366, %r1366;
}

	// end inline asm
	and.b32  	%r1382, %r1366, %r1381;
	mov.b32 	%r1371, 64;
	// begin inline asm
	{
    .reg .pred p;
    and.b32 %r1369, %r1373, %r1371;    setp.ne.u32 p, %r1369, 0;
    vote.ballot.sync.b32 %r1369, p, 0xffffffff;
    @!p not.b32 %r1369, %r1369;
}

	// end inline asm
	and.b32  	%r1383, %r1369, %r1382;
	mov.b32 	%r1374, 128;
	// begin inline asm
	{
    .reg .pred p;
    and.b32 %r1372, %r1373, %r1374;    setp.ne.u32 p, %r1372, 0;
    vote.ballot.sync.b32 %r1372, p, 0xffffffff;
    @!p not.b32 %r1372, %r1372;
}

	// end inline asm
	and.b32  	%r1384, %r1372, %r1383;
	clz.b32 	%r1385, %r1384;
	sub.s32 	%r295, 31, %r1385;
	and.b32  	%r1386, %r878, %r1384;
	popc.b32 	%r296, %r1386;
	setp.ne.s32 	%p129, %r443, %r295;
	mov.b32 	%r2241, 0;
	@%p129 bra 	$L__BB35_205;
	shl.b32 	%r1391, %r1373, 2;
	add.s32 	%r1392, %r219, %r1391;
	atom.shared.add.u32 	%r2241, [%r1392], %r296;
$L__BB35_205:
	ld.param.u32 	%r2108, [_ZN3cub18CUB_300001_SM_10006detail10radix_sort29DeviceRadixSortOnesweepKernelINS1_5radix10policy_hubIiiyE10Policy1000ELNS0_9SortOrderE0EiiyiiNS1_21identity_decomposer_tEEEvPT5_SB_PT3_PKSC_PT1_PKSG_PT2_PKSK_T4_iiT6__param_9];
	shfl.sync.idx.b32	%r1418|%p130, %r2241, %r295, 31, -1;
	add.s32 	%r299, %r296, %r1418;
	shr.u32 	%r1419, %r2215, %r2108;
	and.b32  	%r1415, %r1419, %r221;
	mov.b32 	%r1395, 1;
	// begin inline asm
	{
    .reg .pred p;
    and.b32 %r1393, %r1415, %r1395;    setp.ne.u32 p, %r1393, 0;
    vote.ballot.sync.b32 %r1393, p, 0xffffffff;
    @!p not.b32 %r1393, %r1393;
}

	// end inline asm
	mov.b32 	%r1398, 2;
	// begin inline asm
	{
    .reg .pred p;
    and.b32 %r1396, %r1415, %r1398;    setp.ne.u32 p, %r1396, 0;
    vote.ballot.sync.b32 %r1396, p, 0xffffffff;
    @!p not.b32 %r1396, %r1396;
}

	// end inline asm
	and.b32  	%r1420, %r1396, %r1393;
	mov.b32 	%r1401, 4;
	// begin inline asm
	{
    .reg .pred p;
    and.b32 %r1399, %r1415, %r1401;    setp.ne.u32 p, %r1399, 0;
    vote.ballot.sync.b32 %r1399, p, 0xffffffff;
    @!p not.b32 %r1399, %r1399;
}

	// end inline asm
	and.b32  	%r1421, %r1399, %r1420;
	mov.b32 	%r1404, 8;
	// begin inline asm
	{
    .reg .pred p;
    and.b32 %r1402, %r1415, %r1404;    setp.ne.u32 p, %r1402, 0;
    vote.ballot.sync.b32 %r1402, p, 0xffffffff;
    @!p not.b32 %r1402, %r1402;
}

	// end inline asm
	and.b32  	%r1422, %r1402, %r1421;
	mov.b32 	%r1407, 16;
	// begin inline asm
	{
    .reg .pred p;
    and.b32 %r1405, %r1415, %r1407;    setp.ne.u32 p, %r1405, 0;
    vote.ballot.sync.b32 %r1405, p, 0xffffffff;
    @!p not.b32 %r1405, %r1405;
}

	// end inline asm
	and.b32  	%r1423, %r1405, %r1422;
	mov.b32 	%r1410, 32;
	// begin inline asm
	{
    .reg .pred p;
    and.b32 %r1408, %r1415, %r1410;    setp.ne.u32 p, %r1408, 0;
    vote.ballot.sync.b32 %r1408, p, 0xffffffff;
    @!p not.b32 %r1408, %r1408;
}

	// end inline asm
	and.b32  	%r1424, %r1408, %r1423;
	mov.b32 	%r1413, 64;
	// begin inline asm
	{
    .reg .pred p;
    and.b32 %r1411, %r1415, %r1413;    setp.ne.u32 p, %r1411, 0;
    vote.ballot.sync.b32 %r1411, p, 0xffffffff;
    @!p not.b32 %r1411, %r1411;
}

	// end inline asm
	and.b32  	%r1425, %r1411, %r1424;
	mov.b32 	%r1416, 128;
	// begin inline asm
	{
    .reg .pred p;
    and.b32 %r1414, %r1415, %r1416;    setp.ne.u32 p, %r1414, 0;
    vote.ballot.sync.b32 %r1414, p, 0xffffffff;
    @!p not.b32 %r1414, %r1414;
}

	// end inline asm
	and.b32  	%r1426, %r1414, %r1425;
	clz.b32 	%r1427, %r1426;
	sub.s32 	%r301, 31, %r1427;
	and.b32  	%r1428, %r878, %r1426;
	popc.b32 	%r302, %r1428;
	setp.ne.s32 	%p131, %r443, %r301;
	mov.b32 	%r2242, 0;
	@%p131 bra 	$L__BB35_207;
	shl.b32 	%r1433, %r1415, 2;
	add.s32 	%r1434, %r219, %r1433;
	atom.shared.add.u32 	%r2242, [%r1434], %r302;
$L__BB35_207:
	ld.param.u32 	%r2109, [_ZN3cub18CUB_300001_SM_10006detail10radix_sort29DeviceRadixSortOnesweepKernelINS1_5radix10policy_hubIiiyE10Policy1000ELNS0_9SortOrderE0EiiyiiNS1_21identity_decomposer_tEEEvPT5_SB_PT3_PKSC_PT1_PKSG_PT2_PKSK_T4_iiT6__param_9];
	shfl.sync.idx.b32	%r1460|%p132, %r2242, %r301, 31, -1;
	add.s32 	%r305, %r302, %r1460;
	shr.u32 	%r1461, %r2214, %r2109;
	and.b32  	%r1457, %r1461, %r221;
	mov.b32 	%r1437, 1;
	// begin inline asm
	{
    .reg .pred p;
    and.b32 %r1435, %r1457, %r1437;    setp.ne.u32 p, %r1435, 0;
    vote.ballot.sync.b32 %r1435, p, 0xffffffff;
    @!p not.b32 %r1435, %r1435;
}

	// end inline asm
	mov.b32 	%r1440, 2;
	// begin inline asm
	{
    .reg .pred p;
    and.b32 %r1438, %r1457, %r1440;    setp.ne.u32 p, %r1438, 0;
    vote.ballot.sync.b32 %r1438, p, 0xffffffff;
    @!p not.b32 %r1438, %r1438;
}

	// end inline asm
	and.b32  	%r1462, %r1438, %r1435;
	mov.b32 	%r1443, 4;
	// begin inline asm
	{
    .reg .pred p;
    and.b32 %r1441, %r1457, %r1443;    setp.ne.u32 p, %r1441, 0;
    vote.ballot.sync.b32 %r1441, p, 0xffffffff;
    @!p not.b32 %r1441, %r1441;
}

	// end inline asm
	and.b32  	%r1463, %r1441, %r1462;
	mov.b32 	%r1446, 8;
	// begin inline asm
	{
    .reg .pred p;
    and.b32 %r1444, %r1457, %r1446;    setp.ne.u32 p, %r1444, 0;
    vote.ballot.sync.b32 %r1444, p, 0xffffffff;
    @!p not.b32 %r1444, %r1444;
}

	// end inline asm
	and.b32  	%r1464, %r1444, %r1463;
	mov.b32 	%r1449, 16;
	// begin inline asm
	{
    .reg .pred p;
    and.b32 %r1447, %r1457, %r1449;    setp.ne.u32 p, %r1447, 0;
    vote.ballot.sync.b32 %r1447, p, 0xffffffff;
    @!p not.b32 %r1447, %r1447;
}

	// end inline asm
	and.b32  	%r1465, %r1447, %r1464;
	mov.b32 	%r1452, 32;
	// begin inline asm
	{
    .reg .pred p;
    and.b32 %r1450, %r1457, %r1452;    setp.ne.u32 p, %r1450, 0;
    vote.ballot.sync.b32 %r1450, p, 0xffffffff;
    @!p not.b32 %r1450, %r1450;
}

	// end inline asm
	and.b32  	%r1466, %r1450, %r1465;
	mov.b32 	%r1455, 64;
	// begin inline asm
	{
    .reg .pred p;
    and.b32 %r1453, %r1457, %r1455;    setp.ne.u32 p, %r1453, 0;
    vote.ballot.sync.b32 %r1453, p, 0xffffffff;
    @!p not.b32 %r1453, %r1453;
}

	// end inline asm
	and.b32  	%r1467, %r1453, %r1466;
	mov.b32 	%r1458, 128;
	// begin inline asm
	{
    .reg .pred p;
    and.b32 %r1456, %r1457, %r1458;    setp.ne.u32 p, %r1456, 0;
    vote.ballot.sync.b32 %r1456, p, 0xffffffff;
    @!p not.b32 %r1456, %r1456;
}

	// end inline asm
	and.b32  	%r1468, %r1456, %r1467;
	clz.b32 	%r1469, %r1468;
	sub.s32 	%r307, 31, %r1469;
	and.b32  	%r1470, %r878, %r1468;
	popc.b32 	%r308, %r1470;
	setp.ne.s32 	%p133, %r443, %r307;
	mov.b32 	%r2243, 0;
	@%p133 bra 	$L__BB35_209;
	shl.b32 	%r1475, %r1457, 2;
	add.s32 	%r1476, %r219, %r1475;
	atom.shared.add.u32 	%r2243, [%r1476], %r308;
$L__BB35_209:
	ld.param.u32 	%r2110, [_ZN3cub18CUB_300001_SM_10006detail10radix_sort29DeviceRadixSortOnesweepKernelINS1_5radix10policy_hubIiiyE10Policy1000ELNS0_9SortOrderE0EiiyiiNS1_21identity_decomposer_tEEEvPT5_SB_PT3_PKSC_PT1_PKSG_PT2_PKSK_T4_iiT6__param_9];
	shfl.sync.idx.b32	%r1502|%p134, %r2243, %r307, 31, -1;
	add.s32 	%r311, %r308, %r1502;
	shr.u32 	%r1503, %r2213, %r2110;
	and.b32  	%r1499, %r1503, %r221;
	mov.b32 	%r1479, 1;
	// begin inline asm
	{
    .reg .pred p;
    and.b32 %r1477, %r1499, %r1479;    setp.ne.u32 p, %r1477, 0;
    vote.ballot.sync.b32 %r1477, p, 0xffffffff;
    @!p not.b32 %r1477, %r1477;
}

	// end inline asm
	mov.b32 	%r1482, 2;
	// begin inline asm
	{
    .reg .pred p;
    and.b32 %r1480, %r1499, %r1482;    setp.ne.u32 p, %r1480, 0;
    vote.ballot.sync.b32 %r1480, p, 0xffffffff;
    @!p not.b32 %r1480, %r1480;
}

	// end inline asm
	and.b32  	%r1504, %r1480, %r1477;
	mov.b32 	%r1485, 4;
	// begin inline asm
	{
    .reg .pred p;
    and.b32 %r1483, %r1499, %r1485;    setp.ne.u32 p, %r1483, 0;
    vote.ballot.sync.b32 %r1483, p, 0xffffffff;
    @!p not.b32 %r1483, %r1483;
}

	// end inline asm
	and.b32  	%r1505, %r1483, %r1504;
	mov.b32 	%r1488, 8;
	// begin inline asm
	{
    .reg .pred p;
    and.b32 %r1486, %r1499, %r1488;    setp.ne.u32 p, %r1486, 0;
    vote.ballot.sync.b32 %r1486, p, 0xffffffff;
    @!p not.b32 %r1486, %r1486;
}

	// end inline asm
	and.b32  	%r1506, %r1486, %r1505;
	mov.b32 	%r1491, 16;
	// begin inline asm
	{
    .reg .pred p;
    and.b32 %r1489, %r1499, %r1491;    setp.ne.u32 p, %r1489, 0;
    vote.ballot.sync.b32 %r1489, p, 0xffffffff;
    @!p not.b32 %r1489, %r1489;
}

	// end inline asm
	and.b32  	%r1507, %r1489, %r1506;
	mov.b32 	%r1494, 32;
	// begin inline asm
	{
    .reg .pred p;
    and.b32 %r1492, %r1499, %r1494;    setp.ne.u32 p, %r1492, 0;
    vote.ballot.sync.b32 %r1492, p, 0xffffffff;
    @!p not.b32 %r1492, %r1492;
}

	// end inline asm
	and.b32  	%r1508, %r1492, %r1507;
	mov.b32 	%r1497, 64;
	// begin inline asm
	{
    .reg .pred p;
    and.b32 %r1495, %r1499, %r1497;    setp.ne.u32 p, %r1495, 0;
    vote.ballot.sync.b32 %r1495, p, 0xffffffff;
    @!p not.b32 %r1495, %r1495;
}

	// end inline asm
	and.b32  	%r1509, %r1495, %r1508;
	mov.b32 	%r1500, 128;
	// begin inline asm
	{
    .reg .pred p;
    and.b32 %r1498, %r1499, %r1500;    setp.ne.u32 p, %r1498, 0;
    vote.ballot.sync.b32 %r1498, p, 0xffffffff;
    @!p not.b32 %r1498, %r1498;
}

	// end inline asm
	and.b32  	%r1510, %r1498, %r1509;
	clz.b32 	%r1511, %r1510;
	sub.s32 	%r313, 31, %r1511;
	and.b32  	%r1512, %r878, %r1510;
	popc.b32 	%r314, %r1512;
	setp.ne.s32 	%p135, %r443, %r313;
	mov.b32 	%r2244, 0;
	@%p135 bra 	$L__BB35_211;
	shl.b32 	%r1517, %r1499, 2;
	add.s32 	%r1518, %r219, %r1517;
	atom.shared.add.u32 	%r2244, [%r1518], %r314;
$L__BB35_211:
	ld.param.u32 	%r2111, [_ZN3cub18CUB_300001_SM_10006detail10radix_sort29DeviceRadixSortOnesweepKernelINS1_5radix10policy_hubIiiyE10Policy1000ELNS0_9SortOrderE0EiiyiiNS1_21identity_decomposer_tEEEvPT5_SB_PT3_PKSC_PT1_PKSG_PT2_PKSK_T4_iiT6__param_9];
	shfl.sync.idx.b32	%r1544|%p136, %r2244, %r313, 31, -1;
	add.s32 	%r317, %r314, %r1544;
	shr.u32 	%r1545, %r2212, %r2111;
	and.b32  	%r1541, %r1545, %r221;
	mov.b32 	%r1521, 1;
	// begin inline asm
	{
    .reg .pred p;
    and.b32 %r1519, %r1541, %r1521;    setp.ne.u32 p, %r1519, 0;
    vote.ballot.sync.b32 %r1519, p, 0xffffffff;
    @!p not.b32 %r1519, %r1519;
}

	// end inline asm
	mov.b32 	%r1524, 2;
	// begin inline asm
	{
    .reg .pred p;
    and.b32 %r1522, %r1541, %r1524;    setp.ne.u32 p, %r1522, 0;
    vote.ballot.sync.b32 %r1522, p, 0xffffffff;
    @!p not.b32 %r1522, %r1522;
}

	// end inline asm
	and.b32  	%r1546, %r1522, %r1519;
	mov.b32 	%r1527, 4;
	// begin inline asm
	{
    .reg .pred p;
    and.b32 %r1525, %r1541, %r1527;    setp.ne.u32 p, %r1525, 0;
    vote.ballot.sync.b32 %r1525, p, 0xffffffff;
    @!p not.b32 %r1525, %r1525;
}

	// end inline asm
	and.b32  	%r1547, %r1525, %r1546;
	mov.b32 	%r1530, 8;
	// begin inline asm
	{
    .reg .pred p;
    and.b32 %r1528, %r1541, %r1530;    setp.ne.u32 p, %r1528, 0;
    vote.ballot.sync.b32 %r1528, p, 0xffffffff;
    @!p not.b32 %r1528, %r1528;
}

	// end inline asm
	and.b32  	%r1548, %r1528, %r1547;
	mov.b32 	%r1533, 16;
	// begin inline asm
	{
    .reg .pred p;
    and.b32 %r1531, %r1541, %r1533;    setp.ne.u32 p, %r1531, 0;
    vote.ballot.sync.b32 %r1531, p, 0xffffffff;
    @!p not.b32 %r1531, %r1531;
}

	// end inline asm
	and.b32  	%r1549, %r1531, %r1548;
	mov.b32 	%r1536, 32;
	// begin inline asm
	{
    .reg .pred p;
    and.b32 %r1534, %r1541, %r1536;    setp.ne.u32 p, %r1534, 0;
    vote.ballot.sync.b32 %r1534, p, 0xffffffff;
    @!p not.b32 %r1534, %r1534;
}

	// end inline asm
	and.b32  	%r1550, %r1534, %r1549;
	mov.b32 	%r1539, 64;
	// begin inline asm
	{
    .reg .pred p;
    and.b32 %r1537, %r1541, %r1539;    setp.ne.u32 p, %r1537, 0;
    vote.ballot.sync.b32 %r1537, p, 0xffffffff;
    @!p not.b32 %r1537, %r1537;
}

	// end inline asm
	and.b32  	%r1551, %r1537, %r1550;
	mov.b32 	%r1542, 128;
	// begin inline asm
	{
    .reg .pred p;
    and.b32 %r1540, %r1541, %r1542;    setp.ne.u32 p, %r1540, 0;
    vote.ballot.sync.b32 %r1540, p, 0xffffffff;
    @!p not.b32 %r1540, %r1540;
}

	// end inline asm
	and.b32  	%r1552, %r1540, %r1551;
	clz.b32 	%r1553, %r1552;
	sub.s32 	%r319, 31, %r1553;
	and.b32  	%r1554, %r878, %r1552;
	popc.b32 	%r320, %r1554;
	setp.ne.s32 	%p137, %r443, %r319;
	mov.b32 	%r2245, 0;
	@%p137 bra 	$L__BB35_213;
	shl.b32 	%r1559, %r1541, 2;
	add.s32 	%r1560, %r219, %r1559;
	atom.shared.add.u32 	%r2245, [%r1560], %r320;
$L__BB35_213:
	setp.gt.u32 	%p138, %r1, 255;
	shfl.sync.idx.b32	%r1561|%p139, %r2245, %r319, 31, -1;
	add.s32 	%r1562, %r320, %r1561;
	bar.sync 	0;
	shl.b32 	%r1563, %r227, 2;
	add.s32 	%r323, %r783, %r1563;
	st.shared.u32 	[%r323+-4], %r2228;
	shl.b32 	%r1565, %r233, 2;
	add.s32 	%r324, %r783, %r1565;
	st.shared.u32 	[%r324+-4], %r2227;
	shl.b32 	%r1566, %r239, 2;
	add.s32 	%r325, %r783, %r1566;
	st.shared.u32 	[%r325+-4], %r2226;
	shl.b32 	%r1567, %r245, 2;
	add.s32 	%r326, %r783, %r1567;
	st.shared.u32 	[%r326+-4], %r2225;
	shl.b32 	%r1568, %r251, 2;
	add.s32 	%r327, %r783, %r1568;
	st.shared.u32 	[%r327+-4], %r2224;
	shl.b32 	%r1569, %r257, 2;
	add.s32 	%r328, %r783, %r1569;
	st.shared.u32 	[%r328+-4], %r2223;
	shl.b32 	%r1570, %r263, 2;
	add.s32 	%r329, %r783, %r1570;
	st.shared.u32 	[%r329+-4], %r2222;
	shl.b32 	%r1571, %r269, 2;
	add.s32 	%r330, %r783, %r1571;
	st.shared.u32 	[%r330+-4], %r2221;
	shl.b32 	%r1572, %r275, 2;
	add.s32 	%r331, %r783, %r1572;
	st.shared.u32 	[%r331+-4], %r2220;
	shl.b32 	%r1573, %r281, 2;
	add.s32 	%r332, %r783, %r1573;
	st.shared.u32 	[%r332+-4], %r2219;
	shl.b32 	%r1574, %r287, 2;
	add.s32 	%r333, %r783, %r1574;
	st.shared.u32 	[%r333+-4], %r2218;
	shl.b32 	%r1575, %r293, 2;
	add.s32 	%r334, %r783, %r1575;
	st.shared.u32 	[%r334+-4], %r2217;
	shl.b32 	%r1576, %r299, 2;
	add.s32 	%r335, %r783, %r1576;
	st.shared.u32 	[%r335+-4], %r2216;
	shl.b32 	%r1577, %r305, 2;
	add.s32 	%r336, %r783, %r1577;
	st.shared.u32 	[%r336+-4], %r2215;
	shl.b32 	%r1578, %r311, 2;
	add.s32 	%r337, %r783, %r1578;
	st.shared.u32 	[%r337+-4], %r2214;
	shl.b32 	%r1579, %r317, 2;
	add.s32 	%r338, %r783, %r1579;
	st.shared.u32 	[%r338+-4], %r2213;
	shl.b32 	%r1580, %r1562, 2;
	add.s32 	%r339, %r783, %r1580;
	st.shared.u32 	[%r339+-4], %r2212;
	shl.b32 	%r1581, %r1, 3;
	add.s32 	%r1582, %r783, %r1581;
	add.s32 	%r340, %r1582, 26112;
	@%p138 bra 	$L__BB35_221;
	ld.param.u64 	%rd437, [_ZN3cub18CUB_300001_SM_10006detail10radix_sort29DeviceRadixSortOnesweepKernelINS1_5radix10policy_hubIiiyE10Policy1000ELNS0_9SortOrderE0EiiyiiNS1_21identity_decomposer_tEEEvPT5_SB_PT3_PKSC_PT1_PKSG_PT2_PKSK_T4_iiT6__param_3];
	cvta.to.global.u64 	%rd93, %rd437;
	shl.b64 	%rd94, %rd9, 3;
	add.s64 	%rd95, %rd93, %rd94;
	ld.global.u64 	%rd96, [%rd95];
	cvt.s64.s32 	%rd97, %r218;
	sub.s64 	%rd456, %rd96, %rd97;
	st.shared.u64 	[%r340], %rd456;
	setp.lt.s32 	%p140, %r3, 1;
	mov.u32 	%r2249, %r2174;
	@%p140 bra 	$L__BB35_220;
	mov.b32 	%r2247, -1;
	mov.u32 	%r2246, %r3;
	mov.u32 	%r2249, %r2174;
$L__BB35_216:
	ld.param.u64 	%rd430, [_ZN3cub18CUB_300001_SM_10006detail10radix_sort29DeviceRadixSortOnesweepKernelINS1_5radix10policy_hubIiiyE10Policy1000ELNS0_9SortOrderE0EiiyiiNS1_21identity_decomposer_tEEEvPT5_SB_PT3_PKSC_PT1_PKSG_PT2_PKSK_T4_iiT6__param_0];
	add.s32 	%r344, %r2246, -1;
	shl.b32 	%r1584, %r344, 8;
	add.s32 	%r1585, %r1584, %r1;
	cvta.to.global.u64 	%rd98, %rd430;
	mul.wide.s32 	%rd99, %r1585, 4;
	add.s64 	%rd19, %rd98, %rd99;
$L__BB35_217:
	membar.cta;
	ld.volatile.global.u32 	%r345, [%rd19];
	setp.eq.s32 	%p141, %r345, 0;
	@%p141 bra 	$L__BB35_217;
	and.b32  	%r1586, %r345, 1073741823;
	add.s32 	%r2249, %r1586, %r2249;
	setp.gt.s32 	%p142, %r345, -1;
	vote.sync.ballot.b32 	%r2247, %p142, %r2247;
	setp.gt.u32 	%p144, %r2246, 1;
	and.pred  	%p145, %p142, %p144;
	mov.u32 	%r2246, %r344;
	@%p145 bra 	$L__BB35_216;
	ld.shared.u64 	%rd456, [%r340];
$L__BB35_220:
	ld.param.u64 	%rd431, [_ZN3cub18CUB_300001_SM_10006detail10radix_sort29DeviceRadixSortOnesweepKernelINS1_5radix10policy_hubIiiyE10Policy1000ELNS0_9SortOrderE0EiiyiiNS1_21identity_decomposer_tEEEvPT5_SB_PT3_PKSC_PT1_PKSG_PT2_PKSK_T4_iiT6__param_0];
	or.b32  	%r1587, %r2249, -2147483648;
	cvta.to.global.u64 	%rd100, %rd431;
	shl.b32 	%r1588, %r3, 8;
	add.s32 	%r1589, %r1588, %r1;
	mul.wide.s32 	%rd101, %r1589, 4;
	add.s64 	%rd102, %rd100, %rd101;
	st.volatile.global.u32 	[%rd102], %r1587;
	sub.s32 	%r1590, %r2249, %r2174;
	cvt.s64.s32 	%rd103, %r1590;
	add.s64 	%rd104, %rd456, %rd103;
	st.shared.u64 	[%r340], %rd104;
$L__BB35_221:
	ld.param.u32 	%r2087, [_ZN3cub18CUB_300001_SM_10006detail10radix_sort29DeviceRadixSortOnesweepKernelINS1_5radix10policy_hubIiiyE10Policy1000ELNS0_9SortOrderE0EiiyiiNS1_21identity_decomposer_tEEEvPT5_SB_PT3_PKSC_PT1_PKSG_PT2_PKSK_T4_iiT6__param_8];
	ld.param.u64 	%rd434, [_ZN3cub18CUB_300001_SM_10006detail10radix_sort29DeviceRadixSortOnesweepKernelINS1_5radix10policy_hubIiiyE10Policy1000ELNS0_9SortOrderE0EiiyiiNS1_21identity_decomposer_tEEEvPT5_SB_PT3_PKSC_PT1_PKSG_PT2_PKSK_T4_iiT6__param_2];
	setp.gt.u32 	%p146, %r1, 255;
	mad.lo.s32 	%r349, %r3, 6528, 6528;
	setp.lt.s32 	%p147, %r349, %r2087;
	setp.eq.s64 	%p148, %rd434, 0;
	or.pred  	%p149, %p148, %p147;
	or.pred  	%p150, %p146, %p149;
	@%p150 bra 	$L__BB35_223;
	ld.param.u64 	%rd435, [_ZN3cub18CUB_300001_SM_10006detail10radix_sort29DeviceRadixSortOnesweepKernelINS1_5radix10policy_hubIiiyE10Policy1000ELNS0_9SortOrderE0EiiyiiNS1_21identity_decomposer_tEEEvPT5_SB_PT3_PKSC_PT1_PKSG_PT2_PKSK_T4_iiT6__param_2];
	ld.shared.u64 	%rd105, [%r340];
	cvt.s64.s32 	%rd106, %r2174;
	cvt.s64.s32 	%rd107, %r218;
	add.s64 	%rd108, %rd107, %rd106;
	add.s64 	%rd109, %rd108, %rd105;
	cvta.to.global.u64 	%rd110, %rd435;
	shl.b64 	%rd111, %rd9, 3;
	add.s64 	%rd112, %rd110, %rd111;
	st.global.u64 	[%rd112], %rd109;
$L__BB35_223:
	ld.param.u32 	%r2088, [_ZN3cub18CUB_300001_SM_10006detail10radix_sort29DeviceRadixSortOnesweepKernelINS1_5radix10policy_hubIiiyE10Policy1000ELNS0_9SortOrderE0EiiyiiNS1_21identity_decomposer_tEEEvPT5_SB_PT3_PKSC_PT1_PKSG_PT2_PKSK_T4_iiT6__param_8];
	ld.param.u64 	%rd438, [_ZN3cub18CUB_300001_SM_10006detail10radix_sort29DeviceRadixSortOnesweepKernelINS1_5radix10policy_hubIiiyE10Policy1000ELNS0_9SortOrderE0EiiyiiNS1_21identity_decomposer_tEEEvPT5_SB_PT3_PKSC_PT1_PKSG_PT2_PKSK_T4_iiT6__param_4];
	cvta.to.global.u64 	%rd22, %rd438;
	shl.b32 	%r1591, %r1, 2;
	add.s32 	%r350, %r783, %r1591;
	setp.gt.s32 	%p151, %r349, %r2088;
	bar.sync 	0;
	@%p151 bra 	$L__BB35_225;
	ld.param.u32 	%r2112, [_ZN3cub18CUB_300001_SM_10006detail10radix_sort29DeviceRadixSortOnesweepKernelINS1_5radix10policy_hubIiiyE10Policy1000ELNS0_9SortOrderE0EiiyiiNS1_21identity_decomposer_tEEEvPT5_SB_PT3_PKSC_PT1_PKSG_PT2_PKSK_T4_iiT6__param_9];
	ld.shared.u32 	%r1593, [%r350];
	shr.u32 	%r1594, %r1593, %r2112;
	and.b32  	%r1595, %r1594, %r221;
	shl.b32 	%r1596, %r1595, 3;
	add.s32 	%r1598, %r783, 26112;
	add.s32 	%r1599, %r1598, %r1596;
	ld.shared.u64 	%rd113, [%r1599];
	add.s64 	%rd114, %rd113, %rd9;
	xor.b32  	%r1600, %r1593, -2147483648;
	shl.b64 	%rd115, %rd114, 2;
	add.s64 	%rd116, %rd22, %rd115;
	st.global.u32 	[%rd116], %r1600;
	bar.warp.sync 	-1;
	ld.shared.u32 	%r1601, [%r350+1536];
	shr.u32 	%r1602, %r1601, %r2112;
	and.b32  	%r1603, %r1602, %r221;
	shl.b32 	%r1604, %r1603, 3;
	add.s32 	%r1605, %r1598, %r1604;
	ld.shared.u64 	%rd117, [%r1605];
	add.s64 	%rd118, %rd117, %rd9;
	xor.b32  	%r1606, %r1601, -2147483648;
	shl.b64 	%rd119, %rd118, 2;
	add.s64 	%rd120, %rd22, %rd119;
	st.global.u32 	[%rd120+1536], %r1606;
	bar.warp.sync 	-1;
	ld.shared.u32 	%r1607, [%r350+3072];
	shr.u32 	%r1608, %r1607, %r2112;
	and.b32  	%r1609, %r1608, %r221;
	shl.b32 	%r1610, %r1609, 3;
	add.s32 	%r1611, %r1598, %r1610;
	ld.shared.u64 	%rd121, [%r1611];
	add.s64 	%rd122, %rd121, %rd9;
	xor.b32  	%r1612, %r1607, -2147483648;
	shl.b64 	%rd123, %rd122, 2;
	add.s64 	%rd124, %rd22, %rd123;
	st.global.u32 	[%rd124+3072], %r1612;
	bar.warp.sync 	-1;
	ld.shared.u32 	%r1613, [%r350+4608];
	shr.u32 	%r1614, %r1613, %r2112;
	and.b32  	%r1615, %r1614, %r221;
	shl.b32 	%r1616, %r1615, 3;
	add.s32 	%r1617, %r1598, %r1616;
	ld.shared.u64 	%rd125, [%r1617];
	add.s64 	%rd126, %rd125, %rd9;
	xor.b32  	%r1618, %r1613, -2147483648;
	shl.b64 	%rd127, %rd126, 2;
	add.s64 	%rd128, %rd22, %rd127;
	st.global.u32 	[%rd128+4608], %r1618;
	bar.warp.sync 	-1;
	ld.shared.u32 	%r1619, [%r350+6144];
	shr.u32 	%r1620, %r1619, %r2112;
	and.b32  	%r1621, %r1620, %r221;
	shl.b32 	%r1622, %r1621, 3;
	add.s32 	%r1623, %r1598, %r1622;
	ld.shared.u64 	%rd129, [%r1623];
	add.s64 	%rd130, %rd129, %rd9;
	xor.b32  	%r1624, %r1619, -2147483648;
	shl.b64 	%rd131, %rd130, 2;
	add.s64 	%rd132, %rd22, %rd131;
	st.global.u32 	[%rd132+6144], %r1624;
	bar.warp.sync 	-1;
	ld.shared.u32 	%r1625, [%r350+7680];
	shr.u32 	%r1626, %r1625, %r2112;
	and.b32  	%r1627, %r1626, %r221;
	shl.b32 	%r1628, %r1627, 3;
	add.s32 	%r1629, %r1598, %r1628;
	ld.shared.u64 	%rd133, [%r1629];
	add.s64 	%rd134, %rd133, %rd9;
	xor.b32  	%r1630, %r1625, -2147483648;
	shl.b64 	%rd135, %rd134, 2;
	add.s64 	%rd136, %rd22, %rd135;
	st.global.u32 	[%rd136+7680], %r1630;
	bar.warp.sync 	-1;
	ld.shared.u32 	%r1631, [%r350+9216];
	shr.u32 	%r1632, %r1631, %r2112;
	and.b32  	%r1633, %r1632, %r221;
	shl.b32 	%r1634, %r1633, 3;
	add.s32 	%r1635, %r1598, %r1634;
	ld.shared.u64 	%rd137, [%r1635];
	add.s64 	%rd138, %rd137, %rd9;
	xor.b32  	%r1636, %r1631, -2147483648;
	shl.b64 	%rd139, %rd138, 2;
	add.s64 	%rd140, %rd22, %rd139;
	st.global.u32 	[%rd140+9216], %r1636;
	bar.warp.sync 	-1;
	ld.shared.u32 	%r1637, [%r350+10752];
	shr.u32 	%r1638, %r1637, %r2112;
	and.b32  	%r1639, %r1638, %r221;
	shl.b32 	%r1640, %r1639, 3;
	add.s32 	%r1641, %r1598, %r1640;
	ld.shared.u64 	%rd141, [%r1641];
	add.s64 	%rd142, %rd141, %rd9;
	xor.b32  	%r1642, %r1637, -2147483648;
	shl.b64 	%rd143, %rd142, 2;
	add.s64 	%rd144, %rd22, %rd143;
	st.global.u32 	[%rd144+10752], %r1642;
	bar.warp.sync 	-1;
	ld.shared.u32 	%r1643, [%r350+12288];
	shr.u32 	%r1644, %r1643, %r2112;
	and.b32  	%r1645, %r1644, %r221;
	shl.b32 	%r1646, %r1645, 3;
	add.s32 	%r1647, %r1598, %r1646;
	ld.shared.u64 	%rd145, [%r1647];
	add.s64 	%rd146, %rd145, %rd9;
	xor.b32  	%r1648, %r1643, -2147483648;
	shl.b64 	%rd147, %rd146, 2;
	add.s64 	%rd148, %rd22, %rd147;
	st.global.u32 	[%rd148+12288], %r1648;
	bar.warp.sync 	-1;
	ld.shared.u32 	%r1649, [%r350+13824];
	shr.u32 	%r1650, %r1649, %r2112;
	and.b32  	%r1651, %r1650, %r221;
	shl.b32 	%r1652, %r1651, 3;
	add.s32 	%r1653, %r1598, %r1652;
	ld.shared.u64 	%rd149, [%r1653];
	add.s64 	%rd150, %rd149, %rd9;
	xor.b32  	%r1654, %r1649, -2147483648;
	shl.b64 	%rd151, %rd150, 2;
	add.s64 	%rd152, %rd22, %rd151;
	st.global.u32 	[%rd152+13824], %r1654;
	bar.warp.sync 	-1;
	ld.shared.u32 	%r1655, [%r350+15360];
	shr.u32 	%r1656, %r1655, %r2112;
	and.b32  	%r1657, %r1656, %r221;
	shl.b32 	%r1658, %r1657, 3;
	add.s32 	%r1659, %r1598, %r1658;
	ld.shared.u64 	%rd153, [%r1659];
	add.s64 	%rd154, %rd153, %rd9;
	xor.b32  	%r1660, %r1655, -2147483648;
	shl.b64 	%rd155, %rd154, 2;
	add.s64 	%rd156, %rd22, %rd155;
	st.global.u32 	[%rd156+15360], %r1660;
	bar.warp.sync 	-1;
	ld.shared.u32 	%r1661, [%r350+16896];
	shr.u32 	%r1662, %r1661, %r2112;
	and.b32  	%r1663, %r1662, %r221;
	shl.b32 	%r1664, %r1663, 3;
	add.s32 	%r1665, %r1598, %r1664;
	ld.shared.u64 	%rd157, [%r1665];
	add.s64 	%rd158, %rd157, %rd9;
	xor.b32  	%r1666, %r1661, -2147483648;
	shl.b64 	%rd159, %rd158, 2;
	add.s64 	%rd160, %rd22, %rd159;
	st.global.u32 	[%rd160+16896], %r1666;
	bar.warp.sync 	-1;
	ld.shared.u32 	%r1667, [%r350+18432];
	shr.u32 	%r1668, %r1667, %r2112;
	and.b32  	%r1669, %r1668, %r221;
	shl.b32 	%r1670, %r1669, 3;
	add.s32 	%r1671, %r1598, %r1670;
	ld.shared.u64 	%rd161, [%r1671];
	add.s64 	%rd162, %rd161, %rd9;
	xor.b32  	%r1672, %r1667, -2147483648;
	shl.b64 	%rd163, %rd162, 2;
	add.s64 	%rd164, %rd22, %rd163;
	st.global.u32 	[%rd164+18432], %r1672;
	bar.warp.sync 	-1;
	ld.shared.u32 	%r1673, [%r350+19968];
	shr.u32 	%r1674, %r1673, %r2112;
	and.b32  	%r1675, %r1674, %r221;
	shl.b32 	%r1676, %r1675, 3;
	add.s32 	%r1677, %r1598, %r1676;
	ld.shared.u64 	%rd165, [%r1677];
	add.s64 	%rd166, %rd165, %rd9;
	xor.b32  	%r1678, %r1673, -2147483648;
	shl.b64 	%rd167, %rd166, 2;
	add.s64 	%rd168, %rd22, %rd167;
	st.global.u32 	[%rd168+19968], %r1678;
	bar.warp.sync 	-1;
	ld.shared.u32 	%r1679, [%r350+21504];
	shr.u32 	%r1680, %r1679, %r2112;
	and.b32  	%r1681, %r1680, %r221;
	shl.b32 	%r1682, %r1681, 3;
	add.s32 	%r1683, %r1598, %r1682;
	ld.shared.u64 	%rd169, [%r1683];
	add.s64 	%rd170, %rd169, %rd9;
	xor.b32  	%r1684, %r1679, -2147483648;
	shl.b64 	%rd171, %rd170, 2;
	add.s64 	%rd172, %rd22, %rd171;
	st.global.u32 	[%rd172+21504], %r1684;
	bar.warp.sync 	-1;
	ld.shared.u32 	%r1685, [%r350+23040];
	shr.u32 	%r1686, %r1685, %r2112;
	and.b32  	%r1687, %r1686, %r221;
	shl.b32 	%r1688, %r1687, 3;
	add.s32 	%r1689, %r1598, %r1688;
	ld.shared.u64 	%rd173, [%r1689];
	add.s64 	%rd174, %rd173, %rd9;
	xor.b32  	%r1690, %r1685, -2147483648;
	shl.b64 	%rd175, %rd174, 2;
	add.s64 	%rd176, %rd22, %rd175;
	st.global.u32 	[%rd176+23040], %r1690;
	bar.warp.sync 	-1;
	ld.shared.u32 	%r1691, [%r350+24576];
	shr.u32 	%r1692, %r1691, %r2112;
	and.b32  	%r1693, %r1692, %r221;
	shl.b32 	%r1694, %r1693, 3;
	add.s32 	%r1695, %r1598, %r1694;
	ld.shared.u64 	%rd177, [%r1695];
	add.s64 	%rd178, %rd177, %rd9;
	xor.b32  	%r1696, %r1691, -2147483648;
	shl.b64 	%rd179, %rd178, 2;
	add.s64 	%rd180, %rd22, %rd179;
	st.global.u32 	[%rd180+24576], %r1696;
	bar.warp.sync 	-1;
	bra.uni 	$L__BB35_260;
$L__BB35_225:
	ld.param.u32 	%r2089, [_ZN3cub18CUB_300001_SM_10006detail10radix_sort29DeviceRadixSortOnesweepKernelINS1_5radix10policy_hubIiiyE10Policy1000ELNS0_9SortOrderE0EiiyiiNS1_21identity_decomposer_tEEEvPT5_SB_PT3_PKSC_PT1_PKSG_PT2_PKSK_T4_iiT6__param_8];
	mad.lo.s32 	%r351, %r3, -6528, %r2089;
	setp.ge.s32 	%p152, %r1, %r351;
	@%p152 bra 	$L__BB35_227;
	ld.param.u32 	%r2113, [_ZN3cub18CUB_300001_SM_10006detail10radix_sort29DeviceRadixSortOnesweepKernelINS1_5radix10policy_hubIiiyE10Policy1000ELNS0_9SortOrderE0EiiyiiNS1_21identity_decomposer_tEEEvPT5_SB_PT3_PKSC_PT1_PKSG_PT2_PKSK_T4_iiT6__param_9];
	ld.shared.u32 	%r1697, [%r350];
	shr.u32 	%r1698, %r1697, %r2113;
	and.b32  	%r1699, %r1698, %r221;
	shl.b32 	%r1700, %r1699, 3;
	add.s32 	%r1702, %r783, %r1700;
	ld.shared.u64 	%rd181, [%r1702+26112];
	xor.b32  	%r1703, %r1697, -2147483648;
	add.s64 	%rd182, %rd181, %rd9;
	shl.b64 	%rd183, %rd182, 2;
	add.s64 	%rd184, %rd22, %rd183;
	st.global.u32 	[%rd184], %r1703;
$L__BB35_227:
	bar.warp.sync 	-1;
	add.s32 	%r1704, %r1, 384;
	setp.ge.s32 	%p153, %r1704, %r351;
	@%p153 bra 	$L__BB35_229;
	ld.param.u32 	%r2114, [_ZN3cub18CUB_300001_SM_10006detail10radix_sort29DeviceRadixSortOnesweepKernelINS1_5radix10policy_hubIiiyE10Policy1000ELNS0_9SortOrderE0EiiyiiNS1_21identity_decomposer_tEEEvPT5_SB_PT3_PKSC_PT1_PKSG_PT2_PKSK_T4_iiT6__param_9];
	ld.shared.u32 	%r1705, [%r350+1536];
	shr.u32 	%r1706, %r1705, %r2114;
	and.b32  	%r1707, %r1706, %r221;
	shl.b32 	%r1708, %r1707, 3;
	add.s32 	%r1710, %r783, %r1708;
	ld.shared.u64 	%rd185, [%r1710+26112];
	xor.b32  	%r1711, %r1705, -2147483648;
	add.s64 	%rd186, %rd185, %rd9;
	shl.b64 	%rd187, %rd186, 2;
	add.s64 	%rd188, %rd22, %rd187;
	st.global.u32 	[%rd188+1536], %r1711;
$L__BB35_229:
	bar.warp.sync 	-1;
	add.s32 	%r1712, %r1, 768;
	setp.ge.s32 	%p154, %r1712, %r351;
	@%p154 bra 	$L__BB35_231;
	ld.param.u32 	%r2115, [_ZN3cub18CUB_300001_SM_10006detail10radix_sort29DeviceRadixSortOnesweepKernelINS1_5radix10policy_hubIiiyE10Policy1000ELNS0_9SortOrderE0EiiyiiNS1_21identity_decomposer_tEEEvPT5_SB_PT3_PKSC_PT1_PKSG_PT2_PKSK_T4_iiT6__param_9];
	ld.shared.u32 	%r1713, [%r350+3072];
	shr.u32 	%r1714, %r1713, %r2115;
	and.b32  	%r1715, %r1714, %r221;
	shl.b32 	%r1716, %r1715, 3;
	add.s32 	%r1718, %r783, %r1716;
	ld.shared.u64 	%rd189, [%r1718+26112];
	xor.b32  	%r1719, %r1713, -2147483648;
	add.s64 	%rd190, %rd189, %rd9;
	shl.b64 	%rd191, %rd190, 2;
	add.s64 	%rd192, %rd22, %rd191;
	st.global.u32 	[%rd192+3072], %r1719;
$L__BB35_231:
	bar.warp.sync 	-1;
	add.s32 	%r1720, %r1, 1152;
	setp.ge.s32 	%p155, %r1720, %r351;
	@%p155 bra 	$L__BB35_233;
	ld.param.u32 	%r2116, [_ZN3cub18CUB_300001_SM_10006detail10radix_sort29DeviceRadixSortOnesweepKernelINS1_5radix10policy_hubIiiyE10Policy1000ELNS0_9SortOrderE0EiiyiiNS1_21identity_decomposer_tEEEvPT5_SB_PT3_PKSC_PT1_PKSG_PT2_PKSK_T4_iiT6__param_9];
	ld.shared.u32 	%r1721, [%r350+4608];
	shr.u32 	%r1722, %r1721, %r2116;
	and.b32  	%r1723, %r1722, %r221;
	shl.b32 	%r1724, %r1723, 3;
	add.s32 	%r1726, %r783, %r1724;
	ld.shared.u64 	%rd193, [%r1726+26112];
	xor.b32  	%r1727, %r1721, -2147483648;
	add.s64 	%rd194, %rd193, %rd9;
	shl.b64 	%rd195, %rd194, 2;
	add.s64 	%rd196, %rd22, %rd195;
	st.global.u32 	[%rd196+4608], %r1727;
$L__BB35_233:
	bar.warp.sync 	-1;
	add.s32 	%r1728, %r1, 1536;
	setp.ge.s32 	%p156, %r1728, %r351;
	@%p156 bra 	$L__BB35_235;
	ld.param.u32 	%r2117, [_ZN3cub18CUB_300001_SM_10006detail10radix_sort29DeviceRadixSortOnesweepKernelINS1_5radix10policy_hubIiiyE10Policy1000ELNS0_9SortOrderE0EiiyiiNS1_21identity_decomposer_tEEEvPT5_SB_PT3_PKSC_PT1_PKSG_PT2_PKSK_T4_iiT6__param_9];
	ld.shared.u32 	%r1729, [%r350+6144];
	shr.u32 	%r1730, %r1729, %r2117;
	and.b32  	%r1731, %r1730, %r221;
	shl.b32 	%r1732, %r1731, 3;
	add.s32 	%r1734, %r783, %r1732;
	ld.shared.u64 	%rd197, [%r1734+26112];
	xor.b32  	%r1735, %r1729, -2147483648;
	add.s64 	%rd198, %rd197, %rd9;
	shl.b64 	%rd199, %rd198, 2;
	add.s64 	%rd200, %rd22, %rd199;
	st.global.u32 	[%rd200+6144], %r1735;
$L__BB35_235:
	bar.warp.sync 	-1;
	add.s32 	%r1736, %r1, 1920;
	setp.ge.s32 	%p157, %r1736, %r351;
	@%p157 bra 	$L__BB35_237;
	ld.param.u32 	%r2118, [_ZN3cub18CUB_300001_SM_10006detail10radix_sort29DeviceRadixSortOnesweepKernelINS1_5radix10policy_hubIiiyE10Policy1000ELNS0_9SortOrderE0EiiyiiNS1_21identity_decomposer_tEEEvPT5_SB_PT3_PKSC_PT1_PKSG_PT2_PKSK_T4_iiT6__param_9];
	ld.shared.u32 	%r1737, [%r350+7680];
	shr.u32 	%r1738, %r1737, %r2118;
	and.b32  	%r1739, %r1738, %r221;
	shl.b32 	%r1740, %r1739, 3;
	add.s32 	%r1742, %r783, %r1740;
	ld.shared.u64 	%rd201, [%r1742+26112];
	xor.b32  	%r1743, %r1737, -2147483648;
	add.s64 	%rd202, %rd201, %rd9;
	shl.b64 	%rd203, %rd202, 2;
	add.s64 	%rd204, %rd22, %rd203;
	st.global.u32 	[%rd204+7680], %r1743;
$L__BB35_237:
	bar.warp.sync 	-1;
	add.s32 	%r1744, %r1, 2304;
	setp.ge.s32 	%p158, %r1744, %r351;
	@%p158 bra 	$L__BB35_239;
	ld.param.u32 	%r2119, [_ZN3cub18CUB_300001_SM_10006detail10radix_sort29DeviceRadixSortOnesweepKernelINS1_5radix10policy_hubIiiyE10Policy1000ELNS0_9SortOrderE0EiiyiiNS1_21identity_decomposer_tEEEvPT5_SB_PT3_PKSC_PT1_PKSG_PT2_PKSK_T4_iiT6__param_9];
	ld.shared.u32 	%r1745, [%r350+9216];
	shr.u32 	%r1746, %r1745, %r2119;
	and.b32  	%r1747, %r1746, %r221;
	shl.b32 	%r1748, %r1747, 3;
	add.s32 	%r1750, %r783, %r1748;
	ld.shared.u64 	%rd205, [%r1750+26112];
	xor.b32  	%r1751, %r1745, -2147483648;
	add.s64 	%rd206, %rd205, %rd9;
	shl.b64 	%rd207, %rd206, 2;
	add.s64 	%rd208, %rd22, %rd207;
	st.global.u32 	[%rd208+9216], %r1751;
$L__BB35_239:
	bar.warp.sync 	-1;
	add.s32 	%r1752, %r1, 2688;
	setp.ge.s32 	%p159, %r1752, %r351;
	@%p159 bra 	$L__BB35_241;
	ld.param.u32 	%r2120, [_ZN3cub18CUB_300001_SM_10006detail10radix_sort29DeviceRadixSortOnesweepKernelINS1_5radix10policy_hubIiiyE10Policy1000ELNS0_9SortOrderE0EiiyiiNS1_21identity_decomposer_tEEEvPT5_SB_PT3_PKSC_PT1_PKSG_PT2_PKSK_T4_iiT6__param_9];
	ld.shared.u32 	%r1753, [%r350+10752];
	shr.u32 	%r1754, %r1753, %r2120;
	and.b32  	%r1755, %r1754, %r221;
	shl.b32 	%r1756, %r1755, 3;
	add.s32 	%r1758, %r783, %r1756;
	ld.shared.u64 	%rd209, [%r1758+26112];
	xor.b32  	%r1759, %r1753, -2147483648;
	add.s64 	%rd210, %rd209, %rd9;
	shl.b64 	%rd211, %rd210, 2;
	add.s64 	%rd212, %rd22, %rd211;
	st.global.u32 	[%rd212+10752], %r1759;
$L__BB35_241:
	bar.warp.sync 	-1;
	or.b32  	%r1760, %r1, 3072;
	setp.ge.s32 	%p160, %r1760, %r351;
	@%p160 bra 	$L__BB35_243;
	ld.param.u32 	%r2121, [_ZN3cub18CUB_300001_SM_10006detail10radix_sort29DeviceRadixSortOnesweepKernelINS1_5radix10policy_hubIiiyE10Policy1000ELNS0_9SortOrderE0EiiyiiNS1_21identity_decomposer_tEEEvPT5_SB_PT3_PKSC_PT1_PKSG_PT2_PKSK_T4_iiT6__param_9];
	ld.shared.u32 	%r1761, [%r350+12288];
	shr.u32 	%r1762, %r1761, %r2121;
	and.b32  	%r1763, %r1762, %r221;
	shl.b32 	%r1764, %r1763, 3;
	add.s32 	%r1766, %r783, %r1764;
	ld.shared.u64 	%rd213, [%r1766+26112];
	xor.b32  	%r1767, %r1761, -2147483648;
	add.s64 	%rd214, %rd213, %rd9;
	shl.b64 	%rd215, %rd214, 2;
	add.s64 	%rd216, %rd22, %rd215;
	st.global.u32 	[%rd216+12288], %r1767;
$L__BB35_243:
	bar.warp.sync 	-1;
	add.s32 	%r1768, %r1, 3456;
	setp.ge.s32 	%p161, %r1768, %r351;
	@%p161 bra 	$L__BB35_245;
	ld.param.u32 	%r2122, [_ZN3cub18CUB_300001_SM_10006detail10radix_sort29DeviceRadixSortOnesweepKernelINS1_5radix10policy_hubIiiyE10Policy1000ELNS0_9SortOrderE0EiiyiiNS1_21identity_decomposer_tEEEvPT5_SB_PT3_PKSC_PT1_PKSG_PT2_PKSK_T4_iiT6__param_9];
	ld.shared.u32 	%r1769, [%r350+13824];
	shr.u32 	%r1770, %r1769, %r2122;
	and.b32  	%r1771, %r1770, %r221;
	shl.b32 	%r1772, %r1771, 3;
	add.s32 	%r1774, %r783, %r1772;
	ld.shared.u64 	%rd217, [%r1774+26112];
	xor.b32  	%r1775, %r1769, -2147483648;
	add.s64 	%rd218, %rd217, %rd9;
	shl.b64 	%rd219, %rd218, 2;
	add.s64 	%rd220, %rd22, %rd219;
	st.global.u32 	[%rd220+13824], %r1775;
$L__BB35_245:
	bar.warp.sync 	-1;
	add.s32 	%r1776, %r1, 3840;
	setp.ge.s32 	%p162, %r1776, %r351;
	@%p162 bra 	$L__BB35_247;
	ld.param.u32 	%r2123, [_ZN3cub18CUB_300001_SM_10006detail10radix_sort29DeviceRadixSortOnesweepKernelINS1_5radix10policy_hubIiiyE10Policy1000ELNS0_9SortOrderE0EiiyiiNS1_21identity_decomposer_tEEEvPT5_SB_PT3_PKSC_PT1_PKSG_PT2_PKSK_T4_iiT6__param_9];
	ld.shared.u32 	%r1777, [%r350+15360];
	shr.u32 	%r1778, %r1777, %r2123;
	and.b32  	%r1779, %r1778, %r221;
	shl.b32 	%r1780, %r1779, 3;
	add.s32 	%r1782, %r783, %r1780;
	ld.shared.u64 	%rd221, [%r1782+26112];
	xor.b32  	%r1783, %r1777, -2147483648;
	add.s64 	%rd222, %rd221, %rd9;
	shl.b64 	%rd223, %rd222, 2;
	add.s64 	%rd224, %rd22, %rd223;
	st.global.u32 	[%rd224+15360], %r1783;
$L__BB35_247:
	bar.warp.sync 	-1;
	add.s32 	%r1784, %r1, 4224;
	setp.ge.s32 	%p163, %r1784, %r351;
	@%p163 bra 	$L__BB35_249;
	ld.param.u32 	%r2124, [_ZN3cub18CUB_300001_SM_10006detail10radix_sort29DeviceRadixSortOnesweepKernelINS1_5radix10policy_hubIiiyE10Policy1000ELNS0_9SortOrderE0EiiyiiNS1_21identity_decomposer_tEEEvPT5_SB_PT3_PKSC_PT1_PKSG_PT2_PKSK_T4_iiT6__param_9];
	ld.shared.u32 	%r1785, [%r350+16896];
	shr.u32 	%r1786, %r1785, %r2124;
	and.b32  	%r1787, %r1786, %r221;
	shl.b32 	%r1788, %r1787, 3;
	add.s32 	%r1790, %r783, %r1788;
	ld.shared.u64 	%rd225, [%r1790+26112];
	xor.b32  	%r1791, %r1785, -2147483648;
	add.s64 	%rd226, %rd225, %rd9;
	shl.b64 	%rd227, %rd226, 2;
	add.s64 	%rd228, %rd22, %rd227;
	st.global.u32 	[%rd228+16896], %r1791;
$L__BB35_249:
	bar.warp.sync 	-1;
	add.s32 	%r1792, %r1, 4608;
	setp.ge.s32 	%p164, %r1792, %r351;
	@%p164 bra 	$L__BB35_251;
	ld.param.u32 	%r2125, [_ZN3cub18CUB_300001_SM_10006detail10radix_sort29DeviceRadixSortOnesweepKernelINS1_5radix10policy_hubIiiyE10Policy1000ELNS0_9SortOrderE0EiiyiiNS1_21identity_decomposer_tEEEvPT5_SB_PT3_PKSC_PT1_PKSG_PT2_PKSK_T4_iiT6__param_9];
	ld.shared.u32 	%r1793, [%r350+18432];
	shr.u32 	%r1794, %r1793, %r2125;
	and.b32  	%r1795, %r1794, %r221;
	shl.b32 	%r1796, %r1795, 3;
	add.s32 	%r1798, %r783, %r1796;
	ld.shared.u64 	%rd229, [%r1798+26112];
	xor.b32  	%r1799, %r1793, -2147483648;
	add.s64 	%rd230, %rd229, %rd9;
	shl.b64 	%rd231, %rd230, 2;
	add.s64 	%rd232, %rd22, %rd231;
	st.global.u32 	[%rd232+18432], %r1799;
$L__BB35_251:
	bar.warp.sync 	-1;
	add.s32 	%r1800, %r1, 4992;
	setp.ge.s32 	%p165, %r1800, %r351;
	@%p165 bra 	$L__BB35_253;
	ld.param.u32 	%r2126, [_ZN3cub18CUB_300001_SM_10006detail10radix_sort29DeviceRadixSortOnesweepKernelINS1_5radix10policy_hubIiiyE10Policy1000ELNS0_9SortOrderE0EiiyiiNS1_21identity_decomposer_tEEEvPT5_SB_PT3_PKSC_PT1_PKSG_PT2_PKSK_T4_iiT6__param_9];
	ld.shared.u32 	%r1801, [%r350+19968];
	shr.u32 	%r1802, %r1801, %r2126;
	and.b32  	%r1803, %r1802, %r221;
	shl.b32 	%r1804, %r1803, 3;
	add.s32 	%r1806, %r783, %r1804;
	ld.shared.u64 	%rd233, [%r1806+26112];
	xor.b32  	%r1807, %r1801, -2147483648;
	add.s64 	%rd234, %rd233, %rd9;
	shl.b64 	%rd235, %rd234, 2;
	add.s64 	%rd236, %rd22, %rd235;
	st.global.u32 	[%rd236+19968], %r1807;
$L__BB35_253:
	bar.warp.sync 	-1;
	add.s32 	%r1808, %r1, 5376;
	setp.ge.s32 	%p166, %r1808, %r351;
	@%p166 bra 	$L__BB35_255;
	ld.param.u32 	%r2127, [_ZN3cub18CUB_300001_SM_10006detail10radix_sort29DeviceRadixSortOnesweepKernelINS1_5radix10policy_hubIiiyE10Policy1000ELNS0_9SortOrderE0EiiyiiNS1_21identity_decomposer_tEEEvPT5_SB_PT3_PKSC_PT1_PKSG_PT2_PKSK_T4_iiT6__param_9];
	ld.shared.u32 	%r1809, [%r350+21504];
	shr.u32 	%r1810, %r1809, %r2127;
	and.b32  	%r1811, %r1810, %r221;
	shl.b32 	%r1812, %r1811, 3;
	add.s32 	%r1814, %r783, %r1812;
	ld.shared.u64 	%rd237, [%r1814+26112];
	xor.b32  	%r1815, %r1809, -2147483648;
	add.s64 	%rd238, %rd237, %rd9;
	shl.b64 	%rd239, %rd238, 2;
	add.s64 	%rd240, %rd22, %rd239;
	st.global.u32 	[%rd240+21504], %r1815;
$L__BB35_255:
	bar.warp.sync 	-1;
	add.s32 	%r1816, %r1, 5760;
	setp.ge.s32 	%p167, %r1816, %r351;
	@%p167 bra 	$L__BB35_257;
	ld.param.u32 	%r2128, [_ZN3cub18CUB_300001_SM_10006detail10radix_sort29DeviceRadixSortOnesweepKernelINS1_5radix10policy_hubIiiyE10Policy1000ELNS0_9SortOrderE0EiiyiiNS1_21identity_decomposer_tEEEvPT5_SB_PT3_PKSC_PT1_PKSG_PT2_PKSK_T4_iiT6__param_9];
	ld.shared.u32 	%r1817, [%r350+23040];
	shr.u32 	%r1818, %r1817, %r2128;
	and.b32  	%r1819, %r1818, %r221;
	shl.b32 	%r1820, %r1819, 3;
	add.s32 	%r1822, %r783, %r1820;
	ld.shared.u64 	%rd241, [%r1822+26112];
	xor.b32  	%r1823, %r1817, -2147483648;
	add.s64 	%rd242, %rd241, %rd9;
	shl.b64 	%rd243, %rd242, 2;
	add.s64 	%rd244, %rd22, %rd243;
	st.global.u32 	[%rd244+23040], %r1823;
$L__BB35_257:
	bar.warp.sync 	-1;
	or.b32  	%r1824, %r1, 6144;
	setp.ge.s32 	%p168, %r1824, %r351;
	@%p168 bra 	$L__BB35_259;
	ld.param.u32 	%r2129, [_ZN3cub18CUB_300001_SM_10006detail10radix_sort29DeviceRadixSortOnesweepKernelINS1_5radix10policy_hubIiiyE10Policy1000ELNS0_9SortOrderE0EiiyiiNS1_21identity_decomposer_tEEEvPT5_SB_PT3_PKSC_PT1_PKSG_PT2_PKSK_T4_iiT6__param_9];
	ld.shared.u32 	%r1825, [%r350+24576];
	shr.u32 	%r1826, %r1825, %r2129;
	and.b32  	%r1827, %r1826, %r221;
	shl.b32 	%r1828, %r1827, 3;
	add.s32 	%r1830, %r783, %r1828;
	ld.shared.u64 	%rd245, [%r1830+26112];
	xor.b32  	%r1831, %r1825, -2147483648;
	add.s64 	%rd246, %rd245, %rd9;
	shl.b64 	%rd247, %rd246, 2;
	add.s64 	%rd248, %rd22, %rd247;
	st.global.u32 	[%rd248+24576], %r1831;
$L__BB35_259:
	bar.warp.sync 	-1;
$L__BB35_260:
	ld.param.u32 	%r2130, [_ZN3cub18CUB_300001_SM_10006detail10radix_sort29DeviceRadixSortOnesweepKernelINS1_5radix10policy_hubIiiyE10Policy1000ELNS0_9SortOrderE0EiiyiiNS1_21identity_decomposer_tEEEvPT5_SB_PT3_PKSC_PT1_PKSG_PT2_PKSK_T4_iiT6__param_9];
	ld.param.u32 	%r2090, [_ZN3cub18CUB_300001_SM_10006detail10radix_sort29DeviceRadixSortOnesweepKernelINS1_5radix10policy_hubIiiyE10Policy1000ELNS0_9SortOrderE0EiiyiiNS1_21identity_decomposer_tEEEvPT5_SB_PT3_PKSC_PT1_PKSG_PT2_PKSK_T4_iiT6__param_8];
	setp.gt.s32 	%p169, %r349, %r2090;
	ld.shared.u32 	%r1832, [%r350];
	shr.u32 	%r1833, %r1832, %r2130;
	and.b32  	%r352, %r1833, %r221;
	ld.shared.u32 	%r1834, [%r350+1536];
	shr.u32 	%r1835, %r1834, %r2130;
	and.b32  	%r353, %r1835, %r221;
	ld.shared.u32 	%r1836, [%r350+3072];
	shr.u32 	%r1837, %r1836, %r2130;
	and.b32  	%r354, %r1837, %r221;
	ld.shared.u32 	%r1838, [%r350+4608];
	shr.u32 	%r1839, %r1838, %r2130;
	and.b32  	%r355, %r1839, %r221;
	ld.shared.u32 	%r1840, [%r350+6144];
	shr.u32 	%r1841, %r1840, %r2130;
	and.b32  	%r356, %r1841, %r221;
	ld.shared.u32 	%r1842, [%r350+7680];
	shr.u32 	%r1843, %r1842, %r2130;
	and.b32  	%r357, %r1843, %r221;
	ld.shared.u32 	%r1844, [%r350+9216];
	shr.u32 	%r1845, %r1844, %r2130;
	and.b32  	%r358, %r1845, %r221;
	ld.shared.u32 	%r1846, [%r350+10752];
	shr.u32 	%r1847, %r1846, %r2130;
	and.b32  	%r359, %r1847, %r221;
	ld.shared.u32 	%r1848, [%r350+12288];
	shr.u32 	%r1849, %r1848, %r2130;
	and.b32  	%r360, %r1849, %r221;
	ld.shared.u32 	%r1850, [%r350+13824];
	shr.u32 	%r1851, %r1850, %r2130;
	and.b32  	%r361, %r1851, %r221;
	ld.shared.u32 	%r1852, [%r350+15360];
	shr.u32 	%r1853, %r1852, %r2130;
	and.b32  	%r362, %r1853, %r221;
	ld.shared.u32 	%r1854, [%r350+16896];
	shr.u32 	%r1855, %r1854, %r2130;
	and.b32  	%r363, %r1855, %r221;
	ld.shared.u32 	%r1856, [%r350+18432];
	shr.u32 	%r1857, %r1856, %r2130;
	and.b32  	%r364, %r1857, %r221;
	ld.shared.u32 	%r1858, [%r350+19968];
	shr.u32 	%r1859, %r1858, %r2130;
	and.b32  	%r365, %r1859, %r221;
	ld.shared.u32 	%r1860, [%r350+21504];
	shr.u32 	%r1861, %r1860, %r2130;
	and.b32  	%r366, %r1861, %r221;
	ld.shared.u32 	%r1862, [%r350+23040];
	shr.u32 	%r1863, %r1862, %r2130;
	and.b32  	%r367, %r1863, %r221;
	ld.shared.u32 	%r1864, [%r350+24576];
	shr.u32 	%r1865, %r1864, %r2130;
	and.b32  	%r368, %r1865, %r221;
	@%p169 bra 	$L__BB35_262;
	ld.param.u64 	%rd443, [_ZN3cub18CUB_300001_SM_10006detail10radix_sort29DeviceRadixSortOnesweepKernelINS1_5radix10policy_hubIiiyE10Policy1000ELNS0_9SortOrderE0EiiyiiNS1_21identity_decomposer_tEEEvPT5_SB_PT3_PKSC_PT1_PKSG_PT2_PKSK_T4_iiT6__param_7];
	cvta.to.global.u64 	%rd249, %rd443;
	and.b32  	%r1869, %r1, 31;
	or.b32  	%r1870, %r647, %r1869;
	cvt.u64.u32 	%rd250, %r1870;
	mul.lo.s32 	%r1871, %r3, 6528;
	cvt.s64.s32 	%rd251, %r1871;
	add.s64 	%rd252, %rd250, %rd251;
	shl.b64 	%rd253, %rd252, 2;
	add.s64 	%rd254, %rd249, %rd253;
	ld.global.u32 	%r2266, [%rd254];
	ld.global.u32 	%r2267, [%rd254+128];
	ld.global.u32 	%r2268, [%rd254+256];
	ld.global.u32 	%r2269, [%rd254+384];
	ld.global.u32 	%r2270, [%rd254+512];
	ld.global.u32 	%r2271, [%rd254+640];
	ld.global.u32 	%r2272, [%rd254+768];
	ld.global.u32 	%r2273, [%rd254+896];
	ld.global.u32 	%r2274, [%rd254+1024];
	ld.global.u32 	%r2275, [%rd254+1152];
	ld.global.u32 	%r2276, [%rd254+1280];
	ld.global.u32 	%r2277, [%rd254+1408];
	ld.global.u32 	%r2278, [%rd254+1536];
	ld.global.u32 	%r2279, [%rd254+1664];
	ld.global.u32 	%r2280, [%rd254+1792];
	ld.global.u32 	%r2281, [%rd254+1920];
	ld.global.u32 	%r2282, [%rd254+2048];
	bra.uni 	$L__BB35_296;
$L__BB35_262:
	ld.param.u32 	%r2091, [_ZN3cub18CUB_300001_SM_10006detail10radix_sort29DeviceRadixSortOnesweepKernelINS1_5radix10policy_hubIiiyE10Policy1000ELNS0_9SortOrderE0EiiyiiNS1_21identity_decomposer_tEEEvPT5_SB_PT3_PKSC_PT1_PKSG_PT2_PKSK_T4_iiT6__param_8];
	ld.param.u64 	%rd444, [_ZN3cub18CUB_300001_SM_10006detail10radix_sort29DeviceRadixSortOnesweepKernelINS1_5radix10policy_hubIiiyE10Policy1000ELNS0_9SortOrderE0EiiyiiNS1_21identity_decomposer_tEEEvPT5_SB_PT3_PKSC_PT1_PKSG_PT2_PKSK_T4_iiT6__param_7];
	cvta.to.global.u64 	%rd255, %rd444;
	add.s64 	%rd23, %rd255, %rd63;
	cvt.u32.u64 	%r1874, %rd7;
	sub.s32 	%r386, %r2091, %r649;
	setp.ge.s32 	%p170, %r1874, %r386;
	@%p170 bra 	$L__BB35_264;
	ld.global.u32 	%r2266, [%rd23];
$L__BB35_264:
	add.s32 	%r1877, %r1874, 32;
	setp.ge.s32 	%p171, %r1877, %r386;
	@%p171 bra 	$L__BB35_266;
	ld.global.u32 	%r2267, [%rd23+128];
$L__BB35_266:
	add.s32 	%r1880, %r1874, 64;
	setp.ge.s32 	%p172, %r1880, %r386;
	@%p172 bra 	$L__BB35_268;
	ld.global.u32 	%r2268, [%rd23+256];
$L__BB35_268:
	add.s32 	%r1883, %r1874, 96;
	setp.ge.s32 	%p173, %r1883, %r386;
	@%p173 bra 	$L__BB35_270;
	ld.global.u32 	%r2269, [%rd23+384];
$L__BB35_270:
	add.s32 	%r1886, %r1874, 128;
	setp.ge.s32 	%p174, %r1886, %r386;
	@%p174 bra 	$L__BB35_272;
	ld.global.u32 	%r2270, [%rd23+512];
$L__BB35_272:
	add.s32 	%r1889, %r1874, 160;
	setp.ge.s32 	%p175, %r1889, %r386;
	@%p175 bra 	$L__BB35_274;
	ld.global.u32 	%r2271, [%rd23+640];
$L__BB35_274:
	add.s32 	%r1892, %r1874, 192;
	setp.ge.s32 	%p176, %r1892, %r386;
	@%p176 bra 	$L__BB35_276;
	ld.global.u32 	%r2272, [%rd23+768];
$L__BB35_276:
	add.s32 	%r1895, %r1874, 224;
	setp.ge.s32 	%p177, %r1895, %r386;
	@%p177 bra 	$L__BB35_278;
	ld.param.u64 	%rd445, [_ZN3cub18CUB_300001_SM_10006detail10radix_sort29DeviceRadixSortOnesweepKernelINS1_5radix10policy_hubIiiyE10Policy1000ELNS0_9SortOrderE0EiiyiiNS1_21identity_decomposer_tEEEvPT5_SB_PT3_PKSC_PT1_PKSG_PT2_PKSK_T4_iiT6__param_7];
	cvta.to.global.u64 	%rd259, %rd445;
	cvt.s64.s32 	%rd260, %r649;
	add.s64 	%rd261, %rd7, %rd260;
	shl.b64 	%rd262, %rd261, 2;
	add.s64 	%rd263, %rd259, %rd262;
	ld.global.u32 	%r2273, [%rd263+896];
$L__BB35_278:
	add.s32 	%r1899, %r1874, 256;
	setp.ge.s32 	%p178, %r1899, %r386;
	@%p178 bra 	$L__BB35_280;
	ld.param.u64 	%rd446, [_ZN3cub18CUB_300001_SM_10006detail10radix_sort29DeviceRadixSortOnesweepKernelINS1_5radix10policy_hubIiiyE10Policy1000ELNS0_9SortOrderE0EiiyiiNS1_21identity_decomposer_tEEEvPT5_SB_PT3_PKSC_PT1_PKSG_PT2_PKSK_T4_iiT6__param_7];
	cvta.to.global.u64 	%rd264, %rd446;
	cvt.s64.s32 	%rd265, %r649;
	add.s64 	%rd266, %rd7, %rd265;
	shl.b64 	%rd267, %rd266, 2;
	add.s64 	%rd268, %rd264, %rd267;
	ld.global.u32 	%r2274, [%rd268+1024];
$L__BB35_280:
	add.s32 	%r1903, %r1874, 288;
	setp.ge.s32 	%p179, %r1903, %r386;
	@%p179 bra 	$L__BB35_282;
	ld.param.u64 	%rd447, [_ZN3cub18CUB_300001_SM_10006detail10radix_sort29DeviceRadixSortOnesweepKernelINS1_5radix10policy_hubIiiyE10Policy1000ELNS0_9SortOrderE0EiiyiiNS1_21identity_decomposer_tEEEvPT5_SB_PT3_PKSC_PT1_PKSG_PT2_PKSK_T4_iiT6__param_7];
	cvta.to.global.u64 	%rd269, %rd447;
	cvt.s64.s32 	%rd270, %r649;
	add.s64 	%rd271, %rd7, %rd270;
	shl.b64 	%rd272, %rd271, 2;
	add.s64 	%rd273, %rd269, %rd272;
	ld.global.u32 	%r2275, [%rd273+1152];
$L__BB35_282:
	add.s32 	%r1907, %r1874, 320;
	setp.ge.s32 	%p180, %r1907, %r386;
	@%p180 bra 	$L__BB35_284;
	ld.param.u64 	%rd448, [_ZN3cub18CUB_300001_SM_10006detail10radix_sort29DeviceRadixSortOnesweepKernelINS1_5radix10policy_hubIiiyE10Policy1000ELNS0_9SortOrderE0EiiyiiNS1_21identity_decomposer_tEEEvPT5_SB_PT3_PKSC_PT1_PKSG_PT2_PKSK_T4_iiT6__param_7];
	cvta.to.global.u64 	%rd274, %rd448;
	cvt.s64.s32 	%rd275, %r649;
	add.s64 	%rd276, %rd7, %rd275;
	shl.b64 	%rd277, %rd276, 2;
	add.s64 	%rd278, %rd274, %rd277;
	ld.global.u32 	%r2276, [%rd278+1280];
$L__BB35_284:
	add.s32 	%r1911, %r1874, 352;
	setp.ge.s32 	%p181, %r1911, %r386;
	@%p181 bra 	$L__BB35_286;
	ld.param.u64 	%rd449, [_ZN3cub18CUB_300001_SM_10006detail10radix_sort29DeviceRadixSortOnesweepKernelINS1_5radix10policy_hubIiiyE10Policy1000ELNS0_9SortOrderE0EiiyiiNS1_21identity_decomposer_tEEEvPT5_SB_PT3_PKSC_PT1_PKSG_PT2_PKSK_T4_iiT6__param_7];
	cvta.to.global.u64 	%rd279, %rd449;
	mul.lo.s32 	%r1912, %r3, 6528;
	cvt.s64.s32 	%rd280, %r1912;
	add.s64 	%rd281, %rd7, %rd280;
	shl.b64 	%rd282, %rd281, 2;
	add.s64 	%rd283, %rd279, %rd282;
	ld.global.u32 	%r2277, [%rd283+1408];
$L__BB35_286:
	add.s32 	%r1915, %r1874, 384;
	setp.ge.s32 	%p182, %r1915, %r386;
	@%p182 bra 	$L__BB35_288;
	ld.param.u64 	%rd450, [_ZN3cub18CUB_300001_SM_10006detail10radix_sort29DeviceRadixSortOnesweepKernelINS1_5radix10policy_hubIiiyE10Policy1000ELNS0_9SortOrderE0EiiyiiNS1_21identity_decomposer_tEEEvPT5_SB_PT3_PKSC_PT1_PKSG_PT2_PKSK_T4_iiT6__param_7];
	cvta.to.global.u64 	%rd284, %rd450;
	mul.lo.s32 	%r1916, %r3, 6528;
	cvt.s64.s32 	%rd285, %r1916;
	add.s64 	%rd286, %rd7, %rd285;
	shl.b64 	%rd287, %rd286, 2;
	add.s64 	%rd288, %rd284, %rd287;
	ld.global.u32 	%r2278, [%rd288+1536];
$L__BB35_288:
	cvt.u32.u64 	%r1918, %rd7;
	add.s32 	%r1919, %r1918, 416;
	setp.ge.s32 	%p183, %r1919, %r386;
	@%p183 bra 	$L__BB35_290;
	ld.param.u64 	%rd451, [_ZN3cub18CUB_300001_SM_10006detail10radix_sort29DeviceRadixSortOnesweepKernelINS1_5radix10policy_hubIiiyE10Policy1000ELNS0_9SortOrderE0EiiyiiNS1_21identity_decomposer_tEEEvPT5_SB_PT3_PKSC_PT1_PKSG_PT2_PKSK_T4_iiT6__param_7];
	cvta.to.global.u64 	%rd289, %rd451;
	mul.lo.s32 	%r1920, %r3, 6528;
	cvt.s64.s32 	%rd290, %r1920;
	add.s64 	%rd291, %rd7, %rd290;
	shl.b64 	%rd292, %rd291, 2;
	add.s64 	%rd293, %rd289, %rd292;
	ld.global.u32 	%r2279, [%rd293+1664];
$L__BB35_290:
	cvt.u32.u64 	%r1922, %rd7;
	add.s32 	%r1923, %r1922, 448;
	setp.ge.s32 	%p184, %r1923, %r386;
	@%p184 bra 	$L__BB35_292;
	ld.param.u64 	%rd452, [_ZN3cub18CUB_300001_SM_10006detail10radix_sort29DeviceRadixSortOnesweepKernelINS1_5radix10policy_hubIiiyE10Policy1000ELNS0_9SortOrderE0EiiyiiNS1_21identity_decomposer_tEEEvPT5_SB_PT3_PKSC_PT1_PKSG_PT2_PKSK_T4_iiT6__param_7];
	cvta.to.global.u64 	%rd294, %rd452;
	mul.lo.s32 	%r1924, %r3, 6528;
	cvt.s64.s32 	%rd295, %r1924;
	add.s64 	%rd296, %rd7, %rd295;
	shl.b64 	%rd297, %rd296, 2;
	add.s64 	%rd298, %rd294, %rd297;
	ld.global.u32 	%r2280, [%rd298+1792];
$L__BB35_292:
	cvt.u32.u64 	%r1926, %rd7;
	add.s32 	%r1927, %r1926, 480;
	setp.ge.s32 	%p185, %r1927, %r386;
	@%p185 bra 	$L__BB35_294;
	ld.param.u64 	%rd453, [_ZN3cub18CUB_300001_SM_10006detail10radix_sort29DeviceRadixSortOnesweepKernelINS1_5radix10policy_hubIiiyE10Policy1000ELNS0_9SortOrderE0EiiyiiNS1_21identity_decomposer_tEEEvPT5_SB_PT3_PKSC_PT1_PKSG_PT2_PKSK_T4_iiT6__param_7];
	cvta.to.global.u64 	%rd299, %rd453;
	mul.lo.s32 	%r1928, %r3, 6528;
	cvt.s64.s32 	%rd300, %r1928;
	add.s64 	%rd301, %rd7, %rd300;
	shl.b64 	%rd302, %rd301, 2;
	add.s64 	%rd303, %rd299, %rd302;
	ld.global.u32 	%r2281, [%rd303+1920];
$L__BB35_294:
	cvt.u32.u64 	%r1930, %rd7;
	add.s32 	%r1931, %r1930, 512;
	setp.ge.s32 	%p186, %r1931, %r386;
	@%p186 bra 	$L__BB35_296;
	ld.param.u64 	%rd454, [_ZN3cub18CUB_300001_SM_10006detail10radix_sort29DeviceRadixSortOnesweepKernelINS1_5radix10policy_hubIiiyE10Policy1000ELNS0_9SortOrderE0EiiyiiNS1_21identity_decomposer_tEEEvPT5_SB_PT3_PKSC_PT1_PKSG_PT2_PKSK_T4_iiT6__param_7];
	cvta.to.global.u64 	%rd304, %rd454;
	mov.u32 	%r1932, %tid.x;
	and.b32  	%r1933, %r1932, 992;
	mul.lo.s32 	%r1934, %r1933, 17;
	and.b32  	%r1935, %r1932, 31;
	or.b32  	%r1936, %r1934, %r1935;
	cvt.u64.u32 	%rd305, %r1936;
	mul.lo.s32 	%r1937, %r3, 6528;
	cvt.s64.s32 	%rd306, %r1937;
	add.s64 	%rd307, %rd305, %rd306;
	shl.b64 	%rd308, %rd307, 2;
	add.s64 	%rd309, %rd304, %rd308;
	ld.global.u32 	%r2282, [%rd309+2048];
$L__BB35_296:
	ld.param.u32 	%r2092, [_ZN3cub18CUB_300001_SM_10006detail10radix_sort29DeviceRadixSortOnesweepKernelINS1_5radix10policy_hubIiiyE10Policy1000ELNS0_9SortOrderE0EiiyiiNS1_21identity_decomposer_tEEEvPT5_SB_PT3_PKSC_PT1_PKSG_PT2_PKSK_T4_iiT6__param_8];
	ld.param.u64 	%rd441, [_ZN3cub18CUB_300001_SM_10006detail10radix_sort29DeviceRadixSortOnesweepKernelINS1_5radix10policy_hubIiiyE10Policy1000ELNS0_9SortOrderE0EiiyiiNS1_21identity_decomposer_tEEEvPT5_SB_PT3_PKSC_PT1_PKSG_PT2_PKSK_T4_iiT6__param_6];
	cvta.to.global.u64 	%rd24, %rd441;
	mov.u32 	%r437, %tid.x;
	cvt.u64.u32 	%rd25, %r437;
	shl.b32 	%r1938, %r437, 2;
	mov.u32 	%r1939, _ZZN3cub18CUB_300001_SM_10006detail10radix_sort29DeviceRadixSortOnesweepKernelINS1_5radix10policy_hubIiiyE10Policy1000ELNS0_9SortOrderE0EiiyiiNS1_21identity_decomposer_tEEEvPT5_SB_PT3_PKSC_PT1_PKSG_PT2_PKSK_T4_iiT6_E1s;
	add.s32 	%r438, %r1939, %r1938;
	mad.lo.s32 	%r1940, %r3, 6528, 6528;
	setp.gt.s32 	%p187, %r1940, %r2092;
	bar.sync 	0;
	st.shared.u32 	[%r323+-4], %r2266;
	st.shared.u32 	[%r324+-4], %r2267;
	st.shared.u32 	[%r325+-4], %r2268;
	st.shared.u32 	[%r326+-4], %r2269;
	st.shared.u32 	[%r327+-4], %r2270;
	st.shared.u32 	[%r328+-4], %r2271;
	st.shared.u32 	[%r329+-4], %r2272;
	st.shared.u32 	[%r330+-4], %r2273;
	st.shared.u32 	[%r331+-4], %r2274;
	st.shared.u32 	[%r332+-4], %r2275;
	st.shared.u32 	[%r333+-4], %r2276;
	st.shared.u32 	[%r334+-4], %r2277;
	st.shared.u32 	[%r335+-4], %r2278;
	st.shared.u32 	[%r336+-4], %r2279;
	st.shared.u32 	[%r337+-4], %r2280;
	st.shared.u32 	[%r338+-4], %r2281;
	st.shared.u32 	[%r339+-4], %r2282;
	bar.sync 	0;
	@%p187 bra 	$L__BB35_298;
	ld.shared.u32 	%r1941, [%r438];
	shl.b32 	%r1942, %r352, 3;
	add.s32 	%r1944, %r1939, 26112;
	add.s32 	%r1945, %r1944, %r1942;
	ld.shared.u64 	%rd310, [%r1945];
	add.s64 	%rd311, %rd310, %rd25;
	shl.b64 	%rd312, %rd311, 2;
	add.s64 	%rd313, %rd24, %rd312;
	st.global.u32 	[%rd313], %r1941;
	bar.warp.sync 	-1;
	ld.shared.u32 	%r1946, [%r438+1536];
	shl.b32 	%r1947, %r353, 3;
	add.s32 	%r1948, %r1944, %r1947;
	ld.shared.u64 	%rd314, [%r1948];
	add.s64 	%rd315, %rd314, %rd25;
	shl.b64 	%rd316, %rd315, 2;
	add.s64 	%rd317, %rd24, %rd316;
	st.global.u32 	[%rd317+1536], %r1946;
	bar.warp.sync 	-1;
	ld.shared.u32 	%r1949, [%r438+3072];
	shl.b32 	%r1950, %r354, 3;
	add.s32 	%r1951, %r1944, %r1950;
	ld.shared.u64 	%rd318, [%r1951];
	add.s64 	%rd319, %rd318, %rd25;
	shl.b64 	%rd320, %rd319, 2;
	add.s64 	%rd321, %rd24, %rd320;
	st.global.u32 	[%rd321+3072], %r1949;
	bar.warp.sync 	-1;
	ld.shared.u32 	%r1952, [%r438+4608];
	shl.b32 	%r1953, %r355, 3;
	add.s32 	%r1954, %r1944, %r1953;
	ld.shared.u64 	%rd322, [%r1954];
	add.s64 	%rd323, %rd322, %rd25;
	shl.b64 	%rd324, %rd323, 2;
	add.s64 	%rd325, %rd24, %rd324;
	st.global.u32 	[%rd325+4608], %r1952;
	bar.warp.sync 	-1;
	ld.shared.u32 	%r1955, [%r438+6144];
	shl.b32 	%r1956, %r356, 3;
	add.s32 	%r1957, %r1944, %r1956;
	ld.shared.u64 	%rd326, [%r1957];
	add.s64 	%rd327, %rd326, %rd25;
	shl.b64 	%rd328, %rd327, 2;
	add.s64 	%rd329, %rd24, %rd328;
	st.global.u32 	[%rd329+6144], %r1955;
	bar.warp.sync 	-1;
	ld.shared.u32 	%r1958, [%r438+7680];
	shl.b32 	%r1959, %r357, 3;
	add.s32 	%r1960, %r1944, %r1959;
	ld.shared.u64 	%rd330, [%r1960];
	add.s64 	%rd331, %rd330, %rd25;
	shl.b64 	%rd332, %rd331, 2;
	add.s64 	%rd333, %rd24, %rd332;
	st.global.u32 	[%rd333+7680], %r1958;
	bar.warp.sync 	-1;
	ld.shared.u32 	%r1961, [%r438+9216];
	shl.b32 	%r1962, %r358, 3;
	add.s32 	%r1963, %r1944, %r1962;
	ld.shared.u64 	%rd334, [%r1963];
	add.s64 	%rd335, %rd334, %rd25;
	shl.b64 	%rd336, %rd335, 2;
	add.s64 	%rd337, %rd24, %rd336;
	st.global.u32 	[%rd337+9216], %r1961;
	bar.warp.sync 	-1;
	ld.shared.u32 	%r1964, [%r438+10752];
	shl.b32 	%r1965, %r359, 3;
	add.s32 	%r1966, %r1944, %r1965;
	ld.shared.u64 	%rd338, [%r1966];
	add.s64 	%rd339, %rd338, %rd25;
	shl.b64 	%rd340, %rd339, 2;
	add.s64 	%rd341, %rd24, %rd340;
	st.global.u32 	[%rd341+10752], %r1964;
	bar.warp.sync 	-1;
	ld.shared.u32 	%r1967, [%r438+12288];
	shl.b32 	%r1968, %r360, 3;
	add.s32 	%r1969, %r1944, %r1968;
	ld.shared.u64 	%rd342, [%r1969];
	add.s64 	%rd343, %rd342, %rd25;
	shl.b64 	%rd344, %rd343, 2;
	add.s64 	%rd345, %rd24, %rd344;
	st.global.u32 	[%rd345+12288], %r1967;
	bar.warp.sync 	-1;
	ld.shared.u32 	%r1970, [%r438+13824];
	shl.b32 	%r1971, %r361, 3;
	add.s32 	%r1972, %r1944, %r1971;
	ld.shared.u64 	%rd346, [%r1972];
	add.s64 	%rd347, %rd346, %rd25;
	shl.b64 	%rd348, %rd347, 2;
	add.s64 	%rd349, %rd24, %rd348;
	st.global.u32 	[%rd349+13824], %r1970;
	bar.warp.sync 	-1;
	ld.shared.u32 	%r1973, [%r438+15360];
	shl.b32 	%r1974, %r362, 3;
	add.s32 	%r1975, %r1944, %r1974;
	ld.shared.u64 	%rd350, [%r1975];
	add.s64 	%rd351, %rd350, %rd25;
	shl.b64 	%rd352, %rd351, 2;
	add.s64 	%rd353, %rd24, %rd352;
	st.global.u32 	[%rd353+15360], %r1973;
	bar.warp.sync 	-1;
	ld.shared.u32 	%r1976, [%r438+16896];
	shl.b32 	%r1977, %r363, 3;
	add.s32 	%r1978, %r1944, %r1977;
	ld.shared.u64 	%rd354, [%r1978];
	add.s64 	%rd355, %rd354, %rd25;
	shl.b64 	%rd356, %rd355, 2;
	add.s64 	%rd357, %rd24, %rd356;
	st.global.u32 	[%rd357+16896], %r1976;
	bar.warp.sync 	-1;
	ld.shared.u32 	%r1979, [%r438+18432];
	shl.b32 	%r1980, %r364, 3;
	add.s32 	%r1981, %r1944, %r1980;
	ld.shared.u64 	%rd358, [%r1981];
	add.s64 	%rd359, %rd358, %rd25;
	shl.b64 	%rd360, %rd359, 2;
	add.s64 	%rd361, %rd24, %rd360;
	st.global.u32 	[%rd361+18432], %r1979;
	bar.warp.sync 	-1;
	ld.shared.u32 	%r1982, [%r438+19968];
	shl.b32 	%r1983, %r365, 3;
	add.s32 	%r1984, %r1944, %r1983;
	ld.shared.u64 	%rd362, [%r1984];
	add.s64 	%rd363, %rd362, %rd25;
	shl.b64 	%rd364, %rd363, 2;
	add.s64 	%rd365, %rd24, %rd364;
	st.global.u32 	[%rd365+19968], %r1982;
	bar.warp.sync 	-1;
	ld.shared.u32 	%r1985, [%r438+21504];
	shl.b32 	%r1986, %r366, 3;
	add.s32 	%r1987, %r1944, %r1986;
	ld.shared.u64 	%rd366, [%r1987];
	add.s64 	%rd367, %rd366, %rd25;
	shl.b64 	%rd368, %rd367, 2;
	add.s64 	%rd369, %rd24, %rd368;
	st.global.u32 	[%rd369+21504], %r1985;
	bar.warp.sync 	-1;
	ld.shared.u32 	%r1988, [%r438+23040];
	shl.b32 	%r1989, %r367, 3;
	add.s32 	%r1990, %r1944, %r1989;
	ld.shared.u64 	%rd370, [%r1990];
	add.s64 	%rd371, %rd370, %rd25;
	shl.b64 	%rd372, %rd371, 2;
	add.s64 	%rd373, %rd24, %rd372;
	st.global.u32 	[%rd373+23040], %r1988;
	bar.warp.sync 	-1;
	ld.shared.u32 	%r1991, [%r438+24576];
	shl.b32 	%r1992, %r368, 3;
	add.s32 	%r1993, %r1944, %r1992;
	ld.shared.u64 	%rd374, [%r1993];
	add.s64 	%rd375, %rd374, %rd25;
	shl.b64 	%rd376, %rd375, 2;
	add.s64 	%rd377, %rd24, %rd376;
	st.global.u32 	[%rd377+24576], %r1991;
	bar.warp.sync 	-1;
	bra.uni 	$L__BB35_333;
$L__BB35_298:
	ld.param.u32 	%r2093, [_ZN3cub18CUB_300001_SM_10006detail10radix_sort29DeviceRadixSortOnesweepKernelINS1_5radix10policy_hubIiiyE10Policy1000ELNS0_9SortOrderE0EiiyiiNS1_21identity_decomposer_tEEEvPT5_SB_PT3_PKSC_PT1_PKSG_PT2_PKSK_T4_iiT6__param_8];
	mad.lo.s32 	%r439, %r3, -6528, %r2093;
	shl.b32 	%r1994, %r352, 3;
	add.s32 	%r1996, %r1939, %r1994;
	ld.shared.u64 	%rd26, [%r1996+26112];
	setp.ge.s32 	%p188, %r437, %r439;
	@%p188 bra 	$L__BB35_300;
	ld.shared.u32 	%r1997, [%r438];
	add.s64 	%rd378, %rd26, %rd25;
	shl.b64 	%rd379, %rd378, 2;
	add.s64 	%rd380, %rd24, %rd379;
	st.global.u32 	[%rd380], %r1997;
$L__BB35_300:
	bar.warp.sync 	-1;
	shl.b32 	%r1998, %r353, 3;
	add.s32 	%r2000, %r1939, %r1998;
	ld.shared.u64 	%rd27, [%r2000+26112];
	add.s32 	%r2001, %r437, 384;
	setp.ge.s32 	%p189, %r2001, %r439;
	@%p189 bra 	$L__BB35_302;
	ld.shared.u32 	%r2002, [%r438+1536];
	add.s64 	%rd381, %rd27, %rd25;
	shl.b64 	%rd382, %rd381, 2;
	add.s64 	%rd383, %rd24, %rd382;
	st.global.u32 	[%rd383+1536], %r2002;
$L__BB35_302:
	bar.warp.sync 	-1;
	shl.b32 	%r2003, %r354, 3;
	add.s32 	%r2005, %r1939, %r2003;
	ld.shared.u64 	%rd28, [%r2005+26112];
	add.s32 	%r2006, %r437, 768;
	setp.ge.s32 	%p190, %r2006, %r439;
	@%p190 bra 	$L__BB35_304;
	ld.shared.u32 	%r2007, [%r438+3072];
	add.s64 	%rd384, %rd28, %rd25;
	shl.b64 	%rd385, %rd384, 2;
	add.s64 	%rd386, %rd24, %rd385;
	st.global.u32 	[%rd386+3072], %r2007;
$L__BB35_304:
	bar.warp.sync 	-1;
	shl.b32 	%r2008, %r355, 3;
	add.s32 	%r2010, %r1939, %r2008;
	ld.shared.u64 	%rd29, [%r2010+26112];
	add.s32 	%r2011, %r437, 1152;
	setp.ge.s32 	%p191, %r2011, %r439;
	@%p191 bra 	$L__BB35_306;
	ld.shared.u32 	%r2012, [%r438+4608];
	add.s64 	%rd387, %rd29, %rd25;
	shl.b64 	%rd388, %rd387, 2;
	add.s64 	%rd389, %rd24, %rd388;
	st.global.u32 	[%rd389+4608], %r2012;
$L__BB35_306:
	bar.warp.sync 	-1;
	shl.b32 	%r2013, %r356, 3;
	add.s32 	%r2015, %r1939, %r2013;
	ld.shared.u64 	%rd30, [%r2015+26112];
	add.s32 	%r2016, %r437, 1536;
	setp.ge.s32 	%p192, %r2016, %r439;
	@%p192 bra 	$L__BB35_308;
	ld.shared.u32 	%r2017, [%r438+6144];
	add.s64 	%rd390, %rd30, %rd25;
	shl.b64 	%rd391, %rd390, 2;
	add.s64 	%rd392, %rd24, %rd391;
	st.global.u32 	[%rd392+6144], %r2017;
$L__BB35_308:
	bar.warp.sync 	-1;
	shl.b32 	%r2018, %r357, 3;
	add.s32 	%r2020, %r1939, %r2018;
	ld.shared.u64 	%rd31, [%r2020+26112];
	add.s32 	%r2021, %r437, 1920;
	setp.ge.s32 	%p193, %r2021, %r439;
	@%p193 bra 	$L__BB35_310;
	ld.shared.u32 	%r2022, [%r438+7680];
	add.s64 	%rd393, %rd31, %rd25;
	shl.b64 	%rd394, %rd393, 2;
	add.s64 	%rd395, %rd24, %rd394;
	st.global.u32 	[%rd395+7680], %r2022;
$L__BB35_310:
	bar.warp.sync 	-1;
	shl.b32 	%r2023, %r358, 3;
	add.s32 	%r2025, %r1939, %r2023;
	ld.shared.u64 	%rd32, [%r2025+26112];
	add.s32 	%r2026, %r437, 2304;
	setp.ge.s32 	%p194, %r2026, %r439;
	@%p194 bra 	$L__BB35_312;
	ld.shared.u32 	%r2027, [%r438+9216];
	add.s64 	%rd396, %rd32, %rd25;
	shl.b64 	%rd397, %rd396, 2;
	add.s64 	%rd398, %rd24, %rd397;
	st.global.u32 	[%rd398+9216], %r2027;
$L__BB35_312:
	bar.warp.sync 	-1;
	shl.b32 	%r2028, %r359, 3;
	add.s32 	%r2030, %r1939, %r2028;
	ld.shared.u64 	%rd33, [%r2030+26112];
	add.s32 	%r2031, %r437, 2688;
	setp.ge.s32 	%p195, %r2031, %r439;
	@%p195 bra 	$L__BB35_314;
	ld.shared.u32 	%r2032, [%r438+10752];
	add.s64 	%rd399, %rd33, %rd25;
	shl.b64 	%rd400, %rd399, 2;
	add.s64 	%rd401, %rd24, %rd400;
	st.global.u32 	[%rd401+10752], %r2032;
$L__BB35_314:
	bar.warp.sync 	-1;
	shl.b32 	%r2033, %r360, 3;
	add.s32 	%r2035, %r1939, %r2033;
	ld.shared.u64 	%rd34, [%r2035+26112];
	or.b32  	%r2036, %r437, 3072;
	setp.ge.s32 	%p196, %r2036, %r439;
	@%p196 bra 	$L__BB35_316;
	ld.shared.u32 	%r2037, [%r438+12288];
	add.s64 	%rd402, %rd34, %rd25;
	shl.b64 	%rd403, %rd402, 2;
	add.s64 	%rd404, %rd24, %rd403;
	st.global.u32 	[%rd404+12288], %r2037;
$L__BB35_316:
	bar.warp.sync 	-1;
	shl.b32 	%r2038, %r361, 3;
	add.s32 	%r2040, %r1939, %r2038;
	ld.shared.u64 	%rd35, [%r2040+26112];
	add.s32 	%r2041, %r437, 3456;
	setp.ge.s32 	%p197, %r2041, %r439;
	@%p197 bra 	$L__BB35_318;
	ld.shared.u32 	%r2042, [%r438+13824];
	add.s64 	%rd405, %rd35, %rd25;
	shl.b64 	%rd406, %rd405, 2;
	add.s64 	%rd407, %rd24, %rd406;
	st.global.u32 	[%rd407+13824], %r2042;
$L__BB35_318:
	bar.warp.sync 	-1;
	shl.b32 	%r2043, %r362, 3;
	add.s32 	%r2045, %r1939, %r2043;
	ld.shared.u64 	%rd36, [%r2045+26112];
	add.s32 	%r2046, %r437, 3840;
	setp.ge.s32 	%p198, %r2046, %r439;
	@%p198 bra 	$L__BB35_320;
	ld.shared.u32 	%r2047, [%r438+15360];
	add.s64 	%rd408, %rd36, %rd25;
	shl.b64 	%rd409, %rd408, 2;
	add.s64 	%rd410, %rd24, %rd409;
	st.global.u32 	[%rd410+15360], %r2047;
$L__BB35_320:
	bar.warp.sync 	-1;
	shl.b32 	%r2048, %r363, 3;
	add.s32 	%r2050, %r1939, %r2048;
	ld.shared.u64 	%rd37, [%r2050+26112];
	add.s32 	%r2051, %r437, 4224;
	setp.ge.s32 	%p199, %r2051, %r439;
	@%p199 bra 	$L__BB35_322;
	ld.shared.u32 	%r2052, [%r438+16896];
	add.s64 	%rd411, %rd37, %rd25;
	shl.b64 	%rd412, %rd411, 2;
	add.s64 	%rd413, %rd24, %rd412;
	st.global.u32 	[%rd413+16896], %r2052;
$L__BB35_322:
	bar.warp.sync 	-1;
	shl.b32 	%r2053, %r364, 3;
	add.s32 	%r2055, %r1939, %r2053;
	ld.shared.u64 	%rd38, [%r2055+26112];
	add.s32 	%r2056, %r437, 4608;
	setp.ge.s32 	%p200, %r2056, %r439;
	@%p200 bra 	$L__BB35_324;
	ld.shared.u32 	%r2057, [%r438+18432];
	add.s64 	%rd414, %rd38, %rd25;
	shl.b64 	%rd415, %rd414, 2;
	add.s64 	%rd416, %rd24, %rd415;
	st.global.u32 	[%rd416+18432], %r2057;
$L__BB35_324:
	bar.warp.sync 	-1;
	shl.b32 	%r2058, %r365, 3;
	add.s32 	%r2060, %r1939, %r2058;
	ld.shared.u64 	%rd39, [%r2060+26112];
	add.s32 	%r2061, %r437, 4992;
	setp.ge.s32 	%p201, %r2061, %r439;
	@%p201 bra 	$L__BB35_326;
	ld.shared.u32 	%r2062, [%r438+19968];
	add.s64 	%rd417, %rd39, %rd25;
	shl.b64 	%rd418, %rd417, 2;
	add.s64 	%rd419, %rd24, %rd418;
	st.global.u32 	[%rd419+19968], %r2062;
$L__BB35_326:
	bar.warp.sync 	-1;
	shl.b32 	%r2063, %r366, 3;
	add.s32 	%r2065, %r1939, %r2063;
	ld.shared.u64 	%rd40, [%r2065+26112];
	add.s32 	%r2066, %r437, 5376;
	setp.ge.s32 	%p202, %r2066, %r439;
	@%p202 bra 	$L__BB35_328;
	ld.shared.u32 	%r2067, [%r438+21504];
	add.s64 	%rd420, %rd40, %rd25;
	shl.b64 	%rd421, %rd420, 2;
	add.s64 	%rd422, %rd24, %rd421;
	st.global.u32 	[%rd422+21504], %r2067;
$L__BB35_328:
	bar.warp.sync 	-1;
	shl.b32 	%r2068, %r367, 3;
	add.s32 	%r2070, %r1939, %r2068;
	ld.shared.u64 	%rd41, [%r2070+26112];
	add.s32 	%r2071, %r437, 5760;
	setp.ge.s32 	%p203, %r2071, %r439;
	@%p203 bra 	$L__BB35_330;
	ld.shared.u32 	%r2072, [%r438+23040];
	add.s64 	%rd423, %rd41, %rd25;
	shl.b64 	%rd424, %rd423, 2;
	add.s64 	%rd425, %rd24, %rd424;
	st.global.u32 	[%rd425+23040], %r2072;
$L__BB35_330:
	bar.warp.sync 	-1;
	shl.b32 	%r2073, %r368, 3;
	add.s32 	%r2075, %r1939, %r2073;
	ld.shared.u64 	%rd426, [%r2075+26112];
	add.s64 	%rd42, %rd426, %rd25;
	or.b32  	%r2076, %r437, 6144;
	setp.ge.s32 	%p204, %r2076, %r439;
	@%p204 bra 	$L__BB35_332;
	ld.shared.u32 	%r2077, [%r438+24576];
	shl.b64 	%rd427, %rd42, 2;
	add.s64 	%rd428, %rd24, %rd427;
	st.global.u32 	[%rd428+24576], %r2077;
$L__BB35_332:
	bar.warp.sync 	-1;
$L__BB35_333:
	ret;

}


// ===== COMPILED SASS (sm_100) =====

	.target	sm_100

	.elftype	@"ET_EXEC"


//--------------------- .note.nv.tkinfo           --------------------------
	.section	.note.nv.tkinfo,"",@"SHT_NOTE"
	.sectionflags	@"SHF_NOTE_NV_TKINFO"
	.tkinfo
        /*0018*/ 	.word	0x00000002
        /*0030*/ 	.string	""
        /*0030*/ 	.string	"ptxas"
        /*0030*/ 	.string	"Cuda compilation tools, release 13.0, V13.0.88"
        /*0030*/ 	.string	"Build cuda_13.0.r13.0/compiler.36424714_0"
        /*0030*/ 	.string	"-arch sm_100 -m 64 "



//--------------------- .note.nv.cuinfo           --------------------------
	.section	.note.nv.cuinfo,"",@"SHT_NOTE"
	.sectionflags	@"SHF_NOTE_NV_CUINFO"
        /*0018*/ 	.short	0x0002
        /*001a*/ 	.short	0x0064
        /*001c*/ 	.short	0x0082
	.zero		2


//--------------------- .nv.info                  --------------------------
	.section	.nv.info,"",@"SHT_CUDA_INFO"
	.align	4


	//----- nvinfo : EIATTR_REGCOUNT
	.align		4
        /*0000*/ 	.byte	0x04, 0x2f
        /*0002*/ 	.short	(.L_46 - .L_45)
	.align		4
.L_45:
        /*0004*/ 	.word	index@(_Z22luby_mis_coloring_iterPiS_iS_S_S_i)
        /*0008*/ 	.word	0x0000001a


	//----- nvinfo : EIATTR_FRAME_SIZE
	.align		4
.L_46:
        /*000c*/ 	.byte	0x04, 0x11
        /*000e*/ 	.short	(.L_48 - .L_47)
	.align		4
.L_47:
        /*0010*/ 	.word	index@(_Z22luby_mis_coloring_iterPiS_iS_S_S_i)
        /*0014*/ 	.word	0x00000000


	//----- nvinfo : EIATTR_REGCOUNT
	.align		4
.L_48:
        /*0018*/ 	.byte	0x04, 0x2f
        /*001a*/ 	.short	(.L_50 - .L_49)
	.align		4
.L_49:
        /*001c*/ 	.word	index@(_Z14apply_coloringPiS_iS_S_S_i)
        /*0020*/ 	.word	0x00000014


	//----- nvinfo : EIATTR_FRAME_SIZE
	.align		4
.L_50:
        /*0024*/ 	.byte	0x04, 0x11
        /*0026*/ 	.short	(.L_52 - .L_51)
	.align		4
.L_51:
        /*0028*/ 	.word	index@(_Z14apply_coloringPiS_iS_S_S_i)
        /*002c*/ 	.word	0x00000000


	//----- nvinfo : EIATTR_REGCOUNT
	.align		4
.L_52:
        /*0030*/ 	.byte	0x04, 0x2f
        /*0032*/ 	.short	(.L_54 - .L_53)
	.align		4
.L_53:
        /*0034*/ 	.word	index@(_Z15verify_coloringPiS_iS_S_S_S_)
        /*0038*/ 	.word	0x00000010


	//----- nvinfo : EIATTR_FRAME_SIZE
	.align		4
.L_54:
        /*003c*/ 	.byte	0x04, 0x11
        /*003e*/ 	.short	(.L_56 - .L_55)
	.align		4
.L_55:
        /*0040*/ 	.word	index@(_Z15verify_coloringPiS_iS_S_S_S_)
        /*0044*/ 	.word	0x00000000


	//----- nvinfo : EIATTR_REGCOUNT
	.align		4
.L_56:
        /*0048*/ 	.byte	0x04, 0x2f
        /*004a*/ 	.short	(.L_58 - .L_57)
	.align		4
.L_57:
        /*004c*/ 	.word	index@(_Z20compute_active_edgesPiS_iS_S_)
        /*0050*/ 	.word	0x00000020


	//----- nvinfo : EIATTR_FRAME_SIZE
	.align		4
.L_58:
        /*0054*/ 	.byte	0x04, 0x11
        /*0056*/ 	.short	(.L_60 - .L_59)
	.align		4
.L_59:
        /*0058*/ 	.word	index@(_Z20compute_active_edgesPiS_iS_S_)
        /*005c*/ 	.word	0x00000000


	//----- nvinfo : EIATTR_REGCOUNT
	.align		4
.L_60:
        /*0060*/ 	.byte	0x04, 0x2f
        /*0062*/ 	.short	(.L_62 - .L_61)
	.align		4
.L_61:
        /*0064*/ 	.word	index@(_Z22smallest_last_orderingPiS_iiiS_S_ifS_)
        /*0068*/ 	.word	0x00000014


	//----- nvinfo : EIATTR_FRAME_SIZE
	.align		4
.L_62:
        /*006c*/ 	.byte	0x04, 0x11
        /*006e*/ 	.short	(.L_64 - .L_63)
	.align		4
.L_63:
        /*0070*/ 	.word	index@(_Z22smallest_last_orderingPiS_iiiS_S_ifS_)
        /*0074*/ 	.word	0x00000000


	//----- nvinfo : EIATTR_REGCOUNT
	.align		4
.L_64:
        /*0078*/ 	.byte	0x04, 0x2f
        /*007a*/ 	.short	(.L_66 - .L_65)
	.align		4
.L_65:
        /*007c*/ 	.word	index@(_Z14update_degreesPiS_iiS_S_)
        /*0080*/ 	.word	0x00000020


	//----- nvinfo : EIATTR_FRAME_SIZE
	.align		4
.L_66:
        /*0084*/ 	.byte	0x04, 0x11
        /*0086*/ 	.short	(.L_68 - .L_67)
	.align		4
.L_67:
        /*0088*/ 	.word	index@(_Z14update_degreesPiS_iiS_S_)
        /*008c*/ 	.word	0x00000000


	//----- nvinfo : EIATTR_REGCOUNT
	.align		4
.L_68:
        /*0090*/ 	.byte	0x04, 0x2f
        /*0092*/ 	.short	(.L_70 - .L_69)
	.align		4
.L_69:
        /*0094*/ 	.word	index@(_Z21scatter_edges_by_permPiS_iS_S_S_S_S_)
        /*0098*/ 	.word	0x0000001a


	//----- nvinfo : EIATTR_FRAME_SIZE
	.align		4
.L_70:
        /*009c*/ 	.byte	0x04, 0x11
        /*009e*/ 	.short	(.L_72 - .L_71)
	.align		4
.L_71:
        /*00a0*/ 	.word	index@(_Z21scatter_edges_by_permPiS_iS_S_S_S_S_)
        /*00a4*/ 	.word	0x00000000


	//----- nvinfo : EIATTR_REGCOUNT
	.align		4
.L_72:
        /*00a8*/ 	.byte	0x04, 0x2f
        /*00aa*/ 	.short	(.L_74 - .L_73)
	.align		4
.L_73:
        /*00ac*/ 	.word	index@(_Z22color_partition_greedyPiS_iiS_)
        /*00b0*/ 	.word	0x0000001c


	//----- nvinfo : EIATTR_FRAME_SIZE
	.align		4
.L_74:
        /*00b4*/ 	.byte	0x04, 0x11
        /*00b6*/ 	.short	(.L_76 - .L_75)
	.align		4
.L_75:
        /*00b8*/ 	.word	index@(_Z22color_partition_greedyPiS_iiS_)
        /*00bc*/ 	.word	0x00000000


	//----- nvinfo : EIATTR_REGCOUNT
	.align		4
.L_76:
        /*00c0*/ 	.byte	0x04, 0x2f
        /*00c2*/ 	.short	(.L_78 - .L_77)
	.align		4
.L_77:
        /*00c4*/ 	.word	index@(_Z14unmap_coloringPiS_S_i)
        /*00c8*/ 	.word	0x0000001e


	//----- nvinfo : EIATTR_FRAME_SIZE
	.align		4
.L_78:
        /*00cc*/ 	.byte	0x04, 0x11
        /*00ce*/ 	.short	(.L_80 - .L_79)
	.align		4
.L_79:
        /*00d0*/ 	.word	index@(_Z14unmap_coloringPiS_S_i)
        /*00d4*/ 	.word	0x00000000


	//----- nvinfo : EIATTR_REGCOUNT
	.align		4
.L_80:
        /*00d8*/ 	.byte	0x04, 0x2f
        /*00da*/ 	.short	(.L_82 - .L_81)
	.align		4
.L_81:
        /*00dc*/ 	.word	index@(_Z23compute_active_verticesPiiS_)
        /*00e0*/ 	.word	0x00000020


	//----- nvinfo : EIATTR_FRAME_SIZE
	.align		4
.L_82:
        /*00e4*/ 	.byte	0x04, 0x11
        /*00e6*/ 	.short	(.L_84 - .L_83)
	.align		4
.L_83:
        /*00e8*/ 	.word	index@(_Z23compute_active_verticesPiiS_)
        /*00ec*/ 	.word	0x00000000


	//----- nvinfo : EIATTR_REGCOUNT
	.align		4
.L_84:
        /*00f0*/ 	.byte	0x04, 0x2f
        /*00f2*/ 	.short	(.L_86 - .L_85)
	.align		4
.L_85:
        /*00f4*/ 	.word	index@(_Z19blockwise_mis_colorPiS_iS_S_S_)
        /*00f8*/ 	.word	0x00000004


	//----- nvinfo : EIATTR_FRAME_SIZE
	.align		4
.L_86:
        /*00fc*/ 	.byte	0x04, 0x11
        /*00fe*/ 	.short	(.L_88 - .L_87)
	.align		4
.L_87:
        /*0100*/ 	.word	index@(_Z19blockwise_mis_colorPiS_iS_S_S_)
        /*0104*/ 	.word	0x00000000


	//----- nvinfo : EIATTR_REGCOUNT
	.align		4
.L_88:
        /*0108*/ 	.byte	0x04, 0x2f
        /*010a*/ 	.short	(.L_90 - .L_89)
	.align		4
.L_89:
        /*010c*/ 	.word	index@(_ZN3cub18CUB_300001_SM_10006detail11EmptyKernelIvEEvv)
        /*0110*/ 	.word	0x00000004


	//----- nvinfo : EIATTR_FRAME_SIZE
	.align		4
.L_90:
        /*0114*/ 	.byte	0x04, 0x11
        /*0116*/ 	.short	(.L_92 - .L_91)
	.align		4
.L_91:
        /*0118*/ 	.word	index@(_ZN3cub18CUB_300001_SM_10006detail11EmptyKernelIvEEvv)
        /*011c*/ 	.word	0x00000000


	//----- nvinfo : EIATTR_REGCOUNT
	.align		4
.L_92:
        /*0120*/ 	.byte	0x04, 0x2f
        /*0122*/ 	.short	(.L_94 - .L_93)
	.align		4
.L_93:
        /*0124*/ 	.word	index@(_ZN3cub18CUB_300001_SM_10006detail8for_each13static_kernelINS2_12policy_hub_t12policy_500_tElN6thrust24THRUST_300001_SM_1000_NS8cuda_cub10__tabulate7functorINS7_10device_ptrIiEENS7_6system6detail7generic6detail22compute_sequence_valueIivEElEEEEvT0_T1_)
        /*0128*/ 	.word	0x0000000a


	//----- nvinfo : EIATTR_FRAME_SIZE
	.align		4
.L_94:
        /*012c*/ 	.byte	0x04, 0x11
        /*012e*/ 	.short	(.L_96 - .L_95)
	.align		4
.L_95:
        /*0130*/ 	.word	index@(_ZN3cub18CUB_300001_SM_10006detail8for_each13static_kernelINS2_12policy_hub_t12policy_500_tElN6thrust24THRUST_300001_SM_1000_NS8cuda_cub10__tabulate7functorINS7_10device_ptrIiEENS7_6system6detail7generic6detail22compute_sequence_valueIivEElEEEEvT0_T1_)
        /*0134*/ 	.word	0x00000000


	//----- nvinfo : EIATTR_REGCOUNT
	.align		4
.L_96:
        /*0138*/ 	.byte	0x04, 0x2f
        /*013a*/ 	.short	(.L_98 - .L_97)
	.align		4
.L_97:
        /*013c*/ 	.word	index@(_ZN3cub18CUB_300001_SM_10006detail9transform16transform_kernelINS2_10policy_hubILb1EN4cuda3std3__45tupleIJN6thrust24THRUST_300001_SM_1000_NS17counting_iteratorIiNSA_11use_defaultESC_SC_EEEEEE10policy1000EiNS7_10__identityENSA_20permutation_iteratorINSA_10device_ptrIiEESK_EEJSD_EEEvT0_iT1_T2_DpNS2_10kernel_argIT3_EE)
        /*0140*/ 	.word	0x00000020


	//----- nvinfo : EIATTR_FRAME_SIZE
	.align		4
.L_98:
        /*0144*/ 	.byte	0x04, 0x11
        /*0146*/ 	.short	(.L_100 - .L_99)
	.align		4
.L_99:
        /*0148*/ 	.word	index@(_ZN3cub18CUB_300001_SM_10006detail9transform16transform_kernelINS2_10policy_hubILb1EN4cuda3std3__45tupleIJN6thrust24THRUST_300001_SM_1000_NS17counting_iteratorIiNSA_11use_defaultESC_SC_EEEEEE10policy1000EiNS7_10__identityENSA_20permutation_iteratorINSA_10device_ptrIiEESK_EEJSD_EEEvT0_iT1_T2_DpNS2_10kernel_argIT3_EE)
        /*014c*/ 	.word	0x00000000


	//----- nvinfo : EIATTR_REGCOUNT
	.align		4
.L_100:
        /*0150*/ 	.byte	0x04, 0x2f
        /*0152*/ 	.short	(.L_102 - .L_101)
	.align		4
.L_101:
        /*0154*/ 	.word	index@(_ZN3cub18CUB_300001_SM_10006detail9transform16transform_kernelINS2_10policy_hubILb1EN4cuda3std3__45tupleIJN6thrust24THRUST_300001_SM_1000_NS17counting_iteratorIiNSA_11use_defaultESC_SC_EEEEEE10policy1000ElNS7_10__identityENSA_20permutation_iteratorINSA_10device_ptrIiEESK_EEJSD_EEEvT0_iT1_T2_DpNS2_10kernel_argIT3_EE)
        /*0158*/ 	.word	0x00000020


	//----- nvinfo : EIATTR_FRAME_SIZE
	.align		4
.L_102:
        /*015c*/ 	.byte	0x04, 0x11
        /*015e*/ 	.short	(.L_104 - .L_103)
	.align		4
.L_103:
        /*0160*/ 	.word	index@(_ZN3cub18CUB_300001_SM_10006detail9transform16transform_kernelINS2_10policy_hubILb1EN4cuda3std3__45tupleIJN6thrust24THRUST_300001_SM_1000_NS17counting_iteratorIiNSA_11use_defaultESC_SC_EEEEEE10policy1000ElNS7_10__identityENSA_20permutation_iteratorINSA_10device_ptrIiEESK_EEJSD_EEEvT0_iT1_T2_DpNS2_10kernel_argIT3_EE)
        /*0164*/ 	.word	0x00000000


	//----- nvinfo : EIATTR_REGCOUNT
	.align		4
.L_104:
        /*0168*/ 	.byte	0x04, 0x2f
        /*016a*/ 	.short	(.L_106 - .L_105)
	.align		4
.L_105:
        /*016c*/ 	.word	index@(_ZN3cub18CUB_300001_SM_10006detail9transform16transform_kernelINS2_10policy_hubILb0EN4cuda3std3__45tupleIJN6thrust24THRUST_300001_SM_1000_NS20permutation_iteratorINSA_10device_ptrIiEESD_EESE_EEEE10policy1000EiNS7_5minusIiEESD_JSE_SE_EEEvT0_iT1_T2_DpNS2_10kernel_argIT3_EE)
        /*0170*/ 	.word	0x00000020


	//----- nvinfo : EIATTR_FRAME_SIZE
	.align		4
.L_106:
        /*0174*/ 	.byte	0x04, 0x11
        /*0176*/ 	.short	(.L_108 - .L_107)
	.align		4
.L_107:
        /*0178*/ 	.word	index@(_ZN3cub18CUB_300001_SM_10006detail9transform16transform_kernelINS2_10policy_hubILb0EN4cuda3std3__45tupleIJN6thrust24THRUST_300001_SM_1000_NS20permutation_iteratorINSA_10device_ptrIiEESD_EESE_EEEE10policy1000EiNS7_5minusIiEESD_JSE_SE_EEEvT0_iT1_T2_DpNS2_10kernel_argIT3_EE)
        /*017c*/ 	.word	0x00000000


	//----- nvinfo : EIATTR_REGCOUNT
	.align		4
.L_108:
        /*0180*/ 	.byte	0x04, 0x2f
        /*0182*/ 	.short	(.L_110 - .L_109)
	.align		4
.L_109:
        /*0184*/ 	.word	index@(_ZN3cub18CUB_300001_SM_10006detail9transform16transform_kernelINS2_10policy_hubILb0EN4cuda3std3__45tupleIJN6thrust24THRUST_300001_SM_1000_NS20permutation_iteratorINSA_10device_ptrIiEESD_EESE_EEEE10policy1000ElNS7_5minusIiEESD_JSE_SE_EEEvT0_iT1_T2_DpNS2_10kernel_argIT3_EE)
        /*0188*/ 	.word	0x00000020


	//----- nvinfo : EIATTR_FRAME_SIZE
	.align		4
.L_110:
        /*018c*/ 	.byte	0x04, 0x11
        /*018e*/ 	.short	(.L_112 - .L_111)
	.align		4
.L_111:
        /*0190*/ 	.word	index@(_ZN3cub18CUB_300001_SM_10006detail9transform16transform_kernelINS2_10policy_hubILb0EN4cuda3std3__45tupleIJN6thrust24THRUST_300001_SM_1000_NS20permutation_iteratorINSA_10device_ptrIiEESD_EESE_EEEE10policy1000ElNS7_5minusIiEESD_JSE_SE_EEEvT0_iT1_T2_DpNS2_10kernel_argIT3_EE)
        /*0194*/ 	.word	0x00000000


	//----- nvinfo : EIATTR_REGCOUNT
	.align		4
.L_112:
        /*0198*/ 	.byte	0x04, 0x2f
        /*019a*/ 	.short	(.L_114 - .L_113)
	.align		4
.L_113:
        /*019c*/ 	.word	index@(_ZN3cub18CUB_300001_SM_10006detail6reduce28DeviceReduceSingleTileKernelINS2_10policy_hubIljN4cuda3std3__44plusIlEEE10Policy1000EN6thrust24THRUST_300001_SM_1000_NS18transform_iteratorI9is_activeNSD_10device_ptrIiEEllEEPljS9_llNS7_10__identityEEEvT0_T1_T2_T3_T4_T6_)
        /*01a0*/ 	.word	0x00000028


	//----- nvinfo : EIATTR_FRAME_SIZE
	.align		4
.L_114:
        /*01a4*/ 	.byte	0x04, 0x11
        /*01a6*/ 	.short	(.L_116 - .L_115)
	.align		4
.L_115:
        /*01a8*/ 	.word	index@(_ZN3cub18CUB_300001_SM_10006detail6reduce28DeviceReduceSingleTileKernelINS2_10policy_hubIljN4cuda3std3__44plusIlEEE10Policy1000EN6thrust24THRUST_300001_SM_1000_NS18transform_iteratorI9is_activeNSD_10device_ptrIiEEllEEPljS9_llNS7_10__identityEEEvT0_T1_T2_T3_T4_T6_)
        /*01ac*/ 	.word	0x00000000


	//----- nvinfo : EIATTR_REGCOUNT
	.align		4
.L_116:
        /*01b0*/ 	.byte	0x04, 0x2f
        /*01b2*/ 	.short	(.L_118 - .L_117)
	.align		4
.L_117:
        /*01b4*/ 	.word	index@(_ZN3cub18CUB_300001_SM_10006detail6reduce18DeviceReduceKernelINS2_10policy_hubIljN4cuda3std3__44plusIlEEE10Policy1000EN6thrust24THRUST_300001_SM_1000_NS18transform_iteratorI9is_activeNSD_10device_ptrIiEEllEEjS9_lNS7_10__identityEEEvT0_PT3_T1_NS0_13GridEvenShareISN_EET2_T4_)
        /*01b8*/ 	.word	0x00000020


	//----- nvinfo : EIATTR_FRAME_SIZE
	.align		4
.L_118:
        /*01bc*/ 	.byte	0x04, 0x11
        /*01be*/ 	.short	(.L_120 - .L_119)
	.align		4
.L_119:
        /*01c0*/ 	.word	index@(_ZN3cub18CUB_300001_SM_10006detail6reduce18DeviceReduceKernelINS2_10policy_hubIljN4cuda3std3__44plusIlEEE10Policy1000EN6thrust24THRUST_300001_SM_1000_NS18transform_iteratorI9is_activeNSD_10device_ptrIiEEllEEjS9_lNS7_10__identityEEEvT0_PT3_T1_NS0_13GridEvenShareISN_EET2_T4_)
        /*01c4*/ 	.word	0x00000000


	//----- nvinfo : EIATTR_REGCOUNT
	.align		4
.L_120:
        /*01c8*/ 	.byte	0x04, 0x2f
        /*01ca*/ 	.short	(.L_122 - .L_121)
	.align		4
.L_121:
        /*01cc*/ 	.word	index@(_ZN3cub18CUB_300001_SM_10006detail6reduce28DeviceReduceSingleTileKernelINS2_10policy_hubIljN4cuda3std3__44plusIlEEE10Policy1000EPlSC_iS9_llNS7_10__identityEEEvT0_T1_T2_T3_T4_T6_)
        /*01d0*/ 	.word	0x00000030


	//----- nvinfo : EIATTR_FRAME_SIZE
	.align		4
.L_122:
        /*01d4*/ 	.byte	0x04, 0x11
        /*01d6*/ 	.short	(.L_124 - .L_123)
	.align		4
.L_123:
        /*01d8*/ 	.word	index@(_ZN3cub18CUB_300001_SM_10006detail6reduce28DeviceReduceSingleTileKernelINS2_10policy_hubIljN4cuda3std3__44plusIlEEE10Policy1000EPlSC_iS9_llNS7_10__identityEEEvT0_T1_T2_T3_T4_T6_)
        /*01dc*/ 	.word	0x00000000


	//----- nvinfo : EIATTR_REGCOUNT
	.align		4
.L_124:
        /*01e0*/ 	.byte	0x04, 0x2f
        /*01e2*/ 	.short	(.L_126 - .L_125)
	.align		4
.L_125:
        /*01e4*/ 	.word	index@(_ZN3cub18CUB_300001_SM_10006detail6reduce28DeviceReduceSingleTileKernelINS2_10policy_hubIlyN4cuda3std3__44plusIlEEE10Policy1000EN6thrust24THRUST_300001_SM_1000_NS18transform_iteratorI9is_activeNSD_10device_ptrIiEEllEEPlyS9_llNS7_10__identityEEEvT0_T1_T2_T3_T4_T6_)
        /*01e8*/ 	.word	0x00000026


	//----- nvinfo : EIATTR_FRAME_SIZE
	.align		4
.L_126:
        /*01ec*/ 	.byte	0x04, 0x11
        /*01ee*/ 	.short	(.L_128 - .L_127)
	.align		4
.L_127:
        /*01f0*/ 	.word	index@(_ZN3cub18CUB_300001_SM_10006detail6reduce28DeviceReduceSingleTileKernelINS2_10policy_hubIlyN4cuda3std3__44plusIlEEE10Policy1000EN6thrust24THRUST_300001_SM_1000_NS18transform_iteratorI9is_activeNSD_10device_ptrIiEEllEEPlyS9_llNS7_10__identityEEEvT0_T1_T2_T3_T4_T6_)
        /*01f4*/ 	.word	0x00000000


	//----- nvinfo : EIATTR_REGCOUNT
	.align		4
.L_128:
        /*01f8*/ 	.byte	0x04, 0x2f
        /*01fa*/ 	.short	(.L_130 - .L_129)
	.align		4
.L_129:
        /*01fc*/ 	.word	index@(_ZN3cub18CUB_300001_SM_10006detail6reduce18DeviceReduceKernelINS2_10policy_hubIlyN4cuda3std3__44plusIlEEE10Policy1000EN6thrust24THRUST_300001_SM_1000_NS18transform_iteratorI9is_activeNSD_10device_ptrIiEEllEEyS9_lNS7_10__identityEEEvT0_PT3_T1_NS0_13GridEvenShareISN_EET2_T4_)
        /*0200*/ 	.word	0x0000001f


	//----- nvinfo : EIATTR_FRAME_SIZE
	.align		4
.L_130:
        /*0204*/ 	.byte	0x04, 0x11
        /*0206*/ 	.short	(.L_132 - .L_131)
	.align		4
.L_131:
        /*0208*/ 	.word	index@(_ZN3cub18CUB_300001_SM_10006detail6reduce18DeviceReduceKernelINS2_10policy_hubIlyN4cuda3std3__44plusIlEEE10Policy1000EN6thrust24THRUST_300001_SM_1000_NS18transform_iteratorI9is_activeNSD_10device_ptrIiEEllEEyS9_lNS7_10__identityEEEvT0_PT3_T1_NS0_13GridEvenShareISN_EET2_T4_)
        /*020c*/ 	.word	0x00000000


	//----- nvinfo : EIATTR_REGCOUNT
	.align		4
.L_132:
        /*0210*/ 	.byte	0x04, 0x2f
        /*0212*/ 	.short	(.L_134 - .L_133)
	.align		4
.L_133:
        /*0214*/ 	.word	index@(_ZN3cub18CUB_300001_SM_10006detail6reduce28DeviceReduceSingleTileKernelINS2_10policy_hubIlyN4cuda3std3__44plusIlEEE10Policy1000EPlSC_iS9_llNS7_10__identityEEEvT0_T1_T2_T3_T4_T6_)
        /*0218*/ 	.word	0x00000030


	//----- nvinfo : EIATTR_FRAME_SIZE
	.align		4
.L_134:
        /*021c*/ 	.byte	0x04, 0x11
        /*021e*/ 	.short	(.L_136 - .L_135)
	.align		4
.L_135:
        /*0220*/ 	.word	index@(_ZN3cub18CUB_300001_SM_10006detail6reduce28DeviceReduceSingleTileKernelINS2_10policy_hubIlyN4cuda3std3__44plusIlEEE10Policy1000EPlSC_iS9_llNS7_10__identityEEEvT0_T1_T2_T3_T4_T6_)
        /*0224*/ 	.word	0x00000000


	//----- nvinfo : EIATTR_REGCOUNT
	.align		4
.L_136:
        /*0228*/ 	.byte	0x04, 0x2f
        /*022a*/ 	.short	(.L_138 - .L_137)
	.align		4
.L_137:
        /*022c*/ 	.word	index@(_ZN3cub18CUB_300001_SM_10006detail6reduce28DeviceReduceSingleTileKernelINS2_10policy_hubIijN4cuda3std3__44plusIiEEE10Policy1000EN6thrust24THRUST_300001_SM_1000_NS17counting_iteratorIiNSD_11use_defaultESF_SF_EEPijS9_ii19active_edge_counterEEvT0_T1_T2_T3_T4_T6_)
        /*0230*/ 	.word	0x00000038


	//----- nvinfo : EIATTR_FRAME_SIZE
	.align		4
.L_138:
        /*0234*/ 	.byte	0x04, 0x11
        /*0236*/ 	.short	(.L_140 - .L_139)
	.align		4
.L_139:
        /*0238*/ 	.word	index@(_ZN3cub18CUB_300001_SM_10006detail6reduce28DeviceReduceSingleTileKernelINS2_10policy_hubIijN4cuda3std3__44plusIiEEE10Policy1000EN6thrust24THRUST_300001_SM_1000_NS17counting_iteratorIiNSD_11use_defaultESF_SF_EEPijS9_ii19active_edge_counterEEvT0_T1_T2_T3_T4_T6_)
        /*023c*/ 	.word	0x00000000


	//----- nvinfo : EIATTR_REGCOUNT
	.align		4
.L_140:
        /*0240*/ 	.byte	0x04, 0x2f
        /*0242*/ 	.short	(.L_142 - .L_141)
	.align		4
.L_141:
        /*0244*/ 	.word	index@(_ZN3cub18CUB_300001_SM_10006detail6reduce18DeviceReduceKernelINS2_10policy_hubIijN4cuda3std3__44plusIiEEE10Policy1000EN6thrust24THRUST_300001_SM_1000_NS17counting_iteratorIiNSD_11use_defaultESF_SF_EEjS9_i19active_edge_counterEEvT0_PT3_T1_NS0_13GridEvenShareISL_EET2_T4_)
        /*0248*/ 	.word	0x00000028


	//----- nvinfo : EIATTR_FRAME_SIZE
	.align		4
.L_142:
        /*024c*/ 	.byte	0x04, 0x11
        /*024e*/ 	.short	(.L_144 - .L_143)
	.align		4
.L_143:
        /*0250*/ 	.word	index@(_ZN3cub18CUB_300001_SM_10006detail6reduce18DeviceReduceKernelINS2_10policy_hubIijN4cuda3std3__44plusIiEEE10Policy1000EN6thrust24THRUST_300001_SM_1000_NS17counting_iteratorIiNSD_11use_defaultESF_SF_EEjS9_i19active_edge_counterEEvT0_PT3_T1_NS0_13GridEvenShareISL_EET2_T4_)
        /*0254*/ 	.word	0x00000000


	//----- nvinfo : EIATTR_REGCOUNT
	.align		4
.L_144:
        /*0258*/ 	.byte	0x04, 0x2f
        /*025a*/ 	.short	(.L_146 - .L_145)
	.align		4
.L_145:
        /*025c*/ 	.word	index@(_ZN3cub18CUB_300001_SM_10006detail6reduce28DeviceReduceSingleTileKernelINS2_10policy_hubIijN4cuda3std3__44plusIiEEE10Policy1000EPiSC_iS9_iiNS7_10__identityEEEvT0_T1_T2_T3_T4_T6_)
        /*0260*/ 	.word	0x00000020


	//----- nvinfo : EIATTR_FRAME_SIZE
	.align		4
.L_146:
        /*0264*/ 	.byte	0x04, 0x11
        /*0266*/ 	.short	(.L_148 - .L_147)
	.align		4
.L_147:
        /*0268*/ 	.word	index@(_ZN3cub18CUB_300001_SM_10006detail6reduce28DeviceReduceSingleTileKernelINS2_10policy_hubIijN4cuda3std3__44plusIiEEE10Policy1000EPiSC_iS9_iiNS7_10__identityEEEvT0_T1_T2_T3_T4_T6_)
        /*026c*/ 	.word	0x00000000


	//----- nvinfo : EIATTR_REGCOUNT
	.align		4
.L_148:
        /*0270*/ 	.byte	0x04, 0x2f
        /*0272*/ 	.short	(.L_150 - .L_149)
	.align		4
.L_149:
        /*0274*/ 	.word	index@(_ZN3cub18CUB_300001_SM_10006detail6reduce28DeviceReduceSingleTileKernelINS2_10policy_hubIiyN4cuda3std3__44plusIiEEE10Policy1000EN6thrust24THRUST_300001_SM_1000_NS17counting_iteratorIiNSD_11use_defaultESF_SF_EEPiyS9_ii19active_edge_counterEEvT0_T1_T2_T3_T4_T6_)
        /*0278*/ 	.word	0x00000038


	//----- nvinfo : EIATTR_FRAME_SIZE
	.align		4
.L_150:
        /*027c*/ 	.byte	0x04, 0x11
        /*027e*/ 	.short	(.L_152 - .L_151)
	.align		4
.L_151:
        /*0280*/ 	.word	index@(_ZN3cub18CUB_300001_SM_10006detail6reduce28DeviceReduceSingleTileKernelINS2_10policy_hubIiyN4cuda3std3__44plusIiEEE10Policy1000EN6thrust24THRUST_300001_SM_1000_NS17counting_iteratorIiNSD_11use_defaultESF_SF_EEPiyS9_ii19active_edge_counterEEvT0_T1_T2_T3_T4_T6_)
        /*0284*/ 	.word	0x00000000


	//----- nvinfo : EIATTR_REGCOUNT
	.align		4
.L_152:
        /*0288*/ 	.byte	0x04, 0x2f
        /*028a*/ 	.short	(.L_154 - .L_153)
	.align		4
.L_153:
        /*028c*/ 	.word	index@(_ZN3cub18CUB_300001_SM_10006detail6reduce18DeviceReduceKernelINS2_10policy_hubIiyN4cuda3std3__44plusIiEEE10Policy1000EN6thrust24THRUST_300001_SM_1000_NS17counting_iteratorIiNSD_11use_defaultESF_SF_EEyS9_i19active_edge_counterEEvT0_PT3_T1_NS0_13GridEvenShareISL_EET2_T4_)
        /*0290*/ 	.word	0x00000028


	//----- nvinfo : EIATTR_FRAME_SIZE
	.align		4
.L_154:
        /*0294*/ 	.byte	0x04, 0x11
        /*0296*/ 	.short	(.L_156 - .L_155)
	.align		4
.L_155:
        /*0298*/ 	.word	index@(_ZN3cub18CUB_300001_SM_10006detail6reduce18DeviceReduceKernelINS2_10policy_hubIiyN4cuda3std3__44plusIiEEE10Policy1000EN6thrust24THRUST_300001_SM_1000_NS17counting_iteratorIiNSD_11use_defaultESF_SF_EEyS9_i19active_edge_counterEEvT0_PT3_T1_NS0_13GridEvenShareISL_EET2_T4_)
        /*029c*/ 	.word	0x00000000


	//----- nvinfo : EIATTR_REGCOUNT
	.align		4
.L_156:
        /*02a0*/ 	.byte	0x04, 0x2f
        /*02a2*/ 	.short	(.L_158 - .L_157)
	.align		4
.L_157:
        /*02a4*/ 	.word	index@(_ZN3cub18CUB_300001_SM_10006detail6reduce28DeviceReduceSingleTileKernelINS2_10policy_hubIiyN4cuda3std3__44plusIiEEE10Policy1000EPiSC_iS9_iiNS7_10__identityEEEvT0_T1_T2_T3_T4_T6_)
        /*02a8*/ 	.word	0x00000020


	//----- nvinfo : EIATTR_FRAME_SIZE
	.align		4
.L_158:
        /*02ac*/ 	.byte	0x04, 0x11
        /*02ae*/ 	.short	(.L_160 - .L_159)
	.align		4
.L_159:
        /*02b0*/ 	.word	index@(_ZN3cub18CUB_300001_SM_10006detail6reduce28DeviceReduceSingleTileKernelINS2_10policy_hubIiyN4cuda3std3__44plusIiEEE10Policy1000EPiSC_iS9_iiNS7_10__identityEEEvT0_T1_T2_T3_T4_T6_)
        /*02b4*/ 	.word	0x00000000


	//----- nvinfo : EIATTR_REGCOUNT
	.align		4
.L_160:
        /*02b8*/ 	.byte	0x04, 0x2f
        /*02ba*/ 	.short	(.L_162 - .L_161)
	.align		4
.L_161:
        /*02bc*/ 	.word	index@(_ZN3cub18CUB_300001_SM_10006detail4scan20DeviceScanInitKernelINS0_13ScanTileStateIiLb1EEEEEvT_i)
        /*02c0*/ 	.word	0x00000008


	//----- nvinfo : EIATTR_FRAME_SIZE
	.align		4
.L_162:
        /*02c4*/ 	.byte	0x04, 0x11
        /*02c6*/ 	.short	(.L_164 - .L_163)
	.align		4
.L_163:
        /*02c8*/ 	.word	index@(_ZN3cub18CUB_300001_SM_10006detail4scan20DeviceScanInitKernelINS0_13ScanTileStateIiLb1EEEEEvT_i)
        /*02cc*/ 	.word	0x00000000


	//----- nvinfo : EIATTR_REGCOUNT
	.align		4
.L_164:
        /*02d0*/ 	.byte	0x04, 0x2f
        /*02d2*/ 	.short	(.L_166 - .L_165)
	.align		4
.L_165:
        /*02d4*/ 	.word	index@(_ZN3cub18CUB_300001_SM_10006detail4scan16DeviceScanKernelINS2_10policy_hubIiiijN4cuda3std3__44plusIvEEE10Policy1000EN6thrust24THRUST_300001_SM_1000_NS10device_ptrIiEESF_NS0_13ScanTileStateIiLb1EEES9_NS1_10InputValueIiPiEEjiLb0EiEEvT0_T1_T2_iT3_T4_T5_)
        /*02d8*/ 	.word	0x00000038


	//----- nvinfo : EIATTR_FRAME_SIZE
	.align		4
.L_166:
        /*02dc*/ 	.byte	0x04, 0x11
        /*02de*/ 	.short	(.L_168 - .L_167)
	.align		4
.L_167:
        /*02e0*/ 	.word	index@(_ZN3cub18CUB_300001_SM_10006detail4scan16DeviceScanKernelINS2_10policy_hubIiiijN4cuda3std3__44plusIvEEE10Policy1000EN6thrust24THRUST_300001_SM_1000_NS10device_ptrIiEESF_NS0_13ScanTileStateIiLb1EEES9_NS1_10InputValueIiPiEEjiLb0EiEEvT0_T1_T2_iT3_T4_T5_)
        /*02e4*/ 	.word	0x00000000


	//----- nvinfo : EIATTR_REGCOUNT
	.align		4
.L_168:
        /*02e8*/ 	.byte	0x04, 0x2f
        /*02ea*/ 	.short	(.L_170 - .L_169)
	.align		4
.L_169:
        /*02ec*/ 	.word	index@(_ZN3cub18CUB_300001_SM_10006detail4scan16DeviceScanKernelINS2_10policy_hubIiiimN4cuda3std3__44plusIvEEE10Policy1000EN6thrust24THRUST_300001_SM_1000_NS10device_ptrIiEESF_NS0_13ScanTileStateIiLb1EEES9_NS1_10InputValueIiPiEEmiLb0EiEEvT0_T1_T2_iT3_T4_T5_)
        /*02f0*/ 	.word	0x00000030


	//----- nvinfo : EIATTR_FRAME_SIZE
	.align		4
.L_170:
        /*02f4*/ 	.byte	0x04, 0x11
        /*02f6*/ 	.short	(.L_172 - .L_171)
	.align		4
.L_171:
        /*02f8*/ 	.word	index@(_ZN3cub18CUB_300001_SM_10006detail4scan16DeviceScanKernelINS2_10policy_hubIiiimN4cuda3std3__44plusIvEEE10Policy1000EN6thrust24THRUST_300001_SM_1000_NS10device_ptrIiEESF_NS0_13ScanTileStateIiLb1EEES9_NS1_10InputValueIiPiEEmiLb0EiEEvT0_T1_T2_iT3_T4_T5_)
        /*02fc*/ 	.word	0x00000000


	//----- nvinfo : EIATTR_REGCOUNT
	.align		4
.L_172:
        /*0300*/ 	.byte	0x04, 0x2f
        /*0302*/ 	.short	(.L_174 - .L_173)
	.align		4
.L_173:
        /*0304*/ 	.word	index@(_ZN3cub18CUB_300001_SM_10006detail10radix_sort31DeviceRadixSortSingleTileKernelINS1_5radix10policy_hubIiiyE10Policy1000ELNS0_9SortOrderE0EiiyNS1_21identity_decomposer_tEEEvPKT1_PSA_PKT2_PSE_T3_iiT4_)
        /*0308*/ 	.word	0x00000099


	//----- nvinfo : EIATTR_FRAME_SIZE
	.align		4
.L_174:
        /*030c*/ 	.byte	0x04, 0x11
        /*030e*/ 	.short	(.L_176 - .L_175)
	.align		4
.L_175:
        /*0310*/ 	.word	index@(_ZN3cub18CUB_300001_SM_10006detail10radix_sort31DeviceRadixSortSingleTileKernelINS1_5radix10policy_hubIiiyE10Policy1000ELNS0_9SortOrderE0EiiyNS1_21identity_decomposer_tEEEvPKT1_PSA_PKT2_PSE_T3_iiT4_)
        /*0314*/ 	.word	0x00000000


	//----- nvinfo : EIATTR_REGCOUNT
	.align		4
.L_176:
        /*0318*/ 	.byte	0x04, 0x2f
        /*031a*/ 	.short	(.L_178 - .L_177)
	.align		4
.L_177:
        /*031c*/ 	.word	index@(_ZN3cub18CUB_300001_SM_10006detail10radix_sort30DeviceRadixSortHistogramKernelINS1_5radix10policy_hubIiiyE10Policy1000ELNS0_9SortOrderE0EiyNS1_21identity_decomposer_tEEEvPT2_PKT1_SA_iiT3_)
        /*0320*/ 	.word	0x00000020


	//----- nvinfo : EIATTR_FRAME_SIZE
	.align		4
.L_178:
        /*0324*/ 	.byte	0x04, 0x11
        /*0326*/ 	.short	(.L_180 - .L_179)
	.align		4
.L_179:
        /*0328*/ 	.word	index@(_ZN3cub18CUB_300001_SM_10006detail10radix_sort30DeviceRadixSortHistogramKernelINS1_5radix10policy_hubIiiyE10Policy1000ELNS0_9SortOrderE0EiyNS1_21identity_decomposer_tEEEvPT2_PKT1_SA_iiT3_)
        /*032c*/ 	.word	0x00000000


	//----- nvinfo : EIATTR_REGCOUNT
	.align		4
.L_180:
        /*0330*/ 	.byte	0x04, 0x2f
        /*0332*/ 	.short	(.L_182 - .L_181)
	.align		4
.L_181:
        /*0334*/ 	.word	index@(_ZN3cub18CUB_300001_SM_10006detail10radix_sort33DeviceRadixSortExclusiveSumKernelINS1_5radix10policy_hubIiiyE10Policy1000EyEEvPT0_)
        /*0338*/ 	.word	0x00000020


	//----- nvinfo : EIATTR_FRAME_SIZE
	.align		4
.L_182:
        /*033c*/ 	.byte	0x04, 0x11
        /*033e*/ 	.short	(.L_184 - .L_183)
	.align		4
.L_183:
        /*0340*/ 	.word	index@(_ZN3cub18CUB_300001_SM_10006detail10radix_sort33DeviceRadixSortExclusiveSumKernelINS1_5radix10policy_hubIiiyE10Policy1000EyEEvPT0_)
        /*0344*/ 	.word	0x00000000


	//----- nvinfo : EIATTR_REGCOUNT
	.align		4
.L_184:
        /*0348*/ 	.byte	0x04, 0x2f
        /*034a*/ 	.short	(.L_186 - .L_185)
	.align		4
.L_185:
        /*034c*/ 	.word	index@(_ZN3cub18CUB_300001_SM_10006detail10radix_sort29DeviceRadixSortOnesweepKernelINS1_5radix10policy_hubIiiyE10Policy1000ELNS0_9SortOrderE0EiiyiiNS1_21identity_decomposer_tEEEvPT5_SB_PT3_PKSC_PT1_PKSG_PT2_PKSK_T4_iiT6_)
        /*0350*/ 	.word	0x00000049


	//----- nvinfo : EIATTR_FRAME_SIZE
	.align		4
.L_186:
        /*0354*/ 	.byte	0x04, 0x11
        /*0356*/ 	.short	(.L_188 - .L_187)
	.align		4
.L_187:
        /*0358*/ 	.word	index@(_ZN3cub18CUB_300001_SM_10006detail10radix_sort29DeviceRadixSortOnesweepKernelINS1_5radix10policy_hubIiiyE10Policy1000ELNS0_9SortOrderE0EiiyiiNS1_21identity_decomposer_tEEEvPT5_SB_PT3_PKSC_PT1_PKSG_PT2_PKSK_T4_iiT6_)
        /*035c*/ 	.word	0x00000000


	//----- nvinfo : EIATTR_MIN_STACK_SIZE
	.align		4
.L_188:
        /*0360*/ 	.byte	0x04, 0x12
        /*0362*/ 	.short	(.L_190 - .L_189)
	.align		4
.L_189:
        /*0364*/ 	.word	index@(_ZN3cub18CUB_300001_SM_10006detail10radix_sort29DeviceRadixSortOnesweepKernelINS1_5radix10policy_hubIiiyE10Policy1000ELNS0_9SortOrderE0EiiyiiNS1_21identity_decomposer_tEEEvPT5_SB_PT3_PKSC_PT1_PKSG_PT2_PKSK_T4_iiT6_)
        /*0368*/ 	.word	0x00000000


	//----- nvinfo : EIATTR_MIN_STACK_SIZE
	.align		4
.L_190:
        /*036c*/ 	.byte	0x04, 0x12
        /*036e*/ 	.short	(.L_192 - .L_191)
	.align		4
.L_191:
        /*0370*/ 	.word	index@(_ZN3cub18CUB_300001_SM_10006detail10radix_sort33DeviceRadixSortExclusiveSumKernelINS1_5radix10policy_hubIiiyE10Policy1000EyEEvPT0_)
        /*0374*/ 	.word	0x00000000


	//----- nvinfo : EIATTR_MIN_STACK_SIZE
	.align		4
.L_192:
        /*0378*/ 	.byte	0x04, 0x12
        /*037a*/ 	.short	(.L_194 - .L_193)
	.align		4
.L_193:
        /*037c*/ 	.word	index@(_ZN3cub18CUB_300001_SM_10006detail10radix_sort30DeviceRadixSortHistogramKernelINS1_5radix10policy_hubIiiyE10Policy1000ELNS0_9SortOrderE0EiyNS1_21identity_decomposer_tEEEvPT2_PKT1_SA_iiT3_)
        /*0380*/ 	.word	0x00000000


	//----- nvinfo : EIATTR_MIN_STACK_SIZE
	.align		4
.L_194:
        /*0384*/ 	.byte	0x04, 0x12
        /*0386*/ 	.short	(.L_196 - .L_195)
	.align		4
.L_195:
        /*0388*/ 	.word	index@(_ZN3cub18CUB_300001_SM_10006detail10radix_sort31DeviceRadixSortSingleTileKernelINS1_5radix10policy_hubIiiyE10Policy1000ELNS0_9SortOrderE0EiiyNS1_21identity_decomposer_tEEEvPKT1_PSA_PKT2_PSE_T3_iiT4_)
        /*038c*/ 	.word	0x00000000


	//----- nvinfo : EIATTR_MIN_STACK_SIZE
	.align		4
.L_196:
        /*0390*/ 	.byte	0x04, 0x12
        /*0392*/ 	.short	(.L_198 - .L_197)
	.align		4
.L_197:
        /*0394*/ 	.word	index@(_ZN3cub18CUB_300001_SM_10006detail4scan16DeviceScanKernelINS2_10policy_hubIiiimN4cuda3std3__44plusIvEEE10Policy1000EN6thrust24THRUST_300001_SM_1000_NS10device_ptrIiEESF_NS0_13ScanTileStateIiLb1EEES9_NS1_10InputValueIiPiEEmiLb0EiEEvT0_T1_T2_iT3_T4_T5_)
        /*0398*/ 	.word	0x00000000


	//----- nvinfo : EIATTR_MIN_STACK_SIZE
	.align		4
.L_198:
        /*039c*/ 	.byte	0x04, 0x12
        /*039e*/ 	.short	(.L_200 - .L_199)
	.align		4
.L_199:
        /*03a0*/ 	.word	index@(_ZN3cub18CUB_300001_SM_10006detail4scan16DeviceScanKernelINS2_10policy_hubIiiijN4cuda3std3__44plusIvEEE10Policy1000EN6thrust24THRUST_300001_SM_1000_NS10device_ptrIiEESF_NS0_13ScanTileStateIiLb1EEES9_NS1_10InputValueIiPiEEjiLb0EiEEvT0_T1_T2_iT3_T4_T5_)
        /*03a4*/ 	.word	0x00000000


	//----- nvinfo : EIATTR_MIN_STACK_SIZE
	.align		4
.L_200:
        /*03a8*/ 	.byte	0x04, 0x12
        /*03aa*/ 	.short	(.L_202 - .L_201)
	.align		4
.L_201:
        /*03ac*/ 	.word	index@(_ZN3cub18CUB_300001_SM_10006detail4scan20DeviceScanInitKernelINS0_13ScanTileStateIiLb1EEEEEvT_i)
        /*03b0*/ 	.word	0x00000000


	//----- nvinfo : EIATTR_MIN_STACK_SIZE
	.align		4
.L_202:
        /*03b4*/ 	.byte	0x04, 0x12
        /*03b6*/ 	.short	(.L_204 - .L_203)
	.align		4
.L_203:
        /*03b8*/ 	.word	index@(_ZN3cub18CUB_300001_SM_10006detail6reduce28DeviceReduceSingleTileKernelINS2_10policy_hubIiyN4cuda3std3__44plusIiEEE10Policy1000EPiSC_iS9_iiNS7_10__identityEEEvT0_T1_T2_T3_T4_T6_)
        /*03bc*/ 	.word	0x00000000


	//----- nvinfo : EIATTR_MIN_STACK_SIZE
	.align		4
.L_204:
        /*03c0*/ 	.byte	0x04, 0x12
        /*03c2*/ 	.short	(.L_206 - .L_205)
	.align		4
.L_205:
        /*03c4*/ 	.word	index@(_ZN3cub18CUB_300001_SM_10006detail6reduce18DeviceReduceKernelINS2_10policy_hubIiyN4cuda3std3__44plusIiEEE10Policy1000EN6thrust24THRUST_300001_SM_1000_NS17counting_iteratorIiNSD_11use_defaultESF_SF_EEyS9_i19active_edge_counterEEvT0_PT3_T1_NS0_13GridEvenShareISL_EET2_T4_)
        /*03c8*/ 	.word	0x00000000


	//----- nvinfo : EIATTR_MIN_STACK_SIZE
	.align		4
.L_206:
        /*03cc*/ 	.byte	0x04, 0x12
        /*03ce*/ 	.short	(.L_208 - .L_207)
	.align		4
.L_207:
        /*03d0*/ 	.word	index@(_ZN3cub18CUB_300001_SM_10006detail6reduce28DeviceReduceSingleTileKernelINS2_10policy_hubIiyN4cuda3std3__44plusIiEEE10Policy1000EN6thrust24THRUST_300001_SM_1000_NS17counting_iteratorIiNSD_11use_defaultESF_SF_EEPiyS9_ii19active_edge_counterEEvT0_T1_T2_T3_T4_T6_)
        /*03d4*/ 	.word	0x00000000


	//----- nvinfo : EIATTR_MIN_STACK_SIZE
	.align		4
.L_208:
        /*03d8*/ 	.byte	0x04, 0x12
        /*03da*/ 	.short	(.L_210 - .L_209)
	.align		4
.L_209:
        /*03dc*/ 	.word	index@(_ZN3cub18CUB_300001_SM_10006detail6reduce28DeviceReduceSingleTileKernelINS2_10policy_hubIijN4cuda3std3__44plusIiEEE10Policy1000EPiSC_iS9_iiNS7_10__identityEEEvT0_T1_T2_T3_T4_T6_)
        /*03e0*/ 	.word	0x00000000


	//----- nvinfo : EIATTR_MIN_STACK_SIZE
	.align		4
.L_210:
        /*03e4*/ 	.byte	0x04, 0x12
        /*03e6*/ 	.short	(.L_212 - .L_211)
	.align		4
.L_211:
        /*03e8*/ 	.word	index@(_ZN3cub18CUB_300001_SM_10006detail6reduce18DeviceReduceKernelINS2_10policy_hubIijN4cuda3std3__44plusIiEEE10Policy1000EN6thrust24THRUST_300001_SM_1000_NS17counting_iteratorIiNSD_11use_defaultESF_SF_EEjS9_i19active_edge_counterEEvT0_PT3_T1_NS0_13GridEvenShareISL_EET2_T4_)
        /*03ec*/ 	.word	0x00000000


	//----- nvinfo : EIATTR_MIN_STACK_SIZE
	.align		4
.L_212:
        /*03f0*/ 	.byte	0x04, 0x12
        /*03f2*/ 	.short	(.L_214 - .L_213)
	.align		4
.L_213:
        /*03f4*/ 	.word	index@(_ZN3cub18CUB_300001_SM_10006detail6reduce28DeviceReduceSingleTileKernelINS2_10policy_hubIijN4cuda3std3__44plusIiEEE10Policy1000EN6thrust24THRUST_300001_SM_1000_NS17counting_iteratorIiNSD_11use_defaultESF_SF_EEPijS9_ii19active_edge_counterEEvT0_T1_T2_T3_T4_T6_)
        /*03f8*/ 	.word	0x00000000


	//----- nvinfo : EIATTR_MIN_STACK_SIZE
	.align		4
.L_214:
        /*03fc*/ 	.byte	0x04, 0x12
        /*03fe*/ 	.short	(.L_216 - .L_215)
	.align		4
.L_215:
        /*0400*/ 	.word	index@(_ZN3cub18CUB_300001_SM_10006detail6reduce28DeviceReduceSingleTileKernelINS2_10policy_hubIlyN4cuda3std3__44plusIlEEE10Policy1000EPlSC_iS9_llNS7_10__identityEEEvT0_T1_T2_T3_T4_T6_)
        /*0404*/ 	.word	0x00000000


	//----- nvinfo : EIATTR_MIN_STACK_SIZE
	.align		4
.L_216:
        /*0408*/ 	.byte	0x04, 0x12
        /*040a*/ 	.short	(.L_218 - .L_217)
	.align		4
.L_217:
        /*040c*/ 	.word	index@(_ZN3cub18CUB_300001_SM_10006detail6reduce18DeviceReduceKernelINS2_10policy_hubIlyN4cuda3std3__44plusIlEEE10Policy1000EN6thrust24THRUST_300001_SM_1000_NS18transform_iteratorI9is_activeNSD_10device_ptrIiEEllEEyS9_lNS7_10__identityEEEvT0_PT3_T1_NS0_13GridEvenShareISN_EET2_T4_)
        /*0410*/ 	.word	0x00000000


	//----- nvinfo : EIATTR_MIN_STACK_SIZE
	.align		4
.L_218:
        /*0414*/ 	.byte	0x04, 0x12
        /*0416*/ 	.short	(.L_220 - .L_219)
	.align		4
.L_219:
        /*0418*/ 	.word	index@(_ZN3cub18CUB_300001_SM_10006detail6reduce28DeviceReduceSingleTileKernelINS2_10policy_hubIlyN4cuda3std3__44plusIlEEE10Policy1000EN6thrust24THRUST_300001_SM_1000_NS18transform_iteratorI9is_activeNSD_10device_ptrIiEEllEEPlyS9_llNS7_10__identityEEEvT0_T1_T2_T3_T4_T6_)
        /*041c*/ 	.word	0x00000000


	//----- nvinfo : EIATTR_MIN_STACK_SIZE
	.align		4
.L_220:
        /*0420*/ 	.byte	0x04, 0x12
        /*0422*/ 	.short	(.L_222 - .L_221)
	.align		4
.L_221:
        /*0424*/ 	.word	index@(_ZN3cub18CUB_300001_SM_10006detail6reduce28DeviceReduceSingleTileKernelINS2_10policy_hubIljN4cuda3std3__44plusIlEEE10Policy1000EPlSC_iS9_llNS7_10__identityEEEvT0_T1_T2_T3_T4_T6_)
        /*0428*/ 	.word	0x00000000


	//----- nvinfo : EIATTR_MIN_STACK_SIZE
	.align		4
.L_222:
        /*042c*/ 	.byte	0x04, 0x12
        /*042e*/ 	.short	(.L_224 - .L_223)
	.align		4
.L_223:
        /*0430*/ 	.word	index@(_ZN3cub18CUB_300001_SM_10006detail6reduce18DeviceReduceKernelINS2_10policy_hubIljN4cuda3std3__44plusIlEEE10Policy1000EN6thrust24THRUST_300001_SM_1000_NS18transform_iteratorI9is_activeNSD_10device_ptrIiEEllEEjS9_lNS7_10__identityEEEvT0_PT3_T1_NS0_13GridEvenShareISN_EET2_T4_)
        /*0434*/ 	.word	0x00000000


	//----- nvinfo : EIATTR_MIN_STACK_SIZE
	.align		4
.L_224:
        /*0438*/ 	.byte	0x04, 0x12
        /*043a*/ 	.short	(.L_226 - .L_225)
	.align		4
.L_225:
        /*043c*/ 	.word	index@(_ZN3cub18CUB_300001_SM_10006detail6reduce28DeviceReduceSingleTileKernelINS2_10policy_hubIljN4cuda3std3__44plusIlEEE10Policy1000EN6thrust24THRUST_300001_SM_1000_NS18transform_iteratorI9is_activeNSD_10device_ptrIiEEllEEPljS9_llNS7_10__identityEEEvT0_T1_T2_T3_T4_T6_)
        /*0440*/ 	.word	0x00000000


	//----- nvinfo : EIATTR_MIN_STACK_SIZE
	.align		4
.L_226:
        /*0444*/ 	.byte	0x04, 0x12
        /*0446*/ 	.short	(.L_228 - .L_227)
	.align		4
.L_227:
        /*0448*/ 	.word	index@(_ZN3cub18CUB_300001_SM_10006detail9transform16transform_kernelINS2_10policy_hubILb0EN4cuda3std3__45tupleIJN6thrust24THRUST_300001_SM_1000_NS20permutation_iteratorINSA_10device_ptrIiEESD_EESE_EEEE10policy1000ElNS7_5minusIiEESD_JSE_SE_EEEvT0_iT1_T2_DpNS2_10kernel_argIT3_EE)
        /*044c*/ 	.word	0x00000000


	//----- nvinfo : EIATTR_MIN_STACK_SIZE
	.align		4
.L_228:
        /*0450*/ 	.byte	0x04, 0x12
        /*0452*/ 	.short	(.L_230 - .L_229)
	.align		4
.L_229:
        /*0454*/ 	.word	index@(_ZN3cub18CUB_300001_SM_10006detail9transform16transform_kernelINS2_10policy_hubILb0EN4cuda3std3__45tupleIJN6thrust24THRUST_300001_SM_1000_NS20permutation_iteratorINSA_10device_ptrIiEESD_EESE_EEEE10policy1000EiNS7_5minusIiEESD_JSE_SE_EEEvT0_iT1_T2_DpNS2_10kernel_argIT3_EE)
        /*0458*/ 	.word	0x00000000


	//----- nvinfo : EIATTR_MIN_STACK_SIZE
	.align		4
.L_230:
        /*045c*/ 	.byte	0x04, 0x12
        /*045e*/ 	.short	(.L_232 - .L_231)
	.align		4
.L_231:
        /*0460*/ 	.word	index@(_ZN3cub18CUB_300001_SM_10006detail9transform16transform_kernelINS2_10policy_hubILb1EN4cuda3std3__45tupleIJN6thrust24THRUST_300001_SM_1000_NS17counting_iteratorIiNSA_11use_defaultESC_SC_EEEEEE10policy1000ElNS7_10__identityENSA_20permutation_iteratorINSA_10device_ptrIiEESK_EEJSD_EEEvT0_iT1_T2_DpNS2_10kernel_argIT3_EE)
        /*0464*/ 	.word	0x00000000


	//----- nvinfo : EIATTR_MIN_STACK_SIZE
	.align		4
.L_232:
        /*0468*/ 	.byte	0x04, 0x12
        /*046a*/ 	.short	(.L_234 - .L_233)
	.align		4
.L_233:
        /*046c*/ 	.word	index@(_ZN3cub18CUB_300001_SM_10006detail9transform16transform_kernelINS2_10policy_hubILb1EN4cuda3std3__45tupleIJN6thrust24THRUST_300001_SM_1000_NS17counting_iteratorIiNSA_11use_defaultESC_SC_EEEEEE10policy1000EiNS7_10__identityENSA_20permutation_iteratorINSA_10device_ptrIiEESK_EEJSD_EEEvT0_iT1_T2_DpNS2_10kernel_argIT3_EE)
        /*0470*/ 	.word	0x00000000


	//----- nvinfo : EIATTR_MIN_STACK_SIZE
	.align		4
.L_234:
        /*0474*/ 	.byte	0x04, 0x12
        /*0476*/ 	.short	(.L_236 - .L_235)
	.align		4
.L_235:
        /*0478*/ 	.word	index@(_ZN3cub18CUB_300001_SM_10006detail8for_each13static_kernelINS2_12policy_hub_t12policy_500_tElN6thrust24THRUST_300001_SM_1000_NS8cuda_cub10__tabulate7functorINS7_10device_ptrIiEENS7_6system6detail7generic6detail22compute_sequence_valueIivEElEEEEvT0_T1_)
        /*047c*/ 	.word	0x00000000


	//----- nvinfo : EIATTR_MIN_STACK_SIZE
	.align		4
.L_236:
        /*0480*/ 	.byte	0x04, 0x12
        /*0482*/ 	.short	(.L_238 - .L_237)
	.align		4
.L_237:
        /*0484*/ 	.word	index@(_ZN3cub18CUB_300001_SM_10006detail11EmptyKernelIvEEvv)
        /*0488*/ 	.word	0x00000000


	//----- nvinfo : EIATTR_MIN_STACK_SIZE
	.align		4
.L_238:
        /*048c*/ 	.byte	0x04, 0x12
        /*048e*/ 	.short	(.L_240 - .L_239)
	.align		4
.L_239:
        /*0490*/ 	.word	index@(_Z19blockwise_mis_colorPiS_iS_S_S_)
        /*0494*/ 	.word	0x00000000


	//----- nvinfo : EIATTR_MIN_STACK_SIZE
	.align		4
.L_240:
        /*0498*/ 	.byte	0x04, 0x12
        /*049a*/ 	.short	(.L_242 - .L_241)
	.align		4
.L_241:
        /*049c*/ 	.word	index@(_Z23compute_active_verticesPiiS_)
        /*04a0*/ 	.word	0x00000000


	//----- nvinfo : EIATTR_MIN_STACK_SIZE
	.align		4
.L_242:
        /*04a4*/ 	.byte	0x04, 0x12
        /*04a6*/ 	.short	(.L_244 - .L_243)
	.align		4
.L_243:
        /*04a8*/ 	.word	index@(_Z14unmap_coloringPiS_S_i)
        /*04ac*/ 	.word	0x00000000


	//----- nvinfo : EIATTR_MIN_STACK_SIZE
	.align		4
.L_244:
        /*04b0*/ 	.byte	0x04, 0x12
        /*04b2*/ 	.short	(.L_246 - .L_245)
	.align		4
.L_245:
        /*04b4*/ 	.word	index@(_Z22color_partition_greedyPiS_iiS_)
        /*04b8*/ 	.word	0x00000000


	//----- nvinfo : EIATTR_MIN_STACK_SIZE
	.align		4
.L_246:
        /*04bc*/ 	.byte	0x04, 0x12
        /*04be*/ 	.short	(.L_248 - .L_247)
	.align		4
.L_247:
        /*04c0*/ 	.word	index@(_Z21scatter_edges_by_permPiS_iS_S_S_S_S_)
        /*04c4*/ 	.word	0x00000000


	//----- nvinfo : EIATTR_MIN_STACK_SIZE
	.align		4
.L_248:
        /*04c8*/ 	.byte	0x04, 0x12
        /*04ca*/ 	.short	(.L_250 - .L_249)
	.align		4
.L_249:
        /*04cc*/ 	.word	index@(_Z14update_degreesPiS_iiS_S_)
        /*04d0*/ 	.word	0x00000000


	//----- nvinfo : EIATTR_MIN_STACK_SIZE
	.align		4
.L_250:
        /*04d4*/ 	.byte	0x04, 0x12
        /*04d6*/ 	.short	(.L_252 - .L_251)
	.align		4
.L_251:
        /*04d8*/ 	.word	index@(_Z22smallest_last_orderingPiS_iiiS_S_ifS_)
        /*04dc*/ 	.word	0x00000000


	//----- nvinfo : EIATTR_MIN_STACK_SIZE
	.align		4
.L_252:
        /*04e0*/ 	.byte	0x04, 0x12
        /*04e2*/ 	.short	(.L_254 - .L_253)
	.align		4
.L_253:
        /*04e4*/ 	.word	index@(_Z20compute_active_edgesPiS_iS_S_)
        /*04e8*/ 	.word	0x00000000


	//----- nvinfo : EIATTR_MIN_STACK_SIZE
	.align		4
.L_254:
        /*04ec*/ 	.byte	0x04, 0x12
        /*04ee*/ 	.short	(.L_256 - .L_255)
	.align		4
.L_255:
        /*04f0*/ 	.word	index@(_Z15verify_coloringPiS_iS_S_S_S_)
        /*04f4*/ 	.word	0x00000000


	//----- nvinfo : EIATTR_MIN_STACK_SIZE
	.align		4
.L_256:
        /*04f8*/ 	.byte	0x04, 0x12
        /*04fa*/ 	.short	(.L_258 - .L_257)
	.align		4
.L_257:
        /*04fc*/ 	.word	index@(_Z14apply_coloringPiS_iS_S_S_i)
        /*0500*/ 	.word	0x00000000


	//----- nvinfo : EIATTR_MIN_STACK_SIZE
	.align		4
.L_258:
        /*0504*/ 	.byte	0x04, 0x12
        /*0506*/ 	.short	(.L_260 - .L_259)
	.align		4
.L_259:
        /*0508*/ 	.word	index@(_Z22luby_mis_coloring_iterPiS_iS_S_S_i)
        /*050c*/ 	.word	0x00000000
.L_260:


//--------------------- .nv.compat                --------------------------
	.section	.nv.compat,"",@"SHT_CUDA_COMPAT_INFO"
	.align	4
        /*0000*/ 	.byte	0x02, 0x09, 0x00, 0x00, 0x02, 0x02, 0x01, 0x00, 0x02, 0x05, 0x05, 0x00, 0x03, 0x07, 0x01, 0x01
        /*0010*/ 	.byte	0x02, 0x03, 0x00, 0x00, 0x02, 0x06, 0x01, 0x00, 0x04, 0x0b, 0x08, 0x00, 0x09, 0x00, 0x00, 0x00
        /*0020*/ 	.byte	0x00, 0x00, 0x00, 0x00


//--------------------- .nv.info._ZN3cub18CUB_300001_SM_10006detail10radix_sort29DeviceRadixSortOnesweepKernelINS1_5radix10policy_hubIiiyE10Policy1000ELNS0_9SortOrderE0EiiyiiNS1_21identity_decomposer_tEEEvPT5_SB_PT3_PKSC_PT1_PKSG_PT2_PKSK_T4_iiT6_ --------------------------
	.section	.nv.info._ZN3cub18CUB_300001_SM_10006detail10radix_sort29DeviceRadixSortOnesweepKernelINS1_5radix10policy_hubIiiyE10Policy1000ELNS0_9SortOrderE0EiiyiiNS1_21identity_decomposer_tEEEvPT5_SB_PT3_PKSC_PT1_PKSG_PT2_PKSK_T4_iiT6_,"",@"SHT_CUDA_INFO"
	.sectionflags	@""
	.align	4


	//----- nvinfo : EIATTR_CUDA_API_VERSION
	.align		4
        /*0000*/ 	.byte	0x04, 0x37
        /*0002*/ 	.short	(.L_262 - .L_261)
.L_261:
        /*0004*/ 	.word	0x00000082


	//----- nvinfo : EIATTR_KPARAM_INFO
	.align		4
.L_262:
        /*0008*/ 	.byte	0x04, 0x17
        /*000a*/ 	.short	(.L_264 - .L_263)
.L_263:
        /*000c*/ 	.word	0x00000000
        /*0010*/ 	.short	0x000b
        /*0012*/ 	.short	0x004c
        /*0014*/ 	.byte	0x00, 0xf0, 0x05, 0x00


	//----- nvinfo : EIATTR_KPARAM_INFO
	.align		4
.L_264:
        /*0018*/ 	.byte	0x04, 0x17
        /*001a*/ 	.short	(.L_266 - .L_265)
.L_265:
        /*001c*/ 	.word	0x00000000
        /*0020*/ 	.short	0x000a
        /*0022*/ 	.short	0x0048
        /*0024*/ 	.byte	0x00, 0xf0, 0x11, 0x00


	//----- nvinfo : EIATTR_KPARAM_INFO
	.align		4
.L_266:
        /*0028*/ 	.byte	0x04, 0x17
        /*002a*/ 	.short	(.L_268 - .L_267)
.L_267:
        /*002c*/ 	.word	0x00000000
        /*0030*/ 	.short	0x0009
        /*0032*/ 	.short	0x0044
        /*0034*/ 	.byte	0x00, 0xf0, 0x11, 0x00


	//----- nvinfo : EIATTR_KPARAM_INFO
	.align		4
.L_268:
        /*0038*/ 	.byte	0x04, 0x17
        /*003a*/ 	.short	(.L_270 - .L_269)
.L_269:
        /*003c*/ 	.word	0x00000000
        /*0040*/ 	.short	0x0008
        /*0042*/ 	.short	0x0040
        /*0044*/ 	.byte	0x00, 0xf0, 0x11, 0x00


	//----- nvinfo : EIATTR_KPARAM_INFO
	.align		4
.L_270:
        /*0048*/ 	.byte	0x04, 0x17
        /*004a*/ 	.short	(.L_272 - .L_271)
.L_271:
        /*004c*/ 	.word	0x00000000
        /*0050*/ 	.short	0x0007
        /*0052*/ 	.short	0x0038
        /*0054*/ 	.byte	0x00, 0xf5, 0x21, 0x00


	//----- nvinfo : EIATTR_KPARAM_INFO
	.align		4
.L_272:
        /*0058*/ 	.byte	0x04, 0x17
        /*005a*/ 	.short	(.L_274 - .L_273)
.L_273:
        /*005c*/ 	.word	0x00000000
        /*0060*/ 	.short	0x0006
        /*0062*/ 	.short	0x0030
        /*0064*/ 	.byte	0x00, 0xf5, 0x21, 0x00


	//----- nvinfo : EIATTR_KPARAM_INFO
	.align		4
.L_274:
        /*0068*/ 	.byte	0x04, 0x17
        /*006a*/ 	.short	(.L_276 - .L_275)
.L_275:
        /*006c*/ 	.word	0x00000000
        /*0070*/ 	.short	0x0005
        /*0072*/ 	.short	0x0028
        /*0074*/ 	.byte	0x00, 0xf5, 0x21, 0x00


	//----- nvinfo : EIATTR_KPARAM_INFO
	.align		4
.L_276:
        /*0078*/ 	.byte	0x04, 0x17
        /*007a*/ 	.short	(.L_278 - .L_277)
.L_277:
        /*007c*/ 	.word	0x00000000
        /*0080*/ 	.short	0x0004
        /*0082*/ 	.short	0x0020
        /*0084*/ 	.byte	0x00, 0xf5, 0x21, 0x00


	//----- nvinfo : EIATTR_KPARAM_INFO
	.align		4
.L_278:
        /*0088*/ 	.byte	0x04, 0x17
        /*008a*/ 	.short	(.L_280 - .L_279)
.L_279:
        /*008c*/ 	.word	0x00000000
        /*0090*/ 	.short	0x0003
        /*0092*/ 	.short	0x0018
        /*0094*/ 	.byte	0x00, 0xf5, 0x21, 0x00


	//----- nvinfo : EIATTR_KPARAM_INFO
	.align		4
.L_280:
        /*0098*/ 	.byte	0x04, 0x17
        /*009a*/ 	.short	(.L_282 - .L_281)
.L_281:
        /*009c*/ 	.word	0x00000000
        /*00a0*/ 	.short	0x0002
        /*00a2*/ 	.short	0x0010
        /*00a4*/ 	.byte	0x00, 0xf5, 0x21, 0x00


	//----- nvinfo : EIATTR_KPARAM_INFO
	.align		4
.L_282:
        /*00a8*/ 	.byte	0x04, 0x17
        /*00aa*/ 	.short	(.L_284 - .L_283)
.L_283:
        /*00ac*/ 	.word	0x00000000
        /*00b0*/ 	.short	0x0001
        /*00b2*/ 	.short	0x0008
        /*00b4*/ 	.byte	0x00, 0xf5, 0x21, 0x00


	//----- nvinfo : EIATTR_KPARAM_INFO
	.align		4
.L_284:
        /*00b8*/ 	.byte	0x04, 0x17
        /*00ba*/ 	.short	(.L_286 - .L_285)
.L_285:
        /*00bc*/ 	.word	0x00000000
        /*00c0*/ 	.short	0x0000
        /*00c2*/ 	.short	0x0000
        /*00c4*/ 	.byte	0x00, 0xf5, 0x21, 0x00


	//----- nvinfo : EIATTR_SPARSE_MMA_MASK
	.align		4
.L_286:
        /*00c8*/ 	.byte	0x03, 0x50
        /*00ca*/ 	.short	0x0000


	//----- nvinfo : EIATTR_MAXREG_COUNT
	.align		4
        /*00cc*/ 	.byte	0x03, 0x1b
        /*00ce*/ 	.short	0x00a8


	//----- nvinfo : EIATTR_NUM_BARRIERS
	.align		4
        /*00d0*/ 	.byte	0x02, 0x4c
        /*00d2*/ 	.byte	0x01
	.zero		1


	//----- nvinfo : EIATTR_MERCURY_ISA_VERSION
	.align		4
        /*00d4*/ 	.byte	0x03, 0x5f
        /*00d6*/ 	.short	0x0101


	//----- nvinfo : EIATTR_COOP_GROUP_MASK_REGIDS
	.align		4
        /*00d8*/ 	.byte	0x04, 0x29
        /*00da*/ 	.short	(.L_288 - .L_287)


	//   ....[0]....
.L_287:
        /*00dc*/ 	.word	0xffffffff


	//   ....[1]....
        /*00e0*/ 	.word	0x05000006


	//   ....[2]....
        /*00e4*/ 	.word	0xffffffff


	//   ....[3]....
        /*00e8*/ 	.word	0xffffffff


	//   ....[4]....
        /*00ec*/ 	.word	0xffffffff


	//   ....[5]....
        /*00f0*/ 	.word	0xffffffff


	//   ....[6]....
        /*00f4*/ 	.word	0xffffffff


	//   ....[7]....
        /*00f8*/ 	.word	0xffffffff


	//   ....[8]....
        /*00fc*/ 	.word	0xffffffff


	//   ....[9]....
        /*0100*/ 	.word	0xffffffff


	//   ....[10]....
        /*0104*/ 	.word	0xffffffff


	//   ....[11]....
        /*0108*/ 	.word	0xffffffff


	//   ....[12]....
        /*010c*/ 	.word	0xffffffff


	//   ....[13]....
        /*0110*/ 	.word	0xffffffff


	//   ....[14]....
        /*0114*/ 	.word	0xffffffff


	//   ....[15]....
        /*0118*/ 	.word	0xffffffff


	//   ....[16]....
        /*011c*/ 	.word	0xffffffff


	//   ....[17]....
        /*0120*/ 	.word	0xffffffff


	//   ....[18]....
        /*0124*/ 	.word	0xffffffff


	//   ....[19]....
        /*0128*/ 	.word	0xffffffff


	//   ....[20]....
        /*012c*/ 	.word	0xffffffff


	//   ....[21]....
        /*0130*/ 	.word	0xffffffff


	//   ....[22]....
        /*0134*/ 	.word	0xffffffff


	//   ....[23]....
        /*0138*/ 	.word	0xffffffff


	//   ....[24]....
        /*013c*/ 	.word	0xffffffff


	//   ....[25]....
        /*0140*/ 	.word	0xffffffff


	//   ....[26]....
        /*0144*/ 	.word	0xffffffff


	//   ....[27]....
        /*0148*/ 	.word	0xffffffff


	//   ....[28]....
        /*014c*/ 	.word	0xffffffff


	//   ....[29]....
        /*0150*/ 	.word	0xffffffff


	//   ....[30]....
        /*0154*/ 	.word	0xffffffff


	//   ....[31]....
        /*0158*/ 	.word	0xffffffff


	//   ....[32]....
        /*015c*/ 	.word	0xffffffff


	//   ....[33]....
        /*0160*/ 	.word	0xffffffff


	//   ....[34]....
        /*0164*/ 	.word	0xffffffff


	//   ....[35]....
        /*0168*/ 	.word	0xffffffff


	//   ....[36]....
        /*016c*/ 	.word	0xffffffff


	//   ....[37]....
        /*0170*/ 	.word	0xffffffff


	//   ....[38]....
        /*0174*/ 	.word	0xffffffff


	//   ....[39]....
        /*0178*/ 	.word	0xffffffff


	//   ....[40]....
        /*017c*/ 	.word	0xffffffff


	//   ....[41]....
        /*0180*/ 	.word	0xffffffff


	//   ....[42]....
        /*0184*/ 	.word	0xffffffff


	//   ....[43]....
        /*0188*/ 	.word	0xffffffff


	//   ....[44]....
        /*018c*/ 	.word	0xffffffff


	//   ....[45]....
        /*0190*/ 	.word	0xffffffff


	//   ....[46]....
        /*0194*/ 	.word	0xffffffff


	//   ....[47]....
        /*0198*/ 	.word	0xffffffff


	//   ....[48]....
        /*019c*/ 	.word	0xffffffff


	//   ....[49]....
        /*01a0*/ 	.word	0xffffffff


	//   ....[50]....
        /*01a4*/ 	.word	0xffffffff


	//   ....[51]....
        /*01a8*/ 	.word	0xffffffff


	//   ....[52]....
        /*01ac*/ 	.word	0xffffffff


	//   ....[53]....
        /*01b0*/ 	.word	0xffffffff


	//   ....[54]....
        /*01b4*/ 	.word	0xffffffff


	//   ....[55]....
        /*01b8*/ 	.word	0xffffffff


	//   ....[56]....
        /*01bc*/ 	.word	0xffffffff


	//   ....[57]....
        /*01c0*/ 	.word	0xffffffff


	//   ....[58]....
        /*01c4*/ 	.word	0xffffffff


	//   ....[59]....
        /*01c8*/ 	.word	0xffffffff


	//   ....[60]....
        /*01cc*/ 	.word	0xffffffff


	//   ....[61]....
        /*01d0*/ 	.word	0xffffffff


	//   ....[62]....
        /*01d4*/ 	.word	0xffffffff


	//   ....[63]....
        /*01d8*/ 	.word	0xffffffff


	//   ....[64]....
        /*01dc*/ 	.word	0xffffffff


	//   ....[65]....
        /*01e0*/ 	.word	0xffffffff


	//   ....[66]....
        /*01e4*/ 	.word	0xffffffff


	//   ....[67]....
        /*01e8*/ 	.word	0xffffffff


	//   ....[68]....
        /*01ec*/ 	.word	0xffffffff


	//   ....[69]....
        /*01f0*/ 	.word	0xffffffff


	//   ....[70]....
        /*01f4*/ 	.word	0xffffffff


	//   ....[71]....
        /*01f8*/ 	.word	0xffffffff


	//   ....[72]....
        /*01fc*/ 	.word	0xffffffff


	//   ....[73]....
        /*0200*/ 	.word	0xffffffff


	//   ....[74]....
        /*0204*/ 	.word	0xffffffff


	//   ....[75]....
        /*0208*/ 	.word	0xffffffff


	//   ....[76]....
        /*020c*/ 	.word	0xffffffff


	//   ....[77]....
        /*0210*/ 	.word	0xffffffff


	//   ....[78]....
        /*0214*/ 	.word	0xffffffff


	//   ....[79]....
        /*0218*/ 	.word	0xffffffff


	//   ....[80]....
        /*021c*/ 	.word	0xffffffff


	//   ....[81]....
        /*0220*/ 	.word	0xffffffff


	//   ....[82]....
        /*0224*/ 	.word	0xffffffff


	//   ....[83]....
        /*0228*/ 	.word	0xffffffff


	//   ....[84]....
        /*022c*/ 	.word	0xffffffff


	//   ....[85]....
        /*0230*/ 	.word	0xffffffff


	//   ....[86]....
        /*0234*/ 	.word	0xffffffff


	//   ....[87]....
        /*0238*/ 	.word	0xffffffff


	//   ....[88]....
        /*023c*/ 	.word	0xffffffff


	//   ....[89]....
        /*0240*/ 	.word	0xffffffff


	//   ....[90]....
        /*0244*/ 	.word	0xffffffff


	//   ....[91]....
        /*0248*/ 	.word	0xffffffff


	//   ....[92]....
        /*024c*/ 	.word	0xffffffff


	//   ....[93]....
        /*0250*/ 	.word	0xffffffff


	//   ....[94]....
        /*0254*/ 	.word	0xffffffff


	//   ....[95]....
        /*0258*/ 	.word	0xffffffff


	//   ....[96]....
        /*025c*/ 	.word	0xffffffff


	//   ....[97]....
        /*0260*/ 	.word	0xffffffff


	//   ....[98]....
        /*0264*/ 	.word	0xffffffff


	//   ....[99]....
        /*0268*/ 	.word	0xffffffff


	//   ....[100]....
        /*026c*/ 	.word	0xffffffff


	//   ....[101]....
        /*0270*/ 	.word	0xffffffff


	//   ....[102]....
        /*0274*/ 	.word	0xffffffff


	//   ....[103]....
        /*0278*/ 	.word	0xffffffff


	//   ....[104]....
        /*027c*/ 	.word	0xffffffff


	//   ....[105]....
        /*0280*/ 	.word	0xffffffff


	//   ....[106]....
        /*0284*/ 	.word	0xffffffff


	//   ....[107]....
        /*0288*/ 	.word	0xffffffff


	//   ....[108]....
        /*028c*/ 	.word	0xffffffff


	//   ....[109]....
        /*0290*/ 	.word	0xffffffff


	//   ....[110]....
        /*0294*/ 	.word	0xffffffff


	//   ....[111]....
        /*0298*/ 	.word	0xffffffff


	//   ....[112]....
        /*029c*/ 	.word	0xffffffff


	//   ....[113]....
        /*02a0*/ 	.word	0xffffffff


	//   ....[114]....
        /*02a4*/ 	.word	0xffffffff


	//   ....[115]....
        /*02a8*/ 	.word	0xffffffff


	//   ....[116]....
        /*02ac*/ 	.word	0xffffffff


	//   ....[117]....
        /*02b0*/ 	.word	0xffffffff


	//   ....[118]....
        /*02b4*/ 	.word	0xffffffff


	//   ....[119]....
        /*02b8*/ 	.word	0xffffffff


	//   ....[120]....
        /*02bc*/ 	.word	0xffffffff


	//   ....[121]....
        /*02c0*/ 	.word	0xffffffff


	//   ....[122]....
        /*02c4*/ 	.word	0xffffffff


	//   ....[123]....
        /*02c8*/ 	.word	0xffffffff


	//   ....[124]....
        /*02cc*/ 	.word	0xffffffff


	//   ....[125]....
        /*02d0*/ 	.word	0xffffffff


	//   ....[126]....
        /*02d4*/ 	.word	0xffffffff


	//   ....[127]....
        /*02d8*/ 	.word	0xffffffff


	//   ....[128]....
        /*02dc*/ 	.word	0xffffffff


	//   ....[129]....
        /*02e0*/ 	.word	0xffffffff


	//   ....[130]....
        /*02e4*/ 	.word	0xffffffff


	//   ....[131]....
        /*02e8*/ 	.word	0xffffffff


	//   ....[132]....
        /*02ec*/ 	.word	0xffffffff


	//   ....[133]....
        /*02f0*/ 	.word	0xffffffff


	//   ....[134]....
        /*02f4*/ 	.word	0xffffffff


	//   ....[135]....
        /*02f8*/ 	.word	0xffffffff


	//   ....[136]....
        /*02fc*/ 	.word	0xffffffff


	//   ....[137]....
        /*0300*/ 	.word	0xffffffff


	//   ....[138]....
        /*0304*/ 	.word	0xffffffff


	//   ....[139]....
        /*0308*/ 	.word	0xffffffff


	//   ....[140]....
        /*030c*/ 	.word	0xffffffff


	//   ....[141]....
        /*0310*/ 	.word	0xffffffff


	//   ....[142]....
        /*0314*/ 	.word	0xffffffff


	//   ....[143]....
        /*0318*/ 	.word	0xffffffff


	//   ....[144]....
        /*031c*/ 	.word	0xffffffff


	//   ....[145]....
        /*0320*/ 	.word	0xffffffff


	//   ....[146]....
        /*0324*/ 	.word	0xffffffff


	//   ....[147]....
        /*0328*/ 	.word	0xffffffff


	//   ....[148]....
        /*032c*/ 	.word	0xffffffff


	//   ....[149]....
        /*0330*/ 	.word	0xffffffff


	//   ....[150]....
        /*0334*/ 	.word	0xffffffff


	//   ....[151]....
        /*0338*/ 	.word	0xffffffff


	//   ....[152]....
        /*033c*/ 	.word	0xffffffff


	//   ....[153]....
        /*0340*/ 	.word	0xffffffff


	//   ....[154]....
        /*0344*/ 	.word	0xffffffff


	//   ....[155]....
        /*0348*/ 	.word	0xffffffff


	//   ....[156]....
        /*034c*/ 	.word	0xffffffff


	//   ....[157]....
        /*0350*/ 	.word	0xffffffff


	//   ....[158]....
        /*0354*/ 	.word	0xffffffff


	//   ....[159]....
        /*0358*/ 	.word	0xffffffff


	//   ....[160]....
        /*035c*/ 	.word	0x05000006


	//   ....[161]....
        /*0360*/ 	.word	0xffffffff


	//   ....[162]....
        /*0364*/ 	.word	0xffffffff


	//   ....[163]....
        /*0368*/ 	.word	0xffffffff


	//   ....[164]....
        /*036c*/ 	.word	0xffffffff


	//   ....[165]....
        /*0370*/ 	.word	0xffffffff


	//   ....[166]....
        /*0374*/ 	.word	0xffffffff


	//   ....[167]....
        /*0378*/ 	.word	0xffffffff


	//   ....[168]....
        /*037c*/ 	.word	0xffffffff


	//   ....[169]....
        /*0380*/ 	.word	0xffffffff


	//   ....[170]....
        /*0384*/ 	.word	0xffffffff


	//   ....[171]....
        /*0388*/ 	.word	0xffffffff


	//   ....[172]....
        /*038c*/ 	.word	0xffffffff


	//   ....[173]....
        /*0390*/ 	.word	0xffffffff


	//   ....[174]....
        /*0394*/ 	.word	0xffffffff


	//   ....[175]....
        /*0398*/ 	.word	0xffffffff


	//   ....[176]....
        /*039c*/ 	.word	0xffffffff


	//   ....[177]....
        /*03a0*/ 	.word	0xffffffff


	//   ....[178]....
        /*03a4*/ 	.word	0xffffffff


	//   ....[179]....
        /*03a8*/ 	.word	0xffffffff


	//   ....[180]....
        /*03ac*/ 	.word	0xffffffff


	//   ....[181]....
        /*03b0*/ 	.word	0xffffffff


	//   ....[182]....
        /*03b4*/ 	.word	0xffffffff


	//   ....[183]....
        /*03b8*/ 	.word	0xffffffff


	//   ....[184]....
        /*03bc*/ 	.word	0xffffffff


	//   ....[185]....
        /*03c0*/ 	.word	0xffffffff


	//   ....[186]....
        /*03c4*/ 	.word	0xffffffff


	//   ....[187]....
        /*03c8*/ 	.word	0xffffffff


	//   ....[188]....
        /*03cc*/ 	.word	0xffffffff


	//   ....[189]....
        /*03d0*/ 	.word	0xffffffff


	//   ....[190]....
        /*03d4*/ 	.word	0xffffffff


	//   ....[191]....
        /*03d8*/ 	.word	0xffffffff


	//   ....[192]....
        /*03dc*/ 	.word	0xffffffff


	//   ....[193]....
        /*03e0*/ 	.word	0xffffffff


	//   ....[194]....
        /*03e4*/ 	.word	0xffffffff


	//   ....[195]....
        /*03e8*/ 	.word	0xffffffff


	//   ....[196]....
        /*03ec*/ 	.word	0xffffffff


	//   ....[197]....
        /*03f0*/ 	.word	0xffffffff


	//   ....[198]....
        /*03f4*/ 	.word	0xffffffff


	//   ....[199]....
        /*03f8*/ 	.word	0xffffffff


	//   ....[200]....
        /*03fc*/ 	.word	0xffffffff


	//   ....[201]....
        /*0400*/ 	.word	0xffffffff


	//   ....[202]....
        /*0404*/ 	.word	0xffffffff


	//   ....[203]....
        /*0408*/ 	.word	0xffffffff


	//   ....[204]....
        /*040c*/ 	.word	0xffffffff


	//   ....[205]....
        /*0410*/ 	.word	0xffffffff


	//   ....[206]....
        /*0414*/ 	.word	0xffffffff


	//   ....[207]....
        /*0418*/ 	.word	0xffffffff


	//   ....[208]....
        /*041c*/ 	.word	0xffffffff


	//   ....[209]....
        /*0420*/ 	.word	0xffffffff


	//   ....[210]....
        /*0424*/ 	.word	0xffffffff


	//   ....[211]....
        /*0428*/ 	.word	0xffffffff


	//   ....[212]....
        /*042c*/ 	.word	0xffffffff


	//   ....[213]....
        /*0430*/ 	.word	0xffffffff


	//   ....[214]....
        /*0434*/ 	.word	0xffffffff


	//   ....[215]....
        /*0438*/ 	.word	0xffffffff


	//   ....[216]....
        /*043c*/ 	.word	0xffffffff


	//   ....[217]....
        /*0440*/ 	.word	0xffffffff


	//   ....[218]....
        /*0444*/ 	.word	0xffffffff


	//   ....[219]....
        /*0448*/ 	.word	0xffffffff


	//   ....[220]....
        /*044c*/ 	.word	0xffffffff


	//   ....[221]....
        /*0450*/ 	.word	0xffffffff


	//   ....[222]....
        /*0454*/ 	.word	0xffffffff


	//   ....[223]....
        /*0458*/ 	.word	0xffffffff


	//   ....[224]....
        /*045c*/ 	.word	0xffffffff


	//   ....[225]....
        /*0460*/ 	.word	0xffffffff


	//   ....[226]....
        /*0464*/ 	.word	0xffffffff


	//   ....[227]....
        /*0468*/ 	.word	0xffffffff


	//   ....[228]....
        /*046c*/ 	.word	0xffffffff


	//   ....[229]....
        /*0470*/ 	.word	0x0500002f


	//   ....[230]....
        /*0474*/ 	.word	0x0500002f


	//   ....[231]....
        /*0478*/ 	.word	0x0500002f


	//   ....[232]....
        /*047c*/ 	.word	0x0500002f


	//   ....[233]....
        /*0480*/ 	.word	0x0500002f


	//----- nvinfo : EIATTR_COOP_GROUP_INSTR_OFFSETS
	.align		4
.L_288:
        /*0484*/ 	.byte	0x04, 0x28
        /*0486*/ 	.short	(.L_290 - .L_289)


	//   ....[0]....
.L_289:
        /*0488*/ 	.word	0x00000e40


	//   ....[1]....
        /*048c*/ 	.word	0x00001890


	//   ....[2]....
        /*0490*/ 	.word	0x00002ad0


	//   ....[3]....
        /*0494*/ 	.word	0x00002af0


	//   ....[4]....
        /*0498*/ 	.word	0x00002b10


	//   ....[5]....
        /*049c*/ 	.word	0x00002b30


	//   ....[6]....
        /*04a0*/ 	.word	0x00002b50


	//   ....[7]....
        /*04a4*/ 	.word	0x00003000


	//   ....[8]....
        /*04a8*/ 	.word	0x00003010


	//   ....[9]....
        /*04ac*/ 	.word	0x00003030


	//   ....[10]....
        /*04b0*/ 	.word	0x00003050


	//   ....[11]....
        /*04b4*/ 	.word	0x000030a0


	//   ....[12]....
        /*04b8*/ 	.word	0x000030d0


	//   ....[13]....
        /*04bc*/ 	.word	0x00003120


	//   ....[14]....
        /*04c0*/ 	.word	0x00003160


	//   ....[15]....
        /*04c4*/ 	.word	0x00003250


	//   ....[16]....
        /*04c8*/ 	.word	0x00003280


	//   ....[17]....
        /*04cc*/ 	.word	0x00003290


	//   ....[18]....
        /*04d0*/ 	.word	0x000032b0


	//   ....[19]....
        /*04d4*/ 	.word	0x000032f0


	//   ....[20]....
        /*04d8*/ 	.word	0x00003320


	//   ....[21]....
        /*04dc*/ 	.word	0x00003360


	//   ....[22]....
        /*04e0*/ 	.word	0x00003380


	//   ....[23]....
        /*04e4*/ 	.word	0x000033a0


	//   ....[24]....
        /*04e8*/ 	.word	0x00003490


	//   ....[25]....
        /*04ec*/ 	.word	0x000034c0


	//   ....[26]....
        /*04f0*/ 	.word	0x000034d0


	//   ....[27]....
        /*04f4*/ 	.word	0x000034f0


	//   ....[28]....
        /*04f8*/ 	.word	0x00003530


	//   ....[29]....
        /*04fc*/ 	.word	0x00003560


	//   ....[30]....
        /*0500*/ 	.word	0x000035a0


	//   ....[31]....
        /*0504*/ 	.word	0x000035c0


	//   ....[32]....
        /*0508*/ 	.word	0x000035e0


	//   ....[33]....
        /*050c*/ 	.word	0x000036d0


	//   ....[34]....
        /*0510*/ 	.word	0x00003700


	//   ....[35]....
        /*0514*/ 	.word	0x00003710


	//   ....[36]....
        /*0518*/ 	.word	0x00003730


	//   ....[37]....
        /*051c*/ 	.word	0x00003770


	//   ....[38]....
        /*0520*/ 	.word	0x000037a0


	//   ....[39]....
        /*0524*/ 	.word	0x000037e0


	//   ....[40]....
        /*0528*/ 	.word	0x00003800


	//   ....[41]....
        /*052c*/ 	.word	0x00003820


	//   ....[42]....
        /*0530*/ 	.word	0x00003930


	//   ....[43]....
        /*0534*/ 	.word	0x00003960


	//   ....[44]....
        /*0538*/ 	.word	0x00003970


	//   ....[45]....
        /*053c*/ 	.word	0x00003990


	//   ....[46]....
        /*0540*/ 	.word	0x000039d0


	//   ....[47]....
        /*0544*/ 	.word	0x00003a00


	//   ....[48]....
        /*0548*/ 	.word	0x00003a40


	//   ....[49]....
        /*054c*/ 	.word	0x00003a60


	//   ....[50]....
        /*0550*/ 	.word	0x00003a80


	//   ....[51]....
        /*0554*/ 	.word	0x00003b90


	//   ....[52]....
        /*0558*/ 	.word	0x00003bc0


	//   ....[53]....
        /*055c*/ 	.word	0x00003bd0


	//   ....[54]....
        /*0560*/ 	.word	0x00003bf0


	//   ....[55]....
        /*0564*/ 	.word	0x00003c30


	//   ....[56]....
        /*0568*/ 	.word	0x00003c60


	//   ....[57]....
        /*056c*/ 	.word	0x00003ca0


	//   ....[58]....
        /*0570*/ 	.word	0x00003cc0


	//   ....[59]....
        /*0574*/ 	.word	0x00003ce0


	//   ....[60]....
        /*0578*/ 	.word	0x00003df0


	//   ....[61]....
        /*057c*/ 	.word	0x00003e20


	//   ....[62]....
        /*0580*/ 	.word	0x00003e30


	//   ....[63]....
        /*0584*/ 	.word	0x00003e50


	//   ....[64]....
        /*0588*/ 	.word	0x00003e90


	//   ....[65]....
        /*058c*/ 	.word	0x00003ec0


	//   ....[66]....
        /*0590*/ 	.word	0x00003f00


	//   ....[67]....
        /*0594*/ 	.word	0x00003f20


	//   ....[68]....
        /*0598*/ 	.word	0x00003f40


	//   ....[69]....
        /*059c*/ 	.word	0x00004050


	//   ....[70]....
        /*05a0*/ 	.word	0x00004080


	//   ....[71]....
        /*05a4*/ 	.word	0x00004090


	//   ....[72]....
        /*05a8*/ 	.word	0x000040b0


	//   ....[73]....
        /*05ac*/ 	.word	0x000040f0


	//   ....[74]....
        /*05b0*/ 	.word	0x00004120


	//   ....[75]....
        /*05b4*/ 	.word	0x00004160


	//   ....[76]....
        /*05b8*/ 	.word	0x00004180


	//   ....[77]....
        /*05bc*/ 	.word	0x000041a0


	//   ....[78]....
        /*05c0*/ 	.word	0x000042b0


	//   ....[79]....
        /*05c4*/ 	.word	0x00004300


	//   ....[80]....
        /*05c8*/ 	.word	0x00004310


	//   ....[81]....
        /*05cc*/ 	.word	0x00004330


	//   ....[82]....
        /*05d0*/ 	.word	0x00004370


	//   ....[83]....
        /*05d4*/ 	.word	0x000043a0


	//   ....[84]....
        /*05d8*/ 	.word	0x000043e0


	//   ....[85]....
        /*05dc*/ 	.word	0x00004400


	//   ....[86]....
        /*05e0*/ 	.word	0x00004420


	//   ....[87]....
        /*05e4*/ 	.word	0x00004510


	//   ....[88]....
        /*05e8*/ 	.word	0x00004560


	//   ....[89]....
        /*05ec*/ 	.word	0x00004570


	//   ....[90]....
        /*05f0*/ 	.word	0x000045a0


	//   ....[91]....
        /*05f4*/ 	.word	0x000045c0


	//   ....[92]....
        /*05f8*/ 	.word	0x00004610


	//   ....[93]....
        /*05fc*/ 	.word	0x00004630


	//   ....[94]....
        /*0600*/ 	.word	0x00004670


	//   ....[95]....
        /*0604*/ 	.word	0x00004690


	//   ....[96]....
        /*0608*/ 	.word	0x00004770


	//   ....[97]....
        /*060c*/ 	.word	0x000047c0


	//   ....[98]....
        /*0610*/ 	.word	0x000047d0


	//   ....[99]....
        /*0614*/ 	.word	0x00004820


	//   ....[100]....
        /*0618*/ 	.word	0x00004850


	//   ....[101]....
        /*061c*/ 	.word	0x00004880


	//   ....[102]....
        /*0620*/ 	.word	0x000048b0


	//   ....[103]....
        /*0624*/ 	.word	0x000048e0


	//   ....[104]....
        /*0628*/ 	.word	0x00004910


	//   ....[105]....
        /*062c*/ 	.word	0x000049d0


	//   ....[106]....
        /*0630*/ 	.word	0x00004a20


	//   ....[107]....
        /*0634*/ 	.word	0x00004a30


	//   ....[108]....
        /*0638*/ 	.word	0x00004a80


	//   ....[109]....
        /*063c*/ 	.word	0x00004ab0


	//   ....[110]....
        /*0640*/ 	.word	0x00004ae0


	//   ....[111]....
        /*0644*/ 	.word	0x00004b10


	//   ....[112]....
        /*0648*/ 	.word	0x00004b40


	//   ....[113]....
        /*064c*/ 	.word	0x00004b70


	//   ....[114]....
        /*0650*/ 	.word	0x00004c60


	//   ....[115]....
        /*0654*/ 	.word	0x00004c80


	//   ....[116]....
        /*0658*/ 	.word	0x00004c90


	//   ....[117]....
        /*065c*/ 	.word	0x00004ce0


	//   ....[118]....
        /*0660*/ 	.word	0x00004d10


	//   ....[119]....
        /*0664*/ 	.word	0x00004d40


	//   ....[120]....
        /*0668*/ 	.word	0x00004d70


	//   ....[121]....
        /*066c*/ 	.word	0x00004da0


	//   ....[122]....
        /*0670*/ 	.word	0x00004dd0


	//   ....[123]....
        /*0674*/ 	.word	0x00004ec0


	//   ....[124]....
        /*0678*/ 	.word	0x00004f00


	//   ....[125]....
        /*067c*/ 	.word	0x00004f10


	//   ....[126]....
        /*0680*/ 	.word	0x00004f60


	//   ....[127]....
        /*0684*/ 	.word	0x00004f90


	//   ....[128]....
        /*0688*/ 	.word	0x00004fc0


	//   ....[129]....
        /*068c*/ 	.word	0x00004ff0


	//   ....[130]....
        /*0690*/ 	.word	0x00005020


	//   ....[131]....
        /*0694*/ 	.word	0x00005050


	//   ....[132]....
        /*0698*/ 	.word	0x00005140


	//   ....[133]....
        /*069c*/ 	.word	0x00005170


	//   ....[134]....
        /*06a0*/ 	.word	0x00005180


	//   ....[135]....
        /*06a4*/ 	.word	0x000051d0


	//   ....[136]....
        /*06a8*/ 	.word	0x00005200


	//   ....[137]....
        /*06ac*/ 	.word	0x00005230


	//   ....[138]....
        /*06b0*/ 	.word	0x00005260


	//   ....[139]....
        /*06b4*/ 	.word	0x00005290


	//   ....[140]....
        /*06b8*/ 	.word	0x000052c0


	//   ....[141]....
        /*06bc*/ 	.word	0x000053e0


	//   ....[142]....
        /*06c0*/ 	.word	0x000053f0


	//   ....[143]....
        /*06c4*/ 	.word	0x00005440


	//   ....[144]....
        /*06c8*/ 	.word	0x00005470


	//   ....[145]....
        /*06cc*/ 	.word	0x000054a0


	//   ....[146]....
        /*06d0*/ 	.word	0x000054d0


	//   ....[147]....
        /*06d4*/ 	.word	0x00005500


	//   ....[148]....
        /*06d8*/ 	.word	0x00005530


	//   ....[149]....
        /*06dc*/ 	.word	0x00005560


	//   ....[150]....
        /*06e0*/ 	.word	0x00005600


	//   ....[151]....
        /*06e4*/ 	.word	0x00005620


	//   ....[152]....
        /*06e8*/ 	.word	0x00005630


	//   ....[153]....
        /*06ec*/ 	.word	0x00005680


	//   ....[154]....
        /*06f0*/ 	.word	0x000056b0


	//   ....[155]....
        /*06f4*/ 	.word	0x000056e0


	//   ....[156]....
        /*06f8*/ 	.word	0x00005710


	//   ....[157]....
        /*06fc*/ 	.word	0x00005740


	//   ....[158]....
        /*0700*/ 	.word	0x00005770


	//   ....[159]....
        /*0704*/ 	.word	0x000058a0


	//   ....[160]....
        /*0708*/ 	.word	0x00005d40


	//   ....[161]....
        /*070c*/ 	.word	0x00006070


	//   ....[162]....
        /*0710*/ 	.word	0x00006130


	//   ....[163]....
        /*0714*/ 	.word	0x000061f0


	//   ....[164]....
        /*0718*/ 	.word	0x000062b0


	//   ....[165]....
        /*071c*/ 	.word	0x00006370


	//   ....[166]....
        /*0720*/ 	.word	0x00006430


	//   ....[167]....
        /*0724*/ 	.word	0x000064f0


	//   ....[168]....
        /*0728*/ 	.word	0x000065b0


	//   ....[169]....
        /*072c*/ 	.word	0x00006670


	//   ....[170]....
        /*0730*/ 	.word	0x00006730


	//   ....[171]....
        /*0734*/ 	.word	0x000067f0


	//   ....[172]....
        /*0738*/ 	.word	0x000068b0


	//   ....[173]....
        /*073c*/ 	.word	0x00006970


	//   ....[174]....
        /*0740*/ 	.word	0x00006a30


	//   ....[175]....
        /*0744*/ 	.word	0x00006af0


	//   ....[176]....
        /*0748*/ 	.word	0x00006bb0


	//   ....[177]....
        /*074c*/ 	.word	0x00006c70


	//   ....[178]....
        /*0750*/ 	.word	0x00006e60


	//   ....[179]....
        /*0754*/ 	.word	0x00006f90


	//   ....[180]....
        /*0758*/ 	.word	0x000070c0


	//   ....[181]....
        /*075c*/ 	.word	0x000071f0


	//   ....[182]....
        /*0760*/ 	.word	0x00007320


	//   ....[183]....
        /*0764*/ 	.word	0x00007450


	//   ....[184]....
        /*0768*/ 	.word	0x00007580


	//   ....[185]....
        /*076c*/ 	.word	0x000076b0


	//   ....[186]....
        /*0770*/ 	.word	0x000077e0


	//   ....[187]....
        /*0774*/ 	.word	0x00007910


	//   ....[188]....
        /*0778*/ 	.word	0x00007a40


	//   ....[189]....
        /*077c*/ 	.word	0x00007b60


	//   ....[190]....
        /*0780*/ 	.word	0x00007c70


	//   ....[191]....
        /*0784*/ 	.word	0x00007d80


	//   ....[192]....
        /*0788*/ 	.word	0x00007e90


	//   ....[193]....
        /*078c*/ 	.word	0x00007fa0


	//   ....[194]....
        /*0790*/ 	.word	0x000080b0


	//   ....[195]....
        /*0794*/ 	.word	0x00008eb0


	//   ....[196]....
        /*0798*/ 	.word	0x00008f40


	//   ....[197]....
        /*079c*/ 	.word	0x00008fc0


	//   ....[198]....
        /*07a0*/ 	.word	0x00009050


	//   ....[199]....
        /*07a4*/ 	.word	0x000090d0


	//   ....[200]....
        /*07a8*/ 	.word	0x00009160


	//   ....[201]....
        /*07ac*/ 	.word	0x000091e0


	//   ....[202]....
        /*07b0*/ 	.word	0x00009270


	//   ....[203]....
        /*07b4*/ 	.word	0x000092f0


	//   ....[204]....
        /*07b8*/ 	.word	0x00009380


	//   ....[205]....
        /*07bc*/ 	.word	0x00009400


	//   ....[206]....
        /*07c0*/ 	.word	0x00009490


	//   ....[207]....
        /*07c4*/ 	.word	0x00009510


	//   ....[208]....
        /*07c8*/ 	.word	0x000095a0


	//   ....[209]....
        /*07cc*/ 	.word	0x00009620


	//   ....[210]....
        /*07d0*/ 	.word	0x000096b0


	//   ....[211]....
        /*07d4*/ 	.word	0x00009730


	//   ....[212]....
        /*07d8*/ 	.word	0x00009890


	//   ....[213]....
        /*07dc*/ 	.word	0x00009960


	//   ....[214]....
        /*07e0*/ 	.word	0x00009a10


	//   ....[215]....
        /*07e4*/ 	.word	0x00009ad0


	//   ....[216]....
        /*07e8*/ 	.word	0x00009b80


	//   ....[217]....
        /*07ec*/ 	.word	0x00009c40


	//   ....[218]....
        /*07f0*/ 	.word	0x00009cf0


	//   ....[219]....
        /*07f4*/ 	.word	0x00009db0


	//   ....[220]....
        /*07f8*/ 	.word	0x00009e60


	//   ....[221]....
        /*07fc*/ 	.word	0x00009f20


	//   ....[222]....
        /*0800*/ 	.word	0x00009fd0


	//   ....[223]....
        /*0804*/ 	.word	0x0000a090


	//   ....[224]....
        /*0808*/ 	.word	0x0000a140


	//   ....[225]....
        /*080c*/ 	.word	0x0000a200


	//   ....[226]....
        /*0810*/ 	.word	0x0000a2a0


	//   ....[227]....
        /*0814*/ 	.word	0x0000a360


	//   ....[228]....
        /*0818*/ 	.word	0x0000a400


	//   ....[229]....
        /*081c*/ 	.word	0x0000a470


	//   ....[230]....
        /*0820*/ 	.word	0x0000a4e0


	//   ....[231]....
        /*0824*/ 	.word	0x0000a550


	//   ....[232]....
        /*0828*/ 	.word	0x0000a5c0


	//   ....[233]....
        /*082c*/ 	.word	0x0000a630


	//----- nvinfo : EIATTR_VRC_CTA_INIT_COUNT
	.align		4
.L_290:
        /*0830*/ 	.byte	0x02, 0x4a
	.zero		1
	.zero		1


	//----- nvinfo : EIATTR_EXIT_INSTR_OFFSETS
	.align		4
        /*0834*/ 	.byte	0x04, 0x1c
        /*0836*/ 	.short	(.L_292 - .L_291)


	//   ....[0]....
.L_291:
        /*0838*/ 	.word	0x00002570


	//   ....[1]....
        /*083c*/ 	.word	0x000028d0


	//   ....[2]....
        /*0840*/ 	.word	0x000028f0


	//   ....[3]....
        /*0844*/ 	.word	0x00009740


	//   ....[4]....
        /*0848*/ 	.word	0x0000a410


	//----- nvinfo : EIATTR_MAX_THREADS
	.align		4
.L_292:
        /*084c*/ 	.byte	0x04, 0x05
        /*084e*/ 	.short	(.L_294 - .L_293)
.L_293:
        /*0850*/ 	.word	0x00000180
        /*0854*/ 	.word	0x00000001
        /*0858*/ 	.word	0x00000001


	//----- nvinfo : EIATTR_CRS_STACK_SIZE
	.align		4
.L_294:
        /*085c*/ 	.byte	0x04, 0x1e
        /*085e*/ 	.short	(.L_296 - .L_295)
.L_295:
        /*0860*/ 	.word	0x00000000


	//----- nvinfo : EIATTR_CBANK_PARAM_SIZE
	.align		4
.L_296:
        /*0864*/ 	.byte	0x03, 0x19
        /*0866*/ 	.short	0x004d


	//----- nvinfo : EIATTR_PARAM_CBANK
	.align		4
        /*0868*/ 	.byte	0x04, 0x0a
        /*086a*/ 	.short	(.L_298 - .L_297)
	.align		4
.L_297:
        /*086c*/ 	.word	index@(.nv.constant0._ZN3cub18CUB_300001_SM_10006detail10radix_sort29DeviceRadixSortOnesweepKernelINS1_5radix10policy_hubIiiyE10Policy1000ELNS0_9SortOrderE0EiiyiiNS1_21identity_decomposer_tEEEvPT5_SB_PT3_PKSC_PT1_PKSG_PT2_PKSK_T4_iiT6_)
        /*0870*/ 	.short	0x0380
        /*0872*/ 	.short	0x004d


	//----- nvinfo : EIATTR_SW_WAR
	.align		4
.L_298:
        /*0874*/ 	.byte	0x04, 0x36
        /*0876*/ 	.short	(.L_300 - .L_299)
.L_299:
        /*0878*/ 	.word	0x00000008
.L_300:


//--------------------- .nv.info._ZN3cub18CUB_300001_SM_10006detail10radix_sort33DeviceRadixSortExclusiveSumKernelINS1_5radix10policy_hubIiiyE10Policy1000EyEEvPT0_ --------------------------
	.section	.nv.info._ZN3cub18CUB_300001_SM_10006detail10radix_sort33DeviceRadixSortExclusiveSumKernelINS1_5radix10policy_hubIiiyE10Policy1000EyEEvPT0_,"",@"SHT_CUDA_INFO"
	.sectionflags	@""
	.align	4


	//----- nvinfo : EIATTR_CUDA_API_VERSION
	.align		4
        /*0000*/ 	.byte	0x04, 0x37
        /*0002*/ 	.short	(.L_302 - .L_301)
.L_301:
        /*0004*/ 	.word	0x00000082


	//----- nvinfo : EIATTR_KPARAM_INFO
	.align		4
.L_302:
        /*0008*/ 	.byte	0x04, 0x17
        /*000a*/ 	.short	(.L_304 - .L_303)
.L_303:
        /*000c*/ 	.word	0x00000000
        /*0010*/ 	.short	0x0000
        /*0012*/ 	.short	0x0000
        /*0014*/ 	.byte	0x00, 0xf5, 0x21, 0x00


	//----- nvinfo : EIATTR_SPARSE_MMA_MASK
	.align		4
.L_304:
        /*0018*/ 	.byte	0x03, 0x50
        /*001a*/ 	.short	0x0000


	//----- nvinfo : EIATTR_MAXREG_COUNT
	.align		4
        /*001c*/ 	.byte	0x03, 0x1b
        /*001e*/ 	.short	0x00ff


	//----- nvinfo : EIATTR_NUM_BARRIERS
	.align		4
        /*0020*/ 	.byte	0x02, 0x4c
        /*0022*/ 	.byte	0x01
	.zero		1


	//----- nvinfo : EIATTR_MERCURY_ISA_VERSION
	.align		4
        /*0024*/ 	.byte	0x03, 0x5f
        /*0026*/ 	.short	0x0101


	//----- nvinfo : EIATTR_COOP_GROUP_MASK_REGIDS
	.align		4
        /*0028*/ 	.byte	0x04, 0x29
        /*002a*/ 	.short	(.L_306 - .L_305)


	//   ....[0]....
.L_305:
        /*002c*/ 	.word	0xffffffff


	//   ....[1]....
        /*0030*/ 	.word	0xffffffff


	//   ....[2]....
        /*0034*/ 	.word	0xffffffff


	//   ....[3]....
        /*0038*/ 	.word	0xffffffff


	//   ....[4]....
        /*003c*/ 	.word	0xffffffff


	//   ....[5]....
        /*0040*/ 	.word	0xffffffff


	//   ....[6]....
        /*0044*/ 	.word	0xffffffff


	//   ....[7]....
        /*0048*/ 	.word	0xffffffff


	//   ....[8]....
        /*004c*/ 	.word	0xffffffff


	//   ....[9]....
        /*0050*/ 	.word	0xffffffff


	//   ....[10]....
        /*0054*/ 	.word	0x05000015


	//   ....[11]....
        /*0058*/ 	.word	0x05000015


	//   ....[12]....
        /*005c*/ 	.word	0x05000015


	//   ....[13]....
        /*0060*/ 	.word	0x05000015


	//   ....[14]....
        /*0064*/ 	.word	0x05000015


	//   ....[15]....
        /*0068*/ 	.word	0x05000015


	//   ....[16]....
        /*006c*/ 	.word	0x05000015


	//   ....[17]....
        /*0070*/ 	.word	0x05000015


	//   ....[18]....
        /*0074*/ 	.word	0x05000015


	//   ....[19]....
        /*0078*/ 	.word	0x05000015


	//----- nvinfo : EIATTR_COOP_GROUP_INSTR_OFFSETS
	.align		4
.L_306:
        /*007c*/ 	.byte	0x04, 0x28
        /*007e*/ 	.short	(.L_308 - .L_307)


	//   ....[0]....
.L_307:
        /*0080*/ 	.word	0x00000250


	//   ....[1]....
        /*0084*/ 	.word	0x00000260


	//   ....[2]....
        /*0088*/ 	.word	0x000002a0


	//   ....[3]....
        /*008c*/ 	.word	0x000002c0


	//   ....[4]....
        /*0090*/ 	.word	0x00000310


	//   ....[5]....
        /*0094*/ 	.word	0x00000320


	//   ....[6]....
        /*0098*/ 	.word	0x00000360


	//   ....[7]....
        /*009c*/ 	.word	0x00000380


	//   ....[8]....
        /*00a0*/ 	.word	0x000003d0


	//   ....[9]....
        /*00a4*/ 	.word	0x000003e0


	//   ....[10]....
        /*00a8*/ 	.word	0x00000660


	//   ....[11]....
        /*00ac*/ 	.word	0x000006b0


	//   ....[12]....
        /*00b0*/ 	.word	0x00000740


	//   ....[13]....
        /*00b4*/ 	.word	0x00000790


	//   ....[14]....
        /*00b8*/ 	.word	0x00000820


	//   ....[15]....
        /*00bc*/ 	.word	0x00000870


	//   ....[16]....
        /*00c0*/ 	.word	0x00000900


	//   ....[17]....
        /*00c4*/ 	.word	0x00000950


	//   ....[18]....
        /*00c8*/ 	.word	0x000009e0


	//   ....[19]....
        /*00cc*/ 	.word	0x00000a30


	//----- nvinfo : EIATTR_VRC_CTA_INIT_COUNT
	.align		4
.L_308:
        /*00d0*/ 	.byte	0x02, 0x4a
	.zero		1
	.zero		1


	//----- nvinfo : EIATTR_EXIT_INSTR_OFFSETS
	.align		4
        /*00d4*/ 	.byte	0x04, 0x1c
        /*00d6*/ 	.short	(.L_310 - .L_309)


	//   ....[0]....
.L_309:
        /*00d8*/ 	.word	0x000005d0


	//   ....[1]....
        /*00dc*/ 	.word	0x00000600


	//----- nvinfo : EIATTR_CRS_STACK_SIZE
	.align		4
.L_310:
        /*00e0*/ 	.byte	0x04, 0x1e
        /*00e2*/ 	.short	(.L_312 - .L_311)
.L_311:
        /*00e4*/ 	.word	0x00000000


	//----- nvinfo : EIATTR_CBANK_PARAM_SIZE
	.align		4
.L_312:
        /*00e8*/ 	.byte	0x03, 0x19
        /*00ea*/ 	.short	0x0008


	//----- nvinfo : EIATTR_PARAM_CBANK
	.align		4
        /*00ec*/ 	.byte	0x04, 0x0a
        /*00ee*/ 	.short	(.L_314 - .L_313)
	.align		4
.L_313:
        /*00f0*/ 	.word	index@(.nv.constant0._ZN3cub18CUB_300001_SM_10006detail10radix_sort33DeviceRadixSortExclusiveSumKernelINS1_5radix10policy_hubIiiyE10Policy1000EyEEvPT0_)
        /*00f4*/ 	.short	0x0380
        /*00f6*/ 	.short	0x0008


	//----- nvinfo : EIATTR_SW_WAR
	.align		4
.L_314:
        /*00f8*/ 	.byte	0x04, 0x36
        /*00fa*/ 	.short	(.L_316 - .L_315)
.L_315:
        /*00fc*/ 	.word	0x00000008
.L_316:


//--------------------- .nv.info._ZN3cub18CUB_300001_SM_10006detail10radix_sort30DeviceRadixSortHistogramKernelINS1_5radix10policy_hubIiiyE10Policy1000ELNS0_9SortOrderE0EiyNS1_21identity_decomposer_tEEEvPT2_PKT1_SA_iiT3_ --------------------------
	.section	.nv.info._ZN3cub18CUB_300001_SM_10006detail10radix_sort30DeviceRadixSortHistogramKernelINS1_5radix10policy_hubIiiyE10Policy1000ELNS0_9SortOrderE0EiyNS1_21identity_decomposer_tEEEvPT2_PKT1_SA_iiT3_,"",@"SHT_CUDA_INFO"
	.sectionflags	@""
	.align	4


	//----- nvinfo : EIATTR_CUDA_API_VERSION
	.align		4
        /*0000*/ 	.byte	0x04, 0x37
        /*0002*/ 	.short	(.L_318 - .L_317)
.L_317:
        /*0004*/ 	.word	0x00000082


	//----- nvinfo : EIATTR_KPARAM_INFO
	.align		4
.L_318:
        /*0008*/ 	.byte	0x04, 0x17
        /*000a*/ 	.short	(.L_320 - .L_319)
.L_319:
        /*000c*/ 	.word	0x00000000
        /*0010*/ 	.short	0x0005
        /*0012*/ 	.short	0x0020
        /*0014*/ 	.byte	0x00, 0xf0, 0x05, 0x00


	//----- nvinfo : EIATTR_KPARAM_INFO
	.align		4
.L_320:
        /*0018*/ 	.byte	0x04, 0x17
        /*001a*/ 	.short	(.L_322 - .L_321)
.L_321:
        /*001c*/ 	.word	0x00000000
        /*0020*/ 	.short	0x0004
        /*0022*/ 	.short	0x001c
        /*0024*/ 	.byte	0x00, 0xf0, 0x11, 0x00


	//----- nvinfo : EIATTR_KPARAM_INFO
	.align		4
.L_322:
        /*0028*/ 	.byte	0x04, 0x17
        /*002a*/ 	.short	(.L_324 - .L_323)
.L_323:
        /*002c*/ 	.word	0x00000000
        /*0030*/ 	.short	0x0003
        /*0032*/ 	.short	0x0018
        /*0034*/ 	.byte	0x00, 0xf0, 0x11, 0x00


	//----- nvinfo : EIATTR_KPARAM_INFO
	.align		4
.L_324:
        /*0038*/ 	.byte	0x04, 0x17
        /*003a*/ 	.short	(.L_326 - .L_325)
.L_325:
        /*003c*/ 	.word	0x00000000
        /*0040*/ 	.short	0x0002
        /*0042*/ 	.short	0x0010
        /*0044*/ 	.byte	0x00, 0xf0, 0x21, 0x00


	//----- nvinfo : EIATTR_KPARAM_INFO
	.align		4
.L_326:
        /*0048*/ 	.byte	0x04, 0x17
        /*004a*/ 	.short	(.L_328 - .L_327)
.L_327:
        /*004c*/ 	.word	0x00000000
        /*0050*/ 	.short	0x0001
        /*0052*/ 	.short	0x0008
        /*0054*/ 	.byte	0x00, 0xf5, 0x21, 0x00


	//----- nvinfo : EIATTR_KPARAM_INFO
	.align		4
.L_328:
        /*0058*/ 	.byte	0x04, 0x17
        /*005a*/ 	.short	(.L_330 - .L_329)
.L_329:
        /*005c*/ 	.word	0x00000000
        /*0060*/ 	.short	0x0000
        /*0062*/ 	.short	0x0000
        /*0064*/ 	.byte	0x00, 0xf5, 0x21, 0x00


	//----- nvinfo : EIATTR_SPARSE_MMA_MASK
	.align		4
.L_330:
        /*0068*/ 	.byte	0x03, 0x50
        /*006a*/ 	.short	0x0000


	//----- nvinfo : EIATTR_MAXREG_COUNT
	.align		4
        /*006c*/ 	.byte	0x03, 0x1b
        /*006e*/ 	.short	0x00ff


	//----- nvinfo : EIATTR_NUM_BARRIERS
	.align		4
        /*0070*/ 	.byte	0x02, 0x4c
        /*0072*/ 	.byte	0x01
	.zero		1


	//----- nvinfo : EIATTR_MERCURY_ISA_VERSION
	.align		4
        /*0074*/ 	.byte	0x03, 0x5f
        /*0076*/ 	.short	0x0101


	//----- nvinfo : EIATTR_VRC_CTA_INIT_COUNT
	.align		4
        /*0078*/ 	.byte	0x02, 0x4a
	.zero		1
	.zero		1


	//----- nvinfo : EIATTR_EXIT_INSTR_OFFSETS
	.align		4
        /*007c*/ 	.byte	0x04, 0x1c
        /*007e*/ 	.short	(.L_332 - .L_331)


	//   ....[0]....
.L_331:
        /*0080*/ 	.word	0x00000040


	//   ....[1]....
        /*0084*/ 	.word	0x00002ee0


	//----- nvinfo : EIATTR_MAX_THREADS
	.align		4
.L_332:
        /*0088*/ 	.byte	0x04, 0x05
        /*008a*/ 	.short	(.L_334 - .L_333)
.L_333:
        /*008c*/ 	.word	0x00000080
        /*0090*/ 	.word	0x00000001
        /*0094*/ 	.word	0x00000001


	//----- nvinfo : EIATTR_CRS_STACK_SIZE
	.align		4
.L_334:
        /*0098*/ 	.byte	0x04, 0x1e
        /*009a*/ 	.short	(.L_336 - .L_335)
.L_335:
        /*009c*/ 	.word	0x00000000


	//----- nvinfo : EIATTR_CBANK_PARAM_SIZE
	.align		4
.L_336:
        /*00a0*/ 	.byte	0x03, 0x19
        /*00a2*/ 	.short	0x0021


	//----- nvinfo : EIATTR_PARAM_CBANK
	.align		4
        /*00a4*/ 	.byte	0x04, 0x0a
        /*00a6*/ 	.short	(.L_338 - .L_337)
	.align		4
.L_337:
        /*00a8*/ 	.word	index@(.nv.constant0._ZN3cub18CUB_300001_SM_10006detail10radix_sort30DeviceRadixSortHistogramKernelINS1_5radix10policy_hubIiiyE10Policy1000ELNS0_9SortOrderE0EiyNS1_21identity_decomposer_tEEEvPT2_PKT1_SA_iiT3_)
        /*00ac*/ 	.short	0x0380
        /*00ae*/ 	.short	0x0021


	//----- nvinfo : EIATTR_SW_WAR
	.align		4
.L_338:
        /*00b0*/ 	.byte	0x04, 0x36
        /*00b2*/ 	.short	(.L_340 - .L_339)
.L_339:
        /*00b4*/ 	.word	0x00000008
.L_340:


//--------------------- .nv.info._ZN3cub18CUB_300001_SM_10006detail10radix_sort31DeviceRadixSortSingleTileKernelINS1_5radix10policy_hubIiiyE10Policy1000ELNS0_9SortOrderE0EiiyNS1_21identity_decomposer_tEEEvPKT1_PSA_PKT2_PSE_T3_iiT4_ --------------------------
	.section	.nv.info._ZN3cub18CUB_300001_SM_10006detail10radix_sort31DeviceRadixSortSingleTileKernelINS1_5radix10policy_hubIiiyE10Policy1000ELNS0_9SortOrderE0EiiyNS1_21identity_decomposer_tEEEvPKT1_PSA_PKT2_PSE_T3_iiT4_,"",@"SHT_CUDA_INFO"
	.sectionflags	@""
	.align	4


	//----- nvinfo : EIATTR_CUDA_API_VERSION
	.align		4
        /*0000*/ 	.byte	0x04, 0x37
        /*0002*/ 	.short	(.L_342 - .L_341)
.L_341:
        /*0004*/ 	.word	0x00000082


	//----- nvinfo : EIATTR_KPARAM_INFO
	.align		4
.L_342:
        /*0008*/ 	.byte	0x04, 0x17
        /*000a*/ 	.short	(.L_344 - .L_343)
.L_343:
        /*000c*/ 	.word	0x00000000
        /*0010*/ 	.short	0x0007
        /*0012*/ 	.short	0x0030
        /*0014*/ 	.byte	0x00, 0xf0, 0x05, 0x00


	//----- nvinfo : EIATTR_KPARAM_INFO
	.align		4
.L_344:
        /*0018*/ 	.byte	0x04, 0x17
        /*001a*/ 	.short	(.L_346 - .L_345)
.L_345:
        /*001c*/ 	.word	0x00000000
        /*0020*/ 	.short	0x0006
        /*0022*/ 	.short	0x002c
        /*0024*/ 	.byte	0x00, 0xf0, 0x11, 0x00


	//----- nvinfo : EIATTR_KPARAM_INFO
	.align		4
.L_346:
        /*0028*/ 	.byte	0x04, 0x17
        /*002a*/ 	.short	(.L_348 - .L_347)
.L_347:
        /*002c*/ 	.word	0x00000000
        /*0030*/ 	.short	0x0005
        /*0032*/ 	.short	0x0028
        /*0034*/ 	.byte	0x00, 0xf0, 0x11, 0x00


	//----- nvinfo : EIATTR_KPARAM_INFO
	.align		4
.L_348:
        /*0038*/ 	.byte	0x04, 0x17
        /*003a*/ 	.short	(.L_350 - .L_349)
.L_349:
        /*003c*/ 	.word	0x00000000
        /*0040*/ 	.short	0x0004
        /*0042*/ 	.short	0x0020
        /*0044*/ 	.byte	0x00, 0xf0, 0x21, 0x00


	//----- nvinfo : EIATTR_KPARAM_INFO
	.align		4
.L_350:
        /*0048*/ 	.byte	0x04, 0x17
        /*004a*/ 	.short	(.L_352 - .L_351)
.L_351:
        /*004c*/ 	.word	0x00000000
        /*0050*/ 	.short	0x0003
        /*0052*/ 	.short	0x0018
        /*0054*/ 	.byte	0x00, 0xf5, 0x21, 0x00


	//----- nvinfo : EIATTR_KPARAM_INFO
	.align		4
.L_352:
        /*0058*/ 	.byte	0x04, 0x17
        /*005a*/ 	.short	(.L_354 - .L_353)
.L_353:
        /*005c*/ 	.word	0x00000000
        /*0060*/ 	.short	0x0002
        /*0062*/ 	.short	0x0010
        /*0064*/ 	.byte	0x00, 0xf5, 0x21, 0x00


	//----- nvinfo : EIATTR_KPARAM_INFO
	.align		4
.L_354:
        /*0068*/ 	.byte	0x04, 0x17
        /*006a*/ 	.short	(.L_356 - .L_355)
.L_355:
        /*006c*/ 	.word	0x00000000
        /*0070*/ 	.short	0x0001
        /*0072*/ 	.short	0x0008
        /*0074*/ 	.byte	0x00, 0xf5, 0x21, 0x00


	//----- nvinfo : EIATTR_KPARAM_INFO
	.align		4
.L_356:
        /*0078*/ 	.byte	0x04, 0x17
        /*007a*/ 	.short	(.L_358 - .L_357)
.L_357:
        /*007c*/ 	.word	0x00000000
        /*0080*/ 	.short	0x0000
        /*0082*/ 	.short	0x0000
        /*0084*/ 	.byte	0x00, 0xf5, 0x21, 0x00


	//----- nvinfo : EIATTR_SPARSE_MMA_MASK
	.align		4
.L_358:
        /*0088*/ 	.byte	0x03, 0x50
        /*008a*/ 	.short	0x0000


	//----- nvinfo : EIATTR_MAXREG_COUNT
	.align		4
        /*008c*/ 	.byte	0x03, 0x1b
        /*008e*/ 	.short	0x00ff


	//----- nvinfo : EIATTR_NUM_BARRIERS
	.align		4
        /*0090*/ 	.byte	0x02, 0x4c
        /*0092*/ 	.byte	0x01
	.zero		1


	//----- nvinfo : EIATTR_MERCURY_ISA_VERSION
	.align		4
        /*0094*/ 	.byte	0x03, 0x5f
        /*0096*/ 	.short	0x0101


	//----- nvinfo : EIATTR_COOP_GROUP_MASK_REGIDS
	.align		4
        /*0098*/ 	.byte	0x04, 0x29
        /*009a*/ 	.short	(.L_360 - .L_359)


	//   ....[0]....
.L_359:
        /*009c*/ 	.word	0xffffffff


	//   ....[1]....
        /*00a0*/ 	.word	0xffffffff


	//   ....[2]....
        /*00a4*/ 	.word	0xffffffff


	//   ....[3]....
        /*00a8*/ 	.word	0xffffffff


	//   ....[4]....
        /*00ac*/ 	.word	0xffffffff


	//----- nvinfo : EIATTR_COOP_GROUP_INSTR_OFFSETS
	.align		4
.L_360:
        /*00b0*/ 	.byte	0x04, 0x28
        /*00b2*/ 	.short	(.L_362 - .L_361)


	//   ....[0]....
.L_361:
        /*00b4*/ 	.word	0x00001e20


	//   ....[1]....
        /*00b8*/ 	.word	0x00001e40


	//   ....[2]....
        /*00bc*/ 	.word	0x00001e60


	//   ....[3]....
        /*00c0*/ 	.word	0x00001e80


	//   ....[4]....
        /*00c4*/ 	.word	0x00001ea0


	//----- nvinfo : EIATTR_VRC_CTA_INIT_COUNT
	.align		4
.L_362:
        /*00c8*/ 	.byte	0x02, 0x4a
	.zero		1
	.zero		1


	//----- nvinfo : EIATTR_EXIT_INSTR_OFFSETS
	.align		4
        /*00cc*/ 	.byte	0x04, 0x1c
        /*00ce*/ 	.short	(.L_364 - .L_363)


	//   ....[0]....
.L_363:
        /*00d0*/ 	.word	0x00003bf0


	//   ....[1]....
        /*00d4*/ 	.word	0x00003c40


	//----- nvinfo : EIATTR_MAX_THREADS
	.align		4
.L_364:
        /*00d8*/ 	.byte	0x04, 0x05
        /*00da*/ 	.short	(.L_366 - .L_365)
.L_365:
        /*00dc*/ 	.word	0x00000100
        /*00e0*/ 	.word	0x00000001
        /*00e4*/ 	.word	0x00000001


	//----- nvinfo : EIATTR_CBANK_PARAM_SIZE
	.align		4
.L_366:
        /*00e8*/ 	.byte	0x03, 0x19
        /*00ea*/ 	.short	0x0031


	//----- nvinfo : EIATTR_PARAM_CBANK
	.align		4
        /*00ec*/ 	.byte	0x04, 0x0a
        /*00ee*/ 	.short	(.L_368 - .L_367)
	.align		4
.L_367:
        /*00f0*/ 	.word	index@(.nv.constant0._ZN3cub18CUB_300001_SM_10006detail10radix_sort31DeviceRadixSortSingleTileKernelINS1_5radix10policy_hubIiiyE10Policy1000ELNS0_9SortOrderE0EiiyNS1_21identity_decomposer_tEEEvPKT1_PSA_PKT2_PSE_T3_iiT4_)
        /*00f4*/ 	.short	0x0380
        /*00f6*/ 	.short	0x0031


	//----- nvinfo : EIATTR_SW_WAR
	.align		4
.L_368:
        /*00f8*/ 	.byte	0x04, 0x36
        /*00fa*/ 	.short	(.L_370 - .L_369)
.L_369:
        /*00fc*/ 	.word	0x00000008
.L_370:


//--------------------- .nv.info._ZN3cub18CUB_300001_SM_10006detail4scan16DeviceScanKernelINS2_10policy_hubIiiimN4cuda3std3__44plusIvEEE10Policy1000EN6thrust24THRUST_300001_SM_1000_NS10device_ptrIiEESF_NS0_13ScanTileStateIiLb1EEES9_NS1_10InputValueIiPiEEmiLb0EiEEvT0_T1_T2_iT3_T4_T5_ --------------------------
	.section	.nv.info._ZN3cub18CUB_300001_SM_10006detail4scan16DeviceScanKernelINS2_10policy_hubIiiimN4cuda3std3__44plusIvEEE10Policy1000EN6thrust24THRUST_300001_SM_1000_NS10device_ptrIiEESF_NS0_13ScanTileStateIiLb1EEES9_NS1_10InputValueIiPiEEmiLb0EiEEvT0_T1_T2_iT3_T4_T5_,"",@"SHT_CUDA_INFO"
	.sectionflags	@""
	.align	4


	//----- nvinfo : EIATTR_CUDA_API_VERSION
	.align		4
        /*0000*/ 	.byte	0x04, 0x37
        /*0002*/ 	.short	(.L_372 - .L_371)
.L_371:
        /*0004*/ 	.word	0x00000082


	//----- nvinfo : EIATTR_KPARAM_INFO
	.align		4
.L_372:
        /*0008*/ 	.byte	0x04, 0x17
        /*000a*/ 	.short	(.L_374 - .L_373)
.L_373:
        /*000c*/ 	.word	0x00000000
        /*0010*/ 	.short	0x0006
        /*0012*/ 	.short	0x0030
        /*0014*/ 	.byte	0x00, 0xf0, 0x21, 0x00


	//----- nvinfo : EIATTR_KPARAM_INFO
	.align		4
.L_374:
        /*0018*/ 	.byte	0x04, 0x17
        /*001a*/ 	.short	(.L_376 - .L_375)
.L_375:
        /*001c*/ 	.word	0x00000000
        /*0020*/ 	.short	0x0005
        /*0022*/ 	.short	0x0020
        /*0024*/ 	.byte	0x00, 0xf0, 0x41, 0x00


	//----- nvinfo : EIATTR_KPARAM_INFO
	.align		4
.L_376:
        /*0028*/ 	.byte	0x04, 0x17
        /*002a*/ 	.short	(.L_378 - .L_377)
.L_377:
        /*002c*/ 	.word	0x00000000
        /*0030*/ 	.short	0x0004
        /*0032*/ 	.short	0x001c
        /*0034*/ 	.byte	0x00, 0xf0, 0x05, 0x00


	//----- nvinfo : EIATTR_KPARAM_INFO
	.align		4
.L_378:
        /*0038*/ 	.byte	0x04, 0x17
        /*003a*/ 	.short	(.L_380 - .L_379)
.L_379:
        /*003c*/ 	.word	0x00000000
        /*0040*/ 	.short	0x0003
        /*0042*/ 	.short	0x0018
        /*0044*/ 	.byte	0x00, 0xf0, 0x11, 0x00


	//----- nvinfo : EIATTR_KPARAM_INFO
	.align		4
.L_380:
        /*0048*/ 	.byte	0x04, 0x17
        /*004a*/ 	.short	(.L_382 - .L_381)
.L_381:
        /*004c*/ 	.word	0x00000000
        /*0050*/ 	.short	0x0002
        /*0052*/ 	.short	0x0010
        /*0054*/ 	.byte	0x00, 0xf0, 0x21, 0x00


	//----- nvinfo : EIATTR_KPARAM_INFO
	.align		4
.L_382:
        /*0058*/ 	.byte	0x04, 0x17
        /*005a*/ 	.short	(.L_384 - .L_383)
.L_383:
        /*005c*/ 	.word	0x00000000
        /*0060*/ 	.short	0x0001
        /*0062*/ 	.short	0x0008
        /*0064*/ 	.byte	0x00, 0xf0, 0x21, 0x00


	//----- nvinfo : EIATTR_KPARAM_INFO
	.align		4
.L_384:
        /*0068*/ 	.byte	0x04, 0x17
        /*006a*/ 	.short	(.L_386 - .L_385)
.L_385:
        /*006c*/ 	.word	0x00000000
        /*0070*/ 	.short	0x0000
        /*0072*/ 	.short	0x0000
        /*0074*/ 	.byte	0x00, 0xf0, 0x21, 0x00


	//----- nvinfo : EIATTR_SPARSE_MMA_MASK
	.align		4
.L_386:
        /*0078*/ 	.byte	0x03, 0x50
        /*007a*/ 	.short	0x0000


	//----- nvinfo : EIATTR_MAXREG_COUNT
	.align		4
        /*007c*/ 	.byte	0x03, 0x1b
        /*007e*/ 	.short	0x0080


	//----- nvinfo : EIATTR_NUM_BARRIERS
	.align		4
        /*0080*/ 	.byte	0x02, 0x4c
        /*0082*/ 	.byte	0x01
	.zero		1


	//----- nvinfo : EIATTR_MERCURY_ISA_VERSION
	.align		4
        /*0084*/ 	.byte	0x03, 0x5f
        /*0086*/ 	.short	0x0101


	//----- nvinfo : EIATTR_COOP_GROUP_MASK_REGIDS
	.align		4
        /*0088*/ 	.byte	0x04, 0x29
        /*008a*/ 	.short	(.L_388 - .L_387)


	//   ....[0]....
.L_387:
        /*008c*/ 	.word	0xffffffff


	//   ....[1]....
        /*0090*/ 	.word	0xffffffff


	//   ....[2]....
        /*0094*/ 	.word	0xffffffff


	//   ....[3]....
        /*0098*/ 	.word	0xffffffff


	//   ....[4]....
        /*009c*/ 	.word	0xffffffff


	//   ....[5]....
        /*00a0*/ 	.word	0xffffffff


	//   ....[6]....
        /*00a4*/ 	.word	0xffffffff


	//   ....[7]....
        /*00a8*/ 	.word	0xffffffff


	//   ....[8]....
        /*00ac*/ 	.word	0xffffffff


	//   ....[9]....
        /*00b0*/ 	.word	0xffffffff


	//   ....[10]....
        /*00b4*/ 	.word	0xffffffff


	//   ....[11]....
        /*00b8*/ 	.word	0xffffffff


	//   ....[12]....
        /*00bc*/ 	.word	0xffffffff


	//   ....[13]....
        /*00c0*/ 	.word	0xffffffff


	//   ....[14]....
        /*00c4*/ 	.word	0xffffffff


	//   ....[15]....
        /*00c8*/ 	.word	0xffffffff


	//   ....[16]....
        /*00cc*/ 	.word	0xffffffff


	//   ....[17]....
        /*00d0*/ 	.word	0xffffffff


	//   ....[18]....
        /*00d4*/ 	.word	0xffffffff


	//   ....[19]....
        /*00d8*/ 	.word	0xffffffff


	//   ....[20]....
        /*00dc*/ 	.word	0xffffffff


	//   ....[21]....
        /*00e0*/ 	.word	0xffffffff


	//   ....[22]....
        /*00e4*/ 	.word	0xffffffff


	//   ....[23]....
        /*00e8*/ 	.word	0xffffffff


	//   ....[24]....
        /*00ec*/ 	.word	0xffffffff


	//   ....[25]....
        /*00f0*/ 	.word	0xffffffff


	//   ....[26]....
        /*00f4*/ 	.word	0xffffffff


	//   ....[27]....
        /*00f8*/ 	.word	0xffffffff


	//   ....[28]....
        /*00fc*/ 	.word	0xffffffff


	//   ....[29]....
        /*0100*/ 	.word	0xffffffff


	//   ....[30]....
        /*0104*/ 	.word	0xffffffff


	//   ....[31]....
        /*0108*/ 	.word	0xffffffff


	//   ....[32]....
        /*010c*/ 	.word	0xffffffff


	//   ....[33]....
        /*0110*/ 	.word	0xffffffff


	//   ....[34]....
        /*0114*/ 	.word	0xffffffff


	//   ....[35]....
        /*0118*/ 	.word	0xffffffff


	//   ....[36]....
        /*011c*/ 	.word	0xffffffff


	//   ....[37]....
        /*0120*/ 	.word	0xffffffff


	//   ....[38]....
        /*0124*/ 	.word	0xffffffff


	//   ....[39]....
        /*0128*/ 	.word	0xffffffff


	//   ....[40]....
        /*012c*/ 	.word	0xffffffff


	//   ....[41]....
        /*0130*/ 	.word	0xffffffff


	//   ....[42]....
        /*0134*/ 	.word	0xffffffff


	//   ....[43]....
        /*0138*/ 	.word	0xffffffff


	//   ....[44]....
        /*013c*/ 	.word	0xffffffff


	//   ....[45]....
        /*0140*/ 	.word	0xffffffff


	//   ....[46]....
        /*0144*/ 	.word	0xffffffff


	//   ....[47]....
        /*0148*/ 	.word	0xffffffff


	//   ....[48]....
        /*014c*/ 	.word	0xffffffff


	//   ....[49]....
        /*0150*/ 	.word	0xffffffff


	//   ....[50]....
        /*0154*/ 	.word	0xffffffff


	//   ....[51]....
        /*0158*/ 	.word	0xffffffff


	//   ....[52]....
        /*015c*/ 	.word	0xffffffff


	//   ....[53]....
        /*0160*/ 	.word	0xffffffff


	//   ....[54]....
        /*0164*/ 	.word	0xffffffff


	//   ....[55]....
        /*0168*/ 	.word	0xffffffff


	//   ....[56]....
        /*016c*/ 	.word	0xffffffff


	//   ....[57]....
        /*0170*/ 	.word	0xffffffff


	//   ....[58]....
        /*0174*/ 	.word	0xffffffff


	//   ....[59]....
        /*0178*/ 	.word	0xffffffff


	//   ....[60]....
        /*017c*/ 	.word	0x0500000a


	//   ....[61]....
        /*0180*/ 	.word	0x0500000a


	//   ....[62]....
        /*0184*/ 	.word	0x0500000a


	//   ....[63]....
        /*0188*/ 	.word	0x0500000a


	//   ....[64]....
        /*018c*/ 	.word	0x0500000a


	//   ....[65]....
        /*0190*/ 	.word	0x0500000a


	//   ....[66]....
        /*0194*/ 	.word	0x0500000a


	//   ....[67]....
        /*0198*/ 	.word	0x0500000a


	//   ....[68]....
        /*019c*/ 	.word	0x0500000a


	//   ....[69]....
        /*01a0*/ 	.word	0x0500000a


	//   ....[70]....
        /*01a4*/ 	.word	0x0500000a


	//   ....[71]....
        /*01a8*/ 	.word	0x0500000a


	//   ....[72]....
        /*01ac*/ 	.word	0x0500000a


	//   ....[73]....
        /*01b0*/ 	.word	0x0500000a


	//   ....[74]....
        /*01b4*/ 	.word	0x0500000a


	//   ....[75]....
        /*01b8*/ 	.word	0x0500000a


	//   ....[76]....
        /*01bc*/ 	.word	0x0500000a


	//   ....[77]....
        /*01c0*/ 	.word	0x0500000a


	//   ....[78]....
        /*01c4*/ 	.word	0x0500000a


	//   ....[79]....
        /*01c8*/ 	.word	0x0500000a


	//   ....[80]....
        /*01cc*/ 	.word	0x0500000a


	//   ....[81]....
        /*01d0*/ 	.word	0x0500000a


	//   ....[82]....
        /*01d4*/ 	.word	0x0500000a


	//   ....[83]....
        /*01d8*/ 	.word	0x0500000a


	//   ....[84]....
        /*01dc*/ 	.word	0x0500000a


	//   ....[85]....
        /*01e0*/ 	.word	0x0500000a


	//   ....[86]....
        /*01e4*/ 	.word	0x0500000a


	//   ....[87]....
        /*01e8*/ 	.word	0x0500000a


	//   ....[88]....
        /*01ec*/ 	.word	0x0500000a


	//   ....[89]....
        /*01f0*/ 	.word	0x0500000a


	//   ....[90]....
        /*01f4*/ 	.word	0x0500000a


	//   ....[91]....
        /*01f8*/ 	.word	0x0500000a


	//   ....[92]....
        /*01fc*/ 	.word	0x0500000a


	//   ....[93]....
        /*0200*/ 	.word	0x0500000a


	//   ....[94]....
        /*0204*/ 	.word	0x0500000a


	//   ....[95]....
        /*0208*/ 	.word	0x0500000a


	//----- nvinfo : EIATTR_COOP_GROUP_INSTR_OFFSETS
	.align		4
.L_388:
        /*020c*/ 	.byte	0x04, 0x28
        /*020e*/ 	.short	(.L_390 - .L_389)


	//   ....[0]....
.L_389:
        /*0210*/ 	.word	0x000004d0


	//   ....[1]....
        /*0214*/ 	.word	0x000006f0


	//   ....[2]....
        /*0218*/ 	.word	0x00000710


	//   ....[3]....
        /*021c*/ 	.word	0x00000730


	//   ....[4]....
        /*0220*/ 	.word	0x00000750


	//   ....[5]....
        /*0224*/ 	.word	0x00000770


	//   ....[6]....
        /*0228*/ 	.word	0x00000b80


	//   ....[7]....
        /*022c*/ 	.word	0x00000ba0


	//   ....[8]....
        /*0230*/ 	.word	0x00000bc0


	//   ....[9]....
        /*0234*/ 	.word	0x00000be0


	//   ....[10]....
        /*0238*/ 	.word	0x00000c00


	//   ....[11]....
        /*023c*/ 	.word	0x00001000


	//   ....[12]....
        /*0240*/ 	.word	0x00001090


	//   ....[13]....
        /*0244*/ 	.word	0x000010f0


	//   ....[14]....
        /*0248*/ 	.word	0x00001160


	//   ....[15]....
        /*024c*/ 	.word	0x000011c0


	//   ....[16]....
        /*0250*/ 	.word	0x00001210


	//   ....[17]....
        /*0254*/ 	.word	0x00001270


	//   ....[18]....
        /*0258*/ 	.word	0x000012c0


	//   ....[19]....
        /*025c*/ 	.word	0x000012e0


	//   ....[20]....
        /*0260*/ 	.word	0x000013a0


	//   ....[21]....
        /*0264*/ 	.word	0x00001430


	//   ....[22]....
        /*0268*/ 	.word	0x00001480


	//   ....[23]....
        /*026c*/ 	.word	0x000014e0


	//   ....[24]....
        /*0270*/ 	.word	0x00001540


	//   ....[25]....
        /*0274*/ 	.word	0x00001580


	//   ....[26]....
        /*0278*/ 	.word	0x000015c0


	//   ....[27]....
        /*027c*/ 	.word	0x00001600


	//   ....[28]....
        /*0280*/ 	.word	0x00001610


	//   ....[29]....
        /*0284*/ 	.word	0x00001a50


	//   ....[30]....
        /*0288*/ 	.word	0x00002430


	//   ....[31]....
        /*028c*/ 	.word	0x00002650


	//   ....[32]....
        /*0290*/ 	.word	0x00002670


	//   ....[33]....
        /*0294*/ 	.word	0x00002690


	//   ....[34]....
        /*0298*/ 	.word	0x000026b0


	//   ....[35]....
        /*029c*/ 	.word	0x000026d0


	//   ....[36]....
        /*02a0*/ 	.word	0x00002a60


	//   ....[37]....
        /*02a4*/ 	.word	0x00002a80


	//   ....[38]....
        /*02a8*/ 	.word	0x00002aa0


	//   ....[39]....
        /*02ac*/ 	.word	0x00002ac0


	//   ....[40]....
        /*02b0*/ 	.word	0x00002ae0


	//   ....[41]....
        /*02b4*/ 	.word	0x00002ee0


	//   ....[42]....
        /*02b8*/ 	.word	0x00002f70


	//   ....[43]....
        /*02bc*/ 	.word	0x00002fd0


	//   ....[44]....
        /*02c0*/ 	.word	0x00003030


	//   ....[45]....
        /*02c4*/ 	.word	0x00003090


	//   ....[46]....
        /*02c8*/ 	.word	0x000030f0


	//   ....[47]....
        /*02cc*/ 	.word	0x00003140


	//   ....[48]....
        /*02d0*/ 	.word	0x000031b0


	//   ....[49]....
        /*02d4*/ 	.word	0x000031c0


	//   ....[50]....
        /*02d8*/ 	.word	0x00003280


	//   ....[51]....
        /*02dc*/ 	.word	0x00003310


	//   ....[52]....
        /*02e0*/ 	.word	0x00003360


	//   ....[53]....
        /*02e4*/ 	.word	0x000033d0


	//   ....[54]....
        /*02e8*/ 	.word	0x00003430


	//   ....[55]....
        /*02ec*/ 	.word	0x00003480


	//   ....[56]....
        /*02f0*/ 	.word	0x000034c0


	//   ....[57]....
        /*02f4*/ 	.word	0x00003520


	//   ....[58]....
        /*02f8*/ 	.word	0x00003530


	//   ....[59]....
        /*02fc*/ 	.word	0x000039a0


	//   ....[60]....
        /*0300*/ 	.word	0x00003f30


	//   ....[61]....
        /*0304*/ 	.word	0x00003fb0


	//   ....[62]....
        /*0308*/ 	.word	0x00004040


	//   ....[63]....
        /*030c*/ 	.word	0x00004120


	//   ....[64]....
        /*0310*/ 	.word	0x000041a0


	//   ....[65]....
        /*0314*/ 	.word	0x00004230


	//   ....[66]....
        /*0318*/ 	.word	0x000042b0


	//   ....[67]....
        /*031c*/ 	.word	0x00004330


	//   ....[68]....
        /*0320*/ 	.word	0x00004360


	//   ....[69]....
        /*0324*/ 	.word	0x00004430


	//   ....[70]....
        /*0328*/ 	.word	0x000044b0


	//   ....[71]....
        /*032c*/ 	.word	0x00004530


	//   ....[72]....
        /*0330*/ 	.word	0x000045e0


	//   ....[73]....
        /*0334*/ 	.word	0x00004670


	//   ....[74]....
        /*0338*/ 	.word	0x000046f0


	//   ....[75]....
        /*033c*/ 	.word	0x00004760


	//   ....[76]....
        /*0340*/ 	.word	0x000047e0


	//   ....[77]....
        /*0344*/ 	.word	0x00004840


	//   ....[78]....
        /*0348*/ 	.word	0x000048b0


	//   ....[79]....
        /*034c*/ 	.word	0x00004930


	//   ....[80]....
        /*0350*/ 	.word	0x000049d0


	//   ....[81]....
        /*0354*/ 	.word	0x00004a90


	//   ....[82]....
        /*0358*/ 	.word	0x00004b30


	//   ....[83]....
        /*035c*/ 	.word	0x00004bc0


	//   ....[84]....
        /*0360*/ 	.word	0x00004c50


	//   ....[85]....
        /*0364*/ 	.word	0x00004cc0


	//   ....[86]....
        /*0368*/ 	.word	0x00004cf0


	//   ....[87]....
        /*036c*/ 	.word	0x00004dc0


	//   ....[88]....
        /*0370*/ 	.word	0x00004e40


	//   ....[89]....
        /*0374*/ 	.word	0x00004ec0


	//   ....[90]....
        /*0378*/ 	.word	0x00004f80


	//   ....[91]....
        /*037c*/ 	.word	0x00005020


	//   ....[92]....
        /*0380*/ 	.word	0x000050b0


	//   ....[93]....
        /*0384*/ 	.word	0x00005140


	//   ....[94]....
        /*0388*/ 	.word	0x000051d0


	//   ....[95]....
        /*038c*/ 	.word	0x00005230


	//----- nvinfo : EIATTR_VRC_CTA_INIT_COUNT
	.align		4
.L_390:
        /*0390*/ 	.byte	0x02, 0x4a
	.zero		1
	.zero		1


	//----- nvinfo : EIATTR_EXIT_INSTR_OFFSETS
	.align		4
        /*0394*/ 	.byte	0x04, 0x1c
        /*0396*/ 	.short	(.L_392 - .L_391)


	//   ....[0]....
.L_391:
        /*0398*/ 	.word	0x00001ce0


	//   ....[1]....
        /*039c*/ 	.word	0x00001d10


	//   ....[2]....
        /*03a0*/ 	.word	0x00003ec0


	//   ....[3]....
        /*03a4*/ 	.word	0x00003ee0


	//----- nvinfo : EIATTR_MAX_THREADS
	.align		4
.L_392:
        /*03a8*/ 	.byte	0x04, 0x05
        /*03aa*/ 	.short	(.L_394 - .L_393)
.L_393:
        /*03ac*/ 	.word	0x000001a0
        /*03b0*/ 	.word	0x00000001
        /*03b4*/ 	.word	0x00000001


	//----- nvinfo : EIATTR_CRS_STACK_SIZE
	.align		4
.L_394:
        /*03b8*/ 	.byte	0x04, 0x1e
        /*03ba*/ 	.short	(.L_396 - .L_395)
.L_395:
        /*03bc*/ 	.word	0x00000000


	//----- nvinfo : EIATTR_CBANK_PARAM_SIZE
	.align		4
.L_396:
        /*03c0*/ 	.byte	0x03, 0x19
        /*03c2*/ 	.short	0x0038


	//----- nvinfo : EIATTR_PARAM_CBANK
	.align		4
        /*03c4*/ 	.byte	0x04, 0x0a
        /*03c6*/ 	.short	(.L_398 - .L_397)
	.align		4
.L_397:
        /*03c8*/ 	.word	index@(.nv.constant0._ZN3cub18CUB_300001_SM_10006detail4scan16DeviceScanKernelINS2_10policy_hubIiiimN4cuda3std3__44plusIvEEE10Policy1000EN6thrust24THRUST_300001_SM_1000_NS10device_ptrIiEESF_NS0_13ScanTileStateIiLb1EEES9_NS1_10InputValueIiPiEEmiLb0EiEEvT0_T1_T2_iT3_T4_T5_)
        /*03cc*/ 	.short	0x0380
        /*03ce*/ 	.short	0x0038


	//----- nvinfo : EIATTR_SW_WAR
	.align		4
.L_398:
        /*03d0*/ 	.byte	0x04, 0x36
        /*03d2*/ 	.short	(.L_400 - .L_399)
.L_399:
        /*03d4*/ 	.word	0x00000008
.L_400:


//--------------------- .nv.info._ZN3cub18CUB_300001_SM_10006detail4scan16DeviceScanKernelINS2_10policy_hubIiiijN4cuda3std3__44plusIvEEE10Policy1000EN6thrust24THRUST_300001_SM_1000_NS10device_ptrIiEESF_NS0_13ScanTileStateIiLb1EEES9_NS1_10InputValueIiPiEEjiLb0EiEEvT0_T1_T2_iT3_T4_T5_ --------------------------
	.section	.nv.info._ZN3cub18CUB_300001_SM_10006detail4scan16DeviceScanKernelINS2_10policy_hubIiiijN4cuda3std3__44plusIvEEE10Policy1000EN6thrust24THRUST_300001_SM_1000_NS10device_ptrIiEESF_NS0_13ScanTileStateIiLb1EEES9_NS1_10InputValueIiPiEEjiLb0EiEEvT0_T1_T2_iT3_T4_T5_,"",@"SHT_CUDA_INFO"
	.sectionflags	@""
	.align	4


	//----- nvinfo : EIATTR_CUDA_API_VERSION
	.align		4
        /*0000*/ 	.byte	0x04, 0x37
        /*0002*/ 	.short	(.L_402 - .L_401)
.L_401:
        /*0004*/ 	.word	0x00000082


	//----- nvinfo : EIATTR_KPARAM_INFO
	.align		4
.L_402:
        /*0008*/ 	.byte	0x04, 0x17
        /*000a*/ 	.short	(.L_404 - .L_403)
.L_403:
        /*000c*/ 	.word	0x00000000
        /*0010*/ 	.short	0x0006
        /*0012*/ 	.short	0x0030
        /*0014*/ 	.byte	0x00, 0xf0, 0x11, 0x00


	//----- nvinfo : EIATTR_KPARAM_INFO
	.align		4
.L_404:
        /*0018*/ 	.byte	0x04, 0x17
        /*001a*/ 	.short	(.L_406 - .L_405)
.L_405:
        /*001c*/ 	.word	0x00000000
        /*0020*/ 	.short	0x0005
        /*0022*/ 	.short	0x0020
        /*0024*/ 	.byte	0x00, 0xf0, 0x41, 0x00


	//----- nvinfo : EIATTR_KPARAM_INFO
	.align		4
.L_406:
        /*0028*/ 	.byte	0x04, 0x17
        /*002a*/ 	.short	(.L_408 - .L_407)
.L_407:
        /*002c*/ 	.word	0x00000000
        /*0030*/ 	.short	0x0004
        /*0032*/ 	.short	0x001c
        /*0034*/ 	.byte	0x00, 0xf0, 0x05, 0x00


	//----- nvinfo : EIATTR_KPARAM_INFO
	.align		4
.L_408:
        /*0038*/ 	.byte	0x04, 0x17
        /*003a*/ 	.short	(.L_410 - .L_409)
.L_409:
        /*003c*/ 	.word	0x00000000
        /*0040*/ 	.short	0x0003
        /*0042*/ 	.short	0x0018
        /*0044*/ 	.byte	0x00, 0xf0, 0x11, 0x00


	//----- nvinfo : EIATTR_KPARAM_INFO
	.align		4
.L_410:
        /*0048*/ 	.byte	0x04, 0x17
        /*004a*/ 	.short	(.L_412 - .L_411)
.L_411:
        /*004c*/ 	.word	0x00000000
        /*0050*/ 	.short	0x0002
        /*0052*/ 	.short	0x0010
        /*0054*/ 	.byte	0x00, 0xf0, 0x21, 0x00


	//----- nvinfo : EIATTR_KPARAM_INFO
	.align		4
.L_412:
        /*0058*/ 	.byte	0x04, 0x17
        /*005a*/ 	.short	(.L_414 - .L_413)
.L_413:
        /*005c*/ 	.word	0x00000000
        /*0060*/ 	.short	0x0001
        /*0062*/ 	.short	0x0008
        /*0064*/ 	.byte	0x00, 0xf0, 0x21, 0x00


	//----- nvinfo : EIATTR_KPARAM_INFO
	.align		4
.L_414:
        /*0068*/ 	.byte	0x04, 0x17
        /*006a*/ 	.short	(.L_416 - .L_415)
.L_415:
        /*006c*/ 	.word	0x00000000
        /*0070*/ 	.short	0x0000
        /*0072*/ 	.short	0x0000
        /*0074*/ 	.byte	0x00, 0xf0, 0x21, 0x00


	//----- nvinfo : EIATTR_SPARSE_MMA_MASK
	.align		4
.L_416:
        /*0078*/ 	.byte	0x03, 0x50
        /*007a*/ 	.short	0x0000


	//----- nvinfo : EIATTR_MAXREG_COUNT
	.align		4
        /*007c*/ 	.byte	0x03, 0x1b
        /*007e*/ 	.short	0x00a8


	//----- nvinfo : EIATTR_NUM_BARRIERS
	.align		4
        /*0080*/ 	.byte	0x02, 0x4c
        /*0082*/ 	.byte	0x01
	.zero		1


	//----- nvinfo : EIATTR_MERCURY_ISA_VERSION
	.align		4
        /*0084*/ 	.byte	0x03, 0x5f
        /*0086*/ 	.short	0x0101


	//----- nvinfo : EIATTR_UNUSED_LOAD_BYTE_OFFSET
	.align		4
        /*0088*/ 	.byte	0x04, 0x44
        /*008a*/ 	.short	(.L_418 - .L_417)


	//   ....[0]....
.L_417:
        /*008c*/ 	.word	0x00002a80
        /*0090*/ 	.word	0x00000fff


	//----- nvinfo : EIATTR_COOP_GROUP_MASK_REGIDS
	.align		4
.L_418:
        /*0094*/ 	.byte	0x04, 0x29
        /*0096*/ 	.short	(.L_420 - .L_419)


	//   ....[0]....
.L_419:
        /*0098*/ 	.word	0xffffffff


	//   ....[1]....
        /*009c*/ 	.word	0xffffffff


	//   ....[2]....
        /*00a0*/ 	.word	0xffffffff


	//   ....[3]....
        /*00a4*/ 	.word	0xffffffff


	//   ....[4]....
        /*00a8*/ 	.word	0xffffffff


	//   ....[5]....
        /*00ac*/ 	.word	0xffffffff


	//   ....[6]....
        /*00b0*/ 	.word	0xffffffff


	//   ....[7]....
        /*00b4*/ 	.word	0xffffffff


	//   ....[8]....
        /*00b8*/ 	.word	0xffffffff


	//   ....[9]....
        /*00bc*/ 	.word	0xffffffff


	//   ....[10]....
        /*00c0*/ 	.word	0xffffffff


	//   ....[11]....
        /*00c4*/ 	.word	0xffffffff


	//   ....[12]....
        /*00c8*/ 	.word	0xffffffff


	//   ....[13]....
        /*00cc*/ 	.word	0xffffffff


	//   ....[14]....
        /*00d0*/ 	.word	0xffffffff


	//   ....[15]....
        /*00d4*/ 	.word	0xffffffff


	//   ....[16]....
        /*00d8*/ 	.word	0xffffffff


	//   ....[17]....
        /*00dc*/ 	.word	0xffffffff


	//   ....[18]....
        /*00e0*/ 	.word	0xffffffff


	//   ....[19]....
        /*00e4*/ 	.word	0xffffffff


	//   ....[20]....
        /*00e8*/ 	.word	0xffffffff


	//   ....[21]....
        /*00ec*/ 	.word	0xffffffff


	//   ....[22]....
        /*00f0*/ 	.word	0xffffffff


	//   ....[23]....
        /*00f4*/ 	.word	0xffffffff


	//   ....[24]....
        /*00f8*/ 	.word	0xffffffff


	//   ....[25]....
        /*00fc*/ 	.word	0xffffffff


	//   ....[26]....
        /*0100*/ 	.word	0xffffffff


	//   ....[27]....
        /*0104*/ 	.word	0xffffffff


	//   ....[28]....
        /*0108*/ 	.word	0xffffffff


	//   ....[29]....
        /*010c*/ 	.word	0xffffffff


	//   ....[30]....
        /*0110*/ 	.word	0xffffffff


	//   ....[31]....
        /*0114*/ 	.word	0xffffffff


	//   ....[32]....
        /*0118*/ 	.word	0xffffffff


	//   ....[33]....
        /*011c*/ 	.word	0xffffffff


	//   ....[34]....
        /*0120*/ 	.word	0xffffffff


	//   ....[35]....
        /*0124*/ 	.word	0xffffffff


	//   ....[36]....
        /*0128*/ 	.word	0xffffffff


	//   ....[37]....
        /*012c*/ 	.word	0xffffffff


	//   ....[38]....
        /*0130*/ 	.word	0xffffffff


	//   ....[39]....
        /*0134*/ 	.word	0xffffffff


	//   ....[40]....
        /*0138*/ 	.word	0xffffffff


	//   ....[41]....
        /*013c*/ 	.word	0xffffffff


	//   ....[42]....
        /*0140*/ 	.word	0xffffffff


	//   ....[43]....
        /*0144*/ 	.word	0xffffffff


	//   ....[44]....
        /*0148*/ 	.word	0xffffffff


	//   ....[45]....
        /*014c*/ 	.word	0xffffffff


	//   ....[46]....
        /*0150*/ 	.word	0xffffffff


	//   ....[47]....
        /*0154*/ 	.word	0xffffffff


	//   ....[48]....
        /*0158*/ 	.word	0xffffffff


	//   ....[49]....
        /*015c*/ 	.word	0xffffffff


	//   ....[50]....
        /*0160*/ 	.word	0xffffffff


	//   ....[51]....
        /*0164*/ 	.word	0xffffffff


	//   ....[52]....
        /*0168*/ 	.word	0xffffffff


	//   ....[53]....
        /*016c*/ 	.word	0xffffffff


	//   ....[54]....
        /*0170*/ 	.word	0xffffffff


	//   ....[55]....
        /*0174*/ 	.word	0xffffffff


	//   ....[56]....
        /*0178*/ 	.word	0xffffffff


	//   ....[57]....
        /*017c*/ 	.word	0xffffffff


	//   ....[58]....
        /*0180*/ 	.word	0xffffffff


	//   ....[59]....
        /*0184*/ 	.word	0xffffffff


	//   ....[60]....
        /*0188*/ 	.word	0x05000015


	//   ....[61]....
        /*018c*/ 	.word	0x05000015


	//   ....[62]....
        /*0190*/ 	.word	0x05000015


	//   ....[63]....
        /*0194*/ 	.word	0x05000015


	//   ....[64]....
        /*0198*/ 	.word	0x05000015


	//   ....[65]....
        /*019c*/ 	.word	0x05000015


	//   ....[66]....
        /*01a0*/ 	.word	0x05000015


	//   ....[67]....
        /*01a4*/ 	.word	0x05000015


	//   ....[68]....
        /*01a8*/ 	.word	0x05000015


	//   ....[69]....
        /*01ac*/ 	.word	0x05000015


	//   ....[70]....
        /*01b0*/ 	.word	0x05000015


	//   ....[71]....
        /*01b4*/ 	.word	0x05000015


	//   ....[72]....
        /*01b8*/ 	.word	0x05000015


	//   ....[73]....
        /*01bc*/ 	.word	0x05000015


	//   ....[74]....
        /*01c0*/ 	.word	0x05000015


	//   ....[75]....
        /*01c4*/ 	.word	0x05000015


	//   ....[76]....
        /*01c8*/ 	.word	0x05000015


	//   ....[77]....
        /*01cc*/ 	.word	0x05000015


	//   ....[78]....
        /*01d0*/ 	.word	0x05000015


	//   ....[79]....
        /*01d4*/ 	.word	0x05000015


	//   ....[80]....
        /*01d8*/ 	.word	0x05000015


	//   ....[81]....
        /*01dc*/ 	.word	0x05000015


	//   ....[82]....
        /*01e0*/ 	.word	0x05000015


	//   ....[83]....
        /*01e4*/ 	.word	0x05000015


	//   ....[84]....
        /*01e8*/ 	.word	0x05000015


	//   ....[85]....
        /*01ec*/ 	.word	0x05000015


	//   ....[86]....
        /*01f0*/ 	.word	0x05000015


	//   ....[87]....
        /*01f4*/ 	.word	0x05000015


	//   ....[88]....
        /*01f8*/ 	.word	0x05000015


	//   ....[89]....
        /*01fc*/ 	.word	0x05000015


	//   ....[90]....
        /*0200*/ 	.word	0x05000015


	//   ....[91]....
        /*0204*/ 	.word	0x05000015


	//   ....[92]....
        /*0208*/ 	.word	0x05000015


	//   ....[93]....
        /*020c*/ 	.word	0x05000015


	//   ....[94]....
        /*0210*/ 	.word	0x05000015


	//   ....[95]....
        /*0214*/ 	.word	0x05000015


	//----- nvinfo : EIATTR_COOP_GROUP_INSTR_OFFSETS
	.align		4
.L_420:
        /*0218*/ 	.byte	0x04, 0x28
        /*021a*/ 	.short	(.L_422 - .L_421)


	//   ....[0]....
.L_421:
        /*021c*/ 	.word	0x00000510


	//   ....[1]....
        /*0220*/ 	.word	0x000006d0


	//   ....[2]....
        /*0224*/ 	.word	0x000006f0


	//   ....[3]....
        /*0228*/ 	.word	0x00000710


	//   ....[4]....
        /*022c*/ 	.word	0x00000730


	//   ....[5]....
        /*0230*/ 	.word	0x00000750


	//   ....[6]....
        /*0234*/ 	.word	0x00000b40


	//   ....[7]....
        /*0238*/ 	.word	0x00000b60


	//   ....[8]....
        /*023c*/ 	.word	0x00000b80


	//   ....[9]....
        /*0240*/ 	.word	0x00000ba0


	//   ....[10]....
        /*0244*/ 	.word	0x00000bc0


	//   ....[11]....
        /*0248*/ 	.word	0x00000f70


	//   ....[12]....
        /*024c*/ 	.word	0x00001140


	//   ....[13]....
        /*0250*/ 	.word	0x000011a0


	//   ....[14]....
        /*0254*/ 	.word	0x00001240


	//   ....[15]....
        /*0258*/ 	.word	0x000012b0


	//   ....[16]....
        /*025c*/ 	.word	0x00001300


	//   ....[17]....
        /*0260*/ 	.word	0x00001340


	//   ....[18]....
        /*0264*/ 	.word	0x00001380


	//   ....[19]....
        /*0268*/ 	.word	0x00001390


	//   ....[20]....
        /*026c*/ 	.word	0x00001470


	//   ....[21]....
        /*0270*/ 	.word	0x00001640


	//   ....[22]....
        /*0274*/ 	.word	0x00001690


	//   ....[23]....
        /*0278*/ 	.word	0x000016f0


	//   ....[24]....
        /*027c*/ 	.word	0x00001750


	//   ....[25]....
        /*0280*/ 	.word	0x00001790


	//   ....[26]....
        /*0284*/ 	.word	0x000017d0


	//   ....[27]....
        /*0288*/ 	.word	0x00001810


	//   ....[28]....
        /*028c*/ 	.word	0x00001820


	//   ....[29]....
        /*0290*/ 	.word	0x00001cd0


	//   ....[30]....
        /*0294*/ 	.word	0x000027b0


	//   ....[31]....
        /*0298*/ 	.word	0x00002970


	//   ....[32]....
        /*029c*/ 	.word	0x00002990


	//   ....[33]....
        /*02a0*/ 	.word	0x000029b0


	//   ....[34]....
        /*02a4*/ 	.word	0x000029d0


	//   ....[35]....
        /*02a8*/ 	.word	0x000029f0


	//   ....[36]....
        /*02ac*/ 	.word	0x00002d70


	//   ....[37]....
        /*02b0*/ 	.word	0x00002d90


	//   ....[38]....
        /*02b4*/ 	.word	0x00002db0


	//   ....[39]....
        /*02b8*/ 	.word	0x00002dd0


	//   ....[40]....
        /*02bc*/ 	.word	0x00002df0


	//   ....[41]....
        /*02c0*/ 	.word	0x000031a0


	//   ....[42]....
        /*02c4*/ 	.word	0x00003370


	//   ....[43]....
        /*02c8*/ 	.word	0x000033d0


	//   ....[44]....
        /*02cc*/ 	.word	0x00003440


	//   ....[45]....
        /*02d0*/ 	.word	0x000034b0


	//   ....[46]....
        /*02d4*/ 	.word	0x00003500


	//   ....[47]....
        /*02d8*/ 	.word	0x00003550


	//   ....[48]....
        /*02dc*/ 	.word	0x000035b0


	//   ....[49]....
        /*02e0*/ 	.word	0x000035c0


	//   ....[50]....
        /*02e4*/ 	.word	0x00003680


	//   ....[51]....
        /*02e8*/ 	.word	0x00003850


	//   ....[52]....
        /*02ec*/ 	.word	0x000038a0


	//   ....[53]....
        /*02f0*/ 	.word	0x00003910


	//   ....[54]....
        /*02f4*/ 	.word	0x00003970


	//   ....[55]....
        /*02f8*/ 	.word	0x000039c0


	//   ....[56]....
        /*02fc*/ 	.word	0x00003a20


	//   ....[57]....
        /*0300*/ 	.word	0x00003a60


	//   ....[58]....
        /*0304*/ 	.word	0x00003a70


	//   ....[59]....
        /*0308*/ 	.word	0x00003ee0


	//   ....[60]....
        /*030c*/ 	.word	0x00004560


	//   ....[61]....
        /*0310*/ 	.word	0x000045e0


	//   ....[62]....
        /*0314*/ 	.word	0x00004670


	//   ....[63]....
        /*0318*/ 	.word	0x00004760


	//   ....[64]....
        /*031c*/ 	.word	0x00004800


	//   ....[65]....
        /*0320*/ 	.word	0x00004880


	//   ....[66]....
        /*0324*/ 	.word	0x00004910


	//   ....[67]....
        /*0328*/ 	.word	0x00004990


	//   ....[68]....
        /*032c*/ 	.word	0x000049c0


	//   ....[69]....
        /*0330*/ 	.word	0x00004a70


	//   ....[70]....
        /*0334*/ 	.word	0x00004af0


	//   ....[71]....
        /*0338*/ 	.word	0x00004b70


	//   ....[72]....
        /*033c*/ 	.word	0x00004c30


	//   ....[73]....
        /*0340*/ 	.word	0x00004cc0


	//   ....[74]....
        /*0344*/ 	.word	0x00004d40


	//   ....[75]....
        /*0348*/ 	.word	0x00004dc0


	//   ....[76]....
        /*034c*/ 	.word	0x00004e40


	//   ....[77]....
        /*0350*/ 	.word	0x00004ea0


	//   ....[78]....
        /*0354*/ 	.word	0x00004f10


	//   ....[79]....
        /*0358*/ 	.word	0x00004f90


	//   ....[80]....
        /*035c*/ 	.word	0x00005020


	//   ....[81]....
        /*0360*/ 	.word	0x000050d0


	//   ....[82]....
        /*0364*/ 	.word	0x00005180


	//   ....[83]....
        /*0368*/ 	.word	0x00005210


	//   ....[84]....
        /*036c*/ 	.word	0x000052a0


	//   ....[85]....
        /*0370*/ 	.word	0x00005340


	//   ....[86]....
        /*0374*/ 	.word	0x00005370


	//   ....[87]....
        /*0378*/ 	.word	0x00005420


	//   ....[88]....
        /*037c*/ 	.word	0x000054a0


	//   ....[89]....
        /*0380*/ 	.word	0x00005520


	//   ....[90]....
        /*0384*/ 	.word	0x000055e0


	//   ....[91]....
        /*0388*/ 	.word	0x00005690


	//   ....[92]....
        /*038c*/ 	.word	0x00005720


	//   ....[93]....
        /*0390*/ 	.word	0x000057a0


	//   ....[94]....
        /*0394*/ 	.word	0x00005830


	//   ....[95]....
        /*0398*/ 	.word	0x00005890


	//----- nvinfo : EIATTR_VRC_CTA_INIT_COUNT
	.align		4
.L_422:
        /*039c*/ 	.byte	0x02, 0x4a
	.zero		1
	.zero		1


	//----- nvinfo : EIATTR_EXIT_INSTR_OFFSETS
	.align		4
        /*03a0*/ 	.byte	0x04, 0x1c
        /*03a2*/ 	.short	(.L_424 - .L_423)


	//   ....[0]....
.L_423:
        /*03a4*/ 	.word	0x00001fa0


	//   ....[1]....
        /*03a8*/ 	.word	0x00001fc0


	//   ....[2]....
        /*03ac*/ 	.word	0x000044f0


	//   ....[3]....
        /*03b0*/ 	.word	0x00004510


	//----- nvinfo : EIATTR_MAX_THREADS
	.align		4
.L_424:
        /*03b4*/ 	.byte	0x04, 0x05
        /*03b6*/ 	.short	(.L_426 - .L_425)
.L_425:
        /*03b8*/ 	.word	0x00000180
        /*03bc*/ 	.word	0x00000001
        /*03c0*/ 	.word	0x00000001


	//----- nvinfo : EIATTR_CRS_STACK_SIZE
	.align		4
.L_426:
        /*03c4*/ 	.byte	0x04, 0x1e
        /*03c6*/ 	.short	(.L_428 - .L_427)
.L_427:
        /*03c8*/ 	.word	0x00000000


	//----- nvinfo : EIATTR_CBANK_PARAM_SIZE
	.align		4
.L_428:
        /*03cc*/ 	.byte	0x03, 0x19
        /*03ce*/ 	.short	0x0034


	//----- nvinfo : EIATTR_PARAM_CBANK
	.align		4
        /*03d0*/ 	.byte	0x04, 0x0a
        /*03d2*/ 	.short	(.L_430 - .L_429)
	.align		4
.L_429:
        /*03d4*/ 	.word	index@(.nv.constant0._ZN3cub18CUB_300001_SM_10006detail4scan16DeviceScanKernelINS2_10policy_hubIiiijN4cuda3std3__44plusIvEEE10Policy1000EN6thrust24THRUST_300001_SM_1000_NS10device_ptrIiEESF_NS0_13ScanTileStateIiLb1EEES9_NS1_10InputValueIiPiEEjiLb0EiEEvT0_T1_T2_iT3_T4_T5_)
        /*03d8*/ 	.short	0x0380
        /*03da*/ 	.short	0x0034


	//----- nvinfo : EIATTR_SW_WAR
	.align		4
.L_430:
        /*03dc*/ 	.byte	0x04, 0x36
        /*03de*/ 	.short	(.L_432 - .L_431)
.L_431:
        /*03e0*/ 	.word	0x00000008
.L_432:


//--------------------- .nv.info._ZN3cub18CUB_300001_SM_10006detail4scan20DeviceScanInitKernelINS0_13ScanTileStateIiLb1EEEEEvT_i --------------------------
	.section	.nv.info._ZN3cub18CUB_300001_SM_10006detail4scan20DeviceScanInitKernelINS0_13ScanTileStateIiLb1EEEEEvT_i,"",@"SHT_CUDA_INFO"
	.sectionflags	@""
	.align	4


	//----- nvinfo : EIATTR_CUDA_API_VERSION
	.align		4
        /*0000*/ 	.byte	0x04, 0x37
        /*0002*/ 	.short	(.L_434 - .L_433)
.L_433:
        /*0004*/ 	.word	0x00000082


	//----- nvinfo : EIATTR_KPARAM_INFO
	.align		4
.L_434:
        /*0008*/ 	.byte	0x04, 0x17
        /*000a*/ 	.short	(.L_436 - .L_435)
.L_435:
        /*000c*/ 	.word	0x00000000
        /*0010*/ 	.short	0x0001
        /*0012*/ 	.short	0x0008
        /*0014*/ 	.byte	0x00, 0xf0, 0x11, 0x00


	//----- nvinfo : EIATTR_KPARAM_INFO
	.align		4
.L_436:
        /*0018*/ 	.byte	0x04, 0x17
        /*001a*/ 	.short	(.L_438 - .L_437)
.L_437:
        /*001c*/ 	.word	0x00000000
        /*0020*/ 	.short	0x0000
        /*0022*/ 	.short	0x0000
        /*0024*/ 	.byte	0x00, 0xf0, 0x21, 0x00


	//----- nvinfo : EIATTR_SPARSE_MMA_MASK
	.align		4
.L_438:
        /*0028*/ 	.byte	0x03, 0x50
        /*002a*/ 	.short	0x0000


	//----- nvinfo : EIATTR_MAXREG_COUNT
	.align		4
        /*002c*/ 	.byte	0x03, 0x1b
        /*002e*/ 	.short	0x00ff


	//----- nvinfo : EIATTR_MERCURY_ISA_VERSION
	.align		4
        /*0030*/ 	.byte	0x03, 0x5f
        /*0032*/ 	.short	0x0101


	//----- nvinfo : EIATTR_VRC_CTA_INIT_COUNT
	.align		4
        /*0034*/ 	.byte	0x02, 0x4a
	.zero		1
	.zero		1


	//----- nvinfo : EIATTR_EXIT_INSTR_OFFSETS
	.align		4
        /*0038*/ 	.byte	0x04, 0x1c
        /*003a*/ 	.short	(.L_440 - .L_439)


	//   ....[0]....
.L_439:
        /*003c*/ 	.word	0x000000f0


	//   ....[1]....
        /*0040*/ 	.word	0x00000130


	//----- nvinfo : EIATTR_CBANK_PARAM_SIZE
	.align		4
.L_440:
        /*0044*/ 	.byte	0x03, 0x19
        /*0046*/ 	.short	0x000c


	//----- nvinfo : EIATTR_PARAM_CBANK
	.align		4
        /*0048*/ 	.byte	0x04, 0x0a
        /*004a*/ 	.short	(.L_442 - .L_441)
	.align		4
.L_441:
        /*004c*/ 	.word	index@(.nv.constant0._ZN3cub18CUB_300001_SM_10006detail4scan20DeviceScanInitKernelINS0_13ScanTileStateIiLb1EEEEEvT_i)
        /*0050*/ 	.short	0x0380
        /*0052*/ 	.short	0x000c


	//----- nvinfo : EIATTR_SW_WAR
	.align		4
.L_442:
        /*0054*/ 	.byte	0x04, 0x36
        /*0056*/ 	.short	(.L_444 - .L_443)
.L_443:
        /*0058*/ 	.word	0x00000008
.L_444:


//--------------------- .nv.info._ZN3cub18CUB_300001_SM_10006detail6reduce28DeviceReduceSingleTileKernelINS2_10policy_hubIiyN4cuda3std3__44plusIiEEE10Policy1000EPiSC_iS9_iiNS7_10__identityEEEvT0_T1_T2_T3_T4_T6_ --------------------------
	.section	.nv.info._ZN3cub18CUB_300001_SM_10006detail6reduce28DeviceReduceSingleTileKernelINS2_10policy_hubIiyN4cuda3std3__44plusIiEEE10Policy1000EPiSC_iS9_iiNS7_10__identityEEEvT0_T1_T2_T3_T4_T6_,"",@"SHT_CUDA_INFO"
	.sectionflags	@""
	.align	4


	//----- nvinfo : EIATTR_CUDA_API_VERSION
	.align		4
        /*0000*/ 	.byte	0x04, 0x37
        /*0002*/ 	.short	(.L_446 - .L_445)
.L_445:
        /*0004*/ 	.word	0x00000082


	//----- nvinfo : EIATTR_KPARAM_INFO
	.align		4
.L_446:
        /*0008*/ 	.byte	0x04, 0x17
        /*000a*/ 	.short	(.L_448 - .L_447)
.L_447:
        /*000c*/ 	.word	0x00000000
        /*0010*/ 	.short	0x0005
        /*0012*/ 	.short	0x001c
        /*0014*/ 	.byte	0x00, 0xf0, 0x05, 0x00


	//----- nvinfo : EIATTR_KPARAM_INFO
	.align		4
.L_448:
        /*0018*/ 	.byte	0x04, 0x17
        /*001a*/ 	.short	(.L_450 - .L_449)
.L_449:
        /*001c*/ 	.word	0x00000000
        /*0020*/ 	.short	0x0004
        /*0022*/ 	.short	0x0018
        /*0024*/ 	.byte	0x00, 0xf0, 0x11, 0x00


	//----- nvinfo : EIATTR_KPARAM_INFO
	.align		4
.L_450:
        /*0028*/ 	.byte	0x04, 0x17
        /*002a*/ 	.short	(.L_452 - .L_451)
.L_451:
        /*002c*/ 	.word	0x00000000
        /*0030*/ 	.short	0x0003
        /*0032*/ 	.short	0x0014
        /*0034*/ 	.byte	0x00, 0xf0, 0x05, 0x00


	//----- nvinfo : EIATTR_KPARAM_INFO
	.align		4
.L_452:
        /*0038*/ 	.byte	0x04, 0x17
        /*003a*/ 	.short	(.L_454 - .L_453)
.L_453:
        /*003c*/ 	.word	0x00000000
        /*0040*/ 	.short	0x0002
        /*0042*/ 	.short	0x0010
        /*0044*/ 	.byte	0x00, 0xf0, 0x11, 0x00


	//----- nvinfo : EIATTR_KPARAM_INFO
	.align		4
.L_454:
        /*0048*/ 	.byte	0x04, 0x17
        /*004a*/ 	.short	(.L_456 - .L_455)
.L_455:
        /*004c*/ 	.word	0x00000000
        /*0050*/ 	.short	0x0001
        /*0052*/ 	.short	0x0008
        /*0054*/ 	.byte	0x00, 0xf5, 0x21, 0x00


	//----- nvinfo : EIATTR_KPARAM_INFO
	.align		4
.L_456:
        /*0058*/ 	.byte	0x04, 0x17
        /*005a*/ 	.short	(.L_458 - .L_457)
.L_457:
        /*005c*/ 	.word	0x00000000
        /*0060*/ 	.short	0x0000
        /*0062*/ 	.short	0x0000
        /*0064*/ 	.byte	0x00, 0xf5, 0x21, 0x00


	//----- nvinfo : EIATTR_SPARSE_MMA_MASK
	.align		4
.L_458:
        /*0068*/ 	.byte	0x03, 0x50
        /*006a*/ 	.short	0x0000


	//----- nvinfo : EIATTR_MAXREG_COUNT
	.align		4
        /*006c*/ 	.byte	0x03, 0x1b
        /*006e*/ 	.short	0x00ff


	//----- nvinfo : EIATTR_NUM_BARRIERS
	.align		4
        /*0070*/ 	.byte	0x02, 0x4c
        /*0072*/ 	.byte	0x01
	.zero		1


	//----- nvinfo : EIATTR_MERCURY_ISA_VERSION
	.align		4
        /*0074*/ 	.byte	0x03, 0x5f
        /*0076*/ 	.short	0x0101


	//----- nvinfo : EIATTR_COOP_GROUP_MASK_REGIDS
	.align		4
        /*0078*/ 	.byte	0x04, 0x29
        /*007a*/ 	.short	(.L_460 - .L_459)


	//   ....[0]....
.L_459:
        /*007c*/ 	.word	0xffffffff


	//   ....[1]....
        /*0080*/ 	.word	0xffffffff


	//   ....[2]....
        /*0084*/ 	.word	0xffffffff


	//   ....[3]....
        /*0088*/ 	.word	0xffffffff


	//   ....[4]....
        /*008c*/ 	.word	0xffffffff


	//   ....[5]....
        /*0090*/ 	.word	0xffffffff


	//   ....[6]....
        /*0094*/ 	.word	0xffffffff


	//   ....[7]....
        /*0098*/ 	.word	0xffffffff


	//   ....[8]....
        /*009c*/ 	.word	0xffffffff


	//   ....[9]....
        /*00a0*/ 	.word	0xffffffff


	//   ....[10]....
        /*00a4*/ 	.word	0xffffffff


	//   ....[11]....
        /*00a8*/ 	.word	0xffffffff


	//   ....[12]....
        /*00ac*/ 	.word	0xffffffff


	//   ....[13]....
        /*00b0*/ 	.word	0xffffffff


	//   ....[14]....
        /*00b4*/ 	.word	0xffffffff


	//   ....[15]....
        /*00b8*/ 	.word	0xffffffff


	//   ....[16]....
        /*00bc*/ 	.word	0xffffffff


	//   ....[17]....
        /*00c0*/ 	.word	0xffffffff


	//   ....[18]....
        /*00c4*/ 	.word	0xffffffff


	//   ....[19]....
        /*00c8*/ 	.word	0xffffffff


	//   ....[20]....
        /*00cc*/ 	.word	0xffffffff


	//   ....[21]....
        /*00d0*/ 	.word	0xffffffff


	//   ....[22]....
        /*00d4*/ 	.word	0xffffffff


	//   ....[23]....
        /*00d8*/ 	.word	0xffffffff


	//   ....[24]....
        /*00dc*/ 	.word	0xffffffff


	//   ....[25]....
        /*00e0*/ 	.word	0xffffffff


	//   ....[26]....
        /*00e4*/ 	.word	0xffffffff


	//   ....[27]....
        /*00e8*/ 	.word	0xffffffff


	//   ....[28]....
        /*00ec*/ 	.word	0xffffffff


	//   ....[29]....
        /*00f0*/ 	.word	0xffffffff


	//----- nvinfo : EIATTR_COOP_GROUP_INSTR_OFFSETS
	.align		4
.L_460:
        /*00f4*/ 	.byte	0x04, 0x28
        /*00f6*/ 	.short	(.L_462 - .L_461)


	//   ....[0]....
.L_461:
        /*00f8*/ 	.word	0x00000890


	//   ....[1]....
        /*00fc*/ 	.word	0x000008f0


	//   ....[2]....
        /*0100*/ 	.word	0x00000940


	//   ....[3]....
        /*0104*/ 	.word	0x000009b0


	//   ....[4]....
        /*0108*/ 	.word	0x00000a10


	//   ....[5]....
        /*010c*/ 	.word	0x00000ba0


	//   ....[6]....
        /*0110*/ 	.word	0x00000c40


	//   ....[7]....
        /*0114*/ 	.word	0x00000cc0


	//   ....[8]....
        /*0118*/ 	.word	0x00000d20


	//   ....[9]....
        /*011c*/ 	.word	0x00000d60


	//   ....[10]....
        /*0120*/ 	.word	0x000019d0


	//   ....[11]....
        /*0124*/ 	.word	0x00001a30


	//   ....[12]....
        /*0128*/ 	.word	0x00001a90


	//   ....[13]....
        /*012c*/ 	.word	0x00001af0


	//   ....[14]....
        /*0130*/ 	.word	0x00001b50


	//   ....[15]....
        /*0134*/ 	.word	0x000023f0


	//   ....[16]....
        /*0138*/ 	.word	0x00002450


	//   ....[17]....
        /*013c*/ 	.word	0x000024a0


	//   ....[18]....
        /*0140*/ 	.word	0x00002510


	//   ....[19]....
        /*0144*/ 	.word	0x00002570


	//   ....[20]....
        /*0148*/ 	.word	0x00002700


	//   ....[21]....
        /*014c*/ 	.word	0x00002790


	//   ....[22]....
        /*0150*/ 	.word	0x000027e0


	//   ....[23]....
        /*0154*/ 	.word	0x00002850


	//   ....[24]....
        /*0158*/ 	.word	0x000028c0


	//   ....[25]....
        /*015c*/ 	.word	0x000036a0


	//   ....[26]....
        /*0160*/ 	.word	0x00003700


	//   ....[27]....
        /*0164*/ 	.word	0x00003760


	//   ....[28]....
        /*0168*/ 	.word	0x000037c0


	//   ....[29]....
        /*016c*/ 	.word	0x00003820


	//----- nvinfo : EIATTR_VRC_CTA_INIT_COUNT
	.align		4
.L_462:
        /*0170*/ 	.byte	0x02, 0x4a
	.zero		1
	.zero		1


	//----- nvinfo : EIATTR_EXIT_INSTR_OFFSETS
	.align		4
        /*0174*/ 	.byte	0x04, 0x1c
        /*0176*/ 	.short	(.L_464 - .L_463)


	//   ....[0]....
.L_463:
        /*0178*/ 	.word	0x00000080


	//   ....[1]....
        /*017c*/ 	.word	0x000000c0


	//   ....[2]....
        /*0180*/ 	.word	0x00003940


	//   ....[3]....
        /*0184*/ 	.word	0x00003990


	//----- nvinfo : EIATTR_MAX_THREADS
	.align		4
.L_464:
        /*0188*/ 	.byte	0x04, 0x05
        /*018a*/ 	.short	(.L_466 - .L_465)
.L_465:
        /*018c*/ 	.word	0x00000100
        /*0190*/ 	.word	0x00000001
        /*0194*/ 	.word	0x00000001


	//----- nvinfo : EIATTR_CRS_STACK_SIZE
	.align		4
.L_466:
        /*0198*/ 	.byte	0x04, 0x1e
        /*019a*/ 	.short	(.L_468 - .L_467)
.L_467:
        /*019c*/ 	.word	0x00000000


	//----- nvinfo : EIATTR_CBANK_PARAM_SIZE
	.align		4
.L_468:
        /*01a0*/ 	.byte	0x03, 0x19
        /*01a2*/ 	.short	0x001d


	//----- nvinfo : EIATTR_PARAM_CBANK
	.align		4
        /*01a4*/ 	.byte	0x04, 0x0a
        /*01a6*/ 	.short	(.L_470 - .L_469)
	.align		4
.L_469:
        /*01a8*/ 	.word	index@(.nv.constant0._ZN3cub18CUB_300001_SM_10006detail6reduce28DeviceReduceSingleTileKernelINS2_10policy_hubIiyN4cuda3std3__44plusIiEEE10Policy1000EPiSC_iS9_iiNS7_10__identityEEEvT0_T1_T2_T3_T4_T6_)
        /*01ac*/ 	.short	0x0380
        /*01ae*/ 	.short	0x001d


	//----- nvinfo : EIATTR_SW_WAR
	.align		4
.L_470:
        /*01b0*/ 	.byte	0x04, 0x36
        /*01b2*/ 	.short	(.L_472 - .L_471)
.L_471:
        /*01b4*/ 	.word	0x00000008
.L_472:


//--------------------- .nv.info._ZN3cub18CUB_300001_SM_10006detail6reduce18DeviceReduceKernelINS2_10policy_hubIiyN4cuda3std3__44plusIiEEE10Policy1000EN6thrust24THRUST_300001_SM_1000_NS17counting_iteratorIiNSD_11use_defaultESF_SF_EEyS9_i19active_edge_counterEEvT0_PT3_T1_NS0_13GridEvenShareISL_EET2_T4_ --------------------------
	.section	.nv.info._ZN3cub18CUB_300001_SM_10006detail6reduce18DeviceReduceKernelINS2_10policy_hubIiyN4cuda3std3__44plusIiEEE10Policy1000EN6thrust24THRUST_300001_SM_1000_NS17counting_iteratorIiNSD_11use_defaultESF_SF_EEyS9_i19active_edge_counterEEvT0_PT3_T1_NS0_13GridEvenShareISL_EET2_T4_,"",@"SHT_CUDA_INFO"
	.sectionflags	@""
	.align	4


	//----- nvinfo : EIATTR_CUDA_API_VERSION
	.align		4
        /*0000*/ 	.byte	0x04, 0x37
        /*0002*/ 	.short	(.L_474 - .L_473)
.L_473:
        /*0004*/ 	.word	0x00000082


	//----- nvinfo : EIATTR_KPARAM_INFO
	.align		4
.L_474:
        /*0008*/ 	.byte	0x04, 0x17
        /*000a*/ 	.short	(.L_476 - .L_475)
.L_475:
        /*000c*/ 	.word	0x00000000
        /*0010*/ 	.short	0x0005
        /*0012*/ 	.short	0x0068
        /*0014*/ 	.byte	0x00, 0xf0, 0x61, 0x00


	//----- nvinfo : EIATTR_KPARAM_INFO
	.align		4
.L_476:
        /*0018*/ 	.byte	0x04, 0x17
        /*001a*/ 	.short	(.L_478 - .L_477)
.L_477:
        /*001c*/ 	.word	0x00000000
        /*0020*/ 	.short	0x0004
        /*0022*/ 	.short	0x0060
        /*0024*/ 	.byte	0x00, 0xf0, 0x05, 0x00


	//----- nvinfo : EIATTR_KPARAM_INFO
	.align		4
.L_478:
        /*0028*/ 	.byte	0x04, 0x17
        /*002a*/ 	.short	(.L_480 - .L_479)
.L_479:
        /*002c*/ 	.word	0x00000000
        /*0030*/ 	.short	0x0003
        /*0032*/ 	.short	0x0018
        /*0034*/ 	.byte	0x00, 0xf0, 0x21, 0x01


	//----- nvinfo : EIATTR_KPARAM_INFO
	.align		4
.L_480:
        /*0038*/ 	.byte	0x04, 0x17
        /*003a*/ 	.short	(.L_482 - .L_481)
.L_481:
        /*003c*/ 	.word	0x00000000
        /*0040*/ 	.short	0x0002
        /*0042*/ 	.short	0x0010
        /*0044*/ 	.byte	0x00, 0xf0, 0x21, 0x00


	//----- nvinfo : EIATTR_KPARAM_INFO
	.align		4
.L_482:
        /*0048*/ 	.byte	0x04, 0x17
        /*004a*/ 	.short	(.L_484 - .L_483)
.L_483:
        /*004c*/ 	.word	0x00000000
        /*0050*/ 	.short	0x0001
        /*0052*/ 	.short	0x0008
        /*0054*/ 	.byte	0x00, 0xf5, 0x21, 0x00


	//----- nvinfo : EIATTR_KPARAM_INFO
	.align		4
.L_484:
        /*0058*/ 	.byte	0x04, 0x17
        /*005a*/ 	.short	(.L_486 - .L_485)
.L_485:
        /*005c*/ 	.word	0x00000000
        /*0060*/ 	.short	0x0000
        /*0062*/ 	.short	0x0000
        /*0064*/ 	.byte	0x00, 0xf0, 0x11, 0x00


	//----- nvinfo : EIATTR_SPARSE_MMA_MASK
	.align		4
.L_486:
        /*0068*/ 	.byte	0x03, 0x50
        /*006a*/ 	.short	0x0000


	//----- nvinfo : EIATTR_MAXREG_COUNT
	.align		4
        /*006c*/ 	.byte	0x03, 0x1b
        /*006e*/ 	.short	0x00ff


	//----- nvinfo : EIATTR_NUM_BARRIERS
	.align		4
        /*0070*/ 	.byte	0x02, 0x4c
        /*0072*/ 	.byte	0x01
	.zero		1


	//----- nvinfo : EIATTR_MERCURY_ISA_VERSION
	.align		4
        /*0074*/ 	.byte	0x03, 0x5f
        /*0076*/ 	.short	0x0101


	//----- nvinfo : EIATTR_COOP_GROUP_MASK_REGIDS
	.align		4
        /*0078*/ 	.byte	0x04, 0x29
        /*007a*/ 	.short	(.L_488 - .L_487)


	//   ....[0]....
.L_487:
        /*007c*/ 	.word	0xffffffff


	//   ....[1]....
        /*0080*/ 	.word	0xffffffff


	//   ....[2]....
        /*0084*/ 	.word	0xffffffff


	//   ....[3]....
        /*0088*/ 	.word	0xffffffff


	//   ....[4]....
        /*008c*/ 	.word	0xffffffff


	//   ....[5]....
        /*0090*/ 	.word	0xffffffff


	//   ....[6]....
        /*0094*/ 	.word	0xffffffff


	//   ....[7]....
        /*0098*/ 	.word	0xffffffff


	//   ....[8]....
        /*009c*/ 	.word	0xffffffff


	//   ....[9]....
        /*00a0*/ 	.word	0xffffffff


	//   ....[10]....
        /*00a4*/ 	.word	0xffffffff


	//   ....[11]....
        /*00a8*/ 	.word	0xffffffff


	//   ....[12]....
        /*00ac*/ 	.word	0xffffffff


	//   ....[13]....
        /*00b0*/ 	.word	0xffffffff


	//   ....[14]....
        /*00b4*/ 	.word	0xffffffff


	//----- nvinfo : EIATTR_COOP_GROUP_INSTR_OFFSETS
	.align		4
.L_488:
        /*00b8*/ 	.byte	0x04, 0x28
        /*00ba*/ 	.short	(.L_490 - .L_489)


	//   ....[0]....
.L_489:
        /*00bc*/ 	.word	0x000020c0


	//   ....[1]....
        /*00c0*/ 	.word	0x00002120


	//   ....[2]....
        /*00c4*/ 	.word	0x00002180


	//   ....[3]....
        /*00c8*/ 	.word	0x000021e0


	//   ....[4]....
        /*00cc*/ 	.word	0x00002240


	//   ....[5]....
        /*00d0*/ 	.word	0x000023d0


	//   ....[6]....
        /*00d4*/ 	.word	0x00002470


	//   ....[7]....
        /*00d8*/ 	.word	0x000024f0


	//   ....[8]....
        /*00dc*/ 	.word	0x00002550


	//   ....[9]....
        /*00e0*/ 	.word	0x00002590


	//   ....[10]....
        /*00e4*/ 	.word	0x00022440


	//   ....[11]....
        /*00e8*/ 	.word	0x000224a0


	//   ....[12]....
        /*00ec*/ 	.word	0x00022500


	//   ....[13]....
        /*00f0*/ 	.word	0x00022560


	//   ....[14]....
        /*00f4*/ 	.word	0x000225c0


	//----- nvinfo : EIATTR_VRC_CTA_INIT_COUNT
	.align		4
.L_490:
        /*00f8*/ 	.byte	0x02, 0x4a
	.zero		1
	.zero		1


	//----- nvinfo : EIATTR_EXIT_INSTR_OFFSETS
	.align		4
        /*00fc*/ 	.byte	0x04, 0x1c
        /*00fe*/ 	.short	(.L_492 - .L_491)


	//   ....[0]....
.L_491:
        /*0100*/ 	.word	0x000226e0


	//   ....[1]....
        /*0104*/ 	.word	0x00022740


	//----- nvinfo : EIATTR_MAX_THREADS
	.align		4
.L_492:
        /*0108*/ 	.byte	0x04, 0x05
        /*010a*/ 	.short	(.L_494 - .L_493)
.L_493:
        /*010c*/ 	.word	0x00000100
        /*0110*/ 	.word	0x00000001
        /*0114*/ 	.word	0x00000001


	//----- nvinfo : EIATTR_CRS_STACK_SIZE
	.align		4
.L_494:
        /*0118*/ 	.byte	0x04, 0x1e
        /*011a*/ 	.short	(.L_496 - .L_495)
.L_495:
        /*011c*/ 	.word	0x00000000


	//----- nvinfo : EIATTR_CBANK_PARAM_SIZE
	.align		4
.L_496:
        /*0120*/ 	.byte	0x03, 0x19
        /*0122*/ 	.short	0x0080


	//----- nvinfo : EIATTR_PARAM_CBANK
	.align		4
        /*0124*/ 	.byte	0x04, 0x0a
        /*0126*/ 	.short	(.L_498 - .L_497)
	.align		4
.L_497:
        /*0128*/ 	.word	index@(.nv.constant0._ZN3cub18CUB_300001_SM_10006detail6reduce18DeviceReduceKernelINS2_10policy_hubIiyN4cuda3std3__44plusIiEEE10Policy1000EN6thrust24THRUST_300001_SM_1000_NS17counting_iteratorIiNSD_11use_defaultESF_SF_EEyS9_i19active_edge_counterEEvT0_PT3_T1_NS0_13GridEvenShareISL_EET2_T4_)
        /*012c*/ 	.short	0x0380
        /*012e*/ 	.short	0x0080


	//----- nvinfo : EIATTR_SW_WAR
	.align		4
.L_498:
        /*0130*/ 	.byte	0x04, 0x36
        /*0132*/ 	.short	(.L_500 - .L_499)
.L_499:
        /*0134*/ 	.word	0x00000008
.L_500:


//--------------------- .nv.info._ZN3cub18CUB_300001_SM_10006detail6reduce28DeviceReduceSingleTileKernelINS2_10policy_hubIiyN4cuda3std3__44plusIiEEE10Policy1000EN6thrust24THRUST_300001_SM_1000_NS17counting_iteratorIiNSD_11use_defaultESF_SF_EEPiyS9_ii19active_edge_counterEEvT0_T1_T2_T3_T4_T6_ --------------------------
	.section	.nv.info._ZN3cub18CUB_300001_SM_10006detail6reduce28DeviceReduceSingleTileKernelINS2_10policy_hubIiyN4cuda3std3__44plusIiEEE10Policy1000EN6thrust24THRUST_300001_SM_1000_NS17counting_iteratorIiNSD_11use_defaultESF_SF_EEPiyS9_ii19active_edge_counterEEvT0_T1_T2_T3_T4_T6_,"",@"SHT_CUDA_INFO"
	.sectionflags	@""
	.align	4


	//----- nvinfo : EIATTR_CUDA_API_VERSION
	.align		4
        /*0000*/ 	.byte	0x04, 0x37
        /*0002*/ 	.short	(.L_502 - .L_501)
.L_501:
        /*0004*/ 	.word	0x00000082


	//----- nvinfo : EIATTR_KPARAM_INFO
	.align		4
.L_502:
        /*0008*/ 	.byte	0x04, 0x17
        /*000a*/ 	.short	(.L_504 - .L_503)
.L_503:
        /*000c*/ 	.word	0x00000000
        /*0010*/ 	.short	0x0005
        /*0012*/ 	.short	0x0020
        /*0014*/ 	.byte	0x00, 0xf0, 0x61, 0x00


	//----- nvinfo : EIATTR_KPARAM_INFO
	.align		4
.L_504:
        /*0018*/ 	.byte	0x04, 0x17
        /*001a*/ 	.short	(.L_506 - .L_505)
.L_505:
        /*001c*/ 	.word	0x00000000
        /*0020*/ 	.short	0x0004
        /*0022*/ 	.short	0x001c
        /*0024*/ 	.byte	0x00, 0xf0, 0x11, 0x00


	//----- nvinfo : EIATTR_KPARAM_INFO
	.align		4
.L_506:
        /*0028*/ 	.byte	0x04, 0x17
        /*002a*/ 	.short	(.L_508 - .L_507)
.L_507:
        /*002c*/ 	.word	0x00000000
        /*0030*/ 	.short	0x0003
        /*0032*/ 	.short	0x0018
        /*0034*/ 	.byte	0x00, 0xf0, 0x05, 0x00


	//----- nvinfo : EIATTR_KPARAM_INFO
	.align		4
.L_508:
        /*0038*/ 	.byte	0x04, 0x17
        /*003a*/ 	.short	(.L_510 - .L_509)
.L_509:
        /*003c*/ 	.word	0x00000000
        /*0040*/ 	.short	0x0002
        /*0042*/ 	.short	0x0010
        /*0044*/ 	.byte	0x00, 0xf0, 0x21, 0x00


	//----- nvinfo : EIATTR_KPARAM_INFO
	.align		4
.L_510:
        /*0048*/ 	.byte	0x04, 0x17
        /*004a*/ 	.short	(.L_512 - .L_511)
.L_511:
        /*004c*/ 	.word	0x00000000
        /*0050*/ 	.short	0x0001
        /*0052*/ 	.short	0x0008
        /*0054*/ 	.byte	0x00, 0xf5, 0x21, 0x00


	//----- nvinfo : EIATTR_KPARAM_INFO
	.align		4
.L_512:
        /*0058*/ 	.byte	0x04, 0x17
        /*005a*/ 	.short	(.L_514 - .L_513)
.L_513:
        /*005c*/ 	.word	0x00000000
        /*0060*/ 	.short	0x0000
        /*0062*/ 	.short	0x0000
        /*0064*/ 	.byte	0x00, 0xf0, 0x11, 0x00


	//----- nvinfo : EIATTR_SPARSE_MMA_MASK
	.align		4
.L_514:
        /*0068*/ 	.byte	0x03, 0x50
        /*006a*/ 	.short	0x0000


	//----- nvinfo : EIATTR_MAXREG_COUNT
	.align		4
        /*006c*/ 	.byte	0x03, 0x1b
        /*006e*/ 	.short	0x00ff


	//----- nvinfo : EIATTR_NUM_BARRIERS
	.align		4
        /*0070*/ 	.byte	0x02, 0x4c
        /*0072*/ 	.byte	0x01
	.zero		1


	//----- nvinfo : EIATTR_MERCURY_ISA_VERSION
	.align		4
        /*0074*/ 	.byte	0x03, 0x5f
        /*0076*/ 	.short	0x0101


	//----- nvinfo : EIATTR_COOP_GROUP_MASK_REGIDS
	.align		4
        /*0078*/ 	.byte	0x04, 0x29
        /*007a*/ 	.short	(.L_516 - .L_515)


	//   ....[0]....
.L_515:
        /*007c*/ 	.word	0xffffffff


	//   ....[1]....
        /*0080*/ 	.word	0xffffffff


	//   ....[2]....
        /*0084*/ 	.word	0xffffffff


	//   ....[3]....
        /*0088*/ 	.word	0xffffffff


	//   ....[4]....
        /*008c*/ 	.word	0xffffffff


	//   ....[5]....
        /*0090*/ 	.word	0xffffffff


	//   ....[6]....
        /*0094*/ 	.word	0xffffffff


	//   ....[7]....
        /*0098*/ 	.word	0xffffffff


	//   ....[8]....
        /*009c*/ 	.word	0xffffffff


	//   ....[9]....
        /*00a0*/ 	.word	0xffffffff


	//   ....[10]....
        /*00a4*/ 	.word	0xffffffff


	//   ....[11]....
        /*00a8*/ 	.word	0xffffffff


	//   ....[12]....
        /*00ac*/ 	.word	0xffffffff


	//   ....[13]....
        /*00b0*/ 	.word	0xffffffff


	//   ....[14]....
        /*00b4*/ 	.word	0xffffffff


	//----- nvinfo : EIATTR_COOP_GROUP_INSTR_OFFSETS
	.align		4
.L_516:
        /*00b8*/ 	.byte	0x04, 0x28
        /*00ba*/ 	.short	(.L_518 - .L_517)


	//   ....[0]....
.L_517:
        /*00bc*/ 	.word	0x00002170


	//   ....[1]....
        /*00c0*/ 	.word	0x000021d0


	//   ....[2]....
        /*00c4*/ 	.word	0x00002220


	//   ....[3]....
        /*00c8*/ 	.word	0x00002290


	//   ....[4]....
        /*00cc*/ 	.word	0x000022f0


	//   ....[5]....
        /*00d0*/ 	.word	0x00002480


	//   ....[6]....
        /*00d4*/ 	.word	0x00002510


	//   ....[7]....
        /*00d8*/ 	.word	0x00002580


	//   ....[8]....
        /*00dc*/ 	.word	0x000025e0


	//   ....[9]....
        /*00e0*/ 	.word	0x00002640


	//   ....[10]....
        /*00e4*/ 	.word	0x00022890


	//   ....[11]....
        /*00e8*/ 	.word	0x000228f0


	//   ....[12]....
        /*00ec*/ 	.word	0x00022950


	//   ....[13]....
        /*00f0*/ 	.word	0x000229b0


	//   ....[14]....
        /*00f4*/ 	.word	0x00022a10


	//----- nvinfo : EIATTR_VRC_CTA_INIT_COUNT
	.align		4
.L_518:
        /*00f8*/ 	.byte	0x02, 0x4a
	.zero		1
	.zero		1


	//----- nvinfo : EIATTR_EXIT_INSTR_OFFSETS
	.align		4
        /*00fc*/ 	.byte	0x04, 0x1c
        /*00fe*/ 	.short	(.L_520 - .L_519)


	//   ....[0]....
.L_519:
        /*0100*/ 	.word	0x000000a0


	//   ....[1]....
        /*0104*/ 	.word	0x000000e0


	//   ....[2]....
        /*0108*/ 	.word	0x00022b20


	//   ....[3]....
        /*010c*/ 	.word	0x00022b70


	//----- nvinfo : EIATTR_MAX_THREADS
	.align		4
.L_520:
        /*0110*/ 	.byte	0x04, 0x05
        /*0112*/ 	.short	(.L_522 - .L_521)
.L_521:
        /*0114*/ 	.word	0x00000100
        /*0118*/ 	.word	0x00000001
        /*011c*/ 	.word	0x00000001


	//----- nvinfo : EIATTR_CRS_STACK_SIZE
	.align		4
.L_522:
        /*0120*/ 	.byte	0x04, 0x1e
        /*0122*/ 	.short	(.L_524 - .L_523)
.L_523:
        /*0124*/ 	.word	0x00000000


	//----- nvinfo : EIATTR_CBANK_PARAM_SIZE
	.align		4
.L_524:
        /*0128*/ 	.byte	0x03, 0x19
        /*012a*/ 	.short	0x0038


	//----- nvinfo : EIATTR_PARAM_CBANK
	.align		4
        /*012c*/ 	.byte	0x04, 0x0a
        /*012e*/ 	.short	(.L_526 - .L_525)
	.align		4
.L_525:
        /*0130*/ 	.word	index@(.nv.constant0._ZN3cub18CUB_300001_SM_10006detail6reduce28DeviceReduceSingleTileKernelINS2_10policy_hubIiyN4cuda3std3__44plusIiEEE10Policy1000EN6thrust24THRUST_300001_SM_1000_NS17counting_iteratorIiNSD_11use_defaultESF_SF_EEPiyS9_ii19active_edge_counterEEvT0_T1_T2_T3_T4_T6_)
        /*0134*/ 	.short	0x0380
        /*0136*/ 	.short	0x0038


	//----- nvinfo : EIATTR_SW_WAR
	.align		4
.L_526:
        /*0138*/ 	.byte	0x04, 0x36
        /*013a*/ 	.short	(.L_528 - .L_527)
.L_527:
        /*013c*/ 	.word	0x00000008
.L_528:


//--------------------- .nv.info._ZN3cub18CUB_300001_SM_10006detail6reduce28DeviceReduceSingleTileKernelINS2_10policy_hubIijN4cuda3std3__44plusIiEEE10Policy1000EPiSC_iS9_iiNS7_10__identityEEEvT0_T1_T2_T3_T4_T6_ --------------------------
	.section	.nv.info._ZN3cub18CUB_300001_SM_10006detail6reduce28DeviceReduceSingleTileKernelINS2_10policy_hubIijN4cuda3std3__44plusIiEEE10Policy1000EPiSC_iS9_iiNS7_10__identityEEEvT0_T1_T2_T3_T4_T6_,"",@"SHT_CUDA_INFO"
	.sectionflags	@""
	.align	4


	//----- nvinfo : EIATTR_CUDA_API_VERSION
	.align		4
        /*0000*/ 	.byte	0x04, 0x37
        /*0002*/ 	.short	(.L_530 - .L_529)
.L_529:
        /*0004*/ 	.word	0x00000082


	//----- nvinfo : EIATTR_KPARAM_INFO
	.align		4
.L_530:
        /*0008*/ 	.byte	0x04, 0x17
        /*000a*/ 	.short	(.L_532 - .L_531)
.L_531:
        /*000c*/ 	.word	0x00000000
        /*0010*/ 	.short	0x0005
        /*0012*/ 	.short	0x001c
        /*0014*/ 	.byte	0x00, 0xf0, 0x05, 0x00


	//----- nvinfo : EIATTR_KPARAM_INFO
	.align		4
.L_532:
        /*0018*/ 	.byte	0x04, 0x17
        /*001a*/ 	.short	(.L_534 - .L_533)
.L_533:
        /*001c*/ 	.word	0x00000000
        /*0020*/ 	.short	0x0004
        /*0022*/ 	.short	0x0018
        /*0024*/ 	.byte	0x00, 0xf0, 0x11, 0x00


	//----- nvinfo : EIATTR_KPARAM_INFO
	.align		4
.L_534:
        /*0028*/ 	.byte	0x04, 0x17
        /*002a*/ 	.short	(.L_536 - .L_535)
.L_535:
        /*002c*/ 	.word	0x00000000
        /*0030*/ 	.short	0x0003
        /*0032*/ 	.short	0x0014
        /*0034*/ 	.byte	0x00, 0xf0, 0x05, 0x00


	//----- nvinfo : EIATTR_KPARAM_INFO
	.align		4
.L_536:
        /*0038*/ 	.byte	0x04, 0x17
        /*003a*/ 	.short	(.L_538 - .L_537)
.L_537:
        /*003c*/ 	.word	0x00000000
        /*0040*/ 	.short	0x0002
        /*0042*/ 	.short	0x0010
        /*0044*/ 	.byte	0x00, 0xf0, 0x11, 0x00


	//----- nvinfo : EIATTR_KPARAM_INFO
	.align		4
.L_538:
        /*0048*/ 	.byte	0x04, 0x17
        /*004a*/ 	.short	(.L_540 - .L_539)
.L_539:
        /*004c*/ 	.word	0x00000000
        /*0050*/ 	.short	0x0001
        /*0052*/ 	.short	0x0008
        /*0054*/ 	.byte	0x00, 0xf5, 0x21, 0x00


	//----- nvinfo : EIATTR_KPARAM_INFO
	.align		4
.L_540:
        /*0058*/ 	.byte	0x04, 0x17
        /*005a*/ 	.short	(.L_542 - .L_541)
.L_541:
        /*005c*/ 	.word	0x00000000
        /*0060*/ 	.short	0x0000
        /*0062*/ 	.short	0x0000
        /*0064*/ 	.byte	0x00, 0xf5, 0x21, 0x00


	//----- nvinfo : EIATTR_SPARSE_MMA_MASK
	.align		4
.L_542:
        /*0068*/ 	.byte	0x03, 0x50
        /*006a*/ 	.short	0x0000


	//----- nvinfo : EIATTR_MAXREG_COUNT
	.align		4
        /*006c*/ 	.byte	0x03, 0x1b
        /*006e*/ 	.short	0x00ff


	//----- nvinfo : EIATTR_NUM_BARRIERS
	.align		4
        /*0070*/ 	.byte	0x02, 0x4c
        /*0072*/ 	.byte	0x01
	.zero		1


	//----- nvinfo : EIATTR_MERCURY_ISA_VERSION
	.align		4
        /*0074*/ 	.byte	0x03, 0x5f
        /*0076*/ 	.short	0x0101


	//----- nvinfo : EIATTR_COOP_GROUP_MASK_REGIDS
	.align		4
        /*0078*/ 	.byte	0x04, 0x29
        /*007a*/ 	.short	(.L_544 - .L_543)


	//   ....[0]....
.L_543:
        /*007c*/ 	.word	0xffffffff


	//   ....[1]....
        /*0080*/ 	.word	0xffffffff


	//   ....[2]....
        /*0084*/ 	.word	0xffffffff


	//   ....[3]....
        /*0088*/ 	.word	0xffffffff


	//   ....[4]....
        /*008c*/ 	.word	0xffffffff


	//   ....[5]....
        /*0090*/ 	.word	0xffffffff


	//   ....[6]....
        /*0094*/ 	.word	0xffffffff


	//   ....[7]....
        /*0098*/ 	.word	0xffffffff


	//   ....[8]....
        /*009c*/ 	.word	0xffffffff


	//   ....[9]....
        /*00a0*/ 	.word	0xffffffff


	//   ....[10]....
        /*00a4*/ 	.word	0xffffffff


	//   ....[11]....
        /*00a8*/ 	.word	0xffffffff


	//   ....[12]....
        /*00ac*/ 	.word	0xffffffff


	//   ....[13]....
        /*00b0*/ 	.word	0xffffffff


	//   ....[14]....
        /*00b4*/ 	.word	0xffffffff


	//   ....[15]....
        /*00b8*/ 	.word	0xffffffff


	//   ....[16]....
        /*00bc*/ 	.word	0xffffffff


	//   ....[17]....
        /*00c0*/ 	.word	0xffffffff


	//   ....[18]....
        /*00c4*/ 	.word	0xffffffff


	//   ....[19]....
        /*00c8*/ 	.word	0xffffffff


	//   ....[20]....
        /*00cc*/ 	.word	0xffffffff


	//   ....[21]....
        /*00d0*/ 	.word	0xffffffff


	//   ....[22]....
        /*00d4*/ 	.word	0xffffffff


	//   ....[23]....
        /*00d8*/ 	.word	0xffffffff


	//   ....[24]....
        /*00dc*/ 	.word	0xffffffff


	//   ....[25]....
        /*00e0*/ 	.word	0xffffffff


	//   ....[26]....
        /*00e4*/ 	.word	0xffffffff


	//   ....[27]....
        /*00e8*/ 	.word	0xffffffff


	//   ....[28]....
        /*00ec*/ 	.word	0xffffffff


	//   ....[29]....
        /*00f0*/ 	.word	0xffffffff


	//----- nvinfo : EIATTR_COOP_GROUP_INSTR_OFFSETS
	.align		4
.L_544:
        /*00f4*/ 	.byte	0x04, 0x28
        /*00f6*/ 	.short	(.L_546 - .L_545)


	//   ....[0]....
.L_545:
        /*00f8*/ 	.word	0x00000890


	//   ....[1]....
        /*00fc*/ 	.word	0x000008f0


	//   ....[2]....
        /*0100*/ 	.word	0x00000940


	//   ....[3]....
        /*0104*/ 	.word	0x000009b0


	//   ....[4]....
        /*0108*/ 	.word	0x00000a10


	//   ....[5]....
        /*010c*/ 	.word	0x00000ba0


	//   ....[6]....
        /*0110*/ 	.word	0x00000c40


	//   ....[7]....
        /*0114*/ 	.word	0x00000cc0


	//   ....[8]....
        /*0118*/ 	.word	0x00000d20


	//   ....[9]....
        /*011c*/ 	.word	0x00000d60


	//   ....[10]....
        /*0120*/ 	.word	0x000019d0


	//   ....[11]....
        /*0124*/ 	.word	0x00001a30


	//   ....[12]....
        /*0128*/ 	.word	0x00001a90


	//   ....[13]....
        /*012c*/ 	.word	0x00001af0


	//   ....[14]....
        /*0130*/ 	.word	0x00001b50


	//   ....[15]....
        /*0134*/ 	.word	0x000023f0


	//   ....[16]....
        /*0138*/ 	.word	0x00002450


	//   ....[17]....
        /*013c*/ 	.word	0x000024a0


	//   ....[18]....
        /*0140*/ 	.word	0x00002510


	//   ....[19]....
        /*0144*/ 	.word	0x00002570


	//   ....[20]....
        /*0148*/ 	.word	0x00002700


	//   ....[21]....
        /*014c*/ 	.word	0x00002790


	//   ....[22]....
        /*0150*/ 	.word	0x000027e0


	//   ....[23]....
        /*0154*/ 	.word	0x00002850


	//   ....[24]....
        /*0158*/ 	.word	0x000028c0


	//   ....[25]....
        /*015c*/ 	.word	0x000036a0


	//   ....[26]....
        /*0160*/ 	.word	0x00003700


	//   ....[27]....
        /*0164*/ 	.word	0x00003760


	//   ....[28]....
        /*0168*/ 	.word	0x000037c0


	//   ....[29]....
        /*016c*/ 	.word	0x00003820


	//----- nvinfo : EIATTR_VRC_CTA_INIT_COUNT
	.align		4
.L_546:
        /*0170*/ 	.byte	0x02, 0x4a
	.zero		1
	.zero		1


	//----- nvinfo : EIATTR_EXIT_INSTR_OFFSETS
	.align		4
        /*0174*/ 	.byte	0x04, 0x1c
        /*0176*/ 	.short	(.L_548 - .L_547)


	//   ....[0]....
.L_547:
        /*0178*/ 	.word	0x00000080


	//   ....[1]....
        /*017c*/ 	.word	0x000000c0


	//   ....[2]....
        /*0180*/ 	.word	0x00003940


	//   ....[3]....
        /*0184*/ 	.word	0x00003990


	//----- nvinfo : EIATTR_MAX_THREADS
	.align		4
.L_548:
        /*0188*/ 	.byte	0x04, 0x05
        /*018a*/ 	.short	(.L_550 - .L_549)
.L_549:
        /*018c*/ 	.word	0x00000100
        /*0190*/ 	.word	0x00000001
        /*0194*/ 	.word	0x00000001


	//----- nvinfo : EIATTR_CRS_STACK_SIZE
	.align		4
.L_550:
        /*0198*/ 	.byte	0x04, 0x1e
        /*019a*/ 	.short	(.L_552 - .L_551)
.L_551:
        /*019c*/ 	.word	0x00000000


	//----- nvinfo : EIATTR_CBANK_PARAM_SIZE
	.align		4
.L_552:
        /*01a0*/ 	.byte	0x03, 0x19
        /*01a2*/ 	.short	0x001d


	//----- nvinfo : EIATTR_PARAM_CBANK
	.align		4
        /*01a4*/ 	.byte	0x04, 0x0a
        /*01a6*/ 	.short	(.L_554 - .L_553)
	.align		4
.L_553:
        /*01a8*/ 	.word	index@(.nv.constant0._ZN3cub18CUB_300001_SM_10006detail6reduce28DeviceReduceSingleTileKernelINS2_10policy_hubIijN4cuda3std3__44plusIiEEE10Policy1000EPiSC_iS9_iiNS7_10__identityEEEvT0_T1_T2_T3_T4_T6_)
        /*01ac*/ 	.short	0x0380
        /*01ae*/ 	.short	0x001d


	//----- nvinfo : EIATTR_SW_WAR
	.align		4
.L_554:
        /*01b0*/ 	.byte	0x04, 0x36
        /*01b2*/ 	.short	(.L_556 - .L_555)
.L_555:
        /*01b4*/ 	.word	0x00000008
.L_556:


//--------------------- .nv.info._ZN3cub18CUB_300001_SM_10006detail6reduce18DeviceReduceKernelINS2_10policy_hubIijN4cuda3std3__44plusIiEEE10Policy1000EN6thrust24THRUST_300001_SM_1000_NS17counting_iteratorIiNSD_11use_defaultESF_SF_EEjS9_i19active_edge_counterEEvT0_PT3_T1_NS0_13GridEvenShareISL_EET2_T4_ --------------------------
	.section	.nv.info._ZN3cub18CUB_300001_SM_10006detail6reduce18DeviceReduceKernelINS2_10policy_hubIijN4cuda3std3__44plusIiEEE10Policy1000EN6thrust24THRUST_300001_SM_1000_NS17counting_iteratorIiNSD_11use_defaultESF_SF_EEjS9_i19active_edge_counterEEvT0_PT3_T1_NS0_13GridEvenShareISL_EET2_T4_,"",@"SHT_CUDA_INFO"
	.sectionflags	@""
	.align	4


	//----- nvinfo : EIATTR_CUDA_API_VERSION
	.align		4
        /*0000*/ 	.byte	0x04, 0x37
        /*0002*/ 	.short	(.L_558 - .L_557)
.L_557:
        /*0004*/ 	.word	0x00000082


	//----- nvinfo : EIATTR_KPARAM_INFO
	.align		4
.L_558:
        /*0008*/ 	.byte	0x04, 0x17
        /*000a*/ 	.short	(.L_560 - .L_559)
.L_559:
        /*000c*/ 	.word	0x00000000
        /*0010*/ 	.short	0x0005
        /*0012*/ 	.short	0x0040
        /*0014*/ 	.byte	0x00, 0xf0, 0x61, 0x00


	//----- nvinfo : EIATTR_KPARAM_INFO
	.align		4
.L_560:
        /*0018*/ 	.byte	0x04, 0x17
        /*001a*/ 	.short	(.L_562 - .L_561)
.L_561:
        /*001c*/ 	.word	0x00000000
        /*0020*/ 	.short	0x0004
        /*0022*/ 	.short	0x003c
        /*0024*/ 	.byte	0x00, 0xf0, 0x05, 0x00


	//----- nvinfo : EIATTR_KPARAM_INFO
	.align		4
.L_562:
        /*0028*/ 	.byte	0x04, 0x17
        /*002a*/ 	.short	(.L_564 - .L_563)
.L_563:
        /*002c*/ 	.word	0x00000000
        /*0030*/ 	.short	0x0003
        /*0032*/ 	.short	0x0014
        /*0034*/ 	.byte	0x00, 0xf0, 0xa1, 0x00


	//----- nvinfo : EIATTR_KPARAM_INFO
	.align		4
.L_564:
        /*0038*/ 	.byte	0x04, 0x17
        /*003a*/ 	.short	(.L_566 - .L_565)
.L_565:
        /*003c*/ 	.word	0x00000000
        /*0040*/ 	.short	0x0002
        /*0042*/ 	.short	0x0010
        /*0044*/ 	.byte	0x00, 0xf0, 0x11, 0x00


	//----- nvinfo : EIATTR_KPARAM_INFO
	.align		4
.L_566:
        /*0048*/ 	.byte	0x04, 0x17
        /*004a*/ 	.short	(.L_568 - .L_567)
.L_567:
        /*004c*/ 	.word	0x00000000
        /*0050*/ 	.short	0x0001
        /*0052*/ 	.short	0x0008
        /*0054*/ 	.byte	0x00, 0xf5, 0x21, 0x00


	//----- nvinfo : EIATTR_KPARAM_INFO
	.align		4
.L_568:
        /*0058*/ 	.byte	0x04, 0x17
        /*005a*/ 	.short	(.L_570 - .L_569)
.L_569:
        /*005c*/ 	.word	0x00000000
        /*0060*/ 	.short	0x0000
        /*0062*/ 	.short	0x0000
        /*0064*/ 	.byte	0x00, 0xf0, 0x11, 0x00


	//----- nvinfo : EIATTR_SPARSE_MMA_MASK
	.align		4
.L_570:
        /*0068*/ 	.byte	0x03, 0x50
        /*006a*/ 	.short	0x0000


	//----- nvinfo : EIATTR_MAXREG_COUNT
	.align		4
        /*006c*/ 	.byte	0x03, 0x1b
        /*006e*/ 	.short	0x00ff


	//----- nvinfo : EIATTR_NUM_BARRIERS
	.align		4
        /*0070*/ 	.byte	0x02, 0x4c
        /*0072*/ 	.byte	0x01
	.zero		1


	//----- nvinfo : EIATTR_MERCURY_ISA_VERSION
	.align		4
        /*0074*/ 	.byte	0x03, 0x5f
        /*0076*/ 	.short	0x0101


	//----- nvinfo : EIATTR_COOP_GROUP_MASK_REGIDS
	.align		4
        /*0078*/ 	.byte	0x04, 0x29
        /*007a*/ 	.short	(.L_572 - .L_571)


	//   ....[0]....
.L_571:
        /*007c*/ 	.word	0xffffffff


	//   ....[1]....
        /*0080*/ 	.word	0xffffffff


	//   ....[2]....
        /*0084*/ 	.word	0xffffffff


	//   ....[3]....
        /*0088*/ 	.word	0xffffffff


	//   ....[4]....
        /*008c*/ 	.word	0xffffffff


	//   ....[5]....
        /*0090*/ 	.word	0xffffffff


	//   ....[6]....
        /*0094*/ 	.word	0xffffffff


	//   ....[7]....
        /*0098*/ 	.word	0xffffffff


	//   ....[8]....
        /*009c*/ 	.word	0xffffffff


	//   ....[9]....
        /*00a0*/ 	.word	0xffffffff


	//   ....[10]....
        /*00a4*/ 	.word	0xffffffff


	//   ....[11]....
        /*00a8*/ 	.word	0xffffffff


	//   ....[12]....
        /*00ac*/ 	.word	0xffffffff


	//   ....[13]....
        /*00b0*/ 	.word	0xffffffff


	//   ....[14]....
        /*00b4*/ 	.word	0xffffffff


	//----- nvinfo : EIATTR_COOP_GROUP_INSTR_OFFSETS
	.align		4
.L_572:
        /*00b8*/ 	.byte	0x04, 0x28
        /*00ba*/ 	.short	(.L_574 - .L_573)


	//   ....[0]....
.L_573:
        /*00bc*/ 	.word	0x00002070


	//   ....[1]....
        /*00c0*/ 	.word	0x000020d0


	//   ....[2]....
        /*00c4*/ 	.word	0x00002120


	//   ....[3]....
        /*00c8*/ 	.word	0x00002180


	//   ....[4]....
        /*00cc*/ 	.word	0x000021f0


	//   ....[5]....
        /*00d0*/ 	.word	0x00002380


	//   ....[6]....
        /*00d4*/ 	.word	0x00002430


	//   ....[7]....
        /*00d8*/ 	.word	0x00002490


	//   ....[8]....
        /*00dc*/ 	.word	0x00002500


	//   ....[9]....
        /*00e0*/ 	.word	0x00002540


	//   ....[10]....
        /*00e4*/ 	.word	0x00022310


	//   ....[11]....
        /*00e8*/ 	.word	0x00022370


	//   ....[12]....
        /*00ec*/ 	.word	0x000223c0


	//   ....[13]....
        /*00f0*/ 	.word	0x00022420


	//   ....[14]....
        /*00f4*/ 	.word	0x00022490


	//----- nvinfo : EIATTR_VRC_CTA_INIT_COUNT
	.align		4
.L_574:
        /*00f8*/ 	.byte	0x02, 0x4a
	.zero		1
	.zero		1


	//----- nvinfo : EIATTR_EXIT_INSTR_OFFSETS
	.align		4
        /*00fc*/ 	.byte	0x04, 0x1c
        /*00fe*/ 	.short	(.L_576 - .L_575)


	//   ....[0]....
.L_575:
        /*0100*/ 	.word	0x000225b0


	//   ....[1]....
        /*0104*/ 	.word	0x000225f0


	//----- nvinfo : EIATTR_MAX_THREADS
	.align		4
.L_576:
        /*0108*/ 	.byte	0x04, 0x05
        /*010a*/ 	.short	(.L_578 - .L_577)
.L_577:
        /*010c*/ 	.word	0x00000100
        /*0110*/ 	.word	0x00000001
        /*0114*/ 	.word	0x00000001


	//----- nvinfo : EIATTR_CRS_STACK_SIZE
	.align		4
.L_578:
        /*0118*/ 	.byte	0x04, 0x1e
        /*011a*/ 	.short	(.L_580 - .L_579)
.L_579:
        /*011c*/ 	.word	0x00000000


	//----- nvinfo : EIATTR_CBANK_PARAM_SIZE
	.align		4
.L_580:
        /*0120*/ 	.byte	0x03, 0x19
        /*0122*/ 	.short	0x0058


	//----- nvinfo : EIATTR_PARAM_CBANK
	.align		4
        /*0124*/ 	.byte	0x04, 0x0a
        /*0126*/ 	.short	(.L_582 - .L_581)
	.align		4
.L_581:
        /*0128*/ 	.word	index@(.nv.constant0._ZN3cub18CUB_300001_SM_10006detail6reduce18DeviceReduceKernelINS2_10policy_hubIijN4cuda3std3__44plusIiEEE10Policy1000EN6thrust24THRUST_300001_SM_1000_NS17counting_iteratorIiNSD_11use_defaultESF_SF_EEjS9_i19active_edge_counterEEvT0_PT3_T1_NS0_13GridEvenShareISL_EET2_T4_)
        /*012c*/ 	.short	0x0380
        /*012e*/ 	.short	0x0058


	//----- nvinfo : EIATTR_SW_WAR
	.align		4
.L_582:
        /*0130*/ 	.byte	0x04, 0x36
        /*0132*/ 	.short	(.L_584 - .L_583)
.L_583:
        /*0134*/ 	.word	0x00000008
.L_584:


//--------------------- .nv.info._ZN3cub18CUB_300001_SM_10006detail6reduce28DeviceReduceSingleTileKernelINS2_10policy_hubIijN4cuda3std3__44plusIiEEE10Policy1000EN6thrust24THRUST_300001_SM_1000_NS17counting_iteratorIiNSD_11use_defaultESF_SF_EEPijS9_ii19active_edge_counterEEvT0_T1_T2_T3_T4_T6_ --------------------------
	.section	.nv.info._ZN3cub18CUB_300001_SM_10006detail6reduce28DeviceReduceSingleTileKernelINS2_10policy_hubIijN4cuda3std3__44plusIiEEE10Policy1000EN6thrust24THRUST_300001_SM_1000_NS17counting_iteratorIiNSD_11use_defaultESF_SF_EEPijS9_ii19active_edge_counterEEvT0_T1_T2_T3_T4_T6_,"",@"SHT_CUDA_INFO"
	.sectionflags	@""
	.align	4


	//----- nvinfo : EIATTR_CUDA_API_VERSION
	.align		4
        /*0000*/ 	.byte	0x04, 0x37
        /*0002*/ 	.short	(.L_586 - .L_585)
.L_585:
        /*0004*/ 	.word	0x00000082


	//----- nvinfo : EIATTR_KPARAM_INFO
	.align		4
.L_586:
        /*0008*/ 	.byte	0x04, 0x17
        /*000a*/ 	.short	(.L_588 - .L_587)
.L_587:
        /*000c*/ 	.word	0x00000000
        /*0010*/ 	.short	0x0005
        /*0012*/ 	.short	0x0020
        /*0014*/ 	.byte	0x00, 0xf0, 0x61, 0x00


	//----- nvinfo : EIATTR_KPARAM_INFO
	.align		4
.L_588:
        /*0018*/ 	.byte	0x04, 0x17
        /*001a*/ 	.short	(.L_590 - .L_589)
.L_589:
        /*001c*/ 	.word	0x00000000
        /*0020*/ 	.short	0x0004
        /*0022*/ 	.short	0x0018
        /*0024*/ 	.byte	0x00, 0xf0, 0x11, 0x00


	//----- nvinfo : EIATTR_KPARAM_INFO
	.align		4
.L_590:
        /*0028*/ 	.byte	0x04, 0x17
        /*002a*/ 	.short	(.L_592 - .L_591)
.L_591:
        /*002c*/ 	.word	0x00000000
        /*0030*/ 	.short	0x0003
        /*0032*/ 	.short	0x0014
        /*0034*/ 	.byte	0x00, 0xf0, 0x05, 0x00


	//----- nvinfo : EIATTR_KPARAM_INFO
	.align		4
.L_592:
        /*0038*/ 	.byte	0x04, 0x17
        /*003a*/ 	.short	(.L_594 - .L_593)
.L_593:
        /*003c*/ 	.word	0x00000000
        /*0040*/ 	.short	0x0002
        /*0042*/ 	.short	0x0010
        /*0044*/ 	.byte	0x00, 0xf0, 0x11, 0x00


	//----- nvinfo : EIATTR_KPARAM_INFO
	.align		4
.L_594:
        /*0048*/ 	.byte	0x04, 0x17
        /*004a*/ 	.short	(.L_596 - .L_595)
.L_595:
        /*004c*/ 	.word	0x00000000
        /*0050*/ 	.short	0x0001
        /*0052*/ 	.short	0x0008
        /*0054*/ 	.byte	0x00, 0xf5, 0x21, 0x00


	//----- nvinfo : EIATTR_KPARAM_INFO
	.align		4
.L_596:
        /*0058*/ 	.byte	0x04, 0x17
        /*005a*/ 	.short	(.L_598 - .L_597)
.L_597:
        /*005c*/ 	.word	0x00000000
        /*0060*/ 	.short	0x0000
        /*0062*/ 	.short	0x0000
        /*0064*/ 	.byte	0x00, 0xf0, 0x11, 0x00


	//----- nvinfo : EIATTR_SPARSE_MMA_MASK
	.align		4
.L_598:
        /*0068*/ 	.byte	0x03, 0x50
        /*006a*/ 	.short	0x0000


	//----- nvinfo : EIATTR_MAXREG_COUNT
	.align		4
        /*006c*/ 	.byte	0x03, 0x1b
        /*006e*/ 	.short	0x00ff


	//----- nvinfo : EIATTR_NUM_BARRIERS
	.align		4
        /*0070*/ 	.byte	0x02, 0x4c
        /*0072*/ 	.byte	0x01
	.zero		1


	//----- nvinfo : EIATTR_MERCURY_ISA_VERSION
	.align		4
        /*0074*/ 	.byte	0x03, 0x5f
        /*0076*/ 	.short	0x0101


	//----- nvinfo : EIATTR_COOP_GROUP_MASK_REGIDS
	.align		4
        /*0078*/ 	.byte	0x04, 0x29
        /*007a*/ 	.short	(.L_600 - .L_599)


	//   ....[0]....
.L_599:
        /*007c*/ 	.word	0xffffffff


	//   ....[1]....
        /*0080*/ 	.word	0xffffffff


	//   ....[2]....
        /*0084*/ 	.word	0xffffffff


	//   ....[3]....
        /*0088*/ 	.word	0xffffffff


	//   ....[4]....
        /*008c*/ 	.word	0xffffffff


	//   ....[5]....
        /*0090*/ 	.word	0xffffffff


	//   ....[6]....
        /*0094*/ 	.word	0xffffffff


	//   ....[7]....
        /*0098*/ 	.word	0xffffffff


	//   ....[8]....
        /*009c*/ 	.word	0xffffffff


	//   ....[9]....
        /*00a0*/ 	.word	0xffffffff


	//   ....[10]....
        /*00a4*/ 	.word	0xffffffff


	//   ....[11]....
        /*00a8*/ 	.word	0xffffffff


	//   ....[12]....
        /*00ac*/ 	.word	0xffffffff


	//   ....[13]....
        /*00b0*/ 	.word	0xffffffff


	//   ....[14]....
        /*00b4*/ 	.word	0xffffffff


	//----- nvinfo : EIATTR_COOP_GROUP_INSTR_OFFSETS
	.align		4
.L_600:
        /*00b8*/ 	.byte	0x04, 0x28
        /*00ba*/ 	.short	(.L_602 - .L_601)


	//   ....[0]....
.L_601:
        /*00bc*/ 	.word	0x00002100


	//   ....[1]....
        /*00c0*/ 	.word	0x00002160


	//   ....[2]....
        /*00c4*/ 	.word	0x000021c0


	//   ....[3]....
        /*00c8*/ 	.word	0x00002220


	//   ....[4]....
        /*00cc*/ 	.word	0x00002280


	//   ....[5]....
        /*00d0*/ 	.word	0x00002410


	//   ....[6]....
        /*00d4*/ 	.word	0x000024b0


	//   ....[7]....
        /*00d8*/ 	.word	0x00002520


	//   ....[8]....
        /*00dc*/ 	.word	0x00002560


	//   ....[9]....
        /*00e0*/ 	.word	0x000025b0


	//   ....[10]....
        /*00e4*/ 	.word	0x000226c0


	//   ....[11]....
        /*00e8*/ 	.word	0x00022720


	//   ....[12]....
        /*00ec*/ 	.word	0x00022780


	//   ....[13]....
        /*00f0*/ 	.word	0x000227e0


	//   ....[14]....
        /*00f4*/ 	.word	0x00022840


	//----- nvinfo : EIATTR_VRC_CTA_INIT_COUNT
	.align		4
.L_602:
        /*00f8*/ 	.byte	0x02, 0x4a
	.zero		1
	.zero		1


	//----- nvinfo : EIATTR_EXIT_INSTR_OFFSETS
	.align		4
        /*00fc*/ 	.byte	0x04, 0x1c
        /*00fe*/ 	.short	(.L_604 - .L_603)


	//   ....[0]....
.L_603:
        /*0100*/ 	.word	0x00000080


	//   ....[1]....
        /*0104*/ 	.word	0x000000c0


	//   ....[2]....
        /*0108*/ 	.word	0x00022960


	//   ....[3]....
        /*010c*/ 	.word	0x000229b0


	//----- nvinfo : EIATTR_MAX_THREADS
	.align		4
.L_604:
        /*0110*/ 	.byte	0x04, 0x05
        /*0112*/ 	.short	(.L_606 - .L_605)
.L_605:
        /*0114*/ 	.word	0x00000100
        /*0118*/ 	.word	0x00000001
        /*011c*/ 	.word	0x00000001


	//----- nvinfo : EIATTR_CRS_STACK_SIZE
	.align		4
.L_606:
        /*0120*/ 	.byte	0x04, 0x1e
        /*0122*/ 	.short	(.L_608 - .L_607)
.L_607:
        /*0124*/ 	.word	0x00000000


	//----- nvinfo : EIATTR_CBANK_PARAM_SIZE
	.align		4
.L_608:
        /*0128*/ 	.byte	0x03, 0x19
        /*012a*/ 	.short	0x0038


	//----- nvinfo : EIATTR_PARAM_CBANK
	.align		4
        /*012c*/ 	.byte	0x04, 0x0a
        /*012e*/ 	.short	(.L_610 - .L_609)
	.align		4
.L_609:
        /*0130*/ 	.word	index@(.nv.constant0._ZN3cub18CUB_300001_SM_10006detail6reduce28DeviceReduceSingleTileKernelINS2_10policy_hubIijN4cuda3std3__44plusIiEEE10Policy1000EN6thrust24THRUST_300001_SM_1000_NS17counting_iteratorIiNSD_11use_defaultESF_SF_EEPijS9_ii19active_edge_counterEEvT0_T1_T2_T3_T4_T6_)
        /*0134*/ 	.short	0x0380
        /*0136*/ 	.short	0x0038


	//----- nvinfo : EIATTR_SW_WAR
	.align		4
.L_610:
        /*0138*/ 	.byte	0x04, 0x36
        /*013a*/ 	.short	(.L_612 - .L_611)
.L_611:
        /*013c*/ 	.word	0x00000008
.L_612:


//--------------------- .nv.info._ZN3cub18CUB_300001_SM_10006detail6reduce28DeviceReduceSingleTileKernelINS2_10policy_hubIlyN4cuda3std3__44plusIlEEE10Policy1000EPlSC_iS9_llNS7_10__identityEEEvT0_T1_T2_T3_T4_T6_ --------------------------
	.section	.nv.info._ZN3cub18CUB_300001_SM_10006detail6reduce28DeviceReduceSingleTileKernelINS2_10policy_hubIlyN4cuda3std3__44plusIlEEE10Policy1000EPlSC_iS9_llNS7_10__identityEEEvT0_T1_T2_T3_T4_T6_,"",@"SHT_CUDA_INFO"
	.sectionflags	@""
	.align	4


	//----- nvinfo : EIATTR_CUDA_API_VERSION
	.align		4
        /*0000*/ 	.byte	0x04, 0x37
        /*0002*/ 	.short	(.L_614 - .L_613)
.L_613:
        /*0004*/ 	.word	0x00000082


	//----- nvinfo : EIATTR_KPARAM_INFO
	.align		4
.L_614:
        /*0008*/ 	.byte	0x04, 0x17
        /*000a*/ 	.short	(.L_616 - .L_615)
.L_615:
        /*000c*/ 	.word	0x00000000
        /*0010*/ 	.short	0x0005
        /*0012*/ 	.short	0x0020
        /*0014*/ 	.byte	0x00, 0xf0, 0x05, 0x00


	//----- nvinfo : EIATTR_KPARAM_INFO
	.align		4
.L_616:
        /*0018*/ 	.byte	0x04, 0x17
        /*001a*/ 	.short	(.L_618 - .L_617)
.L_617:
        /*001c*/ 	.word	0x00000000
        /*0020*/ 	.short	0x0004
        /*0022*/ 	.short	0x0018
        /*0024*/ 	.byte	0x00, 0xf0, 0x21, 0x00


	//----- nvinfo : EIATTR_KPARAM_INFO
	.align		4
.L_618:
        /*0028*/ 	.byte	0x04, 0x17
        /*002a*/ 	.short	(.L_620 - .L_619)
.L_619:
        /*002c*/ 	.word	0x00000000
        /*0030*/ 	.short	0x0003
        /*0032*/ 	.short	0x0014
        /*0034*/ 	.byte	0x00, 0xf0, 0x05, 0x00


	//----- nvinfo : EIATTR_KPARAM_INFO
	.align		4
.L_620:
        /*0038*/ 	.byte	0x04, 0x17
        /*003a*/ 	.short	(.L_622 - .L_621)
.L_621:
        /*003c*/ 	.word	0x00000000
        /*0040*/ 	.short	0x0002
        /*0042*/ 	.short	0x0010
        /*0044*/ 	.byte	0x00, 0xf0, 0x11, 0x00


	//----- nvinfo : EIATTR_KPARAM_INFO
	.align		4
.L_622:
        /*0048*/ 	.byte	0x04, 0x17
        /*004a*/ 	.short	(.L_624 - .L_623)
.L_623:
        /*004c*/ 	.word	0x00000000
        /*0050*/ 	.short	0x0001
        /*0052*/ 	.short	0x0008
        /*0054*/ 	.byte	0x00, 0xf5, 0x21, 0x00


	//----- nvinfo : EIATTR_KPARAM_INFO
	.align		4
.L_624:
        /*0058*/ 	.byte	0x04, 0x17
        /*005a*/ 	.short	(.L_626 - .L_625)
.L_625:
        /*005c*/ 	.word	0x00000000
        /*0060*/ 	.short	0x0000
        /*0062*/ 	.short	0x0000
        /*0064*/ 	.byte	0x00, 0xf5, 0x21, 0x00


	//----- nvinfo : EIATTR_SPARSE_MMA_MASK
	.align		4
.L_626:
        /*0068*/ 	.byte	0x03, 0x50
        /*006a*/ 	.short	0x0000


	//----- nvinfo : EIATTR_MAXREG_COUNT
	.align		4
        /*006c*/ 	.byte	0x03, 0x1b
        /*006e*/ 	.short	0x0080


	//----- nvinfo : EIATTR_NUM_BARRIERS
	.align		4
        /*0070*/ 	.byte	0x02, 0x4c
        /*0072*/ 	.byte	0x01
	.zero		1


	//----- nvinfo : EIATTR_MERCURY_ISA_VERSION
	.align		4
        /*0074*/ 	.byte	0x03, 0x5f
        /*0076*/ 	.short	0x0101


	//----- nvinfo : EIATTR_COOP_GROUP_MASK_REGIDS
	.align		4
        /*0078*/ 	.byte	0x04, 0x29
        /*007a*/ 	.short	(.L_628 - .L_627)


	//   ....[0]....
.L_627:
        /*007c*/ 	.word	0xffffffff


	//   ....[1]....
        /*0080*/ 	.word	0xffffffff


	//   ....[2]....
        /*0084*/ 	.word	0xffffffff


	//   ....[3]....
        /*0088*/ 	.word	0xffffffff


	//   ....[4]....
        /*008c*/ 	.word	0xffffffff


	//   ....[5]....
        /*0090*/ 	.word	0xffffffff


	//   ....[6]....
        /*0094*/ 	.word	0xffffffff


	//   ....[7]....
        /*0098*/ 	.word	0xffffffff


	//   ....[8]....
        /*009c*/ 	.word	0xffffffff


	//   ....[9]....
        /*00a0*/ 	.word	0xffffffff


	//   ....[10]....
        /*00a4*/ 	.word	0xffffffff


	//   ....[11]....
        /*00a8*/ 	.word	0xffffffff


	//   ....[12]....
        /*00ac*/ 	.word	0xffffffff


	//   ....[13]....
        /*00b0*/ 	.word	0xffffffff


	//   ....[14]....
        /*00b4*/ 	.word	0xffffffff


	//   ....[15]....
        /*00b8*/ 	.word	0xffffffff


	//   ....[16]....
        /*00bc*/ 	.word	0xffffffff


	//   ....[17]....
        /*00c0*/ 	.word	0xffffffff


	//   ....[18]....
        /*00c4*/ 	.word	0xffffffff


	//   ....[19]....
        /*00c8*/ 	.word	0xffffffff


	//   ....[20]....
        /*00cc*/ 	.word	0xffffffff


	//   ....[21]....
        /*00d0*/ 	.word	0xffffffff


	//   ....[22]....
        /*00d4*/ 	.word	0xffffffff


	//   ....[23]....
        /*00d8*/ 	.word	0xffffffff


	//   ....[24]....
        /*00dc*/ 	.word	0xffffffff


	//   ....[25]....
        /*00e0*/ 	.word	0xffffffff


	//   ....[26]....
        /*00e4*/ 	.word	0xffffffff


	//   ....[27]....
        /*00e8*/ 	.word	0xffffffff


	//   ....[28]....
        /*00ec*/ 	.word	0xffffffff


	//   ....[29]....
        /*00f0*/ 	.word	0xffffffff


	//----- nvinfo : EIATTR_COOP_GROUP_INSTR_OFFSETS
	.align		4
.L_628:
        /*00f4*/ 	.byte	0x04, 0x28
        /*00f6*/ 	.short	(.L_630 - .L_629)


	//   ....[0]....
.L_629:
        /*00f8*/ 	.word	0x00000970


	//   ....[1]....
        /*00fc*/ 	.word	0x00000980


	//   ....[2]....
        /*0100*/ 	.word	0x000009e0


	//   ....[3]....
        /*0104*/ 	.word	0x00000a00


	//   ....[4]....
        /*0108*/ 	.word	0x00000a50


	//   ....[5]....
        /*010c*/ 	.word	0x00000a70


	//   ....[6]....
        /*0110*/ 	.word	0x00000ab0


	//   ....[7]....
        /*0114*/ 	.word	0x00000af0


	//   ....[8]....
        /*0118*/ 	.word	0x00000b40


	//   ....[9]....
        /*011c*/ 	.word	0x00000b80


	//   ....[10]....
        /*0120*/ 	.word	0x00000e80


	//   ....[11]....
        /*0124*/ 	.word	0x00000e90


	//   ....[12]....
        /*0128*/ 	.word	0x00000f10


	//   ....[13]....
        /*012c*/ 	.word	0x00000f30


	//   ....[14]....
        /*0130*/ 	.word	0x00000f70


	//   ....[15]....
        /*0134*/ 	.word	0x00000fb0


	//   ....[16]....
        /*0138*/ 	.word	0x00001010


	//   ....[17]....
        /*013c*/ 	.word	0x00001040


	//   ....[18]....
        /*0140*/ 	.word	0x00001080


	//   ....[19]....
        /*0144*/ 	.word	0x000010c0


	//   ....[20]....
        /*0148*/ 	.word	0x000021b0


	//   ....[21]....
        /*014c*/ 	.word	0x000021c0


	//   ....[22]....
        /*0150*/ 	.word	0x00002240


	//   ....[23]....
        /*0154*/ 	.word	0x00002250


	//   ....[24]....
        /*0158*/ 	.word	0x000022b0


	//   ....[25]....
        /*015c*/ 	.word	0x000022d0


	//   ....[26]....
        /*0160*/ 	.word	0x00002310


	//   ....[27]....
        /*0164*/ 	.word	0x00002340


	//   ....[28]....
        /*0168*/ 	.word	0x00002380


	//   ....[29]....
        /*016c*/ 	.word	0x000023e0


	//----- nvinfo : EIATTR_VRC_CTA_INIT_COUNT
	.align		4
.L_630:
        /*0170*/ 	.byte	0x02, 0x4a
	.zero		1
	.zero		1


	//----- nvinfo : EIATTR_EXIT_INSTR_OFFSETS
	.align		4
        /*0174*/ 	.byte	0x04, 0x1c
        /*0176*/ 	.short	(.L_632 - .L_631)


	//   ....[0]....
.L_631:
        /*0178*/ 	.word	0x00000080


	//   ....[1]....
        /*017c*/ 	.word	0x000000c0


	//   ....[2]....
        /*0180*/ 	.word	0x00002650


	//   ....[3]....
        /*0184*/ 	.word	0x000026b0


	//----- nvinfo : EIATTR_MAX_THREADS
	.align		4
.L_632:
        /*0188*/ 	.byte	0x04, 0x05
        /*018a*/ 	.short	(.L_634 - .L_633)
.L_633:
        /*018c*/ 	.word	0x00000200
        /*0190*/ 	.word	0x00000001
        /*0194*/ 	.word	0x00000001


	//----- nvinfo : EIATTR_CRS_STACK_SIZE
	.align		4
.L_634:
        /*0198*/ 	.byte	0x04, 0x1e
        /*019a*/ 	.short	(.L_636 - .L_635)
.L_635:
        /*019c*/ 	.word	0x00000000


	//----- nvinfo : EIATTR_CBANK_PARAM_SIZE
	.align		4
.L_636:
        /*01a0*/ 	.byte	0x03, 0x19
        /*01a2*/ 	.short	0x0021


	//----- nvinfo : EIATTR_PARAM_CBANK
	.align		4
        /*01a4*/ 	.byte	0x04, 0x0a
        /*01a6*/ 	.short	(.L_638 - .L_637)
	.align		4
.L_637:
        /*01a8*/ 	.word	index@(.nv.constant0._ZN3cub18CUB_300001_SM_10006detail6reduce28DeviceReduceSingleTileKernelINS2_10policy_hubIlyN4cuda3std3__44plusIlEEE10Policy1000EPlSC_iS9_llNS7_10__identityEEEvT0_T1_T2_T3_T4_T6_)
        /*01ac*/ 	.short	0x0380
        /*01ae*/ 	.short	0x0021


	//----- nvinfo : EIATTR_SW_WAR
	.align		4
.L_638:
        /*01b0*/ 	.byte	0x04, 0x36
        /*01b2*/ 	.short	(.L_640 - .L_639)
.L_639:
        /*01b4*/ 	.word	0x00000008
.L_640:


//--------------------- .nv.info._ZN3cub18CUB_300001_SM_10006detail6reduce18DeviceReduceKernelINS2_10policy_hubIlyN4cuda3std3__44plusIlEEE10Policy1000EN6thrust24THRUST_300001_SM_1000_NS18transform_iteratorI9is_activeNSD_10device_ptrIiEEllEEyS9_lNS7_10__identityEEEvT0_PT3_T1_NS0_13GridEvenShareISN_EET2_T4_ --------------------------
	.section	.nv.info._ZN3cub18CUB_300001_SM_10006detail6reduce18DeviceReduceKernelINS2_10policy_hubIlyN4cuda3std3__44plusIlEEE10Policy1000EN6thrust24THRUST_300001_SM_1000_NS18transform_iteratorI9is_activeNSD_10device_ptrIiEEllEEyS9_lNS7_10__identityEEEvT0_PT3_T1_NS0_13GridEvenShareISN_EET2_T4_,"",@"SHT_CUDA_INFO"
	.sectionflags	@""
	.align	4


	//----- nvinfo : EIATTR_CUDA_API_VERSION
	.align		4
        /*0000*/ 	.byte	0x04, 0x37
        /*0002*/ 	.short	(.L_642 - .L_641)
.L_641:
        /*0004*/ 	.word	0x00000082


	//----- nvinfo : EIATTR_KPARAM_INFO
	.align		4
.L_642:
        /*0008*/ 	.byte	0x04, 0x17
        /*000a*/ 	.short	(.L_644 - .L_643)
.L_643:
        /*000c*/ 	.word	0x00000000
        /*0010*/ 	.short	0x0005
        /*0012*/ 	.short	0x0069
        /*0014*/ 	.byte	0x00, 0xf0, 0x05, 0x00


	//----- nvinfo : EIATTR_KPARAM_INFO
	.align		4
.L_644:
        /*0018*/ 	.byte	0x04, 0x17
        /*001a*/ 	.short	(.L_646 - .L_645)
.L_645:
        /*001c*/ 	.word	0x00000000
        /*0020*/ 	.short	0x0004
        /*0022*/ 	.short	0x0068
        /*0024*/ 	.byte	0x00, 0xf0, 0x05, 0x00


	//----- nvinfo : EIATTR_KPARAM_INFO
	.align		4
.L_646:
        /*0028*/ 	.byte	0x04, 0x17
        /*002a*/ 	.short	(.L_648 - .L_647)
.L_647:
        /*002c*/ 	.word	0x00000000
        /*0030*/ 	.short	0x0003
        /*0032*/ 	.short	0x0020
        /*0034*/ 	.byte	0x00, 0xf0, 0x21, 0x01


	//----- nvinfo : EIATTR_KPARAM_INFO
	.align		4
.L_648:
        /*0038*/ 	.byte	0x04, 0x17
        /*003a*/ 	.short	(.L_650 - .L_649)
.L_649:
        /*003c*/ 	.word	0x00000000
        /*0040*/ 	.short	0x0002
        /*0042*/ 	.short	0x0018
        /*0044*/ 	.byte	0x00, 0xf0, 0x21, 0x00


	//----- nvinfo : EIATTR_KPARAM_INFO
	.align		4
.L_650:
        /*0048*/ 	.byte	0x04, 0x17
        /*004a*/ 	.short	(.L_652 - .L_651)
.L_651:
        /*004c*/ 	.word	0x00000000
        /*0050*/ 	.short	0x0001
        /*0052*/ 	.short	0x0010
        /*0054*/ 	.byte	0x00, 0xf5, 0x21, 0x00


	//----- nvinfo : EIATTR_KPARAM_INFO
	.align		4
.L_652:
        /*0058*/ 	.byte	0x04, 0x17
        /*005a*/ 	.short	(.L_654 - .L_653)
.L_653:
        /*005c*/ 	.word	0x00000000
        /*0060*/ 	.short	0x0000
        /*0062*/ 	.short	0x0000
        /*0064*/ 	.byte	0x00, 0xf0, 0x41, 0x00


	//----- nvinfo : EIATTR_SPARSE_MMA_MASK
	.align		4
.L_654:
        /*0068*/ 	.byte	0x03, 0x50
        /*006a*/ 	.short	0x0000


	//----- nvinfo : EIATTR_MAXREG_COUNT
	.align		4
        /*006c*/ 	.byte	0x03, 0x1b
        /*006e*/ 	.short	0x0080


	//----- nvinfo : EIATTR_NUM_BARRIERS
	.align		4
        /*0070*/ 	.byte	0x02, 0x4c
        /*0072*/ 	.byte	0x01
	.zero		1


	//----- nvinfo : EIATTR_MERCURY_ISA_VERSION
	.align		4
        /*0074*/ 	.byte	0x03, 0x5f
        /*0076*/ 	.short	0x0101


	//----- nvinfo : EIATTR_COOP_GROUP_MASK_REGIDS
	.align		4
        /*0078*/ 	.byte	0x04, 0x29
        /*007a*/ 	.short	(.L_656 - .L_655)


	//   ....[0]....
.L_655:
        /*007c*/ 	.word	0xffffffff


	//   ....[1]....
        /*0080*/ 	.word	0xffffffff


	//   ....[2]....
        /*0084*/ 	.word	0xffffffff


	//   ....[3]....
        /*0088*/ 	.word	0xffffffff


	//   ....[4]....
        /*008c*/ 	.word	0xffffffff


	//   ....[5]....
        /*0090*/ 	.word	0xffffffff


	//   ....[6]....
        /*0094*/ 	.word	0xffffffff


	//   ....[7]....
        /*0098*/ 	.word	0xffffffff


	//   ....[8]....
        /*009c*/ 	.word	0xffffffff


	//   ....[9]....
        /*00a0*/ 	.word	0xffffffff


	//   ....[10]....
        /*00a4*/ 	.word	0xffffffff


	//   ....[11]....
        /*00a8*/ 	.word	0xffffffff


	//   ....[12]....
        /*00ac*/ 	.word	0xffffffff


	//   ....[13]....
        /*00b0*/ 	.word	0xffffffff


	//   ....[14]....
        /*00b4*/ 	.word	0xffffffff


	//   ....[15]....
        /*00b8*/ 	.word	0xffffffff


	//   ....[16]....
        /*00bc*/ 	.word	0xffffffff


	//   ....[17]....
        /*00c0*/ 	.word	0xffffffff


	//   ....[18]....
        /*00c4*/ 	.word	0xffffffff


	//   ....[19]....
        /*00c8*/ 	.word	0xffffffff


	//   ....[20]....
        /*00cc*/ 	.word	0xffffffff


	//   ....[21]....
        /*00d0*/ 	.word	0xffffffff


	//   ....[22]....
        /*00d4*/ 	.word	0xffffffff


	//   ....[23]....
        /*00d8*/ 	.word	0xffffffff


	//   ....[24]....
        /*00dc*/ 	.word	0xffffffff


	//   ....[25]....
        /*00e0*/ 	.word	0xffffffff


	//   ....[26]....
        /*00e4*/ 	.word	0xffffffff


	//   ....[27]....
        /*00e8*/ 	.word	0xffffffff


	//   ....[28]....
        /*00ec*/ 	.word	0xffffffff


	//   ....[29]....
        /*00f0*/ 	.word	0xffffffff


	//----- nvinfo : EIATTR_COOP_GROUP_INSTR_OFFSETS
	.align		4
.L_656:
        /*00f4*/ 	.byte	0x04, 0x28
        /*00f6*/ 	.short	(.L_658 - .L_657)


	//   ....[0]....
.L_657:
        /*00f8*/ 	.word	0x00000d80


	//   ....[1]....
        /*00fc*/ 	.word	0x00000d90


	//   ....[2]....
        /*0100*/ 	.word	0x00000df0


	//   ....[3]....
        /*0104*/ 	.word	0x00000e10


	//   ....[4]....
        /*0108*/ 	.word	0x00000e60


	//   ....[5]....
        /*010c*/ 	.word	0x00000e80


	//   ....[6]....
        /*0110*/ 	.word	0x00000ec0


	//   ....[7]....
        /*0114*/ 	.word	0x00000f00


	//   ....[8]....
        /*0118*/ 	.word	0x00000f60


	//   ....[9]....
        /*011c*/ 	.word	0x00000fb0


	//   ....[10]....
        /*0120*/ 	.word	0x00001290


	//   ....[11]....
        /*0124*/ 	.word	0x000012a0


	//   ....[12]....
        /*0128*/ 	.word	0x00001330


	//   ....[13]....
        /*012c*/ 	.word	0x00001350


	//   ....[14]....
        /*0130*/ 	.word	0x000013b0


	//   ....[15]....
        /*0134*/ 	.word	0x00001400


	//   ....[16]....
        /*0138*/ 	.word	0x00001450


	//   ....[17]....
        /*013c*/ 	.word	0x00001480


	//   ....[18]....
        /*0140*/ 	.word	0x000014c0


	//   ....[19]....
        /*0144*/ 	.word	0x00001510


	//   ....[20]....
        /*0148*/ 	.word	0x00002d40


	//   ....[21]....
        /*014c*/ 	.word	0x00002d50


	//   ....[22]....
        /*0150*/ 	.word	0x00002dd0


	//   ....[23]....
        /*0154*/ 	.word	0x00002de0


	//   ....[24]....
        /*0158*/ 	.word	0x00002e40


	//   ....[25]....
        /*015c*/ 	.word	0x00002e70


	//   ....[26]....
        /*0160*/ 	.word	0x00002eb0


	//   ....[27]....
        /*0164*/ 	.word	0x00002ee0


	//   ....[28]....
        /*0168*/ 	.word	0x00002f30


	//   ....[29]....
        /*016c*/ 	.word	0x00002f80


	//----- nvinfo : EIATTR_VRC_CTA_INIT_COUNT
	.align		4
.L_658:
        /*0170*/ 	.byte	0x02, 0x4a
	.zero		1
	.zero		1


	//----- nvinfo : EIATTR_EXIT_INSTR_OFFSETS
	.align		4
        /*0174*/ 	.byte	0x04, 0x1c
        /*0176*/ 	.short	(.L_660 - .L_659)


	//   ....[0]....
.L_659:
        /*0178*/ 	.word	0x000031f0


	//   ....[1]....
        /*017c*/ 	.word	0x00003230


	//----- nvinfo : EIATTR_MAX_THREADS
	.align		4
.L_660:
        /*0180*/ 	.byte	0x04, 0x05
        /*0182*/ 	.short	(.L_662 - .L_661)
.L_661:
        /*0184*/ 	.word	0x00000200
        /*0188*/ 	.word	0x00000001
        /*018c*/ 	.word	0x00000001


	//----- nvinfo : EIATTR_CRS_STACK_SIZE
	.align		4
.L_662:
        /*0190*/ 	.byte	0x04, 0x1e
        /*0192*/ 	.short	(.L_664 - .L_663)
.L_663:
        /*0194*/ 	.word	0x00000000


	//----- nvinfo : EIATTR_CBANK_PARAM_SIZE
	.align		4
.L_664:
        /*0198*/ 	.byte	0x03, 0x19
        /*019a*/ 	.short	0x006a


	//----- nvinfo : EIATTR_PARAM_CBANK
	.align		4
        /*019c*/ 	.byte	0x04, 0x0a
        /*019e*/ 	.short	(.L_666 - .L_665)
	.align		4
.L_665:
        /*01a0*/ 	.word	index@(.nv.constant0._ZN3cub18CUB_300001_SM_10006detail6reduce18DeviceReduceKernelINS2_10policy_hubIlyN4cuda3std3__44plusIlEEE10Policy1000EN6thrust24THRUST_300001_SM_1000_NS18transform_iteratorI9is_activeNSD_10device_ptrIiEEllEEyS9_lNS7_10__identityEEEvT0_PT3_T1_NS0_13GridEvenShareISN_EET2_T4_)
        /*01a4*/ 	.short	0x0380
        /*01a6*/ 	.short	0x006a


	//----- nvinfo : EIATTR_SW_WAR
	.align		4
.L_666:
        /*01a8*/ 	.byte	0x04, 0x36
        /*01aa*/ 	.short	(.L_668 - .L_667)
.L_667:
        /*01ac*/ 	.word	0x00000008
.L_668:


//--------------------- .nv.info._ZN3cub18CUB_300001_SM_10006detail6reduce28DeviceReduceSingleTileKernelINS2_10policy_hubIlyN4cuda3std3__44plusIlEEE10Policy1000EN6thrust24THRUST_300001_SM_1000_NS18transform_iteratorI9is_activeNSD_10device_ptrIiEEllEEPlyS9_llNS7_10__identityEEEvT0_T1_T2_T3_T4_T6_ --------------------------
	.section	.nv.info._ZN3cub18CUB_300001_SM_10006detail6reduce28DeviceReduceSingleTileKernelINS2_10policy_hubIlyN4cuda3std3__44plusIlEEE10Policy1000EN6thrust24THRUST_300001_SM_1000_NS18transform_iteratorI9is_activeNSD_10device_ptrIiEEllEEPlyS9_llNS7_10__identityEEEvT0_T1_T2_T3_T4_T6_,"",@"SHT_CUDA_INFO"
	.sectionflags	@""
	.align	4


	//----- nvinfo : EIATTR_CUDA_API_VERSION
	.align		4
        /*0000*/ 	.byte	0x04, 0x37
        /*0002*/ 	.short	(.L_670 - .L_669)
.L_669:
        /*0004*/ 	.word	0x00000082


	//----- nvinfo : EIATTR_KPARAM_INFO
	.align		4
.L_670:
        /*0008*/ 	.byte	0x04, 0x17
        /*000a*/ 	.short	(.L_672 - .L_671)
.L_671:
        /*000c*/ 	.word	0x00000000
        /*0010*/ 	.short	0x0005
        /*0012*/ 	.short	0x0030
        /*0014*/ 	.byte	0x00, 0xf0, 0x05, 0x00


	//----- nvinfo : EIATTR_KPARAM_INFO
	.align		4
.L_672:
        /*0018*/ 	.byte	0x04, 0x17
        /*001a*/ 	.short	(.L_674 - .L_673)
.L_673:
        /*001c*/ 	.word	0x00000000
        /*0020*/ 	.short	0x0004
        /*0022*/ 	.short	0x0028
        /*0024*/ 	.byte	0x00, 0xf0, 0x21, 0x00


	//----- nvinfo : EIATTR_KPARAM_INFO
	.align		4
.L_674:
        /*0028*/ 	.byte	0x04, 0x17
        /*002a*/ 	.short	(.L_676 - .L_675)
.L_675:
        /*002c*/ 	.word	0x00000000
        /*0030*/ 	.short	0x0003
        /*0032*/ 	.short	0x0020
        /*0034*/ 	.byte	0x00, 0xf0, 0x05, 0x00


	//----- nvinfo : EIATTR_KPARAM_INFO
	.align		4
.L_676:
        /*0038*/ 	.byte	0x04, 0x17
        /*003a*/ 	.short	(.L_678 - .L_677)
.L_677:
        /*003c*/ 	.word	0x00000000
        /*0040*/ 	.short	0x0002
        /*0042*/ 	.short	0x0018
        /*0044*/ 	.byte	0x00, 0xf0, 0x21, 0x00


	//----- nvinfo : EIATTR_KPARAM_INFO
	.align		4
.L_678:
        /*0048*/ 	.byte	0x04, 0x17
        /*004a*/ 	.short	(.L_680 - .L_679)
.L_679:
        /*004c*/ 	.word	0x00000000
        /*0050*/ 	.short	0x0001
        /*0052*/ 	.short	0x0010
        /*0054*/ 	.byte	0x00, 0xf5, 0x21, 0x00


	//----- nvinfo : EIATTR_KPARAM_INFO
	.align		4
.L_680:
        /*0058*/ 	.byte	0x04, 0x17
        /*005a*/ 	.short	(.L_682 - .L_681)
.L_681:
        /*005c*/ 	.word	0x00000000
        /*0060*/ 	.short	0x0000
        /*0062*/ 	.short	0x0000
        /*0064*/ 	.byte	0x00, 0xf0, 0x41, 0x00


	//----- nvinfo : EIATTR_SPARSE_MMA_MASK
	.align		4
.L_682:
        /*0068*/ 	.byte	0x03, 0x50
        /*006a*/ 	.short	0x0000


	//----- nvinfo : EIATTR_MAXREG_COUNT
	.align		4
        /*006c*/ 	.byte	0x03, 0x1b
        /*006e*/ 	.short	0x0080


	//----- nvinfo : EIATTR_NUM_BARRIERS
	.align		4
        /*0070*/ 	.byte	0x02, 0x4c
        /*0072*/ 	.byte	0x01
	.zero		1


	//----- nvinfo : EIATTR_MERCURY_ISA_VERSION
	.align		4
        /*0074*/ 	.byte	0x03, 0x5f
        /*0076*/ 	.short	0x0101


	//----- nvinfo : EIATTR_COOP_GROUP_MASK_REGIDS
	.align		4
        /*0078*/ 	.byte	0x04, 0x29
        /*007a*/ 	.short	(.L_684 - .L_683)


	//   ....[0]....
.L_683:
        /*007c*/ 	.word	0xffffffff


	//   ....[1]....
        /*0080*/ 	.word	0xffffffff


	//   ....[2]....
        /*0084*/ 	.word	0xffffffff


	//   ....[3]....
        /*0088*/ 	.word	0xffffffff


	//   ....[4]....
        /*008c*/ 	.word	0xffffffff


	//   ....[5]....
        /*0090*/ 	.word	0xffffffff


	//   ....[6]....
        /*0094*/ 	.word	0xffffffff


	//   ....[7]....
        /*0098*/ 	.word	0xffffffff


	//   ....[8]....
        /*009c*/ 	.word	0xffffffff


	//   ....[9]....
        /*00a0*/ 	.word	0xffffffff


	//   ....[10]....
        /*00a4*/ 	.word	0xffffffff


	//   ....[11]....
        /*00a8*/ 	.word	0xffffffff


	//   ....[12]....
        /*00ac*/ 	.word	0xffffffff


	//   ....[13]....
        /*00b0*/ 	.word	0xffffffff


	//   ....[14]....
        /*00b4*/ 	.word	0xffffffff


	//   ....[15]....
        /*00b8*/ 	.word	0xffffffff


	//   ....[16]....
        /*00bc*/ 	.word	0xffffffff


	//   ....[17]....
        /*00c0*/ 	.word	0xffffffff


	//   ....[18]....
        /*00c4*/ 	.word	0xffffffff


	//   ....[19]....
        /*00c8*/ 	.word	0xffffffff


	//   ....[20]....
        /*00cc*/ 	.word	0xffffffff


	//   ....[21]....
        /*00d0*/ 	.word	0xffffffff


	//   ....[22]....
        /*00d4*/ 	.word	0xffffffff


	//   ....[23]....
        /*00d8*/ 	.word	0xffffffff


	//   ....[24]....
        /*00dc*/ 	.word	0xffffffff


	//   ....[25]....
        /*00e0*/ 	.word	0xffffffff


	//   ....[26]....
        /*00e4*/ 	.word	0xffffffff


	//   ....[27]....
        /*00e8*/ 	.word	0xffffffff


	//   ....[28]....
        /*00ec*/ 	.word	0xffffffff


	//   ....[29]....
        /*00f0*/ 	.word	0xffffffff


	//----- nvinfo : EIATTR_COOP_GROUP_INSTR_OFFSETS
	.align		4
.L_684:
        /*00f4*/ 	.byte	0x04, 0x28
        /*00f6*/ 	.short	(.L_686 - .L_685)


	//   ....[0]....
.L_685:
        /*00f8*/ 	.word	0x00000d00


	//   ....[1]....
        /*00fc*/ 	.word	0x00000d10


	//   ....[2]....
        /*0100*/ 	.word	0x00000d70


	//   ....[3]....
        /*0104*/ 	.word	0x00000d90


	//   ....[4]....
        /*0108*/ 	.word	0x00000de0


	//   ....[5]....
        /*010c*/ 	.word	0x00000e00


	//   ....[6]....
        /*0110*/ 	.word	0x00000e40


	//   ....[7]....
        /*0114*/ 	.word	0x00000e80


	//   ....[8]....
        /*0118*/ 	.word	0x00000ed0


	//   ....[9]....
        /*011c*/ 	.word	0x00000f10


	//   ....[10]....
        /*0120*/ 	.word	0x00001210


	//   ....[11]....
        /*0124*/ 	.word	0x00001220


	//   ....[12]....
        /*0128*/ 	.word	0x000012a0


	//   ....[13]....
        /*012c*/ 	.word	0x000012c0


	//   ....[14]....
        /*0130*/ 	.word	0x00001310


	//   ....[15]....
        /*0134*/ 	.word	0x00001370


	//   ....[16]....
        /*0138*/ 	.word	0x000013b0


	//   ....[17]....
        /*013c*/ 	.word	0x000013e0


	//   ....[18]....
        /*0140*/ 	.word	0x00001430


	//   ....[19]....
        /*0144*/ 	.word	0x00001490


	//   ....[20]....
        /*0148*/ 	.word	0x00002ba0


	//   ....[21]....
        /*014c*/ 	.word	0x00002bb0


	//   ....[22]....
        /*0150*/ 	.word	0x00002c30


	//   ....[23]....
        /*0154*/ 	.word	0x00002c40


	//   ....[24]....
        /*0158*/ 	.word	0x00002ca0


	//   ....[25]....
        /*015c*/ 	.word	0x00002cc0


	//   ....[26]....
        /*0160*/ 	.word	0x00002d00


	//   ....[27]....
        /*0164*/ 	.word	0x00002d30


	//   ....[28]....
        /*0168*/ 	.word	0x00002d80


	//   ....[29]....
        /*016c*/ 	.word	0x00002dd0


	//----- nvinfo : EIATTR_VRC_CTA_INIT_COUNT
	.align		4
.L_686:
        /*0170*/ 	.byte	0x02, 0x4a
	.zero		1
	.zero		1


	//----- nvinfo : EIATTR_EXIT_INSTR_OFFSETS
	.align		4
        /*0174*/ 	.byte	0x04, 0x1c
        /*0176*/ 	.short	(.L_688 - .L_687)


	//   ....[0]....
.L_687:
        /*0178*/ 	.word	0x000000a0


	//   ....[1]....
        /*017c*/ 	.word	0x000000e0


	//   ....[2]....
        /*0180*/ 	.word	0x00003030


	//   ....[3]....
        /*0184*/ 	.word	0x00003090


	//----- nvinfo : EIATTR_MAX_THREADS
	.align		4
.L_688:
        /*0188*/ 	.byte	0x04, 0x05
        /*018a*/ 	.short	(.L_690 - .L_689)
.L_689:
        /*018c*/ 	.word	0x00000200
        /*0190*/ 	.word	0x00000001
        /*0194*/ 	.word	0x00000001


	//----- nvinfo : EIATTR_CRS_STACK_SIZE
	.align		4
.L_690:
        /*0198*/ 	.byte	0x04, 0x1e
        /*019a*/ 	.short	(.L_692 - .L_691)
.L_691:
        /*019c*/ 	.word	0x00000000


	//----- nvinfo : EIATTR_CBANK_PARAM_SIZE
	.align		4
.L_692:
        /*01a0*/ 	.byte	0x03, 0x19
        /*01a2*/ 	.short	0x0031


	//----- nvinfo : EIATTR_PARAM_CBANK
	.align		4
        /*01a4*/ 	.byte	0x04, 0x0a
        /*01a6*/ 	.short	(.L_694 - .L_693)
	.align		4
.L_693:
        /*01a8*/ 	.word	index@(.nv.constant0._ZN3cub18CUB_300001_SM_10006detail6reduce28DeviceReduceSingleTileKernelINS2_10policy_hubIlyN4cuda3std3__44plusIlEEE10Policy1000EN6thrust24THRUST_300001_SM_1000_NS18transform_iteratorI9is_activeNSD_10device_ptrIiEEllEEPlyS9_llNS7_10__identityEEEvT0_T1_T2_T3_T4_T6_)
        /*01ac*/ 	.short	0x0380
        /*01ae*/ 	.short	0x0031


	//----- nvinfo : EIATTR_SW_WAR
	.align		4
.L_694:
        /*01b0*/ 	.byte	0x04, 0x36
        /*01b2*/ 	.short	(.L_696 - .L_695)
.L_695:
        /*01b4*/ 	.word	0x00000008
.L_696:


//--------------------- .nv.info._ZN3cub18CUB_300001_SM_10006detail6reduce28DeviceReduceSingleTileKernelINS2_10policy_hubIljN4cuda3std3__44plusIlEEE10Policy1000EPlSC_iS9_llNS7_10__identityEEEvT0_T1_T2_T3_T4_T6_ --------------------------
	.section	.nv.info._ZN3cub18CUB_300001_SM_10006detail6reduce28DeviceReduceSingleTileKernelINS2_10policy_hubIljN4cuda3std3__44plusIlEEE10Policy1000EPlSC_iS9_llNS7_10__identityEEEvT0_T1_T2_T3_T4_T6_,"",@"SHT_CUDA_INFO"
	.sectionflags	@""
	.align	4


	//----- nvinfo : EIATTR_CUDA_API_VERSION
	.align		4
        /*0000*/ 	.byte	0x04, 0x37
        /*0002*/ 	.short	(.L_698 - .L_697)
.L_697:
        /*0004*/ 	.word	0x00000082


	//----- nvinfo : EIATTR_KPARAM_INFO
	.align		4
.L_698:
        /*0008*/ 	.byte	0x04, 0x17
        /*000a*/ 	.short	(.L_700 - .L_699)
.L_699:
        /*000c*/ 	.word	0x00000000
        /*0010*/ 	.short	0x0005
        /*0012*/ 	.short	0x0020
        /*0014*/ 	.byte	0x00, 0xf0, 0x05, 0x00


	//----- nvinfo : EIATTR_KPARAM_INFO
	.align		4
.L_700:
        /*0018*/ 	.byte	0x04, 0x17
        /*001a*/ 	.short	(.L_702 - .L_701)
.L_701:
        /*001c*/ 	.word	0x00000000
        /*0020*/ 	.short	0x0004
        /*0022*/ 	.short	0x0018
        /*0024*/ 	.byte	0x00, 0xf0, 0x21, 0x00


	//----- nvinfo : EIATTR_KPARAM_INFO
	.align		4
.L_702:
        /*0028*/ 	.byte	0x04, 0x17
        /*002a*/ 	.short	(.L_704 - .L_703)
.L_703:
        /*002c*/ 	.word	0x00000000
        /*0030*/ 	.short	0x0003
        /*0032*/ 	.short	0x0014
        /*0034*/ 	.byte	0x00, 0xf0, 0x05, 0x00


	//----- nvinfo : EIATTR_KPARAM_INFO
	.align		4
.L_704:
        /*0038*/ 	.byte	0x04, 0x17
        /*003a*/ 	.short	(.L_706 - .L_705)
.L_705:
        /*003c*/ 	.word	0x00000000
        /*0040*/ 	.short	0x0002
        /*0042*/ 	.short	0x0010
        /*0044*/ 	.byte	0x00, 0xf0, 0x11, 0x00


	//----- nvinfo : EIATTR_KPARAM_INFO
	.align		4
.L_706:
        /*0048*/ 	.byte	0x04, 0x17
        /*004a*/ 	.short	(.L_708 - .L_707)
.L_707:
        /*004c*/ 	.word	0x00000000
        /*0050*/ 	.short	0x0001
        /*0052*/ 	.short	0x0008
        /*0054*/ 	.byte	0x00, 0xf5, 0x21, 0x00


	//----- nvinfo : EIATTR_KPARAM_INFO
	.align		4
.L_708:
        /*0058*/ 	.byte	0x04, 0x17
        /*005a*/ 	.short	(.L_710 - .L_709)
.L_709:
        /*005c*/ 	.word	0x00000000
        /*0060*/ 	.short	0x0000
        /*0062*/ 	.short	0x0000
        /*0064*/ 	.byte	0x00, 0xf5, 0x21, 0x00


	//----- nvinfo : EIATTR_SPARSE_MMA_MASK
	.align		4
.L_710:
        /*0068*/ 	.byte	0x03, 0x50
        /*006a*/ 	.short	0x0000


	//----- nvinfo : EIATTR_MAXREG_COUNT
	.align		4
        /*006c*/ 	.byte	0x03, 0x1b
        /*006e*/ 	.short	0x0080


	//----- nvinfo : EIATTR_NUM_BARRIERS
	.align		4
        /*0070*/ 	.byte	0x02, 0x4c
        /*0072*/ 	.byte	0x01
	.zero		1


	//----- nvinfo : EIATTR_MERCURY_ISA_VERSION
	.align		4
        /*0074*/ 	.byte	0x03, 0x5f
        /*0076*/ 	.short	0x0101


	//----- nvinfo : EIATTR_COOP_GROUP_MASK_REGIDS
	.align		4
        /*0078*/ 	.byte	0x04, 0x29
        /*007a*/ 	.short	(.L_712 - .L_711)


	//   ....[0]....
.L_711:
        /*007c*/ 	.word	0xffffffff


	//   ....[1]....
        /*0080*/ 	.word	0xffffffff


	//   ....[2]....
        /*0084*/ 	.word	0xffffffff


	//   ....[3]....
        /*0088*/ 	.word	0xffffffff


	//   ....[4]....
        /*008c*/ 	.word	0xffffffff


	//   ....[5]....
        /*0090*/ 	.word	0xffffffff


	//   ....[6]....
        /*0094*/ 	.word	0xffffffff


	//   ....[7]....
        /*0098*/ 	.word	0xffffffff


	//   ....[8]....
        /*009c*/ 	.word	0xffffffff


	//   ....[9]....
        /*00a0*/ 	.word	0xffffffff


	//   ....[10]....
        /*00a4*/ 	.word	0xffffffff


	//   ....[11]....
        /*00a8*/ 	.word	0xffffffff


	//   ....[12]....
        /*00ac*/ 	.word	0xffffffff


	//   ....[13]....
        /*00b0*/ 	.word	0xffffffff


	//   ....[14]....
        /*00b4*/ 	.word	0xffffffff


	//   ....[15]....
        /*00b8*/ 	.word	0xffffffff


	//   ....[16]....
        /*00bc*/ 	.word	0xffffffff


	//   ....[17]....
        /*00c0*/ 	.word	0xffffffff


	//   ....[18]....
        /*00c4*/ 	.word	0xffffffff


	//   ....[19]....
        /*00c8*/ 	.word	0xffffffff


	//   ....[20]....
        /*00cc*/ 	.word	0xffffffff


	//   ....[21]....
        /*00d0*/ 	.word	0xffffffff


	//   ....[22]....
        /*00d4*/ 	.word	0xffffffff


	//   ....[23]....
        /*00d8*/ 	.word	0xffffffff


	//   ....[24]....
        /*00dc*/ 	.word	0xffffffff


	//   ....[25]....
        /*00e0*/ 	.word	0xffffffff


	//   ....[26]....
        /*00e4*/ 	.word	0xffffffff


	//   ....[27]....
        /*00e8*/ 	.word	0xffffffff


	//   ....[28]....
        /*00ec*/ 	.word	0xffffffff


	//   ....[29]....
        /*00f0*/ 	.word	0xffffffff


	//----- nvinfo : EIATTR_COOP_GROUP_INSTR_OFFSETS
	.align		4
.L_712:
        /*00f4*/ 	.byte	0x04, 0x28
        /*00f6*/ 	.short	(.L_714 - .L_713)


	//   ....[0]....
.L_713:
        /*00f8*/ 	.word	0x00000970


	//   ....[1]....
        /*00fc*/ 	.word	0x00000980


	//   ....[2]....
        /*0100*/ 	.word	0x000009e0


	//   ....[3]....
        /*0104*/ 	.word	0x00000a00


	//   ....[4]....
        /*0108*/ 	.word	0x00000a50


	//   ....[5]....
        /*010c*/ 	.word	0x00000a70


	//   ....[6]....
        /*0110*/ 	.word	0x00000ab0


	//   ....[7]....
        /*0114*/ 	.word	0x00000af0


	//   ....[8]....
        /*0118*/ 	.word	0x00000b40


	//   ....[9]....
        /*011c*/ 	.word	0x00000b80


	//   ....[10]....
        /*0120*/ 	.word	0x00000e80


	//   ....[11]....
        /*0124*/ 	.word	0x00000e90


	//   ....[12]....
        /*0128*/ 	.word	0x00000f10


	//   ....[13]....
        /*012c*/ 	.word	0x00000f30


	//   ....[14]....
        /*0130*/ 	.word	0x00000f70


	//   ....[15]....
        /*0134*/ 	.word	0x00000fb0


	//   ....[16]....
        /*0138*/ 	.word	0x00001010


	//   ....[17]....
        /*013c*/ 	.word	0x00001040


	//   ....[18]....
        /*0140*/ 	.word	0x00001080


	//   ....[19]....
        /*0144*/ 	.word	0x000010c0


	//   ....[20]....
        /*0148*/ 	.word	0x000021b0


	//   ....[21]....
        /*014c*/ 	.word	0x000021c0


	//   ....[22]....
        /*0150*/ 	.word	0x00002240


	//   ....[23]....
        /*0154*/ 	.word	0x00002250


	//   ....[24]....
        /*0158*/ 	.word	0x000022b0


	//   ....[25]....
        /*015c*/ 	.word	0x000022d0


	//   ....[26]....
        /*0160*/ 	.word	0x00002310


	//   ....[27]....
        /*0164*/ 	.word	0x00002340


	//   ....[28]....
        /*0168*/ 	.word	0x00002380


	//   ....[29]....
        /*016c*/ 	.word	0x000023e0


	//----- nvinfo : EIATTR_VRC_CTA_INIT_COUNT
	.align		4
.L_714:
        /*0170*/ 	.byte	0x02, 0x4a
	.zero		1
	.zero		1


	//----- nvinfo : EIATTR_EXIT_INSTR_OFFSETS
	.align		4
        /*0174*/ 	.byte	0x04, 0x1c
        /*0176*/ 	.short	(.L_716 - .L_715)


	//   ....[0]....
.L_715:
        /*0178*/ 	.word	0x00000080


	//   ....[1]....
        /*017c*/ 	.word	0x000000c0


	//   ....[2]....
        /*0180*/ 	.word	0x00002650


	//   ....[3]....
        /*0184*/ 	.word	0x000026b0


	//----- nvinfo : EIATTR_MAX_THREADS
	.align		4
.L_716:
        /*0188*/ 	.byte	0x04, 0x05
        /*018a*/ 	.short	(.L_718 - .L_717)
.L_717:
        /*018c*/ 	.word	0x00000200
        /*0190*/ 	.word	0x00000001
        /*0194*/ 	.word	0x00000001


	//----- nvinfo : EIATTR_CRS_STACK_SIZE
	.align		4
.L_718:
        /*0198*/ 	.byte	0x04, 0x1e
        /*019a*/ 	.short	(.L_720 - .L_719)
.L_719:
        /*019c*/ 	.word	0x00000000


	//----- nvinfo : EIATTR_CBANK_PARAM_SIZE
	.align		4
.L_720:
        /*01a0*/ 	.byte	0x03, 0x19
        /*01a2*/ 	.short	0x0021


	//----- nvinfo : EIATTR_PARAM_CBANK
	.align		4
        /*01a4*/ 	.byte	0x04, 0x0a
        /*01a6*/ 	.short	(.L_722 - .L_721)
	.align		4
.L_721:
        /*01a8*/ 	.word	index@(.nv.constant0._ZN3cub18CUB_300001_SM_10006detail6reduce28DeviceReduceSingleTileKernelINS2_10policy_hubIljN4cuda3std3__44plusIlEEE10Policy1000EPlSC_iS9_llNS7_10__identityEEEvT0_T1_T2_T3_T4_T6_)
        /*01ac*/ 	.short	0x0380
        /*01ae*/ 	.short	0x0021


	//----- nvinfo : EIATTR_SW_WAR
	.align		4
.L_722:
        /*01b0*/ 	.byte	0x04, 0x36
        /*01b2*/ 	.short	(.L_724 - .L_723)
.L_723:
        /*01b4*/ 	.word	0x00000008
.L_724:


//--------------------- .nv.info._ZN3cub18CUB_300001_SM_10006detail6reduce18DeviceReduceKernelINS2_10policy_hubIljN4cuda3std3__44plusIlEEE10Policy1000EN6thrust24THRUST_300001_SM_1000_NS18transform_iteratorI9is_activeNSD_10device_ptrIiEEllEEjS9_lNS7_10__identityEEEvT0_PT3_T1_NS0_13GridEvenShareISN_EET2_T4_ --------------------------
	.section	.nv.info._ZN3cub18CUB_300001_SM_10006detail6reduce18DeviceReduceKernelINS2_10policy_hubIljN4cuda3std3__44plusIlEEE10Policy1000EN6thrust24THRUST_300001_SM_1000_NS18transform_iteratorI9is_activeNSD_10device_ptrIiEEllEEjS9_lNS7_10__identityEEEvT0_PT3_T1_NS0_13GridEvenShareISN_EET2_T4_,"",@"SHT_CUDA_INFO"
	.sectionflags	@""
	.align	4


	//----- nvinfo : EIATTR_CUDA_API_VERSION
	.align		4
        /*0000*/ 	.byte	0x04, 0x37
        /*0002*/ 	.short	(.L_726 - .L_725)
.L_725:
        /*0004*/ 	.word	0x00000082


	//----- nvinfo : EIATTR_KPARAM_INFO
	.align		4
.L_726:
        /*0008*/ 	.byte	0x04, 0x17
        /*000a*/ 	.short	(.L_728 - .L_727)
.L_727:
        /*000c*/ 	.word	0x00000000
        /*0010*/ 	.short	0x0005
        /*0012*/ 	.short	0x0045
        /*0014*/ 	.byte	0x00, 0xf0, 0x05, 0x00


	//----- nvinfo : EIATTR_KPARAM_INFO
	.align		4
.L_728:
        /*0018*/ 	.byte	0x04, 0x17
        /*001a*/ 	.short	(.L_730 - .L_729)
.L_729:
        /*001c*/ 	.word	0x00000000
        /*0020*/ 	.short	0x0004
        /*0022*/ 	.short	0x0044
        /*0024*/ 	.byte	0x00, 0xf0, 0x05, 0x00


	//----- nvinfo : EIATTR_KPARAM_INFO
	.align		4
.L_730:
        /*0028*/ 	.byte	0x04, 0x17
        /*002a*/ 	.short	(.L_732 - .L_731)
.L_731:
        /*002c*/ 	.word	0x00000000
        /*0030*/ 	.short	0x0003
        /*0032*/ 	.short	0x001c
        /*0034*/ 	.byte	0x00, 0xf0, 0xa1, 0x00


	//----- nvinfo : EIATTR_KPARAM_INFO
	.align		4
.L_732:
        /*0038*/ 	.byte	0x04, 0x17
        /*003a*/ 	.short	(.L_734 - .L_733)
.L_733:
        /*003c*/ 	.word	0x00000000
        /*0040*/ 	.short	0x0002
        /*0042*/ 	.short	0x0018
        /*0044*/ 	.byte	0x00, 0xf0, 0x11, 0x00


	//----- nvinfo : EIATTR_KPARAM_INFO
	.align		4
.L_734:
        /*0048*/ 	.byte	0x04, 0x17
        /*004a*/ 	.short	(.L_736 - .L_735)
.L_735:
        /*004c*/ 	.word	0x00000000
        /*0050*/ 	.short	0x0001
        /*0052*/ 	.short	0x0010
        /*0054*/ 	.byte	0x00, 0xf5, 0x21, 0x00


	//----- nvinfo : EIATTR_KPARAM_INFO
	.align		4
.L_736:
        /*0058*/ 	.byte	0x04, 0x17
        /*005a*/ 	.short	(.L_738 - .L_737)
.L_737:
        /*005c*/ 	.word	0x00000000
        /*0060*/ 	.short	0x0000
        /*0062*/ 	.short	0x0000
        /*0064*/ 	.byte	0x00, 0xf0, 0x41, 0x00


	//----- nvinfo : EIATTR_SPARSE_MMA_MASK
	.align		4
.L_738:
        /*0068*/ 	.byte	0x03, 0x50
        /*006a*/ 	.short	0x0000


	//----- nvinfo : EIATTR_MAXREG_COUNT
	.align		4
        /*006c*/ 	.byte	0x03, 0x1b
        /*006e*/ 	.short	0x0080


	//----- nvinfo : EIATTR_NUM_BARRIERS
	.align		4
        /*0070*/ 	.byte	0x02, 0x4c
        /*0072*/ 	.byte	0x01
	.zero		1


	//----- nvinfo : EIATTR_MERCURY_ISA_VERSION
	.align		4
        /*0074*/ 	.byte	0x03, 0x5f
        /*0076*/ 	.short	0x0101


	//----- nvinfo : EIATTR_COOP_GROUP_MASK_REGIDS
	.align		4
        /*0078*/ 	.byte	0x04, 0x29
        /*007a*/ 	.short	(.L_740 - .L_739)


	//   ....[0]....
.L_739:
        /*007c*/ 	.word	0xffffffff


	//   ....[1]....
        /*0080*/ 	.word	0xffffffff


	//   ....[2]....
        /*0084*/ 	.word	0xffffffff


	//   ....[3]....
        /*0088*/ 	.word	0xffffffff


	//   ....[4]....
        /*008c*/ 	.word	0xffffffff


	//   ....[5]....
        /*0090*/ 	.word	0xffffffff


	//   ....[6]....
        /*0094*/ 	.word	0xffffffff


	//   ....[7]....
        /*0098*/ 	.word	0xffffffff


	//   ....[8]....
        /*009c*/ 	.word	0xffffffff


	//   ....[9]....
        /*00a0*/ 	.word	0xffffffff


	//   ....[10]....
        /*00a4*/ 	.word	0xffffffff


	//   ....[11]....
        /*00a8*/ 	.word	0xffffffff


	//   ....[12]....
        /*00ac*/ 	.word	0xffffffff


	//   ....[13]....
        /*00b0*/ 	.word	0xffffffff


	//   ....[14]....
        /*00b4*/ 	.word	0xffffffff


	//   ....[15]....
        /*00b8*/ 	.word	0xffffffff


	//   ....[16]....
        /*00bc*/ 	.word	0xffffffff


	//   ....[17]....
        /*00c0*/ 	.word	0xffffffff


	//   ....[18]....
        /*00c4*/ 	.word	0xffffffff


	//   ....[19]....
        /*00c8*/ 	.word	0xffffffff


	//   ....[20]....
        /*00cc*/ 	.word	0xffffffff


	//   ....[21]....
        /*00d0*/ 	.word	0xffffffff


	//   ....[22]....
        /*00d4*/ 	.word	0xffffffff


	//   ....[23]....
        /*00d8*/ 	.word	0xffffffff


	//   ....[24]....
        /*00dc*/ 	.word	0xffffffff


	//   ....[25]....
        /*00e0*/ 	.word	0xffffffff


	//   ....[26]....
        /*00e4*/ 	.word	0xffffffff


	//   ....[27]....
        /*00e8*/ 	.word	0xffffffff


	//   ....[28]....
        /*00ec*/ 	.word	0xffffffff


	//   ....[29]....
        /*00f0*/ 	.word	0xffffffff


	//----- nvinfo : EIATTR_COOP_GROUP_INSTR_OFFSETS
	.align		4
.L_740:
        /*00f4*/ 	.byte	0x04, 0x28
        /*00f6*/ 	.short	(.L_742 - .L_741)


	//   ....[0]....
.L_741:
        /*00f8*/ 	.word	0x00000fe0


	//   ....[1]....
        /*00fc*/ 	.word	0x00000ff0


	//   ....[2]....
        /*0100*/ 	.word	0x00001050


	//   ....[3]....
        /*0104*/ 	.word	0x00001070


	//   ....[4]....
        /*0108*/ 	.word	0x000010c0


	//   ....[5]....
        /*010c*/ 	.word	0x000010e0


	//   ....[6]....
        /*0110*/ 	.word	0x00001120


	//   ....[7]....
        /*0114*/ 	.word	0x00001160


	//   ....[8]....
        /*0118*/ 	.word	0x000011c0


	//   ....[9]....
        /*011c*/ 	.word	0x00001200


	//   ....[10]....
        /*0120*/ 	.word	0x000014f0


	//   ....[11]....
        /*0124*/ 	.word	0x00001500


	//   ....[12]....
        /*0128*/ 	.word	0x00001580


	//   ....[13]....
        /*012c*/ 	.word	0x000015b0


	//   ....[14]....
        /*0130*/ 	.word	0x00001600


	//   ....[15]....
        /*0134*/ 	.word	0x00001640


	//   ....[16]....
        /*0138*/ 	.word	0x00001680


	//   ....[17]....
        /*013c*/ 	.word	0x000016c0


	//   ....[18]....
        /*0140*/ 	.word	0x000016f0


	//   ....[19]....
        /*0144*/ 	.word	0x00001760


	//   ....[20]....
        /*0148*/ 	.word	0x000030f0


	//   ....[21]....
        /*014c*/ 	.word	0x00003100


	//   ....[22]....
        /*0150*/ 	.word	0x00003180


	//   ....[23]....
        /*0154*/ 	.word	0x00003190


	//   ....[24]....
        /*0158*/ 	.word	0x000031e0


	//   ....[25]....
        /*015c*/ 	.word	0x00003210


	//   ....[26]....
        /*0160*/ 	.word	0x00003250


	//   ....[27]....
        /*0164*/ 	.word	0x00003280


	//   ....[28]....
        /*0168*/ 	.word	0x000032c0


	//   ....[29]....
        /*016c*/ 	.word	0x00003320


	//----- nvinfo : EIATTR_VRC_CTA_INIT_COUNT
	.align		4
.L_742:
        /*0170*/ 	.byte	0x02, 0x4a
	.zero		1
	.zero		1


	//----- nvinfo : EIATTR_EXIT_INSTR_OFFSETS
	.align		4
        /*0174*/ 	.byte	0x04, 0x1c
        /*0176*/ 	.short	(.L_744 - .L_743)


	//   ....[0]....
.L_743:
        /*0178*/ 	.word	0x00003590


	//   ....[1]....
        /*017c*/ 	.word	0x000035d0


	//----- nvinfo : EIATTR_MAX_THREADS
	.align		4
.L_744:
        /*0180*/ 	.byte	0x04, 0x05
        /*0182*/ 	.short	(.L_746 - .L_745)
.L_745:
        /*0184*/ 	.word	0x00000200
        /*0188*/ 	.word	0x00000001
        /*018c*/ 	.word	0x00000001


	//----- nvinfo : EIATTR_CRS_STACK_SIZE
	.align		4
.L_746:
        /*0190*/ 	.byte	0x04, 0x1e
        /*0192*/ 	.short	(.L_748 - .L_747)
.L_747:
        /*0194*/ 	.word	0x00000000


	//----- nvinfo : EIATTR_CBANK_PARAM_SIZE
	.align		4
.L_748:
        /*0198*/ 	.byte	0x03, 0x19
        /*019a*/ 	.short	0x0046


	//----- nvinfo : EIATTR_PARAM_CBANK
	.align		4
        /*019c*/ 	.byte	0x04, 0x0a
        /*019e*/ 	.short	(.L_750 - .L_749)
	.align		4
.L_749:
        /*01a0*/ 	.word	index@(.nv.constant0._ZN3cub18CUB_300001_SM_10006detail6reduce18DeviceReduceKernelINS2_10policy_hubIljN4cuda3std3__44plusIlEEE10Policy1000EN6thrust24THRUST_300001_SM_1000_NS18transform_iteratorI9is_activeNSD_10device_ptrIiEEllEEjS9_lNS7_10__identityEEEvT0_PT3_T1_NS0_13GridEvenShareISN_EET2_T4_)
        /*01a4*/ 	.short	0x0380
        /*01a6*/ 	.short	0x0046


	//----- nvinfo : EIATTR_SW_WAR
	.align		4
.L_750:
        /*01a8*/ 	.byte	0x04, 0x36
        /*01aa*/ 	.short	(.L_752 - .L_751)
.L_751:
        /*01ac*/ 	.word	0x00000008
.L_752:


//--------------------- .nv.info._ZN3cub18CUB_300001_SM_10006detail6reduce28DeviceReduceSingleTileKernelINS2_10policy_hubIljN4cuda3std3__44plusIlEEE10Policy1000EN6thrust24THRUST_300001_SM_1000_NS18transform_iteratorI9is_activeNSD_10device_ptrIiEEllEEPljS9_llNS7_10__identityEEEvT0_T1_T2_T3_T4_T6_ --------------------------
	.section	.nv.info._ZN3cub18CUB_300001_SM_10006detail6reduce28DeviceReduceSingleTileKernelINS2_10policy_hubIljN4cuda3std3__44plusIlEEE10Policy1000EN6thrust24THRUST_300001_SM_1000_NS18transform_iteratorI9is_activeNSD_10device_ptrIiEEllEEPljS9_llNS7_10__identityEEEvT0_T1_T2_T3_T4_T6_,"",@"SHT_CUDA_INFO"
	.sectionflags	@""
	.align	4


	//----- nvinfo : EIATTR_CUDA_API_VERSION
	.align		4
        /*0000*/ 	.byte	0x04, 0x37
        /*0002*/ 	.short	(.L_754 - .L_753)
.L_753:
        /*0004*/ 	.word	0x00000082


	//----- nvinfo : EIATTR_KPARAM_INFO
	.align		4
.L_754:
        /*0008*/ 	.byte	0x04, 0x17
        /*000a*/ 	.short	(.L_756 - .L_755)
.L_755:
        /*000c*/ 	.word	0x00000000
        /*0010*/ 	.short	0x0005
        /*0012*/ 	.short	0x0028
        /*0014*/ 	.byte	0x00, 0xf0, 0x05, 0x00


	//----- nvinfo : EIATTR_KPARAM_INFO
	.align		4
.L_756:
        /*0018*/ 	.byte	0x04, 0x17
        /*001a*/ 	.short	(.L_758 - .L_757)
.L_757:
        /*001c*/ 	.word	0x00000000
        /*0020*/ 	.short	0x0004
        /*0022*/ 	.short	0x0020
        /*0024*/ 	.byte	0x00, 0xf0, 0x21, 0x00


	//----- nvinfo : EIATTR_KPARAM_INFO
	.align		4
.L_758:
        /*0028*/ 	.byte	0x04, 0x17
        /*002a*/ 	.short	(.L_760 - .L_759)
.L_759:
        /*002c*/ 	.word	0x00000000
        /*0030*/ 	.short	0x0003
        /*0032*/ 	.short	0x001c
        /*0034*/ 	.byte	0x00, 0xf0, 0x05, 0x00


	//----- nvinfo : EIATTR_KPARAM_INFO
	.align		4
.L_760:
        /*0038*/ 	.byte	0x04, 0x17
        /*003a*/ 	.short	(.L_762 - .L_761)
.L_761:
        /*003c*/ 	.word	0x00000000
        /*0040*/ 	.short	0x0002
        /*0042*/ 	.short	0x0018
        /*0044*/ 	.byte	0x00, 0xf0, 0x11, 0x00


	//----- nvinfo : EIATTR_KPARAM_INFO
	.align		4
.L_762:
        /*0048*/ 	.byte	0x04, 0x17
        /*004a*/ 	.short	(.L_764 - .L_763)
.L_763:
        /*004c*/ 	.word	0x00000000
        /*0050*/ 	.short	0x0001
        /*0052*/ 	.short	0x0010
        /*0054*/ 	.byte	0x00, 0xf5, 0x21, 0x00


	//----- nvinfo : EIATTR_KPARAM_INFO
	.align		4
.L_764:
        /*0058*/ 	.byte	0x04, 0x17
        /*005a*/ 	.short	(.L_766 - .L_765)
.L_765:
        /*005c*/ 	.word	0x00000000
        /*0060*/ 	.short	0x0000
        /*0062*/ 	.short	0x0000
        /*0064*/ 	.byte	0x00, 0xf0, 0x41, 0x00


	//----- nvinfo : EIATTR_SPARSE_MMA_MASK
	.align		4
.L_766:
        /*0068*/ 	.byte	0x03, 0x50
        /*006a*/ 	.short	0x0000


	//----- nvinfo : EIATTR_MAXREG_COUNT
	.align		4
        /*006c*/ 	.byte	0x03, 0x1b
        /*006e*/ 	.short	0x0080


	//----- nvinfo : EIATTR_NUM_BARRIERS
	.align		4
        /*0070*/ 	.byte	0x02, 0x4c
        /*0072*/ 	.byte	0x01
	.zero		1


	//----- nvinfo : EIATTR_MERCURY_ISA_VERSION
	.align		4
        /*0074*/ 	.byte	0x03, 0x5f
        /*0076*/ 	.short	0x0101


	//----- nvinfo : EIATTR_COOP_GROUP_MASK_REGIDS
	.align		4
        /*0078*/ 	.byte	0x04, 0x29
        /*007a*/ 	.short	(.L_768 - .L_767)


	//   ....[0]....
.L_767:
        /*007c*/ 	.word	0xffffffff


	//   ....[1]....
        /*0080*/ 	.word	0xffffffff


	//   ....[2]....
        /*0084*/ 	.word	0xffffffff


	//   ....[3]....
        /*0088*/ 	.word	0xffffffff


	//   ....[4]....
        /*008c*/ 	.word	0xffffffff


	//   ....[5]....
        /*0090*/ 	.word	0xffffffff


	//   ....[6]....
        /*0094*/ 	.word	0xffffffff


	//   ....[7]....
        /*0098*/ 	.word	0xffffffff


	//   ....[8]....
        /*009c*/ 	.word	0xffffffff


	//   ....[9]....
        /*00a0*/ 	.word	0xffffffff


	//   ....[10]....
        /*00a4*/ 	.word	0xffffffff


	//   ....[11]....
        /*00a8*/ 	.word	0xffffffff


	//   ....[12]....
        /*00ac*/ 	.word	0xffffffff


	//   ....[13]....
        /*00b0*/ 	.word	0xffffffff


	//   ....[14]....
        /*00b4*/ 	.word	0xffffffff


	//   ....[15]....
        /*00b8*/ 	.word	0xffffffff


	//   ....[16]....
        /*00bc*/ 	.word	0xffffffff


	//   ....[17]....
        /*00c0*/ 	.word	0xffffffff


	//   ....[18]....
        /*00c4*/ 	.word	0xffffffff


	//   ....[19]....
        /*00c8*/ 	.word	0xffffffff


	//   ....[20]....
        /*00cc*/ 	.word	0xffffffff


	//   ....[21]....
        /*00d0*/ 	.word	0xffffffff


	//   ....[22]....
        /*00d4*/ 	.word	0xffffffff


	//   ....[23]....
        /*00d8*/ 	.word	0xffffffff


	//   ....[24]....
        /*00dc*/ 	.word	0xffffffff


	//   ....[25]....
        /*00e0*/ 	.word	0xffffffff


	//   ....[26]....
        /*00e4*/ 	.word	0xffffffff


	//   ....[27]....
        /*00e8*/ 	.word	0xffffffff


	//   ....[28]....
        /*00ec*/ 	.word	0xffffffff


	//   ....[29]....
        /*00f0*/ 	.word	0xffffffff


	//----- nvinfo : EIATTR_COOP_GROUP_INSTR_OFFSETS
	.align		4
.L_768:
        /*00f4*/ 	.byte	0x04, 0x28
        /*00f6*/ 	.short	(.L_770 - .L_769)


	//   ....[0]....
.L_769:
        /*00f8*/ 	.word	0x00000cd0


	//   ....[1]....
        /*00fc*/ 	.word	0x00000ce0


	//   ....[2]....
        /*0100*/ 	.word	0x00000d40


	//   ....[3]....
        /*0104*/ 	.word	0x00000d60


	//   ....[4]....
        /*0108*/ 	.word	0x00000db0


	//   ....[5]....
        /*010c*/ 	.word	0x00000dd0


	//   ....[6]....
        /*0110*/ 	.word	0x00000e10


	//   ....[7]....
        /*0114*/ 	.word	0x00000e50


	//   ....[8]....
        /*0118*/ 	.word	0x00000ea0


	//   ....[9]....
        /*011c*/ 	.word	0x00000ee0


	//   ....[10]....
        /*0120*/ 	.word	0x000011e0


	//   ....[11]....
        /*0124*/ 	.word	0x000011f0


	//   ....[12]....
        /*0128*/ 	.word	0x00001270


	//   ....[13]....
        /*012c*/ 	.word	0x00001290


	//   ....[14]....
        /*0130*/ 	.word	0x000012e0


	//   ....[15]....
        /*0134*/ 	.word	0x00001330


	//   ....[16]....
        /*0138*/ 	.word	0x00001370


	//   ....[17]....
        /*013c*/ 	.word	0x000013a0


	//   ....[18]....
        /*0140*/ 	.word	0x000013e0


	//   ....[19]....
        /*0144*/ 	.word	0x00001420


	//   ....[20]....
        /*0148*/ 	.word	0x00002c60


	//   ....[21]....
        /*014c*/ 	.word	0x00002c70


	//   ....[22]....
        /*0150*/ 	.word	0x00002cf0


	//   ....[23]....
        /*0154*/ 	.word	0x00002d00


	//   ....[24]....
        /*0158*/ 	.word	0x00002d60


	//   ....[25]....
        /*015c*/ 	.word	0x00002d80


	//   ....[26]....
        /*0160*/ 	.word	0x00002dc0


	//   ....[27]....
        /*0164*/ 	.word	0x00002df0


	//   ....[28]....
        /*0168*/ 	.word	0x00002e40


	//   ....[29]....
        /*016c*/ 	.word	0x00002e90


	//----- nvinfo : EIATTR_VRC_CTA_INIT_COUNT
	.align		4
.L_770:
        /*0170*/ 	.byte	0x02, 0x4a
	.zero		1
	.zero		1


	//----- nvinfo : EIATTR_EXIT_INSTR_OFFSETS
	.align		4
        /*0174*/ 	.byte	0x04, 0x1c
        /*0176*/ 	.short	(.L_772 - .L_771)


	//   ....[0]....
.L_771:
        /*0178*/ 	.word	0x00000080


	//   ....[1]....
        /*017c*/ 	.word	0x000000c0


	//   ....[2]....
        /*0180*/ 	.word	0x00003100


	//   ....[3]....
        /*0184*/ 	.word	0x00003160


	//----- nvinfo : EIATTR_MAX_THREADS
	.align		4
.L_772:
        /*0188*/ 	.byte	0x04, 0x05
        /*018a*/ 	.short	(.L_774 - .L_773)
.L_773:
        /*018c*/ 	.word	0x00000200
        /*0190*/ 	.word	0x00000001
        /*0194*/ 	.word	0x00000001


	//----- nvinfo : EIATTR_CRS_STACK_SIZE
	.align		4
.L_774:
        /*0198*/ 	.byte	0x04, 0x1e
        /*019a*/ 	.short	(.L_776 - .L_775)
.L_775:
        /*019c*/ 	.word	0x00000000


	//----- nvinfo : EIATTR_CBANK_PARAM_SIZE
	.align		4
.L_776:
        /*01a0*/ 	.byte	0x03, 0x19
        /*01a2*/ 	.short	0x0029


	//----- nvinfo : EIATTR_PARAM_CBANK
	.align		4
        /*01a4*/ 	.byte	0x04, 0x0a
        /*01a6*/ 	.short	(.L_778 - .L_777)
	.align		4
.L_777:
        /*01a8*/ 	.word	index@(.nv.constant0._ZN3cub18CUB_300001_SM_10006detail6reduce28DeviceReduceSingleTileKernelINS2_10policy_hubIljN4cuda3std3__44plusIlEEE10Policy1000EN6thrust24THRUST_300001_SM_1000_NS18transform_iteratorI9is_activeNSD_10device_ptrIiEEllEEPljS9_llNS7_10__identityEEEvT0_T1_T2_T3_T4_T6_)
        /*01ac*/ 	.short	0x0380
        /*01ae*/ 	.short	0x0029


	//----- nvinfo : EIATTR_SW_WAR
	.align		4
.L_778:
        /*01b0*/ 	.byte	0x04, 0x36
        /*01b2*/ 	.short	(.L_780 - .L_779)
.L_779:
        /*01b4*/ 	.word	0x00000008
.L_780:


//--------------------- .nv.info._ZN3cub18CUB_300001_SM_10006detail9transform16transform_kernelINS2_10policy_hubILb0EN4cuda3std3__45tupleIJN6thrust24THRUST_300001_SM_1000_NS20permutation_iteratorINSA_10device_ptrIiEESD_EESE_EEEE10policy1000ElNS7_5minusIiEESD_JSE_SE_EEEvT0_iT1_T2_DpNS2_10kernel_argIT3_EE --------------------------
	.section	.nv.info._ZN3cub18CUB_300001_SM_10006detail9transform16transform_kernelINS2_10policy_hubILb0EN4cuda3std3__45tupleIJN6thrust24THRUST_300001_SM_1000_NS20permutation_iteratorINSA_10device_ptrIiEESD_EESE_EEEE10policy1000ElNS7_5minusIiEESD_JSE_SE_EEEvT0_iT1_T2_DpNS2_10kernel_argIT3_EE,"",@"SHT_CUDA_INFO"
	.sectionflags	@""
	.align	4


	//----- nvinfo : EIATTR_CUDA_API_VERSION
	.align		4
        /*0000*/ 	.byte	0x04, 0x37
        /*0002*/ 	.short	(.L_782 - .L_781)
.L_781:
        /*0004*/ 	.word	0x00000082


	//----- nvinfo : EIATTR_KPARAM_INFO
	.align		4
.L_782:
        /*0008*/ 	.byte	0x04, 0x17
        /*000a*/ 	.short	(.L_784 - .L_783)
.L_783:
        /*000c*/ 	.word	0x00000000
        /*0010*/ 	.short	0x0005
        /*0012*/ 	.short	0x0028
        /*0014*/ 	.byte	0x00, 0xf0, 0x41, 0x00


	//----- nvinfo : EIATTR_KPARAM_INFO
	.align		4
.L_784:
        /*0018*/ 	.byte	0x04, 0x17
        /*001a*/ 	.short	(.L_786 - .L_785)
.L_785:
        /*001c*/ 	.word	0x00000000
        /*0020*/ 	.short	0x0004
        /*0022*/ 	.short	0x0018
        /*0024*/ 	.byte	0x00, 0xf0, 0x41, 0x00


	//----- nvinfo : EIATTR_KPARAM_INFO
	.align		4
.L_786:
        /*0028*/ 	.byte	0x04, 0x17
        /*002a*/ 	.short	(.L_788 - .L_787)
.L_787:
        /*002c*/ 	.word	0x00000000
        /*0030*/ 	.short	0x0003
        /*0032*/ 	.short	0x0010
        /*0034*/ 	.byte	0x00, 0xf0, 0x21, 0x00


	//----- nvinfo : EIATTR_KPARAM_INFO
	.align		4
.L_788:
        /*0038*/ 	.byte	0x04, 0x17
        /*003a*/ 	.short	(.L_790 - .L_789)
.L_789:
        /*003c*/ 	.word	0x00000000
        /*0040*/ 	.short	0x0002
        /*0042*/ 	.short	0x000c
        /*0044*/ 	.byte	0x00, 0xf0, 0x05, 0x00


	//----- nvinfo : EIATTR_KPARAM_INFO
	.align		4
.L_790:
        /*0048*/ 	.byte	0x04, 0x17
        /*004a*/ 	.short	(.L_792 - .L_791)
.L_791:
        /*004c*/ 	.word	0x00000000
        /*0050*/ 	.short	0x0001
        /*0052*/ 	.short	0x0008
        /*0054*/ 	.byte	0x00, 0xf0, 0x11, 0x00


	//----- nvinfo : EIATTR_KPARAM_INFO
	.align		4
.L_792:
        /*0058*/ 	.byte	0x04, 0x17
        /*005a*/ 	.short	(.L_794 - .L_793)
.L_793:
        /*005c*/ 	.word	0x00000000
        /*0060*/ 	.short	0x0000
        /*0062*/ 	.short	0x0000
        /*0064*/ 	.byte	0x00, 0xf0, 0x21, 0x00


	//----- nvinfo : EIATTR_SPARSE_MMA_MASK
	.align		4
.L_794:
        /*0068*/ 	.byte	0x03, 0x50
        /*006a*/ 	.short	0x0000


	//----- nvinfo : EIATTR_MAXREG_COUNT
	.align		4
        /*006c*/ 	.byte	0x03, 0x1b
        /*006e*/ 	.short	0x00ff


	//----- nvinfo : EIATTR_MERCURY_ISA_VERSION
	.align		4
        /*0070*/ 	.byte	0x03, 0x5f
        /*0072*/ 	.short	0x0101


	//----- nvinfo : EIATTR_VRC_CTA_INIT_COUNT
	.align		4
        /*0074*/ 	.byte	0x02, 0x4a
	.zero		1
	.zero		1


	//----- nvinfo : EIATTR_EXIT_INSTR_OFFSETS
	.align		4
        /*0078*/ 	.byte	0x04, 0x1c
        /*007a*/ 	.short	(.L_796 - .L_795)


	//   ....[0]....
.L_795:
        /*007c*/ 	.word	0x000001e0


	//   ....[1]....
        /*0080*/ 	.word	0x00000fa0


	//   ....[2]....
        /*0084*/ 	.word	0x000013d0


	//   ....[3]....
        /*0088*/ 	.word	0x00001610


	//   ....[4]....
        /*008c*/ 	.word	0x00001640


	//   ....[5]....
        /*0090*/ 	.word	0x00001720


	//   ....[6]....
        /*0094*/ 	.word	0x00001740


	//   ....[7]....
        /*0098*/ 	.word	0x00001e30


	//   ....[8]....
        /*009c*/ 	.word	0x000020f0


	//   ....[9]....
        /*00a0*/ 	.word	0x000022b0


	//   ....[10]....
        /*00a4*/ 	.word	0x000023a0


	//----- nvinfo : EIATTR_MAX_THREADS
	.align		4
.L_796:
        /*00a8*/ 	.byte	0x04, 0x05
        /*00aa*/ 	.short	(.L_798 - .L_797)
.L_797:
        /*00ac*/ 	.word	0x00000080
        /*00b0*/ 	.word	0x00000001
        /*00b4*/ 	.word	0x00000001


	//----- nvinfo : EIATTR_CRS_STACK_SIZE
	.align		4
.L_798:
        /*00b8*/ 	.byte	0x04, 0x1e
        /*00ba*/ 	.short	(.L_800 - .L_799)
.L_799:
        /*00bc*/ 	.word	0x00000000


	//----- nvinfo : EIATTR_CBANK_PARAM_SIZE
	.align		4
.L_800:
        /*00c0*/ 	.byte	0x03, 0x19
        /*00c2*/ 	.short	0x0038


	//----- nvinfo : EIATTR_PARAM_CBANK
	.align		4
        /*00c4*/ 	.byte	0x04, 0x0a
        /*00c6*/ 	.short	(.L_802 - .L_801)
	.align		4
.L_801:
        /*00c8*/ 	.word	index@(.nv.constant0._ZN3cub18CUB_300001_SM_10006detail9transform16transform_kernelINS2_10policy_hubILb0EN4cuda3std3__45tupleIJN6thrust24THRUST_300001_SM_1000_NS20permutation_iteratorINSA_10device_ptrIiEESD_EESE_EEEE10policy1000ElNS7_5minusIiEESD_JSE_SE_EEEvT0_iT1_T2_DpNS2_10kernel_argIT3_EE)
        /*00cc*/ 	.short	0x0380
        /*00ce*/ 	.short	0x0038


	//----- nvinfo : EIATTR_SW_WAR
	.align		4
.L_802:
        /*00d0*/ 	.byte	0x04, 0x36
        /*00d2*/ 	.short	(.L_804 - .L_803)
.L_803:
        /*00d4*/ 	.word	0x00000008
.L_804:


//--------------------- .nv.info._ZN3cub18CUB_300001_SM_10006detail9transform16transform_kernelINS2_10policy_hubILb0EN4cuda3std3__45tupleIJN6thrust24THRUST_300001_SM_1000_NS20permutation_iteratorINSA_10device_ptrIiEESD_EESE_EEEE10policy1000EiNS7_5minusIiEESD_JSE_SE_EEEvT0_iT1_T2_DpNS2_10kernel_argIT3_EE --------------------------
	.section	.nv.info._ZN3cub18CUB_300001_SM_10006detail9transform16transform_kernelINS2_10policy_hubILb0EN4cuda3std3__45tupleIJN6thrust24THRUST_300001_SM_1000_NS20permutation_iteratorINSA_10device_ptrIiEESD_EESE_EEEE10policy1000EiNS7_5minusIiEESD_JSE_SE_EEEvT0_iT1_T2_DpNS2_10kernel_argIT3_EE,"",@"SHT_CUDA_INFO"
	.sectionflags	@""
	.align	4


	//----- nvinfo : EIATTR_CUDA_API_VERSION
	.align		4
        /*0000*/ 	.byte	0x04, 0x37
        /*0002*/ 	.short	(.L_806 - .L_805)
.L_805:
        /*0004*/ 	.word	0x00000082


	//----- nvinfo : EIATTR_KPARAM_INFO
	.align		4
.L_806:
        /*0008*/ 	.byte	0x04, 0x17
        /*000a*/ 	.short	(.L_808 - .L_807)
.L_807:
        /*000c*/ 	.word	0x00000000
        /*0010*/ 	.short	0x0005
        /*0012*/ 	.short	0x0028
        /*0014*/ 	.byte	0x00, 0xf0, 0x41, 0x00


	//----- nvinfo : EIATTR_KPARAM_INFO
	.align		4
.L_808:
        /*0018*/ 	.byte	0x04, 0x17
        /*001a*/ 	.short	(.L_810 - .L_809)
.L_809:
        /*001c*/ 	.word	0x00000000
        /*0020*/ 	.short	0x0004
        /*0022*/ 	.short	0x0018
        /*0024*/ 	.byte	0x00, 0xf0, 0x41, 0x00


	//----- nvinfo : EIATTR_KPARAM_INFO
	.align		4
.L_810:
        /*0028*/ 	.byte	0x04, 0x17
        /*002a*/ 	.short	(.L_812 - .L_811)
.L_811:
        /*002c*/ 	.word	0x00000000
        /*0030*/ 	.short	0x0003
        /*0032*/ 	.short	0x0010
        /*0034*/ 	.byte	0x00, 0xf0, 0x21, 0x00


	//----- nvinfo : EIATTR_KPARAM_INFO
	.align		4
.L_812:
        /*0038*/ 	.byte	0x04, 0x17
        /*003a*/ 	.short	(.L_814 - .L_813)
.L_813:
        /*003c*/ 	.word	0x00000000
        /*0040*/ 	.short	0x0002
        /*0042*/ 	.short	0x0008
        /*0044*/ 	.byte	0x00, 0xf0, 0x05, 0x00


	//----- nvinfo : EIATTR_KPARAM_INFO
	.align		4
.L_814:
        /*0048*/ 	.byte	0x04, 0x17
        /*004a*/ 	.short	(.L_816 - .L_815)
.L_815:
        /*004c*/ 	.word	0x00000000
        /*0050*/ 	.short	0x0001
        /*0052*/ 	.short	0x0004
        /*0054*/ 	.byte	0x00, 0xf0, 0x11, 0x00


	//----- nvinfo : EIATTR_KPARAM_INFO
	.align		4
.L_816:
        /*0058*/ 	.byte	0x04, 0x17
        /*005a*/ 	.short	(.L_818 - .L_817)
.L_817:
        /*005c*/ 	.word	0x00000000
        /*0060*/ 	.short	0x0000
        /*0062*/ 	.short	0x0000
        /*0064*/ 	.byte	0x00, 0xf0, 0x11, 0x00


	//----- nvinfo : EIATTR_SPARSE_MMA_MASK
	.align		4
.L_818:
        /*0068*/ 	.byte	0x03, 0x50
        /*006a*/ 	.short	0x0000


	//----- nvinfo : EIATTR_MAXREG_COUNT
	.align		4
        /*006c*/ 	.byte	0x03, 0x1b
        /*006e*/ 	.short	0x00ff


	//----- nvinfo : EIATTR_MERCURY_ISA_VERSION
	.align		4
        /*0070*/ 	.byte	0x03, 0x5f
        /*0072*/ 	.short	0x0101


	//----- nvinfo : EIATTR_VRC_CTA_INIT_COUNT
	.align		4
        /*0074*/ 	.byte	0x02, 0x4a
	.zero		1
	.zero		1


	//----- nvinfo : EIATTR_EXIT_INSTR_OFFSETS
	.align		4
        /*0078*/ 	.byte	0x04, 0x1c
        /*007a*/ 	.short	(.L_820 - .L_819)


	//   ....[0]....
.L_819:
        /*007c*/ 	.word	0x00000180


	//   ....[1]....
        /*0080*/ 	.word	0x00000880


	//   ....[2]....
        /*0084*/ 	.word	0x00000b80


	//   ....[3]....
        /*0088*/ 	.word	0x00000d70


	//   ....[4]....
        /*008c*/ 	.word	0x00000e90


	//   ....[5]....
        /*0090*/ 	.word	0x00000ec0


	//   ....[6]....
        /*0094*/ 	.word	0x00001660


	//   ....[7]....
        /*0098*/ 	.word	0x00001b00


	//   ....[8]....
        /*009c*/ 	.word	0x00001d70


	//   ....[9]....
        /*00a0*/ 	.word	0x00001da0


	//   ....[10]....
        /*00a4*/ 	.word	0x00001ea0


	//----- nvinfo : EIATTR_MAX_THREADS
	.align		4
.L_820:
        /*00a8*/ 	.byte	0x04, 0x05
        /*00aa*/ 	.short	(.L_822 - .L_821)
.L_821:
        /*00ac*/ 	.word	0x00000080
        /*00b0*/ 	.word	0x00000001
        /*00b4*/ 	.word	0x00000001


	//----- nvinfo : EIATTR_CRS_STACK_SIZE
	.align		4
.L_822:
        /*00b8*/ 	.byte	0x04, 0x1e
        /*00ba*/ 	.short	(.L_824 - .L_823)
.L_823:
        /*00bc*/ 	.word	0x00000000


	//----- nvinfo : EIATTR_CBANK_PARAM_SIZE
	.align		4
.L_824:
        /*00c0*/ 	.byte	0x03, 0x19
        /*00c2*/ 	.short	0x0038


	//----- nvinfo : EIATTR_PARAM_CBANK
	.align		4
        /*00c4*/ 	.byte	0x04, 0x0a
        /*00c6*/ 	.short	(.L_826 - .L_825)
	.align		4
.L_825:
        /*00c8*/ 	.word	index@(.nv.constant0._ZN3cub18CUB_300001_SM_10006detail9transform16transform_kernelINS2_10policy_hubILb0EN4cuda3std3__45tupleIJN6thrust24THRUST_300001_SM_1000_NS20permutation_iteratorINSA_10device_ptrIiEESD_EESE_EEEE10policy1000EiNS7_5minusIiEESD_JSE_SE_EEEvT0_iT1_T2_DpNS2_10kernel_argIT3_EE)
        /*00cc*/ 	.short	0x0380
        /*00ce*/ 	.short	0x0038


	//----- nvinfo : EIATTR_SW_WAR
	.align		4
.L_826:
        /*00d0*/ 	.byte	0x04, 0x36
        /*00d2*/ 	.short	(.L_828 - .L_827)
.L_827:
        /*00d4*/ 	.word	0x00000008
.L_828:


//--------------------- .nv.info._ZN3cub18CUB_300001_SM_10006detail9transform16transform_kernelINS2_10policy_hubILb1EN4cuda3std3__45tupleIJN6thrust24THRUST_300001_SM_1000_NS17counting_iteratorIiNSA_11use_defaultESC_SC_EEEEEE10policy1000ElNS7_10__identityENSA_20permutation_iteratorINSA_10device_ptrIiEESK_EEJSD_EEEvT0_iT1_T2_DpNS2_10kernel_argIT3_EE --------------------------
	.section	.nv.info._ZN3cub18CUB_300001_SM_10006detail9transform16transform_kernelINS2_10policy_hubILb1EN4cuda3std3__45tupleIJN6thrust24THRUST_300001_SM_1000_NS17counting_iteratorIiNSA_11use_defaultESC_SC_EEEEEE10policy1000ElNS7_10__identityENSA_20permutation_iteratorINSA_10device_ptrIiEESK_EEJSD_EEEvT0_iT1_T2_DpNS2_10kernel_argIT3_EE,"",@"SHT_CUDA_INFO"
	.sectionflags	@""
	.align	4


	//----- nvinfo : EIATTR_CUDA_API_VERSION
	.align		4
        /*0000*/ 	.byte	0x04, 0x37
        /*0002*/ 	.short	(.L_830 - .L_829)
.L_829:
        /*0004*/ 	.word	0x00000082


	//----- nvinfo : EIATTR_KPARAM_INFO
	.align		4
.L_830:
        /*0008*/ 	.byte	0x04, 0x17
        /*000a*/ 	.short	(.L_832 - .L_831)
.L_831:
        /*000c*/ 	.word	0x00000000
        /*0010*/ 	.short	0x0004
        /*0012*/ 	.short	0x0020
        /*0014*/ 	.byte	0x00, 0xf0, 0x41, 0x00


	//----- nvinfo : EIATTR_KPARAM_INFO
	.align		4
.L_832:
        /*0018*/ 	.byte	0x04, 0x17
        /*001a*/ 	.short	(.L_834 - .L_833)
.L_833:
        /*001c*/ 	.word	0x00000000
        /*0020*/ 	.short	0x0003
        /*0022*/ 	.short	0x0010
        /*0024*/ 	.byte	0x00, 0xf0, 0x41, 0x00


	//----- nvinfo : EIATTR_KPARAM_INFO
	.align		4
.L_834:
        /*0028*/ 	.byte	0x04, 0x17
        /*002a*/ 	.short	(.L_836 - .L_835)
.L_835:
        /*002c*/ 	.word	0x00000000
        /*0030*/ 	.short	0x0002
        /*0032*/ 	.short	0x000c
        /*0034*/ 	.byte	0x00, 0xf0, 0x05, 0x00


	//----- nvinfo : EIATTR_KPARAM_INFO
	.align		4
.L_836:
        /*0038*/ 	.byte	0x04, 0x17
        /*003a*/ 	.short	(.L_838 - .L_837)
.L_837:
        /*003c*/ 	.word	0x00000000
        /*0040*/ 	.short	0x0001
        /*0042*/ 	.short	0x0008
        /*0044*/ 	.byte	0x00, 0xf0, 0x11, 0x00


	//----- nvinfo : EIATTR_KPARAM_INFO
	.align		4
.L_838:
        /*0048*/ 	.byte	0x04, 0x17
        /*004a*/ 	.short	(.L_840 - .L_839)
.L_839:
        /*004c*/ 	.word	0x00000000
        /*0050*/ 	.short	0x0000
        /*0052*/ 	.short	0x0000
        /*0054*/ 	.byte	0x00, 0xf0, 0x21, 0x00


	//----- nvinfo : EIATTR_SPARSE_MMA_MASK
	.align		4
.L_840:
        /*0058*/ 	.byte	0x03, 0x50
        /*005a*/ 	.short	0x0000


	//----- nvinfo : EIATTR_MAXREG_COUNT
	.align		4
        /*005c*/ 	.byte	0x03, 0x1b
        /*005e*/ 	.short	0x00ff


	//----- nvinfo : EIATTR_MERCURY_ISA_VERSION
	.align		4
        /*0060*/ 	.byte	0x03, 0x5f
        /*0062*/ 	.short	0x0101


	//----- nvinfo : EIATTR_VRC_CTA_INIT_COUNT
	.align		4
        /*0064*/ 	.byte	0x02, 0x4a
	.zero		1
	.zero		1


	//----- nvinfo : EIATTR_EXIT_INSTR_OFFSETS
	.align		4
        /*0068*/ 	.byte	0x04, 0x1c
        /*006a*/ 	.short	(.L_842 - .L_841)


	//   ....[0]....
.L_841:
        /*006c*/ 	.word	0x00000170


	//   ....[1]....
        /*0070*/ 	.word	0x000009e0


	//   ....[2]....
        /*0074*/ 	.word	0x00000c20


	//   ....[3]....
        /*0078*/ 	.word	0x00000d70


	//   ....[4]....
        /*007c*/ 	.word	0x00000da0


	//   ....[5]....
        /*0080*/ 	.word	0x00000e10


	//   ....[6]....
        /*0084*/ 	.word	0x00000e30


	//   ....[7]....
        /*0088*/ 	.word	0x00001400


	//   ....[8]....
        /*008c*/ 	.word	0x00001690


	//   ....[9]....
        /*0090*/ 	.word	0x00001820


	//   ....[10]....
        /*0094*/ 	.word	0x000018e0


	//----- nvinfo : EIATTR_MAX_THREADS
	.align		4
.L_842:
        /*0098*/ 	.byte	0x04, 0x05
        /*009a*/ 	.short	(.L_844 - .L_843)
.L_843:
        /*009c*/ 	.word	0x00000080
        /*00a0*/ 	.word	0x00000001
        /*00a4*/ 	.word	0x00000001


	//----- nvinfo : EIATTR_CRS_STACK_SIZE
	.align		4
.L_844:
        /*00a8*/ 	.byte	0x04, 0x1e
        /*00aa*/ 	.short	(.L_846 - .L_845)
.L_845:
        /*00ac*/ 	.word	0x00000000


	//----- nvinfo : EIATTR_CBANK_PARAM_SIZE
	.align		4
.L_846:
        /*00b0*/ 	.byte	0x03, 0x19
        /*00b2*/ 	.short	0x0030


	//----- nvinfo : EIATTR_PARAM_CBANK
	.align		4
        /*00b4*/ 	.byte	0x04, 0x0a
        /*00b6*/ 	.short	(.L_848 - .L_847)
	.align		4
.L_847:
        /*00b8*/ 	.word	index@(.nv.constant0._ZN3cub18CUB_300001_SM_10006detail9transform16transform_kernelINS2_10policy_hubILb1EN4cuda3std3__45tupleIJN6thrust24THRUST_300001_SM_1000_NS17counting_iteratorIiNSA_11use_defaultESC_SC_EEEEEE10policy1000ElNS7_10__identityENSA_20permutation_iteratorINSA_10device_ptrIiEESK_EEJSD_EEEvT0_iT1_T2_DpNS2_10kernel_argIT3_EE)
        /*00bc*/ 	.short	0x0380
        /*00be*/ 	.short	0x0030


	//----- nvinfo : EIATTR_SW_WAR
	.align		4
.L_848:
        /*00c0*/ 	.byte	0x04, 0x36
        /*00c2*/ 	.short	(.L_850 - .L_849)
.L_849:
        /*00c4*/ 	.word	0x00000008
.L_850:


//--------------------- .nv.info._ZN3cub18CUB_300001_SM_10006detail9transform16transform_kernelINS2_10policy_hubILb1EN4cuda3std3__45tupleIJN6thrust24THRUST_300001_SM_1000_NS17counting_iteratorIiNSA_11use_defaultESC_SC_EEEEEE10policy1000EiNS7_10__identityENSA_20permutation_iteratorINSA_10device_ptrIiEESK_EEJSD_EEEvT0_iT1_T2_DpNS2_10kernel_argIT3_EE --------------------------
	.section	.nv.info._ZN3cub18CUB_300001_SM_10006detail9transform16transform_kernelINS2_10policy_hubILb1EN4cuda3std3__45tupleIJN6thrust24THRUST_300001_SM_1000_NS17counting_iteratorIiNSA_11use_defaultESC_SC_EEEEEE10policy1000EiNS7_10__identityENSA_20permutation_iteratorINSA_10device_ptrIiEESK_EEJSD_EEEvT0_iT1_T2_DpNS2_10kernel_argIT3_EE,"",@"SHT_CUDA_INFO"
	.sectionflags	@""
	.align	4


	//----- nvinfo : EIATTR_CUDA_API_VERSION
	.align		4
        /*0000*/ 	.byte	0x04, 0x37
        /*0002*/ 	.short	(.L_852 - .L_851)
.L_851:
        /*0004*/ 	.word	0x00000082


	//----- nvinfo : EIATTR_KPARAM_INFO
	.align		4
.L_852:
        /*0008*/ 	.byte	0x04, 0x17
        /*000a*/ 	.short	(.L_854 - .L_853)
.L_853:
        /*000c*/ 	.word	0x00000000
        /*0010*/ 	.short	0x0004
        /*0012*/ 	.short	0x0020
        /*0014*/ 	.byte	0x00, 0xf0, 0x41, 0x00


	//----- nvinfo : EIATTR_KPARAM_INFO
	.align		4
.L_854:
        /*0018*/ 	.byte	0x04, 0x17
        /*001a*/ 	.short	(.L_856 - .L_855)
.L_855:
        /*001c*/ 	.word	0x00000000
        /*0020*/ 	.short	0x0003
        /*0022*/ 	.short	0x0010
        /*0024*/ 	.byte	0x00, 0xf0, 0x41, 0x00


	//----- nvinfo : EIATTR_KPARAM_INFO
	.align		4
.L_856:
        /*0028*/ 	.byte	0x04, 0x17
        /*002a*/ 	.short	(.L_858 - .L_857)
.L_857:
        /*002c*/ 	.word	0x00000000
        /*0030*/ 	.short	0x0002
        /*0032*/ 	.short	0x0008
        /*0034*/ 	.byte	0x00, 0xf0, 0x05, 0x00


	//----- nvinfo : EIATTR_KPARAM_INFO
	.align		4
.L_858:
        /*0038*/ 	.byte	0x04, 0x17
        /*003a*/ 	.short	(.L_860 - .L_859)
.L_859:
        /*003c*/ 	.word	0x00000000
        /*0040*/ 	.short	0x0001
        /*0042*/ 	.short	0x0004
        /*0044*/ 	.byte	0x00, 0xf0, 0x11, 0x00


	//----- nvinfo : EIATTR_KPARAM_INFO
	.align		4
.L_860:
        /*0048*/ 	.byte	0x04, 0x17
        /*004a*/ 	.short	(.L_862 - .L_861)
.L_861:
        /*004c*/ 	.word	0x00000000
        /*0050*/ 	.short	0x0000
        /*0052*/ 	.short	0x0000
        /*0054*/ 	.byte	0x00, 0xf0, 0x11, 0x00


	//----- nvinfo : EIATTR_SPARSE_MMA_MASK
	.align		4
.L_862:
        /*0058*/ 	.byte	0x03, 0x50
        /*005a*/ 	.short	0x0000


	//----- nvinfo : EIATTR_MAXREG_COUNT
	.align		4
        /*005c*/ 	.byte	0x03, 0x1b
        /*005e*/ 	.short	0x00ff


	//----- nvinfo : EIATTR_MERCURY_ISA_VERSION
	.align		4
        /*0060*/ 	.byte	0x03, 0x5f
        /*0062*/ 	.short	0x0101


	//----- nvinfo : EIATTR_VRC_CTA_INIT_COUNT
	.align		4
        /*0064*/ 	.byte	0x02, 0x4a
	.zero		1
	.zero		1


	//----- nvinfo : EIATTR_EXIT_INSTR_OFFSETS
	.align		4
        /*0068*/ 	.byte	0x04, 0x1c
        /*006a*/ 	.short	(.L_864 - .L_863)


	//   ....[0]....
.L_863:
        /*006c*/ 	.word	0x000000f0


	//   ....[1]....
        /*0070*/ 	.word	0x000006c0


	//   ....[2]....
        /*0074*/ 	.word	0x00000960


	//   ....[3]....
        /*0078*/ 	.word	0x00000af0


	//   ....[4]....
        /*007c*/ 	.word	0x00000bf0


	//   ....[5]....
        /*0080*/ 	.word	0x00000c10


	//   ....[6]....
        /*0084*/ 	.word	0x000010a0


	//   ....[7]....
        /*0088*/ 	.word	0x000012e0


	//   ....[8]....
        /*008c*/ 	.word	0x00001430


	//   ....[9]....
        /*0090*/ 	.word	0x00001460


	//   ....[10]....
        /*0094*/ 	.word	0x000014d0


	//----- nvinfo : EIATTR_MAX_THREADS
	.align		4
.L_864:
        /*0098*/ 	.byte	0x04, 0x05
        /*009a*/ 	.short	(.L_866 - .L_865)
.L_865:
        /*009c*/ 	.word	0x00000080
        /*00a0*/ 	.word	0x00000001
        /*00a4*/ 	.word	0x00000001


	//----- nvinfo : EIATTR_CRS_STACK_SIZE
	.align		4
.L_866:
        /*00a8*/ 	.byte	0x04, 0x1e
        /*00aa*/ 	.short	(.L_868 - .L_867)
.L_867:
        /*00ac*/ 	.word	0x00000000


	//----- nvinfo : EIATTR_CBANK_PARAM_SIZE
	.align		4
.L_868:
        /*00b0*/ 	.byte	0x03, 0x19
        /*00b2*/ 	.short	0x0030


	//----- nvinfo : EIATTR_PARAM_CBANK
	.align		4
        /*00b4*/ 	.byte	0x04, 0x0a
        /*00b6*/ 	.short	(.L_870 - .L_869)
	.align		4
.L_869:
        /*00b8*/ 	.word	index@(.nv.constant0._ZN3cub18CUB_300001_SM_10006detail9transform16transform_kernelINS2_10policy_hubILb1EN4cuda3std3__45tupleIJN6thrust24THRUST_300001_SM_1000_NS17counting_iteratorIiNSA_11use_defaultESC_SC_EEEEEE10policy1000EiNS7_10__identityENSA_20permutation_iteratorINSA_10device_ptrIiEESK_EEJSD_EEEvT0_iT1_T2_DpNS2_10kernel_argIT3_EE)
        /*00bc*/ 	.short	0x0380
        /*00be*/ 	.short	0x0030


	//----- nvinfo : EIATTR_SW_WAR
	.align		4
.L_870:
        /*00c0*/ 	.byte	0x04, 0x36
        /*00c2*/ 	.short	(.L_872 - .L_871)
.L_871:
        /*00c4*/ 	.word	0x00000008
.L_872:


//--------------------- .nv.info._ZN3cub18CUB_300001_SM_10006detail8for_each13static_kernelINS2_12policy_hub_t12policy_500_tElN6thrust24THRUST_300001_SM_1000_NS8cuda_cub10__tabulate7functorINS7_10device_ptrIiEENS7_6system6detail7generic6detail22compute_sequence_valueIivEElEEEEvT0_T1_ --------------------------
	.section	.nv.info._ZN3cub18CUB_300001_SM_10006detail8for_each13static_kernelINS2_12policy_hub_t12policy_500_tElN6thrust24THRUST_300001_SM_1000_NS8cuda_cub10__tabulate7functorINS7_10device_ptrIiEENS7_6system6detail7generic6detail22compute_sequence_valueIivEElEEEEvT0_T1_,"",@"SHT_CUDA_INFO"
	.sectionflags	@""
	.align	4


	//----- nvinfo : EIATTR_CUDA_API_VERSION
	.align		4
        /*0000*/ 	.byte	0x04, 0x37
        /*0002*/ 	.short	(.L_874 - .L_873)
.L_873:
        /*0004*/ 	.word	0x00000082


	//----- nvinfo : EIATTR_KPARAM_INFO
	.align		4
.L_874:
        /*0008*/ 	.byte	0x04, 0x17
        /*000a*/ 	.short	(.L_876 - .L_875)
.L_875:
        /*000c*/ 	.word	0x00000000
        /*0010*/ 	.short	0x0001
        /*0012*/ 	.short	0x0008
        /*0014*/ 	.byte	0x00, 0xf0, 0x41, 0x00


	//----- nvinfo : EIATTR_KPARAM_INFO
	.align		4
.L_876:
        /*0018*/ 	.byte	0x04, 0x17
        /*001a*/ 	.short	(.L_878 - .L_877)
.L_877:
        /*001c*/ 	.word	0x00000000
        /*0020*/ 	.short	0x0000
        /*0022*/ 	.short	0x0000
        /*0024*/ 	.byte	0x00, 0xf0, 0x21, 0x00


	//----- nvinfo : EIATTR_SPARSE_MMA_MASK
	.align		4
.L_878:
        /*0028*/ 	.byte	0x03, 0x50
        /*002a*/ 	.short	0x0000


	//----- nvinfo : EIATTR_MAXREG_COUNT
	.align		4
        /*002c*/ 	.byte	0x03, 0x1b
        /*002e*/ 	.short	0x00ff


	//----- nvinfo : EIATTR_MERCURY_ISA_VERSION
	.align		4
        /*0030*/ 	.byte	0x03, 0x5f
        /*0032*/ 	.short	0x0101


	//----- nvinfo : EIATTR_VRC_CTA_INIT_COUNT
	.align		4
        /*0034*/ 	.byte	0x02, 0x4a
	.zero		1
	.zero		1


	//----- nvinfo : EIATTR_EXIT_INSTR_OFFSETS
	.align		4
        /*0038*/ 	.byte	0x04, 0x1c
        /*003a*/ 	.short	(.L_880 - .L_879)


	//   ....[0]....
.L_879:
        /*003c*/ 	.word	0x00000160


	//   ....[1]....
        /*0040*/ 	.word	0x000002b0


	//   ....[2]....
        /*0044*/ 	.word	0x00000340


	//----- nvinfo : EIATTR_MAX_THREADS
	.align		4
.L_880:
        /*0048*/ 	.byte	0x04, 0x05
        /*004a*/ 	.short	(.L_882 - .L_881)
.L_881:
        /*004c*/ 	.word	0x00000100
        /*0050*/ 	.word	0x00000001
        /*0054*/ 	.word	0x00000001


	//----- nvinfo : EIATTR_CRS_STACK_SIZE
	.align		4
.L_882:
        /*0058*/ 	.byte	0x04, 0x1e
        /*005a*/ 	.short	(.L_884 - .L_883)
.L_883:
        /*005c*/ 	.word	0x00000000


	//----- nvinfo : EIATTR_CBANK_PARAM_SIZE
	.align		4
.L_884:
        /*0060*/ 	.byte	0x03, 0x19
        /*0062*/ 	.short	0x0018


	//----- nvinfo : EIATTR_PARAM_CBANK
	.align		4
        /*0064*/ 	.byte	0x04, 0x0a
        /*0066*/ 	.short	(.L_886 - .L_885)
	.align		4
.L_885:
        /*0068*/ 	.word	index@(.nv.constant0._ZN3cub18CUB_300001_SM_10006detail8for_each13static_kernelINS2_12policy_hub_t12policy_500_tElN6thrust24THRUST_300001_SM_1000_NS8cuda_cub10__tabulate7functorINS7_10device_ptrIiEENS7_6system6detail7generic6detail22compute_sequence_valueIivEElEEEEvT0_T1_)
        /*006c*/ 	.short	0x0380
        /*006e*/ 	.short	0x0018


	//----- nvinfo : EIATTR_SW_WAR
	.align		4
.L_886:
        /*0070*/ 	.byte	0x04, 0x36
        /*0072*/ 	.short	(.L_888 - .L_887)
.L_887:
        /*0074*/ 	.word	0x00000008
.L_888:


//--------------------- .nv.info._ZN3cub18CUB_300001_SM_10006detail11EmptyKernelIvEEvv --------------------------
	.section	.nv.info._ZN3cub18CUB_300001_SM_10006detail11EmptyKernelIvEEvv,"",@"SHT_CUDA_INFO"
	.sectionflags	@""
	.align	4


	//----- nvinfo : EIATTR_CUDA_API_VERSION
	.align		4
        /*0000*/ 	.byte	0x04, 0x37
        /*0002*/ 	.short	(.L_890 - .L_889)
.L_889:
        /*0004*/ 	.word	0x00000082


	//----- nvinfo : EIATTR_SPARSE_MMA_MASK
	.align		4
.L_890:
        /*0008*/ 	.byte	0x03, 0x50
        /*000a*/ 	.short	0x0000


	//----- nvinfo : EIATTR_MAXREG_COUNT
	.align		4
        /*000c*/ 	.byte	0x03, 0x1b
        /*000e*/ 	.short	0x00ff


	//----- nvinfo : EIATTR_MERCURY_ISA_VERSION
	.align		4
        /*0010*/ 	.byte	0x03, 0x5f
        /*0012*/ 	.short	0x0101


	//----- nvinfo : EIATTR_VRC_CTA_INIT_COUNT
	.align		4
        /*0014*/ 	.byte	0x02, 0x4a
	.zero		1
	.zero		1


	//----- nvinfo : EIATTR_EXIT_INSTR_OFFSETS
	.align		4
        /*0018*/ 	.byte	0x04, 0x1c
        /*001a*/ 	.short	(.L_892 - .L_891)


	//   ....[0]....
.L_891:
        /*001c*/ 	.word	0x00000010


	//----- nvinfo : EIATTR_SW_WAR
	.align		4
.L_892:
        /*0020*/ 	.byte	0x04, 0x36
        /*0022*/ 	.short	(.L_894 - .L_893)
.L_893:
        /*0024*/ 	.word	0x00000008
.L_894:


//--------------------- .nv.info._Z19blockwise_mis_colorPiS_iS_S_S_ --------------------------
	.section	.nv.info._Z19blockwise_mis_colorPiS_iS_S_S_,"",@"SHT_CUDA_INFO"
	.sectionflags	@""
	.align	4


	//----- nvinfo : EIATTR_CUDA_API_VERSION
	.align		4
        /*0000*/ 	.byte	0x04, 0x37
        /*0002*/ 	.short	(.L_896 - .L_895)
.L_895:
        /*0004*/ 	.word	0x00000082


	//----- nvinfo : EIATTR_KPARAM_INFO
	.align		4
.L_896:
        /*0008*/ 	.byte	0x04, 0x17
        /*000a*/ 	.short	(.L_898 - .L_897)
.L_897:
        /*000c*/ 	.word	0x00000000
        /*0010*/ 	.short	0x0005
        /*0012*/ 	.short	0x0028
        /*0014*/ 	.byte	0x00, 0xf5, 0x21, 0x00


	//----- nvinfo : EIATTR_KPARAM_INFO
	.align		4
.L_898:
        /*0018*/ 	.byte	0x04, 0x17
        /*001a*/ 	.short	(.L_900 - .L_899)
.L_899:
        /*001c*/ 	.word	0x00000000
        /*0020*/ 	.short	0x0004
        /*0022*/ 	.short	0x0020
        /*0024*/ 	.byte	0x00, 0xf5, 0x21, 0x00


	//----- nvinfo : EIATTR_KPARAM_INFO
	.align		4
.L_900:
        /*0028*/ 	.byte	0x04, 0x17
        /*002a*/ 	.short	(.L_902 - .L_901)
.L_901:
        /*002c*/ 	.word	0x00000000
        /*0030*/ 	.short	0x0003
        /*0032*/ 	.short	0x0018
        /*0034*/ 	.byte	0x00, 0xf5, 0x21, 0x00


	//----- nvinfo : EIATTR_KPARAM_INFO
	.align		4
.L_902:
        /*0038*/ 	.byte	0x04, 0x17
        /*003a*/ 	.short	(.L_904 - .L_903)
.L_903:
        /*003c*/ 	.word	0x00000000
        /*0040*/ 	.short	0x0002
        /*0042*/ 	.short	0x0010
        /*0044*/ 	.byte	0x00, 0xf0, 0x11, 0x00


	//----- nvinfo : EIATTR_KPARAM_INFO
	.align		4
.L_904:
        /*0048*/ 	.byte	0x04, 0x17
        /*004a*/ 	.short	(.L_906 - .L_905)
.L_905:
        /*004c*/ 	.word	0x00000000
        /*0050*/ 	.short	0x0001
        /*0052*/ 	.short	0x0008
        /*0054*/ 	.byte	0x00, 0xf5, 0x21, 0x00


	//----- nvinfo : EIATTR_KPARAM_INFO
	.align		4
.L_906:
        /*0058*/ 	.byte	0x04, 0x17
        /*005a*/ 	.short	(.L_908 - .L_907)
.L_907:
        /*005c*/ 	.word	0x00000000
        /*0060*/ 	.short	0x0000
        /*0062*/ 	.short	0x0000
        /*0064*/ 	.byte	0x00, 0xf5, 0x21, 0x00


	//----- nvinfo : EIATTR_SPARSE_MMA_MASK
	.align		4
.L_908:
        /*0068*/ 	.byte	0x03, 0x50
        /*006a*/ 	.short	0x0000


	//----- nvinfo : EIATTR_MAXREG_COUNT
	.align		4
        /*006c*/ 	.byte	0x03, 0x1b
        /*006e*/ 	.short	0x00ff


	//----- nvinfo : EIATTR_MERCURY_ISA_VERSION
	.align		4
        /*0070*/ 	.byte	0x03, 0x5f
        /*0072*/ 	.short	0x0101


	//----- nvinfo : EIATTR_VRC_CTA_INIT_COUNT
	.align		4
        /*0074*/ 	.byte	0x02, 0x4a
	.zero		1
	.zero		1


	//----- nvinfo : EIATTR_EXIT_INSTR_OFFSETS
	.align		4
        /*0078*/ 	.byte	0x04, 0x1c
        /*007a*/ 	.short	(.L_910 - .L_909)


	//   ....[0]....
.L_909:
        /*007c*/ 	.word	0x00000010


	//----- nvinfo : EIATTR_CBANK_PARAM_SIZE
	.align		4
.L_910:
        /*0080*/ 	.byte	0x03, 0x19
        /*0082*/ 	.short	0x0030


	//----- nvinfo : EIATTR_PARAM_CBANK
	.align		4
        /*0084*/ 	.byte	0x04, 0x0a
        /*0086*/ 	.short	(.L_912 - .L_911)
	.align		4
.L_911:
        /*0088*/ 	.word	index@(.nv.constant0._Z19blockwise_mis_colorPiS_iS_S_S_)
        /*008c*/ 	.short	0x0380
        /*008e*/ 	.short	0x0030


	//----- nvinfo : EIATTR_SW_WAR
	.align		4
.L_912:
        /*0090*/ 	.byte	0x04, 0x36
        /*0092*/ 	.short	(.L_914 - .L_913)
.L_913:
        /*0094*/ 	.word	0x00000008
.L_914:


//--------------------- .nv.info._Z23compute_active_verticesPiiS_ --------------------------
	.section	.nv.info._Z23compute_active_verticesPiiS_,"",@"SHT_CUDA_INFO"
	.sectionflags	@""
	.align	4


	//----- nvinfo : EIATTR_CUDA_API_VERSION
	.align		4
        /*0000*/ 	.byte	0x04, 0x37
        /*0002*/ 	.short	(.L_916 - .L_915)
.L_915:
        /*0004*/ 	.word	0x00000082


	//----- nvinfo : EIATTR_KPARAM_INFO
	.align		4
.L_916:
        /*0008*/ 	.byte	0x04, 0x17
        /*000a*/ 	.short	(.L_918 - .L_917)
.L_917:
        /*000c*/ 	.word	0x00000000
        /*0010*/ 	.short	0x0002
        /*0012*/ 	.short	0x0010
        /*0014*/ 	.byte	0x00, 0xf5, 0x21, 0x00


	//----- nvinfo : EIATTR_KPARAM_INFO
	.align		4
.L_918:
        /*0018*/ 	.byte	0x04, 0x17
        /*001a*/ 	.short	(.L_920 - .L_919)
.L_919:
        /*001c*/ 	.word	0x00000000
        /*0020*/ 	.short	0x0001
        /*0022*/ 	.short	0x0008
        /*0024*/ 	.byte	0x00, 0xf0, 0x11, 0x00


	//----- nvinfo : EIATTR_KPARAM_INFO
	.align		4
.L_920:
        /*0028*/ 	.byte	0x04, 0x17
        /*002a*/ 	.short	(.L_922 - .L_921)
.L_921:
        /*002c*/ 	.word	0x00000000
        /*0030*/ 	.short	0x0000
        /*0032*/ 	.short	0x0000
        /*0034*/ 	.byte	0x00, 0xf5, 0x21, 0x00


	//----- nvinfo : EIATTR_SPARSE_MMA_MASK
	.align		4
.L_922:
        /*0038*/ 	.byte	0x03, 0x50
        /*003a*/ 	.short	0x0000


	//----- nvinfo : EIATTR_MAXREG_COUNT
	.align		4
        /*003c*/ 	.byte	0x03, 0x1b
        /*003e*/ 	.short	0x00ff


	//----- nvinfo : EIATTR_NUM_BARRIERS
	.align		4
        /*0040*/ 	.byte	0x02, 0x4c
        /*0042*/ 	.byte	0x01
	.zero		1


	//----- nvinfo : EIATTR_MERCURY_ISA_VERSION
	.align		4
        /*0044*/ 	.byte	0x03, 0x5f
        /*0046*/ 	.short	0x0101


	//----- nvinfo : EIATTR_COOP_GROUP_MASK_REGIDS
	.align		4
        /*0048*/ 	.byte	0x04, 0x29
        /*004a*/ 	.short	(.L_924 - .L_923)


	//   ....[0]....
.L_923:
        /*004c*/ 	.word	0xffffffff


	//   ....[1]....
        /*0050*/ 	.word	0xffffffff


	//   ....[2]....
        /*0054*/ 	.word	0xffffffff


	//   ....[3]....
        /*0058*/ 	.word	0xffffffff


	//   ....[4]....
        /*005c*/ 	.word	0xffffffff


	//   ....[5]....
        /*0060*/ 	.word	0xffffffff


	//   ....[6]....
        /*0064*/ 	.word	0xffffffff


	//   ....[7]....
        /*0068*/ 	.word	0xffffffff


	//   ....[8]....
        /*006c*/ 	.word	0xffffffff


	//   ....[9]....
        /*0070*/ 	.word	0xffffffff


	//----- nvinfo : EIATTR_COOP_GROUP_INSTR_OFFSETS
	.align		4
.L_924:
        /*0074*/ 	.byte	0x04, 0x28
        /*0076*/ 	.short	(.L_926 - .L_925)


	//   ....[0]....
.L_925:
        /*0078*/ 	.word	0x00000f00


	//   ....[1]....
        /*007c*/ 	.word	0x00000f70


	//   ....[2]....
        /*0080*/ 	.word	0x00000fb0


	//   ....[3]....
        /*0084*/ 	.word	0x00000fd0


	//   ....[4]....
        /*0088*/ 	.word	0x00000ff0


	//   ....[5]....
        /*008c*/ 	.word	0x000010e0


	//   ....[6]....
        /*0090*/ 	.word	0x00001100


	//   ....[7]....
        /*0094*/ 	.word	0x00001120


	//   ....[8]....
        /*0098*/ 	.word	0x00001140


	//   ....[9]....
        /*009c*/ 	.word	0x00001160


	//----- nvinfo : EIATTR_VRC_CTA_INIT_COUNT
	.align		4
.L_926:
        /*00a0*/ 	.byte	0x02, 0x4a
	.zero		1
	.zero		1


	//----- nvinfo : EIATTR_EXIT_INSTR_OFFSETS
	.align		4
        /*00a4*/ 	.byte	0x04, 0x1c
        /*00a6*/ 	.short	(.L_928 - .L_927)


	//   ....[0]....
.L_927:
        /*00a8*/ 	.word	0x00001030


	//   ....[1]....
        /*00ac*/ 	.word	0x00001170


	//   ....[2]....
        /*00b0*/ 	.word	0x000011c0


	//----- nvinfo : EIATTR_CRS_STACK_SIZE
	.align		4
.L_928:
        /*00b4*/ 	.byte	0x04, 0x1e
        /*00b6*/ 	.short	(.L_930 - .L_929)
.L_929:
        /*00b8*/ 	.word	0x00000000


	//----- nvinfo : EIATTR_CBANK_PARAM_SIZE
	.align		4
.L_930:
        /*00bc*/ 	.byte	0x03, 0x19
        /*00be*/ 	.short	0x0018


	//----- nvinfo : EIATTR_PARAM_CBANK
	.align		4
        /*00c0*/ 	.byte	0x04, 0x0a
        /*00c2*/ 	.short	(.L_932 - .L_931)
	.align		4
.L_931:
        /*00c4*/ 	.word	index@(.nv.constant0._Z23compute_active_verticesPiiS_)
        /*00c8*/ 	.short	0x0380
        /*00ca*/ 	.short	0x0018


	//----- nvinfo : EIATTR_SW_WAR
	.align		4
.L_932:
        /*00cc*/ 	.byte	0x04, 0x36
        /*00ce*/ 	.short	(.L_934 - .L_933)
.L_933:
        /*00d0*/ 	.word	0x00000008
.L_934:


//--------------------- .nv.info._Z14unmap_coloringPiS_S_i --------------------------
	.section	.nv.info._Z14unmap_coloringPiS_S_i,"",@"SHT_CUDA_INFO"
	.sectionflags	@""
	.align	4


	//----- nvinfo : EIATTR_CUDA_API_VERSION
	.align		4
        /*0000*/ 	.byte	0x04, 0x37
        /*0002*/ 	.short	(.L_936 - .L_935)
.L_935:
        /*0004*/ 	.word	0x00000082


	//----- nvinfo : EIATTR_KPARAM_INFO
	.align		4
.L_936:
        /*0008*/ 	.byte	0x04, 0x17
        /*000a*/ 	.short	(.L_938 - .L_937)
.L_937:
        /*000c*/ 	.word	0x00000000
        /*0010*/ 	.short	0x0003
        /*0012*/ 	.short	0x0018
        /*0014*/ 	.byte	0x00, 0xf0, 0x11, 0x00


	//----- nvinfo : EIATTR_KPARAM_INFO
	.align		4
.L_938:
        /*0018*/ 	.byte	0x04, 0x17
        /*001a*/ 	.short	(.L_940 - .L_939)
.L_939:
        /*001c*/ 	.word	0x00000000
        /*0020*/ 	.short	0x0002
        /*0022*/ 	.short	0x0010
        /*0024*/ 	.byte	0x00, 0xf5, 0x21, 0x00


	//----- nvinfo : EIATTR_KPARAM_INFO
	.align		4
.L_940:
        /*0028*/ 	.byte	0x04, 0x17
        /*002a*/ 	.short	(.L_942 - .L_941)
.L_941:
        /*002c*/ 	.word	0x00000000
        /*0030*/ 	.short	0x0001
        /*0032*/ 	.short	0x0008
        /*0034*/ 	.byte	0x00, 0xf5, 0x21, 0x00


	//----- nvinfo : EIATTR_KPARAM_INFO
	.align		4
.L_942:
        /*0038*/ 	.byte	0x04, 0x17
        /*003a*/ 	.short	(.L_944 - .L_943)
.L_943:
        /*003c*/ 	.word	0x00000000
        /*0040*/ 	.short	0x0000
        /*0042*/ 	.short	0x0000
        /*0044*/ 	.byte	0x00, 0xf5, 0x21, 0x00


	//----- nvinfo : EIATTR_SPARSE_MMA_MASK
	.align		4
.L_944:
        /*0048*/ 	.byte	0x03, 0x50
        /*004a*/ 	.short	0x0000


	//----- nvinfo : EIATTR_MAXREG_COUNT
	.align		4
        /*004c*/ 	.byte	0x03, 0x1b
        /*004e*/ 	.short	0x00ff


	//----- nvinfo : EIATTR_MERCURY_ISA_VERSION
	.align		4
        /*0050*/ 	.byte	0x03, 0x5f
        /*0052*/ 	.short	0x0101


	//----- nvinfo : EIATTR_VRC_CTA_INIT_COUNT
	.align		4
        /*0054*/ 	.byte	0x02, 0x4a
	.zero		1
	.zero		1


	//----- nvinfo : EIATTR_EXIT_INSTR_OFFSETS
	.align		4
        /*0058*/ 	.byte	0x04, 0x1c
        /*005a*/ 	.short	(.L_946 - .L_945)


	//   ....[0]....
.L_945:
        /*005c*/ 	.word	0x00000090


	//   ....[1]....
        /*0060*/ 	.word	0x00000390


	//   ....[2]....
        /*0064*/ 	.word	0x00000580


	//----- nvinfo : EIATTR_CRS_STACK_SIZE
	.align		4
.L_946:
        /*0068*/ 	.byte	0x04, 0x1e
        /*006a*/ 	.short	(.L_948 - .L_947)
.L_947:
        /*006c*/ 	.word	0x00000000


	//----- nvinfo : EIATTR_CBANK_PARAM_SIZE
	.align		4
.L_948:
        /*0070*/ 	.byte	0x03, 0x19
        /*0072*/ 	.short	0x001c


	//----- nvinfo : EIATTR_PARAM_CBANK
	.align		4
        /*0074*/ 	.byte	0x04, 0x0a
        /*0076*/ 	.short	(.L_950 - .L_949)
	.align		4
.L_949:
        /*0078*/ 	.word	index@(.nv.constant0._Z14unmap_coloringPiS_S_i)
        /*007c*/ 	.short	0x0380
        /*007e*/ 	.short	0x001c


	//----- nvinfo : EIATTR_SW_WAR
	.align		4
.L_950:
        /*0080*/ 	.byte	0x04, 0x36
        /*0082*/ 	.short	(.L_952 - .L_951)
.L_951:
        /*0084*/ 	.word	0x00000008
.L_952:


//--------------------- .nv.info._Z22color_partition_greedyPiS_iiS_ --------------------------
	.section	.nv.info._Z22color_partition_greedyPiS_iiS_,"",@"SHT_CUDA_INFO"
	.sectionflags	@""
	.align	4


	//----- nvinfo : EIATTR_CUDA_API_VERSION
	.align		4
        /*0000*/ 	.byte	0x04, 0x37
        /*0002*/ 	.short	(.L_954 - .L_953)
.L_953:
        /*0004*/ 	.word	0x00000082


	//----- nvinfo : EIATTR_KPARAM_INFO
	.align		4
.L_954:
        /*0008*/ 	.byte	0x04, 0x17
        /*000a*/ 	.short	(.L_956 - .L_955)
.L_955:
        /*000c*/ 	.word	0x00000000
        /*0010*/ 	.short	0x0004
        /*0012*/ 	.short	0x0018
        /*0014*/ 	.byte	0x00, 0xf5, 0x21, 0x00


	//----- nvinfo : EIATTR_KPARAM_INFO
	.align		4
.L_956:
        /*0018*/ 	.byte	0x04, 0x17
        /*001a*/ 	.short	(.L_958 - .L_957)
.L_957:
        /*001c*/ 	.word	0x00000000
        /*0020*/ 	.short	0x0003
        /*0022*/ 	.short	0x0014
        /*0024*/ 	.byte	0x00, 0xf0, 0x11, 0x00


	//----- nvinfo : EIATTR_KPARAM_INFO
	.align		4
.L_958:
        /*0028*/ 	.byte	0x04, 0x17
        /*002a*/ 	.short	(.L_960 - .L_959)
.L_959:
        /*002c*/ 	.word	0x00000000
        /*0030*/ 	.short	0x0002
        /*0032*/ 	.short	0x0010
        /*0034*/ 	.byte	0x00, 0xf0, 0x11, 0x00


	//----- nvinfo : EIATTR_KPARAM_INFO
	.align		4
.L_960:
        /*0038*/ 	.byte	0x04, 0x17
        /*003a*/ 	.short	(.L_962 - .L_961)
.L_961:
        /*003c*/ 	.word	0x00000000
        /*0040*/ 	.short	0x0001
        /*0042*/ 	.short	0x0008
        /*0044*/ 	.byte	0x00, 0xf5, 0x21, 0x00


	//----- nvinfo : EIATTR_KPARAM_INFO
	.align		4
.L_962:
        /*0048*/ 	.byte	0x04, 0x17
        /*004a*/ 	.short	(.L_964 - .L_963)
.L_963:
        /*004c*/ 	.word	0x00000000
        /*0050*/ 	.short	0x0000
        /*0052*/ 	.short	0x0000
        /*0054*/ 	.byte	0x00, 0xf5, 0x21, 0x00


	//----- nvinfo : EIATTR_SPARSE_MMA_MASK
	.align		4
.L_964:
        /*0058*/ 	.byte	0x03, 0x50
        /*005a*/ 	.short	0x0000


	//----- nvinfo : EIATTR_MAXREG_COUNT
	.align		4
        /*005c*/ 	.byte	0x03, 0x1b
        /*005e*/ 	.short	0x00ff


	//----- nvinfo : EIATTR_MERCURY_ISA_VERSION
	.align		4
        /*0060*/ 	.byte	0x03, 0x5f
        /*0062*/ 	.short	0x0101


	//----- nvinfo : EIATTR_VRC_CTA_INIT_COUNT
	.align		4
        /*0064*/ 	.byte	0x02, 0x4a
	.zero		1
	.zero		1


	//----- nvinfo : EIATTR_EXIT_INSTR_OFFSETS
	.align		4
        /*0068*/ 	.byte	0x04, 0x1c
        /*006a*/ 	.short	(.L_966 - .L_965)


	//   ....[0]....
.L_965:
        /*006c*/ 	.word	0x00000080


	//   ....[1]....
        /*0070*/ 	.word	0x00000800


	//----- nvinfo : EIATTR_CRS_STACK_SIZE
	.align		4
.L_966:
        /*0074*/ 	.byte	0x04, 0x1e
        /*0076*/ 	.short	(.L_968 - .L_967)
.L_967:
        /*0078*/ 	.word	0x00000000


	//----- nvinfo : EIATTR_CBANK_PARAM_SIZE
	.align		4
.L_968:
        /*007c*/ 	.byte	0x03, 0x19
        /*007e*/ 	.short	0x0020


	//----- nvinfo : EIATTR_PARAM_CBANK
	.align		4
        /*0080*/ 	.byte	0x04, 0x0a
        /*0082*/ 	.short	(.L_970 - .L_969)
	.align		4
.L_969:
        /*0084*/ 	.word	index@(.nv.constant0._Z22color_partition_greedyPiS_iiS_)
        /*0088*/ 	.short	0x0380
        /*008a*/ 	.short	0x0020


	//----- nvinfo : EIATTR_SW_WAR
	.align		4
.L_970:
        /*008c*/ 	.byte	0x04, 0x36
        /*008e*/ 	.short	(.L_972 - .L_971)
.L_971:
        /*0090*/ 	.word	0x00000008
.L_972:


//--------------------- .nv.info._Z21scatter_edges_by_permPiS_iS_S_S_S_S_ --------------------------
	.section	.nv.info._Z21scatter_edges_by_permPiS_iS_S_S_S_S_,"",@"SHT_CUDA_INFO"
	.sectionflags	@""
	.align	4


	//----- nvinfo : EIATTR_CUDA_API_VERSION
	.align		4
        /*0000*/ 	.byte	0x04, 0x37
        /*0002*/ 	.short	(.L_974 - .L_973)
.L_973:
        /*0004*/ 	.word	0x00000082


	//----- nvinfo : EIATTR_KPARAM_INFO
	.align		4
.L_974:
        /*0008*/ 	.byte	0x04, 0x17
        /*000a*/ 	.short	(.L_976 - .L_975)
.L_975:
        /*000c*/ 	.word	0x00000000
        /*0010*/ 	.short	0x0007
        /*0012*/ 	.short	0x0038
        /*0014*/ 	.byte	0x00, 0xf5, 0x21, 0x00


	//----- nvinfo : EIATTR_KPARAM_INFO
	.align		4
.L_976:
        /*0018*/ 	.byte	0x04, 0x17
        /*001a*/ 	.short	(.L_978 - .L_977)
.L_977:
        /*001c*/ 	.word	0x00000000
        /*0020*/ 	.short	0x0006
        /*0022*/ 	.short	0x0030
        /*0024*/ 	.byte	0x00, 0xf5, 0x21, 0x00


	//----- nvinfo : EIATTR_KPARAM_INFO
	.align		4
.L_978:
        /*0028*/ 	.byte	0x04, 0x17
        /*002a*/ 	.short	(.L_980 - .L_979)
.L_979:
        /*002c*/ 	.word	0x00000000
        /*0030*/ 	.short	0x0005
        /*0032*/ 	.short	0x0028
        /*0034*/ 	.byte	0x00, 0xf5, 0x21, 0x00


	//----- nvinfo : EIATTR_KPARAM_INFO
	.align		4
.L_980:
        /*0038*/ 	.byte	0x04, 0x17
        /*003a*/ 	.short	(.L_982 - .L_981)
.L_981:
        /*003c*/ 	.word	0x00000000
        /*0040*/ 	.short	0x0004
        /*0042*/ 	.short	0x0020
        /*0044*/ 	.byte	0x00, 0xf5, 0x21, 0x00


	//----- nvinfo : EIATTR_KPARAM_INFO
	.align		4
.L_982:
        /*0048*/ 	.byte	0x04, 0x17
        /*004a*/ 	.short	(.L_984 - .L_983)
.L_983:
        /*004c*/ 	.word	0x00000000
        /*0050*/ 	.short	0x0003
        /*0052*/ 	.short	0x0018
        /*0054*/ 	.byte	0x00, 0xf5, 0x21, 0x00


	//----- nvinfo : EIATTR_KPARAM_INFO
	.align		4
.L_984:
        /*0058*/ 	.byte	0x04, 0x17
        /*005a*/ 	.short	(.L_986 - .L_985)
.L_985:
        /*005c*/ 	.word	0x00000000
        /*0060*/ 	.short	0x0002
        /*0062*/ 	.short	0x0010
        /*0064*/ 	.byte	0x00, 0xf0, 0x11, 0x00


	//----- nvinfo : EIATTR_KPARAM_INFO
	.align		4
.L_986:
        /*0068*/ 	.byte	0x04, 0x17
        /*006a*/ 	.short	(.L_988 - .L_987)
.L_987:
        /*006c*/ 	.word	0x00000000
        /*0070*/ 	.short	0x0001
        /*0072*/ 	.short	0x0008
        /*0074*/ 	.byte	0x00, 0xf5, 0x21, 0x00


	//----- nvinfo : EIATTR_KPARAM_INFO
	.align		4
.L_988:
        /*0078*/ 	.byte	0x04, 0x17
        /*007a*/ 	.short	(.L_990 - .L_989)
.L_989:
        /*007c*/ 	.word	0x00000000
        /*0080*/ 	.short	0x0000
        /*0082*/ 	.short	0x0000
        /*0084*/ 	.byte	0x00, 0xf5, 0x21, 0x00


	//----- nvinfo : EIATTR_SPARSE_MMA_MASK
	.align		4
.L_990:
        /*0088*/ 	.byte	0x03, 0x50
        /*008a*/ 	.short	0x0000


	//----- nvinfo : EIATTR_MAXREG_COUNT
	.align		4
        /*008c*/ 	.byte	0x03, 0x1b
        /*008e*/ 	.short	0x00ff


	//----- nvinfo : EIATTR_MERCURY_ISA_VERSION
	.align		4
        /*0090*/ 	.byte	0x03, 0x5f
        /*0092*/ 	.short	0x0101


	//----- nvinfo : EIATTR_VRC_CTA_INIT_COUNT
	.align		4
        /*0094*/ 	.byte	0x02, 0x4a
	.zero		1
	.zero		1


	//----- nvinfo : EIATTR_EXIT_INSTR_OFFSETS
	.align		4
        /*0098*/ 	.byte	0x04, 0x1c
        /*009a*/ 	.short	(.L_992 - .L_991)


	//   ....[0]....
.L_991:
        /*009c*/ 	.word	0x00000070


	//   ....[1]....
        /*00a0*/ 	.word	0x000007e0


	//----- nvinfo : EIATTR_CRS_STACK_SIZE
	.align		4
.L_992:
        /*00a4*/ 	.byte	0x04, 0x1e
        /*00a6*/ 	.short	(.L_994 - .L_993)
.L_993:
        /*00a8*/ 	.word	0x00000000


	//----- nvinfo : EIATTR_CBANK_PARAM_SIZE
	.align		4
.L_994:
        /*00ac*/ 	.byte	0x03, 0x19
        /*00ae*/ 	.short	0x0040


	//----- nvinfo : EIATTR_PARAM_CBANK
	.align		4
        /*00b0*/ 	.byte	0x04, 0x0a
        /*00b2*/ 	.short	(.L_996 - .L_995)
	.align		4
.L_995:
        /*00b4*/ 	.word	index@(.nv.constant0._Z21scatter_edges_by_permPiS_iS_S_S_S_S_)
        /*00b8*/ 	.short	0x0380
        /*00ba*/ 	.short	0x0040


	//----- nvinfo : EIATTR_SW_WAR
	.align		4
.L_996:
        /*00bc*/ 	.byte	0x04, 0x36
        /*00be*/ 	.short	(.L_998 - .L_997)
.L_997:
        /*00c0*/ 	.word	0x00000008
.L_998:


//--------------------- .nv.info._Z14update_degreesPiS_iiS_S_ --------------------------
	.section	.nv.info._Z14update_degreesPiS_iiS_S_,"",@"SHT_CUDA_INFO"
	.sectionflags	@""
	.align	4


	//----- nvinfo : EIATTR_CUDA_API_VERSION
	.align		4
        /*0000*/ 	.byte	0x04, 0x37
        /*0002*/ 	.short	(.L_1000 - .L_999)
.L_999:
        /*0004*/ 	.word	0x00000082


	//----- nvinfo : EIATTR_KPARAM_INFO
	.align		4
.L_1000:
        /*0008*/ 	.byte	0x04, 0x17
        /*000a*/ 	.short	(.L_1002 - .L_1001)
.L_1001:
        /*000c*/ 	.word	0x00000000
        /*0010*/ 	.short	0x0005
        /*0012*/ 	.short	0x0020
        /*0014*/ 	.byte	0x00, 0xf5, 0x21, 0x00


	//----- nvinfo : EIATTR_KPARAM_INFO
	.align		4
.L_1002:
        /*0018*/ 	.byte	0x04, 0x17
        /*001a*/ 	.short	(.L_1004 - .L_1003)
.L_1003:
        /*001c*/ 	.word	0x00000000
        /*0020*/ 	.short	0x0004
        /*0022*/ 	.short	0x0018
        /*0024*/ 	.byte	0x00, 0xf5, 0x21, 0x00


	//----- nvinfo : EIATTR_KPARAM_INFO
	.align		4
.L_1004:
        /*0028*/ 	.byte	0x04, 0x17
        /*002a*/ 	.short	(.L_1006 - .L_1005)
.L_1005:
        /*002c*/ 	.word	0x00000000
        /*0030*/ 	.short	0x0003
        /*0032*/ 	.short	0x0014
        /*0034*/ 	.byte	0x00, 0xf0, 0x11, 0x00


	//----- nvinfo : EIATTR_KPARAM_INFO
	.align		4
.L_1006:
        /*0038*/ 	.byte	0x04, 0x17
        /*003a*/ 	.short	(.L_1008 - .L_1007)
.L_1007:
        /*003c*/ 	.word	0x00000000
        /*0040*/ 	.short	0x0002
        /*0042*/ 	.short	0x0010
        /*0044*/ 	.byte	0x00, 0xf0, 0x11, 0x00


	//----- nvinfo : EIATTR_KPARAM_INFO
	.align		4
.L_1008:
        /*0048*/ 	.byte	0x04, 0x17
        /*004a*/ 	.short	(.L_1010 - .L_1009)
.L_1009:
        /*004c*/ 	.word	0x00000000
        /*0050*/ 	.short	0x0001
        /*0052*/ 	.short	0x0008
        /*0054*/ 	.byte	0x00, 0xf5, 0x21, 0x00


	//----- nvinfo : EIATTR_KPARAM_INFO
	.align		4
.L_1010:
        /*0058*/ 	.byte	0x04, 0x17
        /*005a*/ 	.short	(.L_1012 - .L_1011)
.L_1011:
        /*005c*/ 	.word	0x00000000
        /*0060*/ 	.short	0x0000
        /*0062*/ 	.short	0x0000
        /*0064*/ 	.byte	0x00, 0xf5, 0x21, 0x00


	//----- nvinfo : EIATTR_SPARSE_MMA_MASK
	.align		4
.L_1012:
        /*0068*/ 	.byte	0x03, 0x50
        /*006a*/ 	.short	0x0000


	//----- nvinfo : EIATTR_MAXREG_COUNT
	.align		4
        /*006c*/ 	.byte	0x03, 0x1b
        /*006e*/ 	.short	0x00ff


	//----- nvinfo : EIATTR_MERCURY_ISA_VERSION
	.align		4
        /*0070*/ 	.byte	0x03, 0x5f
        /*0072*/ 	.short	0x0101


	//----- nvinfo : EIATTR_VRC_CTA_INIT_COUNT
	.align		4
        /*0074*/ 	.byte	0x02, 0x4a
	.zero		1
	.zero		1


	//----- nvinfo : EIATTR_EXIT_INSTR_OFFSETS
	.align		4
        /*0078*/ 	.byte	0x04, 0x1c
        /*007a*/ 	.short	(.L_1014 - .L_1013)


	//   ....[0]....
.L_1013:
        /*007c*/ 	.word	0x00000070


	//   ....[1]....
        /*0080*/ 	.word	0x00001180


	//----- nvinfo : EIATTR_CRS_STACK_SIZE
	.align		4
.L_1014:
        /*0084*/ 	.byte	0x04, 0x1e
        /*0086*/ 	.short	(.L_1016 - .L_1015)
.L_1015:
        /*0088*/ 	.word	0x00000000


	//----- nvinfo : EIATTR_CBANK_PARAM_SIZE
	.align		4
.L_1016:
        /*008c*/ 	.byte	0x03, 0x19
        /*008e*/ 	.short	0x0028


	//----- nvinfo : EIATTR_PARAM_CBANK
	.align		4
        /*0090*/ 	.byte	0x04, 0x0a
        /*0092*/ 	.short	(.L_1018 - .L_1017)
	.align		4
.L_1017:
        /*0094*/ 	.word	index@(.nv.constant0._Z14update_degreesPiS_iiS_S_)
        /*0098*/ 	.short	0x0380
        /*009a*/ 	.short	0x0028


	//----- nvinfo : EIATTR_SW_WAR
	.align		4
.L_1018:
        /*009c*/ 	.byte	0x04, 0x36
        /*009e*/ 	.short	(.L_1020 - .L_1019)
.L_1019:
        /*00a0*/ 	.word	0x00000008
.L_1020:


//--------------------- .nv.info._Z22smallest_last_orderingPiS_iiiS_S_ifS_ --------------------------
	.section	.nv.info._Z22smallest_last_orderingPiS_iiiS_S_ifS_,"",@"SHT_CUDA_INFO"
	.sectionflags	@""
	.align	4


	//----- nvinfo : EIATTR_CUDA_API_VERSION
	.align		4
        /*0000*/ 	.byte	0x04, 0x37
        /*0002*/ 	.short	(.L_1022 - .L_1021)
.L_1021:
        /*0004*/ 	.word	0x00000082


	//----- nvinfo : EIATTR_KPARAM_INFO
	.align		4
.L_1022:
        /*0008*/ 	.byte	0x04, 0x17
        /*000a*/ 	.short	(.L_1024 - .L_1023)
.L_1023:
        /*000c*/ 	.word	0x00000000
        /*0010*/ 	.short	0x0009
        /*0012*/ 	.short	0x0038
        /*0014*/ 	.byte	0x00, 0xf5, 0x21, 0x00


	//----- nvinfo : EIATTR_KPARAM_INFO
	.align		4
.L_1024:
        /*0018*/ 	.byte	0x04, 0x17
        /*001a*/ 	.short	(.L_1026 - .L_1025)
.L_1025:
        /*001c*/ 	.word	0x00000000
        /*0020*/ 	.short	0x0008
        /*0022*/ 	.short	0x0034
        /*0024*/ 	.byte	0x00, 0xf0, 0x11, 0x00


	//----- nvinfo : EIATTR_KPARAM_INFO
	.align		4
.L_1026:
        /*0028*/ 	.byte	0x04, 0x17
        /*002a*/ 	.short	(.L_1028 - .L_1027)
.L_1027:
        /*002c*/ 	.word	0x00000000
        /*0030*/ 	.short	0x0007
        /*0032*/ 	.short	0x0030
        /*0034*/ 	.byte	0x00, 0xf0, 0x11, 0x00


	//----- nvinfo : EIATTR_KPARAM_INFO
	.align		4
.L_1028:
        /*0038*/ 	.byte	0x04, 0x17
        /*003a*/ 	.short	(.L_1030 - .L_1029)
.L_1029:
        /*003c*/ 	.word	0x00000000
        /*0040*/ 	.short	0x0006
        /*0042*/ 	.short	0x0028
        /*0044*/ 	.byte	0x00, 0xf5, 0x21, 0x00


	//----- nvinfo : EIATTR_KPARAM_INFO
	.align		4
.L_1030:
        /*0048*/ 	.byte	0x04, 0x17
        /*004a*/ 	.short	(.L_1032 - .L_1031)
.L_1031:
        /*004c*/ 	.word	0x00000000
        /*0050*/ 	.short	0x0005
        /*0052*/ 	.short	0x0020
        /*0054*/ 	.byte	0x00, 0xf5, 0x21, 0x00


	//----- nvinfo : EIATTR_KPARAM_INFO
	.align		4
.L_1032:
        /*0058*/ 	.byte	0x04, 0x17
        /*005a*/ 	.short	(.L_1034 - .L_1033)
.L_1033:
        /*005c*/ 	.word	0x00000000
        /*0060*/ 	.short	0x0004
        /*0062*/ 	.short	0x0018
        /*0064*/ 	.byte	0x00, 0xf0, 0x11, 0x00


	//----- nvinfo : EIATTR_KPARAM_INFO
	.align		4
.L_1034:
        /*0068*/ 	.byte	0x04, 0x17
        /*006a*/ 	.short	(.L_1036 - .L_1035)
.L_1035:
        /*006c*/ 	.word	0x00000000
        /*0070*/ 	.short	0x0003
        /*0072*/ 	.short	0x0014
        /*0074*/ 	.byte	0x00, 0xf0, 0x11, 0x00


	//----- nvinfo : EIATTR_KPARAM_INFO
	.align		4
.L_1036:
        /*0078*/ 	.byte	0x04, 0x17
        /*007a*/ 	.short	(.L_1038 - .L_1037)
.L_1037:
        /*007c*/ 	.word	0x00000000
        /*0080*/ 	.short	0x0002
        /*0082*/ 	.short	0x0010
        /*0084*/ 	.byte	0x00, 0xf0, 0x11, 0x00


	//----- nvinfo : EIATTR_KPARAM_INFO
	.align		4
.L_1038:
        /*0088*/ 	.byte	0x04, 0x17
        /*008a*/ 	.short	(.L_1040 - .L_1039)
.L_1039:
        /*008c*/ 	.word	0x00000000
        /*0090*/ 	.short	0x0001
        /*0092*/ 	.short	0x0008
        /*0094*/ 	.byte	0x00, 0xf5, 0x21, 0x00


	//----- nvinfo : EIATTR_KPARAM_INFO
	.align		4
.L_1040:
        /*0098*/ 	.byte	0x04, 0x17
        /*009a*/ 	.short	(.L_1042 - .L_1041)
.L_1041:
        /*009c*/ 	.word	0x00000000
        /*00a0*/ 	.short	0x0000
        /*00a2*/ 	.short	0x0000
        /*00a4*/ 	.byte	0x00, 0xf5, 0x21, 0x00


	//----- nvinfo : EIATTR_SPARSE_MMA_MASK
	.align		4
.L_1042:
        /*00a8*/ 	.byte	0x03, 0x50
        /*00aa*/ 	.short	0x0000


	//----- nvinfo : EIATTR_MAXREG_COUNT
	.align		4
        /*00ac*/ 	.byte	0x03, 0x1b
        /*00ae*/ 	.short	0x00ff


	//----- nvinfo : EIATTR_NUM_BARRIERS
	.align		4
        /*00b0*/ 	.byte	0x02, 0x4c
        /*00b2*/ 	.byte	0x01
	.zero		1


	//----- nvinfo : EIATTR_MERCURY_ISA_VERSION
	.align		4
        /*00b4*/ 	.byte	0x03, 0x5f
        /*00b6*/ 	.short	0x0101


	//----- nvinfo : EIATTR_COOP_GROUP_MASK_REGIDS
	.align		4
        /*00b8*/ 	.byte	0x04, 0x29
        /*00ba*/ 	.short	(.L_1044 - .L_1043)


	//   ....[0]....
.L_1043:
        /*00bc*/ 	.word	0xffffffff


	//   ....[1]....
        /*00c0*/ 	.word	0xffffffff


	//   ....[2]....
        /*00c4*/ 	.word	0xffffffff


	//   ....[3]....
        /*00c8*/ 	.word	0xffffffff


	//   ....[4]....
        /*00cc*/ 	.word	0xffffffff


	//   ....[5]....
        /*00d0*/ 	.word	0xffffffff


	//   ....[6]....
        /*00d4*/ 	.word	0xffffffff


	//   ....[7]....
        /*00d8*/ 	.word	0xffffffff


	//   ....[8]....
        /*00dc*/ 	.word	0xffffffff


	//   ....[9]....
        /*00e0*/ 	.word	0xffffffff


	//----- nvinfo : EIATTR_COOP_GROUP_INSTR_OFFSETS
	.align		4
.L_1044:
        /*00e4*/ 	.byte	0x04, 0x28
        /*00e6*/ 	.short	(.L_1046 - .L_1045)


	//   ....[0]....
.L_1045:
        /*00e8*/ 	.word	0x00000270


	//   ....[1]....
        /*00ec*/ 	.word	0x000002e0


	//   ....[2]....
        /*00f0*/ 	.word	0x00000320


	//   ....[3]....
        /*00f4*/ 	.word	0x00000340


	//   ....[4]....
        /*00f8*/ 	.word	0x00000360


	//   ....[5]....
        /*00fc*/ 	.word	0x00000450


	//   ....[6]....
        /*0100*/ 	.word	0x00000470


	//   ....[7]....
        /*0104*/ 	.word	0x00000490


	//   ....[8]....
        /*0108*/ 	.word	0x000004b0


	//   ....[9]....
        /*010c*/ 	.word	0x000004d0


	//----- nvinfo : EIATTR_VRC_CTA_INIT_COUNT
	.align		4
.L_1046:
        /*0110*/ 	.byte	0x02, 0x4a
	.zero		1
	.zero		1


	//----- nvinfo : EIATTR_EXIT_INSTR_OFFSETS
	.align		4
        /*0114*/ 	.byte	0x04, 0x1c
        /*0116*/ 	.short	(.L_1048 - .L_1047)


	//   ....[0]....
.L_1047:
        /*0118*/ 	.word	0x000003a0


	//   ....[1]....
        /*011c*/ 	.word	0x000004e0


	//   ....[2]....
        /*0120*/ 	.word	0x00000530


	//----- nvinfo : EIATTR_CRS_STACK_SIZE
	.align		4
.L_1048:
        /*0124*/ 	.byte	0x04, 0x1e
        /*0126*/ 	.short	(.L_1050 - .L_1049)
.L_1049:
        /*0128*/ 	.word	0x00000000


	//----- nvinfo : EIATTR_CBANK_PARAM_SIZE
	.align		4
.L_1050:
        /*012c*/ 	.byte	0x03, 0x19
        /*012e*/ 	.short	0x0040


	//----- nvinfo : EIATTR_PARAM_CBANK
	.align		4
        /*0130*/ 	.byte	0x04, 0x0a
        /*0132*/ 	.short	(.L_1052 - .L_1051)
	.align		4
.L_1051:
        /*0134*/ 	.word	index@(.nv.constant0._Z22smallest_last_orderingPiS_iiiS_S_ifS_)
        /*0138*/ 	.short	0x0380
        /*013a*/ 	.short	0x0040


	//----- nvinfo : EIATTR_SW_WAR
	.align		4
.L_1052:
        /*013c*/ 	.byte	0x04, 0x36
        /*013e*/ 	.short	(.L_1054 - .L_1053)
.L_1053:
        /*0140*/ 	.word	0x00000008
.L_1054:


//--------------------- .nv.info._Z20compute_active_edgesPiS_iS_S_ --------------------------
	.section	.nv.info._Z20compute_active_edgesPiS_iS_S_,"",@"SHT_CUDA_INFO"
	.sectionflags	@""
	.align	4


	//----- nvinfo : EIATTR_CUDA_API_VERSION
	.align		4
        /*0000*/ 	.byte	0x04, 0x37
        /*0002*/ 	.short	(.L_1056 - .L_1055)
.L_1055:
        /*0004*/ 	.word	0x00000082


	//----- nvinfo : EIATTR_KPARAM_INFO
	.align		4
.L_1056:
        /*0008*/ 	.byte	0x04, 0x17
        /*000a*/ 	.short	(.L_1058 - .L_1057)
.L_1057:
        /*000c*/ 	.word	0x00000000
        /*0010*/ 	.short	0x0004
        /*0012*/ 	.short	0x0020
        /*0014*/ 	.byte	0x00, 0xf5, 0x21, 0x00


	//----- nvinfo : EIATTR_KPARAM_INFO
	.align		4
.L_1058:
        /*0018*/ 	.byte	0x04, 0x17
        /*001a*/ 	.short	(.L_1060 - .L_1059)
.L_1059:
        /*001c*/ 	.word	0x00000000
        /*0020*/ 	.short	0x0003
        /*0022*/ 	.short	0x0018
        /*0024*/ 	.byte	0x00, 0xf5, 0x21, 0x00


	//----- nvinfo : EIATTR_KPARAM_INFO
	.align		4
.L_1060:
        /*0028*/ 	.byte	0x04, 0x17
        /*002a*/ 	.short	(.L_1062 - .L_1061)
.L_1061:
        /*002c*/ 	.word	0x00000000
        /*0030*/ 	.short	0x0002
        /*0032*/ 	.short	0x0010
        /*0034*/ 	.byte	0x00, 0xf0, 0x11, 0x00


	//----- nvinfo : EIATTR_KPARAM_INFO
	.align		4
.L_1062:
        /*0038*/ 	.byte	0x04, 0x17
        /*003a*/ 	.short	(.L_1064 - .L_1063)
.L_1063:
        /*003c*/ 	.word	0x00000000
        /*0040*/ 	.short	0x0001
        /*0042*/ 	.short	0x0008
        /*0044*/ 	.byte	0x00, 0xf5, 0x21, 0x00


	//----- nvinfo : EIATTR_KPARAM_INFO
	.align		4
.L_1064:
        /*0048*/ 	.byte	0x04, 0x17
        /*004a*/ 	.short	(.L_1066 - .L_1065)
.L_1065:
        /*004c*/ 	.word	0x00000000
        /*0050*/ 	.short	0x0000
        /*0052*/ 	.short	0x0000
        /*0054*/ 	.byte	0x00, 0xf5, 0x21, 0x00


	//----- nvinfo : EIATTR_SPARSE_MMA_MASK
	.align		4
.L_1066:
        /*0058*/ 	.byte	0x03, 0x50
        /*005a*/ 	.short	0x0000


	//----- nvinfo : EIATTR_MAXREG_COUNT
	.align		4
        /*005c*/ 	.byte	0x03, 0x1b
        /*005e*/ 	.short	0x00ff


	//----- nvinfo : EIATTR_NUM_BARRIERS
	.align		4
        /*0060*/ 	.byte	0x02, 0x4c
        /*0062*/ 	.byte	0x01
	.zero		1


	//----- nvinfo : EIATTR_MERCURY_ISA_VERSION
	.align		4
        /*0064*/ 	.byte	0x03, 0x5f
        /*0066*/ 	.short	0x0101


	//----- nvinfo : EIATTR_COOP_GROUP_MASK_REGIDS
	.align		4
        /*0068*/ 	.byte	0x04, 0x29
        /*006a*/ 	.short	(.L_1068 - .L_1067)


	//   ....[0]....
.L_1067:
        /*006c*/ 	.word	0xffffffff


	//   ....[1]....
        /*0070*/ 	.word	0xffffffff


	//   ....[2]....
        /*0074*/ 	.word	0xffffffff


	//   ....[3]....
        /*0078*/ 	.word	0xffffffff


	//   ....[4]....
        /*007c*/ 	.word	0xffffffff


	//   ....[5]....
        /*0080*/ 	.word	0xffffffff


	//   ....[6]....
        /*0084*/ 	.word	0xffffffff


	//   ....[7]....
        /*0088*/ 	.word	0xffffffff


	//   ....[8]....
        /*008c*/ 	.word	0xffffffff


	//   ....[9]....
        /*0090*/ 	.word	0xffffffff


	//----- nvinfo : EIATTR_COOP_GROUP_INSTR_OFFSETS
	.align		4
.L_1068:
        /*0094*/ 	.byte	0x04, 0x28
        /*0096*/ 	.short	(.L_1070 - .L_1069)


	//   ....[0]....
.L_1069:
        /*0098*/ 	.word	0x000010b0


	//   ....[1]....
        /*009c*/ 	.word	0x00001120


	//   ....[2]....
        /*00a0*/ 	.word	0x00001160


	//   ....[3]....
        /*00a4*/ 	.word	0x00001180


	//   ....[4]....
        /*00a8*/ 	.word	0x000011a0


	//   ....[5]....
        /*00ac*/ 	.word	0x00001290


	//   ....[6]....
        /*00b0*/ 	.word	0x000012b0


	//   ....[7]....
        /*00b4*/ 	.word	0x000012d0


	//   ....[8]....
        /*00b8*/ 	.word	0x000012f0


	//   ....[9]....
        /*00bc*/ 	.word	0x00001310


	//----- nvinfo : EIATTR_VRC_CTA_INIT_COUNT
	.align		4
.L_1070:
        /*00c0*/ 	.byte	0x02, 0x4a
	.zero		1
	.zero		1


	//----- nvinfo : EIATTR_EXIT_INSTR_OFFSETS
	.align		4
        /*00c4*/ 	.byte	0x04, 0x1c
        /*00c6*/ 	.short	(.L_1072 - .L_1071)


	//   ....[0]....
.L_1071:
        /*00c8*/ 	.word	0x000011e0


	//   ....[1]....
        /*00cc*/ 	.word	0x00001320


	//   ....[2]....
        /*00d0*/ 	.word	0x00001370


	//----- nvinfo : EIATTR_CRS_STACK_SIZE
	.align		4
.L_1072:
        /*00d4*/ 	.byte	0x04, 0x1e
        /*00d6*/ 	.short	(.L_1074 - .L_1073)
.L_1073:
        /*00d8*/ 	.word	0x00000000


	//----- nvinfo : EIATTR_CBANK_PARAM_SIZE
	.align		4
.L_1074:
        /*00dc*/ 	.byte	0x03, 0x19
        /*00de*/ 	.short	0x0028


	//----- nvinfo : EIATTR_PARAM_CBANK
	.align		4
        /*00e0*/ 	.byte	0x04, 0x0a
        /*00e2*/ 	.short	(.L_1076 - .L_1075)
	.align		4
.L_1075:
        /*00e4*/ 	.word	index@(.nv.constant0._Z20compute_active_edgesPiS_iS_S_)
        /*00e8*/ 	.short	0x0380
        /*00ea*/ 	.short	0x0028


	//----- nvinfo : EIATTR_SW_WAR
	.align		4
.L_1076:
        /*00ec*/ 	.byte	0x04, 0x36
        /*00ee*/ 	.short	(.L_1078 - .L_1077)
.L_1077:
        /*00f0*/ 	.word	0x00000008
.L_1078:


//--------------------- .nv.info._Z15verify_coloringPiS_iS_S_S_S_ --------------------------
	.section	.nv.info._Z15verify_coloringPiS_iS_S_S_S_,"",@"SHT_CUDA_INFO"
	.sectionflags	@""
	.align	4


	//----- nvinfo : EIATTR_CUDA_API_VERSION
	.align		4
        /*0000*/ 	.byte	0x04, 0x37
        /*0002*/ 	.short	(.L_1080 - .L_1079)
.L_1079:
        /*0004*/ 	.word	0x00000082


	//----- nvinfo : EIATTR_KPARAM_INFO
	.align		4
.L_1080:
        /*0008*/ 	.byte	0x04, 0x17
        /*000a*/ 	.short	(.L_1082 - .L_1081)
.L_1081:
        /*000c*/ 	.word	0x00000000
        /*0010*/ 	.short	0x0006
        /*0012*/ 	.short	0x0030
        /*0014*/ 	.byte	0x00, 0xf5, 0x21, 0x00


	//----- nvinfo : EIATTR_KPARAM_INFO
	.align		4
.L_1082:
        /*0018*/ 	.byte	0x04, 0x17
        /*001a*/ 	.short	(.L_1084 - .L_1083)
.L_1083:
        /*001c*/ 	.word	0x00000000
        /*0020*/ 	.short	0x0005
        /*0022*/ 	.short	0x0028
        /*0024*/ 	.byte	0x00, 0xf5, 0x21, 0x00


	//----- nvinfo : EIATTR_KPARAM_INFO
	.align		4
.L_1084:
        /*0028*/ 	.byte	0x04, 0x17
        /*002a*/ 	.short	(.L_1086 - .L_1085)
.L_1085:
        /*002c*/ 	.word	0x00000000
        /*0030*/ 	.short	0x0004
        /*0032*/ 	.short	0x0020
        /*0034*/ 	.byte	0x00, 0xf5, 0x21, 0x00


	//----- nvinfo : EIATTR_KPARAM_INFO
	.align		4
.L_1086:
        /*0038*/ 	.byte	0x04, 0x17
        /*003a*/ 	.short	(.L_1088 - .L_1087)
.L_1087:
        /*003c*/ 	.word	0x00000000
        /*0040*/ 	.short	0x0003
        /*0042*/ 	.short	0x0018
        /*0044*/ 	.byte	0x00, 0xf5, 0x21, 0x00


	//----- nvinfo : EIATTR_KPARAM_INFO
	.align		4
.L_1088:
        /*0048*/ 	.byte	0x04, 0x17
        /*004a*/ 	.short	(.L_1090 - .L_1089)
.L_1089:
        /*004c*/ 	.word	0x00000000
        /*0050*/ 	.short	0x0002
        /*0052*/ 	.short	0x0010
        /*0054*/ 	.byte	0x00, 0xf0, 0x11, 0x00


	//----- nvinfo : EIATTR_KPARAM_INFO
	.align		4
.L_1090:
        /*0058*/ 	.byte	0x04, 0x17
        /*005a*/ 	.short	(.L_1092 - .L_1091)
.L_1091:
        /*005c*/ 	.word	0x00000000
        /*0060*/ 	.short	0x0001
        /*0062*/ 	.short	0x0008
        /*0064*/ 	.byte	0x00, 0xf5, 0x21, 0x00


	//----- nvinfo : EIATTR_KPARAM_INFO
	.align		4
.L_1092:
        /*0068*/ 	.byte	0x04, 0x17
        /*006a*/ 	.short	(.L_1094 - .L_1093)
.L_1093:
        /*006c*/ 	.word	0x00000000
        /*0070*/ 	.short	0x0000
        /*0072*/ 	.short	0x0000
        /*0074*/ 	.byte	0x00, 0xf5, 0x21, 0x00


	//----- nvinfo : EIATTR_SPARSE_MMA_MASK
	.align		4
.L_1094:
        /*0078*/ 	.byte	0x03, 0x50
        /*007a*/ 	.short	0x0000


	//----- nvinfo : EIATTR_MAXREG_COUNT
	.align		4
        /*007c*/ 	.byte	0x03, 0x1b
        /*007e*/ 	.short	0x00ff


	//----- nvinfo : EIATTR_MERCURY_ISA_VERSION
	.align		4
        /*0080*/ 	.byte	0x03, 0x5f
        /*0082*/ 	.short	0x0101


	//----- nvinfo : EIATTR_INT_WARP_WIDE_INSTR_OFFSETS
	.align		4
        /*0084*/ 	.byte	0x04, 0x31
        /*0086*/ 	.short	(.L_1096 - .L_1095)


	//   ....[0]....
.L_1095:
        /*0088*/ 	.word	0x000001f0


	//   ....[1]....
        /*008c*/ 	.word	0x00000410


	//----- nvinfo : EIATTR_VRC_CTA_INIT_COUNT
	.align		4
.L_1096:
        /*0090*/ 	.byte	0x02, 0x4a
	.zero		1
	.zero		1


	//----- nvinfo : EIATTR_EXIT_INSTR_OFFSETS
	.align		4
        /*0094*/ 	.byte	0x04, 0x1c
        /*0096*/ 	.short	(.L_1098 - .L_1097)


	//   ....[0]....
.L_1097:
        /*0098*/ 	.word	0x00000070


	//   ....[1]....
        /*009c*/ 	.word	0x00000480


	//----- nvinfo : EIATTR_CRS_STACK_SIZE
	.align		4
.L_1098:
        /*00a0*/ 	.byte	0x04, 0x1e
        /*00a2*/ 	.short	(.L_1100 - .L_1099)
.L_1099:
        /*00a4*/ 	.word	0x00000000


	//----- nvinfo : EIATTR_CBANK_PARAM_SIZE
	.align		4
.L_1100:
        /*00a8*/ 	.byte	0x03, 0x19
        /*00aa*/ 	.short	0x0038


	//----- nvinfo : EIATTR_PARAM_CBANK
	.align		4
        /*00ac*/ 	.byte	0x04, 0x0a
        /*00ae*/ 	.short	(.L_1102 - .L_1101)
	.align		4
.L_1101:
        /*00b0*/ 	.word	index@(.nv.constant0._Z15verify_coloringPiS_iS_S_S_S_)
        /*00b4*/ 	.short	0x0380
        /*00b6*/ 	.short	0x0038


	//----- nvinfo : EIATTR_SW_WAR
	.align		4
.L_1102:
        /*00b8*/ 	.byte	0x04, 0x36
        /*00ba*/ 	.short	(.L_1104 - .L_1103)
.L_1103:
        /*00bc*/ 	.word	0x00000008
.L_1104:


//--------------------- .nv.info._Z14apply_coloringPiS_iS_S_S_i --------------------------
	.section	.nv.info._Z14apply_coloringPiS_iS_S_S_i,"",@"SHT_CUDA_INFO"
	.sectionflags	@""
	.align	4


	//----- nvinfo : EIATTR_CUDA_API_VERSION
	.align		4
        /*0000*/ 	.byte	0x04, 0x37
        /*0002*/ 	.short	(.L_1106 - .L_1105)
.L_1105:
        /*0004*/ 	.word	0x00000082


	//----- nvinfo : EIATTR_KPARAM_INFO
	.align		4
.L_1106:
        /*0008*/ 	.byte	0x04, 0x17
        /*000a*/ 	.short	(.L_1108 - .L_1107)
.L_1107:
        /*000c*/ 	.word	0x00000000
        /*0010*/ 	.short	0x0006
        /*0012*/ 	.short	0x0030
        /*0014*/ 	.byte	0x00, 0xf0, 0x11, 0x00


	//----- nvinfo : EIATTR_KPARAM_INFO
	.align		4
.L_1108:
        /*0018*/ 	.byte	0x04, 0x17
        /*001a*/ 	.short	(.L_1110 - .L_1109)
.L_1109:
        /*001c*/ 	.word	0x00000000
        /*0020*/ 	.short	0x0005
        /*0022*/ 	.short	0x0028
        /*0024*/ 	.byte	0x00, 0xf5, 0x21, 0x00


	//----- nvinfo : EIATTR_KPARAM_INFO
	.align		4
.L_1110:
        /*0028*/ 	.byte	0x04, 0x17
        /*002a*/ 	.short	(.L_1112 - .L_1111)
.L_1111:
        /*002c*/ 	.word	0x00000000
        /*0030*/ 	.short	0x0004
        /*0032*/ 	.short	0x0020
        /*0034*/ 	.byte	0x00, 0xf5, 0x21, 0x00


	//----- nvinfo : EIATTR_KPARAM_INFO
	.align		4
.L_1112:
        /*0038*/ 	.byte	0x04, 0x17
        /*003a*/ 	.short	(.L_1114 - .L_1113)
.L_1113:
        /*003c*/ 	.word	0x00000000
        /*0040*/ 	.short	0x0003
        /*0042*/ 	.short	0x0018
        /*0044*/ 	.byte	0x00, 0xf5, 0x21, 0x00


	//----- nvinfo : EIATTR_KPARAM_INFO
	.align		4
.L_1114:
        /*0048*/ 	.byte	0x04, 0x17
        /*004a*/ 	.short	(.L_1116 - .L_1115)
.L_1115:
        /*004c*/ 	.word	0x00000000
        /*0050*/ 	.short	0x0002
        /*0052*/ 	.short	0x0010
        /*0054*/ 	.byte	0x00, 0xf0, 0x11, 0x00


	//----- nvinfo : EIATTR_KPARAM_INFO
	.align		4
.L_1116:
        /*0058*/ 	.byte	0x04, 0x17
        /*005a*/ 	.short	(.L_1118 - .L_1117)
.L_1117:
        /*005c*/ 	.word	0x00000000
        /*0060*/ 	.short	0x0001
        /*0062*/ 	.short	0x0008
        /*0064*/ 	.byte	0x00, 0xf5, 0x21, 0x00


	//----- nvinfo : EIATTR_KPARAM_INFO
	.align		4
.L_1118:
        /*0068*/ 	.byte	0x04, 0x17
        /*006a*/ 	.short	(.L_1120 - .L_1119)
.L_1119:
        /*006c*/ 	.word	0x00000000
        /*0070*/ 	.short	0x0000
        /*0072*/ 	.short	0x0000
        /*0074*/ 	.byte	0x00, 0xf5, 0x21, 0x00


	//----- nvinfo : EIATTR_SPARSE_MMA_MASK
	.align		4
.L_1120:
        /*0078*/ 	.byte	0x03, 0x50
        /*007a*/ 	.short	0x0000


	//----- nvinfo : EIATTR_MAXREG_COUNT
	.align		4
        /*007c*/ 	.byte	0x03, 0x1b
        /*007e*/ 	.short	0x00ff


	//----- nvinfo : EIATTR_NUM_BARRIERS
	.align		4
        /*0080*/ 	.byte	0x02, 0x4c
        /*0082*/ 	.byte	0x01
	.zero		1


	//----- nvinfo : EIATTR_MERCURY_ISA_VERSION
	.align		4
        /*0084*/ 	.byte	0x03, 0x5f
        /*0086*/ 	.short	0x0101


	//----- nvinfo : EIATTR_COOP_GROUP_MASK_REGIDS
	.align		4
        /*0088*/ 	.byte	0x04, 0x29
        /*008a*/ 	.short	(.L_1122 - .L_1121)


	//   ....[0]....
.L_1121:
        /*008c*/ 	.word	0xffffffff


	//   ....[1]....
        /*0090*/ 	.word	0xffffffff


	//   ....[2]....
        /*0094*/ 	.word	0xffffffff


	//   ....[3]....
        /*0098*/ 	.word	0xffffffff


	//   ....[4]....
        /*009c*/ 	.word	0xffffffff


	//   ....[5]....
        /*00a0*/ 	.word	0xffffffff


	//   ....[6]....
        /*00a4*/ 	.word	0xffffffff


	//   ....[7]....
        /*00a8*/ 	.word	0xffffffff


	//   ....[8]....
        /*00ac*/ 	.word	0xffffffff


	//   ....[9]....
        /*00b0*/ 	.word	0xffffffff


	//----- nvinfo : EIATTR_COOP_GROUP_INSTR_OFFSETS
	.align		4
.L_1122:
        /*00b4*/ 	.byte	0x04, 0x28
        /*00b6*/ 	.short	(.L_1124 - .L_1123)


	//   ....[0]....
.L_1123:
        /*00b8*/ 	.word	0x00000390


	//   ....[1]....
        /*00bc*/ 	.word	0x00000400


	//   ....[2]....
        /*00c0*/ 	.word	0x00000440


	//   ....[3]....
        /*00c4*/ 	.word	0x00000460


	//   ....[4]....
        /*00c8*/ 	.word	0x00000480


	//   ....[5]....
        /*00cc*/ 	.word	0x00000570


	//   ....[6]....
        /*00d0*/ 	.word	0x00000590


	//   ....[7]....
        /*00d4*/ 	.word	0x000005b0


	//   ....[8]....
        /*00d8*/ 	.word	0x000005d0


	//   ....[9]....
        /*00dc*/ 	.word	0x000005f0


	//----- nvinfo : EIATTR_VRC_CTA_INIT_COUNT
	.align		4
.L_1124:
        /*00e0*/ 	.byte	0x02, 0x4a
	.zero		1
	.zero		1


	//----- nvinfo : EIATTR_EXIT_INSTR_OFFSETS
	.align		4
        /*00e4*/ 	.byte	0x04, 0x1c
        /*00e6*/ 	.short	(.L_1126 - .L_1125)


	//   ....[0]....
.L_1125:
        /*00e8*/ 	.word	0x000004c0


	//   ....[1]....
        /*00ec*/ 	.word	0x00000600


	//   ....[2]....
        /*00f0*/ 	.word	0x00000650


	//----- nvinfo : EIATTR_CRS_STACK_SIZE
	.align		4
.L_1126:
        /*00f4*/ 	.byte	0x04, 0x1e
        /*00f6*/ 	.short	(.L_1128 - .L_1127)
.L_1127:
        /*00f8*/ 	.word	0x00000000


	//----- nvinfo : EIATTR_CBANK_PARAM_SIZE
	.align		4
.L_1128:
        /*00fc*/ 	.byte	0x03, 0x19
        /*00fe*/ 	.short	0x0034


	//----- nvinfo : EIATTR_PARAM_CBANK
	.align		4
        /*0100*/ 	.byte	0x04, 0x0a
        /*0102*/ 	.short	(.L_1130 - .L_1129)
	.align		4
.L_1129:
        /*0104*/ 	.word	index@(.nv.constant0._Z14apply_coloringPiS_iS_S_S_i)
        /*0108*/ 	.short	0x0380
        /*010a*/ 	.short	0x0034


	//----- nvinfo : EIATTR_SW_WAR
	.align		4
.L_1130:
        /*010c*/ 	.byte	0x04, 0x36
        /*010e*/ 	.short	(.L_1132 - .L_1131)
.L_1131:
        /*0110*/ 	.word	0x00000008
.L_1132:


//--------------------- .nv.info._Z22luby_mis_coloring_iterPiS_iS_S_S_i --------------------------
	.section	.nv.info._Z22luby_mis_coloring_iterPiS_iS_S_S_i,"",@"SHT_CUDA_INFO"
	.sectionflags	@""
	.align	4


	//----- nvinfo : EIATTR_CUDA_API_VERSION
	.align		4
        /*0000*/ 	.byte	0x04, 0x37
        /*0002*/ 	.short	(.L_1134 - .L_1133)
.L_1133:
        /*0004*/ 	.word	0x00000082


	//----- nvinfo : EIATTR_KPARAM_INFO
	.align		4
.L_1134:
        /*0008*/ 	.byte	0x04, 0x17
        /*000a*/ 	.short	(.L_1136 - .L_1135)
.L_1135:
        /*000c*/ 	.word	0x00000000
        /*0010*/ 	.short	0x0006
        /*0012*/ 	.short	0x0030
        /*0014*/ 	.byte	0x00, 0xf0, 0x11, 0x00


	//----- nvinfo : EIATTR_KPARAM_INFO
	.align		4
.L_1136:
        /*0018*/ 	.byte	0x04, 0x17
        /*001a*/ 	.short	(.L_1138 - .L_1137)
.L_1137:
        /*001c*/ 	.word	0x00000000
        /*0020*/ 	.short	0x0005
        /*0022*/ 	.short	0x0028
        /*0024*/ 	.byte	0x00, 0xf5, 0x21, 0x00


	//----- nvinfo : EIATTR_KPARAM_INFO
	.align		4
.L_1138:
        /*0028*/ 	.byte	0x04, 0x17
        /*002a*/ 	.short	(.L_1140 - .L_1139)
.L_1139:
        /*002c*/ 	.word	0x00000000
        /*0030*/ 	.short	0x0004
        /*0032*/ 	.short	0x0020
        /*0034*/ 	.byte	0x00, 0xf5, 0x21, 0x00


	//----- nvinfo : EIATTR_KPARAM_INFO
	.align		4
.L_1140:
        /*0038*/ 	.byte	0x04, 0x17
        /*003a*/ 	.short	(.L_1142 - .L_1141)
.L_1141:
        /*003c*/ 	.word	0x00000000
        /*0040*/ 	.short	0x0003
        /*0042*/ 	.short	0x0018
        /*0044*/ 	.byte	0x00, 0xf5, 0x21, 0x00


	//----- nvinfo : EIATTR_KPARAM_INFO
	.align		4
.L_1142:
        /*0048*/ 	.byte	0x04, 0x17
        /*004a*/ 	.short	(.L_1144 - .L_1143)
.L_1143:
        /*004c*/ 	.word	0x00000000
        /*0050*/ 	.short	0x0002
        /*0052*/ 	.short	0x0010
        /*0054*/ 	.byte	0x00, 0xf0, 0x11, 0x00


	//----- nvinfo : EIATTR_KPARAM_INFO
	.align		4
.L_1144:
        /*0058*/ 	.byte	0x04, 0x17
        /*005a*/ 	.short	(.L_1146 - .L_1145)
.L_1145:
        /*005c*/ 	.word	0x00000000
        /*0060*/ 	.short	0x0001
        /*0062*/ 	.short	0x0008
        /*0064*/ 	.byte	0x00, 0xf5, 0x21, 0x00


	//----- nvinfo : EIATTR_KPARAM_INFO
	.align		4
.L_1146:
        /*0068*/ 	.byte	0x04, 0x17
        /*006a*/ 	.short	(.L_1148 - .L_1147)
.L_1147:
        /*006c*/ 	.word	0x00000000
        /*0070*/ 	.short	0x0000
        /*0072*/ 	.short	0x0000
        /*0074*/ 	.byte	0x00, 0xf5, 0x21, 0x00


	//----- nvinfo : EIATTR_SPARSE_MMA_MASK
	.align		4
.L_1148:
        /*0078*/ 	.byte	0x03, 0x50
        /*007a*/ 	.short	0x0000


	//----- nvinfo : EIATTR_MAXREG_COUNT
	.align		4
        /*007c*/ 	.byte	0x03, 0x1b
        /*007e*/ 	.short	0x00ff


	//----- nvinfo : EIATTR_MERCURY_ISA_VERSION
	.align		4
        /*0080*/ 	.byte	0x03, 0x5f
        /*0082*/ 	.short	0x0101


	//----- nvinfo : EIATTR_VRC_CTA_INIT_COUNT
	.align		4
        /*0084*/ 	.byte	0x02, 0x4a
	.zero		1
	.zero		1


	//----- nvinfo : EIATTR_EXIT_INSTR_OFFSETS
	.align		4
        /*0088*/ 	.byte	0x04, 0x1c
        /*008a*/ 	.short	(.L_1150 - .L_1149)


	//   ....[0]....
.L_1149:
        /*008c*/ 	.word	0x00000070


	//   ....[1]....
        /*0090*/ 	.word	0x00000910


	//----- nvinfo : EIATTR_CRS_STACK_SIZE
	.align		4
.L_1150:
        /*0094*/ 	.byte	0x04, 0x1e
        /*0096*/ 	.short	(.L_1152 - .L_1151)
.L_1151:
        /*0098*/ 	.word	0x00000000


	//----- nvinfo : EIATTR_CBANK_PARAM_SIZE
	.align		4
.L_1152:
        /*009c*/ 	.byte	0x03, 0x19
        /*009e*/ 	.short	0x0034


	//----- nvinfo : EIATTR_PARAM_CBANK
	.align		4
        /*00a0*/ 	.byte	0x04, 0x0a
        /*00a2*/ 	.short	(.L_1154 - .L_1153)
	.align		4
.L_1153:
        /*00a4*/ 	.word	index@(.nv.constant0._Z22luby_mis_coloring_iterPiS_iS_S_S_i)
        /*00a8*/ 	.short	0x0380
        /*00aa*/ 	.short	0x0034


	//----- nvinfo : EIATTR_SW_WAR
	.align		4
.L_1154:
        /*00ac*/ 	.byte	0x04, 0x36
        /*00ae*/ 	.short	(.L_1156 - .L_1155)
.L_1155:
        /*00b0*/ 	.word	0x00000008
.L_1156:


//--------------------- .nv.callgraph             --------------------------
	.section	.nv.callgraph,"",@"SHT_CUDA_CALLGRAPH"
	.align	4
	.sectionentsize	8
	.align		4
        /*0000*/ 	.word	0x00000000
	.align		4
        /*0004*/ 	.word	0xffffffff
	.align		4
        /*0008*/ 	.word	0x00000000
	.align		4
        /*000c*/ 	.word	0xfffffffe
	.align		4
        /*0010*/ 	.word	0x00000000
	.align		4
        /*0014*/ 	.word	0xfffffffd
	.align		4
        /*0018*/ 	.word	0x00000000
	.align		4
        /*001c*/ 	.word	0xfffffffc


//--------------------- .nv.constant4             --------------------------
	.section	.nv.constant4,"a",@progbits
	.align	8
	.align		8
.nv.constant4:
        /*0000*/ 	.dword	_ZN34_INTERNAL_2282b6d3_4_k_cu_dbe6df174cuda3std3__45__cpo5beginE
	.align		8
        /*0008*/ 	.dword	_ZN34_INTERNAL_2282b6d3_4_k_cu_dbe6df174cuda3std3__45__cpo3endE
	.align		8
        /*0010*/ 	.dword	_ZN34_INTERNAL_2282b6d3_4_k_cu_dbe6df174cuda3std3__45__cpo6cbeginE
	.align		8
        /*0018*/ 	.dword	_ZN34_INTERNAL_2282b6d3_4_k_cu_dbe6df174cuda3std3__45__cpo4cendE
	.align		8
        /*0020*/ 	.dword	_ZN34_INTERNAL_2282b6d3_4_k_cu_dbe6df174cuda3std3__45__cpo6rbeginE
	.align		8
        /*0028*/ 	.dword	_ZN34_INTERNAL_2282b6d3_4_k_cu_dbe6df174cuda3std3__45__cpo4rendE
	.align		8
        /*0030*/ 	.dword	_ZN34_INTERNAL_2282b6d3_4_k_cu_dbe6df174cuda3std3__45__cpo7crbeginE
	.align		8
        /*0038*/ 	.dword	_ZN34_INTERNAL_2282b6d3_4_k_cu_dbe6df174cuda3std3__45__cpo5crendE
	.align		8
        /*0040*/ 	.dword	_ZN34_INTERNAL_2282b6d3_4_k_cu_dbe6df174cuda3std3__436_GLOBAL__N__2282b6d3_4_k_cu_dbe6df176ignoreE
	.align		8
        /*0048*/ 	.dword	_ZN34_INTERNAL_2282b6d3_4_k_cu_dbe6df174cuda3std3__419piecewise_constructE
	.align		8
        /*0050*/ 	.dword	_ZN34_INTERNAL_2282b6d3_4_k_cu_dbe6df174cuda3std3__48in_placeE
	.align		8
        /*0058*/ 	.dword	_ZN34_INTERNAL_2282b6d3_4_k_cu_dbe6df174cuda3std3__420unreachable_sentinelE
	.align		8
        /*0060*/ 	.dword	_ZN34_INTERNAL_2282b6d3_4_k_cu_dbe6df174cuda3std3__47nulloptE
	.align		8
        /*0068*/ 	.dword	_ZN34_INTERNAL_2282b6d3_4_k_cu_dbe6df174cuda3std3__48unexpectE
	.align		8
        /*0070*/ 	.dword	_ZN34_INTERNAL_2282b6d3_4_k_cu_dbe6df174cuda3std6ranges3__45__cpo4swapE
	.align		8
        /*0078*/ 	.dword	_ZN34_INTERNAL_2282b6d3_4_k_cu_dbe6df174cuda3std6ranges3__45__cpo9iter_moveE
	.align		8
        /*0080*/ 	.dword	_ZN34_INTERNAL_2282b6d3_4_k_cu_dbe6df174cuda3std6ranges3__45__cpo5beginE
	.align		8
        /*0088*/ 	.dword	_ZN34_INTERNAL_2282b6d3_4_k_cu_dbe6df174cuda3std6ranges3__45__cpo3endE
	.align		8
        /*0090*/ 	.dword	_ZN34_INTERNAL_2282b6d3_4_k_cu_dbe6df174cuda3std6ranges3__45__cpo6cbeginE
	.align		8
        /*0098*/ 	.dword	_ZN34_INTERNAL_2282b6d3_4_k_cu_dbe6df174cuda3std6ranges3__45__cpo4cendE
	.align		8
        /*00a0*/ 	.dword	_ZN34_INTERNAL_2282b6d3_4_k_cu_dbe6df174cuda3std6ranges3__45__cpo7advanceE
	.align		8
        /*00a8*/ 	.dword	_ZN34_INTERNAL_2282b6d3_4_k_cu_dbe6df174cuda3std6ranges3__45__cpo9iter_swapE
	.align		8
        /*00b0*/ 	.dword	_ZN34_INTERNAL_2282b6d3_4_k_cu_dbe6df174cuda3std6ranges3__45__cpo4nextE
	.align		8
        /*00b8*/ 	.dword	_ZN34_INTERNAL_2282b6d3_4_k_cu_dbe6df174cuda3std6ranges3__45__cpo4prevE
	.align		8
        /*00c0*/ 	.dword	_ZN34_INTERNAL_2282b6d3_4_k_cu_dbe6df174cuda3std6ranges3__45__cpo4dataE
	.align		8
        /*00c8*/ 	.dword	_ZN34_INTERNAL_2282b6d3_4_k_cu_dbe6df174cuda3std6ranges3__45__cpo5cdataE
	.align		8
        /*00d0*/ 	.dword	_ZN34_INTERNAL_2282b6d3_4_k_cu_dbe6df174cuda3std6ranges3__45__cpo4sizeE
	.align		8
        /*00d8*/ 	.dword	_ZN34_INTERNAL_2282b6d3_4_k_cu_dbe6df174cuda3std6ranges3__45__cpo5ssizeE
	.align		8
        /*00e0*/ 	.dword	_ZN34_INTERNAL_2282b6d3_4_k_cu_dbe6df174cuda3std6ranges3__45__cpo8distanceE
	.align		8
        /*00e8*/ 	.dword	_ZN34_INTERNAL_2282b6d3_4_k_cu_dbe6df176thrust24THRUST_300001_SM_1000_NS8cuda_cub3parE
	.align		8
        /*00f0*/ 	.dword	_ZN34_INTERNAL_2282b6d3_4_k_cu_dbe6df176thrust24THRUST_300001_SM_1000_NS8cuda_cub10par_nosyncE
	.align		8
        /*00f8*/ 	.dword	_ZN34_INTERNAL_2282b6d3_4_k_cu_dbe6df176thrust24THRUST_300001_SM_1000_NS6system6detail10sequential3seqE
	.align		8
        /*0100*/ 	.dword	_ZN34_INTERNAL_2282b6d3_4_k_cu_dbe6df176thrust24THRUST_300001_SM_1000_NS6system3cpp3parE
	.align		8
        /*0108*/ 	.dword	_ZN34_INTERNAL_2282b6d3_4_k_cu_dbe6df176thrust24THRUST_300001_SM_1000_NS12placeholders2_1E
	.align		8
        /*0110*/ 	.dword	_ZN34_INTERNAL_2282b6d3_4_k_cu_dbe6df176thrust24THRUST_300001_SM_1000_NS12placeholders2_2E
	.align		8
        /*0118*/ 	.dword	_ZN34_INTERNAL_2282b6d3_4_k_cu_dbe6df176thrust24THRUST_300001_SM_1000_NS12placeholders2_3E
	.align		8
        /*0120*/ 	.dword	_ZN34_INTERNAL_2282b6d3_4_k_cu_dbe6df176thrust24THRUST_300001_SM_1000_NS12placeholders2_4E
	.align		8
        /*0128*/ 	.dword	_ZN34_INTERNAL_2282b6d3_4_k_cu_dbe6df176thrust24THRUST_300001_SM_1000_NS12placeholders2_5E
	.align		8
        /*0130*/ 	.dword	_ZN34_INTERNAL_2282b6d3_4_k_cu_dbe6df176thrust24THRUST_300001_SM_1000_NS12placeholders2_6E
	.align		8
        /*0138*/ 	.dword	_ZN34_INTERNAL_2282b6d3_4_k_cu_dbe6df176thrust24THRUST_300001_SM_1000_NS12placeholders2_7E
	.align		8
        /*0140*/ 	.dword	_ZN34_INTERNAL_2282b6d3_4_k_cu_dbe6df176thrust24THRUST_300001_SM_1000_NS12placeholders2_8E
	.align		8
        /*0148*/ 	.dword	_ZN34_INTERNAL_2282b6d3_4_k_cu_dbe6df176thrust24THRUST_300001_SM_1000_NS12placeholders2_9E
	.align		8
        /*0150*/ 	.dword	_ZN34_INTERNAL_2282b6d3_4_k_cu_dbe6df176thrust24THRUST_300001_SM_1000_NS12placeholders3_10E
	.align		8
        /*0158*/ 	.dword	_ZN34_INTERNAL_2282b6d3_4_k_cu_dbe6df176thrust24THRUST_300001_SM_1000_NS3seqE
	.align		8
        /*0160*/ 	.dword	_ZN34_INTERNAL_2282b6d3_4_k_cu_dbe6df176thrust24THRUST_300001_SM_1000_NS6deviceE


//--------------------- .text._ZN3cub18CUB_300001_SM_10006detail10radix_sort29DeviceRadixSortOnesweepKernelINS1_5radix10policy_hubIiiyE10Policy1000ELNS0_9SortOrderE0EiiyiiNS1_21identity_decomposer_tEEEvPT5_SB_PT3_PKSC_PT1_PKSG_PT2_PKSK_T4_iiT6_ --------------------------
	.section	.text._ZN3cub18CUB_300001_SM_10006detail10radix_sort29DeviceRadixSortOnesweepKernelINS1_5radix10policy_hubIiiyE10Policy1000ELNS0_9SortOrderE0EiiyiiNS1_21identity_decomposer_tEEEvPT5_SB_PT3_PKSC_PT1_PKSG_PT2_PKSK_T4_iiT6_,"ax",@progbits
	.align	128
        .global         _ZN3cub18CUB_300001_SM_10006detail10radix_sort29DeviceRadixSortOnesweepKernelINS1_5radix10policy_hubIiiyE10Policy1000ELNS0_9SortOrderE0EiiyiiNS1_21identity_decomposer_tEEEvPT5_SB_PT3_PKSC_PT1_PKSG_PT2_PKSK_T4_iiT6_
        .type           _ZN3cub18CUB_300001_SM_10006detail10radix_sort29DeviceRadixSortOnesweepKernelINS1_5radix10policy_hubIiiyE10Policy1000ELNS0_9SortOrderE0EiiyiiNS1_21identity_decomposer_tEEEvPT5_SB_PT3_PKSC_PT1_PKSG_PT2_PKSK_T4_iiT6_,@function
        .size           _ZN3cub18CUB_300001_SM_10006detail10radix_sort29DeviceRadixSortOnesweepKernelINS1_5radix10policy_hubIiiyE10Policy1000ELNS0_9SortOrderE0EiiyiiNS1_21identity_decomposer_tEEEvPT5_SB_PT3_PKSC_PT1_PKSG_PT2_PKSK_T4_iiT6_,(.L_x_2193 - _ZN3cub18CUB_300001_SM_10006detail10radix_sort29DeviceRadixSortOnesweepKernelINS1_5radix10policy_hubIiiyE10Policy1000ELNS0_9SortOrderE0EiiyiiNS1_21identity_decomposer_tEEEvPT5_SB_PT3_PKSC_PT1_PKSG_PT2_PKSK_T4_iiT6_)
        .other          _ZN3cub18CUB_300001_SM_10006detail10radix_sort29DeviceRadixSortOnesweepKernelINS1_5radix10policy_hubIiiyE10Policy1000ELNS0_9SortOrderE0EiiyiiNS1_21identity_decomposer_tEEEvPT5_SB_PT3_PKSC_PT1_PKSG_PT2_PKSK_T4_iiT6_,@"STO_CUDA_ENTRY STV_DEFAULT"
_ZN3cub18CUB_300001_SM_10006detail10radix_sort29DeviceRadixSortOnesweepKernelINS1_5radix10policy_hubIiiyE10Policy1000ELNS0_9SortOrderE0EiiyiiNS1_21identity_decomposer_tEEEvPT5_SB_PT3_PKSC_PT1_PKSG_PT2_PKSK_T4_iiT6_:
.text._ZN3cub18CUB_300001_SM_10006detail10radix_sort29DeviceRadixSortOnesweepKernelINS1_5radix10policy_hubIiiyE10Policy1000ELNS0_9SortOrderE0EiiyiiNS1_21identity_decomposer_tEEEvPT5_SB_PT3_PKSC_PT1_PKSG_PT2_PKSK_T4_iiT6_:
[----:B------:R-:W-:Y:S01]  /*0000*/  LDC R1, c[0x0][0x37c] ;  /* 0x0000df00ff017b82 */ /* 0x000fe20000000800 */
[----:B------:R-:W0:Y:S01]  /*0010*/  S2R R3, SR_TID.X ;  /* 0x0000000000037919 */ /* 0x000e220000002100 */
[----:B------:R-:W-:Y:S01]  /*0020*/  MOV R7, 0x400 ;  /* 0x0000040000077802 */ /* 0x000fe20000000f00 */
[----:B------:R-:W1:Y:S01]  /*0030*/  LDCU.64 UR6, c[0x0][0x358] ;  /* 0x00006b00ff0677ac */ /* 0x000e620008000a00 */
[----:B------:R-:W-:Y:S01]  /*0040*/  BSSY.RECONVERGENT B0, `(.L_x_0) ;  /* 0x000000c000007945 */ /* 0x000fe20003800200 */
[----:B------:R-:W2:Y:S01]  /*0050*/  S2R R0, SR_CgaCtaId ;  /* 0x0000000000007919 */ /* 0x000ea20000008800 */
[----:B0-----:R-:W-:Y:S02]  /*0060*/  ISETP.NE.AND P0, PT, R3, RZ, PT ;  /* 0x000000ff0300720c */ /* 0x001fe40003f05270 */
[----:B--2---:R-:W-:-:S11]  /*0070*/  LEA R7, R0, R7, 0x18 ;  /* 0x0000000700077211 */ /* 0x004fd600078ec0ff */
[----:B-1----:R-:W-:Y:S05]  /*0080*/  @P0 BRA `(.L_x_1) ;  /* 0x00000000001c0947 */ /* 0x002fea0003800000 */
[----:B------:R-:W0:Y:S01]  /*0090*/  LDC.64 R4, c[0x0][0x388] ;  /* 0x0000e200ff047b82 */ /* 0x000e220000000a00 */
[----:B------:R-:W-:-:S05]  /*00a0*/  IMAD.MOV.U32 R9, RZ, RZ, 0x1 ;  /* 0x00000001ff097424 */ /* 0x000fca00078e00ff */
[----:B0-----:R-:W2:Y:S02]  /*00b0*/  ATOMG.E.ADD.STRONG.GPU PT, R4, desc[UR6][R4.64], R9 ;  /* 0x80000009040479a8 */ /* 0x001ea400081ef106 */
[----:B------:R-:W0:Y:S01]  /*00c0*/  S2UR UR5, SR_CgaCtaId ;  /* 0x00000000000579c3 */ /* 0x000e220000008800 */
[----:B------:R-:W-:Y:S02]  /*00d0*/  UMOV UR4, 0x400 ;  /* 0x0000040000047882 */ /* 0x000fe40000000000 */
[----:B0-----:R-:W-:-:S09]  /*00e0*/  ULEA UR4, UR5, UR4, 0x18 ;  /* 0x0000000405047291 */ /* 0x001fd2000f8ec0ff */
[----:B--2---:R0:W-:Y:S03]  /*00f0*/  STS [UR4+0x6600], R4 ;  /* 0x00660004ff007988 */ /* 0x0041e60008000804 */
.L_x_1:
[----:B------:R-:W-:Y:S05]  /*0100*/  BSYNC.RECONVERGENT B0 ;  /* 0x0000000000007941 */ /* 0x000fea0003800200 */
.L_x_0:
[----:B------:R-:W-:Y:S06]  /*0110*/  BAR.SYNC.DEFER_BLOCKING 0x0 ;  /* 0x0000000000007b1d */ /* 0x000fec0000010000 */
[----:B------:R-:W1:Y:S01]  /*0120*/  LDCU UR4, c[0x0][0x3c0] ;  /* 0x00007800ff0477ac */ /* 0x000e620008000800 */
[----:B------:R-:W2:Y:S01]  /*0130*/  S2R R24, SR_LANEID ;  /* 0x0000000000187919 */ /* 0x000ea20000000000 */
[----:B------:R-:W3:Y:S02]  /*0140*/  LDS R42, [R7+0x6600] ;  /* 0x00660000072a7984 */ /* 0x000ee40000000800 */
[----:B---3--:R-:W-:-:S04]  /*0150*/  IMAD R0, R42, 0x1980, RZ ;  /* 0x000019802a007824 */ /* 0x008fc800078e02ff */
[----:B------:R-:W-:Y:S01]  /*0160*/  VIADD R47, R0, 0x1980 ;  /* 0x00001980002f7836 */ /* 0x000fe20000000000 */
[----:B------:R-:W-:-:S04]  /*0170*/  SHF.R.S32.HI R9, RZ, 0x1f, R0 ;  /* 0x0000001fff097819 */ /* 0x000fc80000011400 */
[----:B-1----:R-:W-:-:S13]  /*0180*/  ISETP.GT.AND P0, PT, R47, UR4, PT ;  /* 0x000000042f007c0c */ /* 0x002fda000bf04270 */
[----:B--2---:R-:W-:Y:S05]  /*0190*/  @P0 BRA `(.L_x_2) ;  /* 0x0000000000680947 */ /* 0x004fea0003800000 */
[----:B------:R-:W1:Y:S01]  /*01a0*/  LDCU.64 UR4, c[0x0][0x3a8] ;  /* 0x00007500ff0477ac */ /* 0x000e620008000a00 */
[C---:B0-----:R-:W-:Y:S02]  /*01b0*/  LOP3.LUT R4, R3.reuse, 0x1f, RZ, 0xc0, !PT ;  /* 0x0000001f03047812 */ /* 0x041fe400078ec0ff */
[----:B------:R-:W-:-:S05]  /*01c0*/  LOP3.LUT R41, R3, 0x3e0, RZ, 0xc0, !PT ;  /* 0x000003e003297812 */ /* 0x000fca00078ec0ff */
[----:B------:R-:W-:-:S05]  /*01d0*/  IMAD R5, R41, 0x11, R4 ;  /* 0x0000001129057824 */ /* 0x000fca00078e0204 */
[----:B------:R-:W-:-:S05]  /*01e0*/  IADD3 R5, P0, PT, R0, R5, RZ ;  /* 0x0000000500057210 */ /* 0x000fca0007f1e0ff */
[----:B------:R-:W-:Y:S01]  /*01f0*/  IMAD.X R0, RZ, RZ, R9, P0 ;  /* 0x000000ffff007224 */ /* 0x000fe200000e0609 */
[----:B-1----:R-:W-:-:S04]  /*0200*/  LEA R8, P0, R5, UR4, 0x2 ;  /* 0x0000000405087c11 */ /* 0x002fc8000f8010ff */
[----:B------:R-:W-:-:S05]  /*0210*/  LEA.HI.X R9, R5, UR5, R0, 0x2, P0 ;  /* 0x0000000505097c11 */ /* 0x000fca00080f1400 */
[----:B------:R0:W5:Y:S04]  /*0220*/  LDG.E R28, desc[UR6][R8.64] ;  /* 0x00000006081c7981 */ /* 0x000168000c1e1900 */
        /* <DEDUP_REMOVED lines=15> */
[----:B------:R0:W5:Y:S01]  /*0320*/  LDG.E R46, desc[UR6][R8.64+0x800] ;  /* 0x00080006082e7981 */ /* 0x000162000c1e1900 */
[----:B------:R-:W-:Y:S05]  /*0330*/  BRA `(.L_x_3) ;  /* 0x0000000400307947 */ /* 0x000fea0003800000 */
.L_x_2:
[----:B------:R-:W1:Y:S01]  /*0340*/  LDCU.64 UR8, c[0x0][0x3a8] ;  /* 0x00007500ff0877ac */ /* 0x000e620008000a00 */
[C---:B0-----:R-:W-:Y:S01]  /*0350*/  LOP3.LUT R4, R3.reuse, 0x1f, RZ, 0xc0, !PT ;  /* 0x0000001f03047812 */ /* 0x041fe200078ec0ff */
[----:B------:R-:W-:Y:S01]  /*0360*/  IMAD.MOV.U32 R28, RZ, RZ, 0x7fffffff ;  /* 0x7fffffffff1c7424 */ /* 0x000fe200078e00ff */
[----:B------:R-:W-:Y:S02]  /*0370*/  LOP3.LUT R41, R3, 0x3e0, RZ, 0xc0, !PT ;  /* 0x000003e003297812 */ /* 0x000fe400078ec0ff */
[----:B------:R-:W-:-:S03]  /*0380*/  IADD3 R5, PT, PT, -R0, UR4, RZ ;  /* 0x0000000400057c10 */ /* 0x000fc6000fffe1ff */
[----:B------:R-:W-:-:S04]  /*0390*/  IMAD R10, R41, 0x11, R4 ;  /* 0x00000011290a7824 */ /* 0x000fc800078e0204 */
[----:B------:R-:W-:Y:S01]  /*03a0*/  VIADD R8, R10, 0x40 ;  /* 0x000000400a087836 */ /* 0x000fe20000000000 */
[----:B------:R-:W-:Y:S01]  /*03b0*/  IADD3 R11, P0, PT, R0, R10, RZ ;  /* 0x0000000a000b7210 */ /* 0x000fe20007f1e0ff */
[C---:B------:R-:W-:Y:S01]  /*03c0*/  VIADD R0, R10.reuse, 0x60 ;  /* 0x000000600a007836 */ /* 0x040fe20000000000 */
[CC--:B------:R-:W-:Y:S01]  /*03d0*/  ISETP.GE.AND P2, PT, R10.reuse, R5.reuse, PT ;  /* 0x000000050a00720c */ /* 0x0c0fe20003f46270 */
[----:B------:R-:W-:Y:S01]  /*03e0*/  VIADD R6, R10, 0x20 ;  /* 0x000000200a067836 */ /* 0x000fe20000000000 */
[-C--:B------:R-:W-:Y:S01]  /*03f0*/  ISETP.GE.AND P4, PT, R8, R5.reuse, PT ;  /* 0x000000050800720c */ /* 0x080fe20003f86270 */
[----:B------:R-:W-:Y:S01]  /*0400*/  IMAD.X R12, RZ, RZ, R9, P0 ;  /* 0x000000ffff0c7224 */ /* 0x000fe200000e0609 */
[-C--:B------:R-:W-:Y:S01]  /*0410*/  ISETP.GE.AND P5, PT, R0, R5.reuse, PT ;  /* 0x000000050000720c */ /* 0x080fe20003fa6270 */
[----:B------:R-:W-:Y:S01]  /*0420*/  VIADD R0, R10, 0xa0 ;  /* 0x000000a00a007836 */ /* 0x000fe20000000000 */
[C---:B-1----:R-:W-:Y:S02]  /*0430*/  LEA R8, P0, R11.reuse, UR8, 0x2 ;  /* 0x000000080b087c11 */ /* 0x042fe4000f8010ff */
[----:B------:R-:W-:Y:S01]  /*0440*/  ISETP.GE.AND P3, PT, R6, R5, PT ;  /* 0x000000050600720c */ /* 0x000fe20003f66270 */
[----:B------:R-:W-:Y:S01]  /*0450*/  VIADD R6, R10, 0x80 ;  /* 0x000000800a067836 */ /* 0x000fe20000000000 */
[----:B------:R-:W-:-:S02]  /*0460*/  LEA.HI.X R9, R11, UR9, R12, 0x2, P0 ;  /* 0x000000090b097c11 */ /* 0x000fc400080f140c */
[-C--:B------:R-:W-:Y:S01]  /*0470*/  ISETP.GE.AND P0, PT, R0, R5.reuse, PT ;  /* 0x000000050000720c */ /* 0x080fe20003f06270 */
[----:B------:R-:W-:Y:S01]  /*0480*/  VIADD R0, R10, 0xe0 ;  /* 0x000000e00a007836 */ /* 0x000fe20000000000 */
[-C--:B------:R-:W-:Y:S01]  /*0490*/  ISETP.GE.AND P6, PT, R6, R5.reuse, PT ;  /* 0x000000050600720c */ /* 0x080fe20003fc6270 */
[----:B------:R1:W5:Y:S01]  /*04a0*/  @!P2 LDG.E R28, desc[UR6][R8.64] ;  /* 0x00000006081ca981 */ /* 0x000362000c1e1900 */
[----:B------:R-:W-:Y:S02]  /*04b0*/  IMAD.MOV.U32 R29, RZ, RZ, 0x7fffffff ;  /* 0x7fffffffff1d7424 */ /* 0x000fe400078e00ff */
[-C--:B------:R-:W-:Y:S01]  /*04c0*/  ISETP.GE.AND P2, PT, R0, R5.reuse, PT ;  /* 0x000000050000720c */ /* 0x080fe20003f46270 */
[C---:B------:R-:W-:Y:S02]  /*04d0*/  VIADD R0, R10.reuse, 0x100 ;  /* 0x000001000a007836 */ /* 0x040fe40000000000 */
[----:B------:R-:W-:Y:S01]  /*04e0*/  VIADD R6, R10, 0xc0 ;  /* 0x000000c00a067836 */ /* 0x000fe20000000000 */
[----:B------:R1:W5:Y:S01]  /*04f0*/  @!P3 LDG.E R29, desc[UR6][R8.64+0x80] ;  /* 0x00008006081db981 */ /* 0x000362000c1e1900 */
[----:B------:R-:W-:Y:S01]  /*0500*/  IMAD.MOV.U32 R31, RZ, RZ, 0x7fffffff ;  /* 0x7fffffffff1f7424 */ /* 0x000fe200078e00ff */
[-C--:B------:R-:W-:Y:S01]  /*0510*/  ISETP.GE.AND P3, PT, R0, R5.reuse, PT ;  /* 0x000000050000720c */ /* 0x080fe20003f66270 */
[----:B------:R-:W-:Y:S01]  /*0520*/  VIADD R0, R10, 0x140 ;  /* 0x000001400a007836 */ /* 0x000fe20000000000 */
[----:B------:R-:W-:Y:S01]  /*0530*/  ISETP.GE.AND P1, PT, R6, R5, PT ;  /* 0x000000050600720c */ /* 0x000fe20003f26270 */
[----:B------:R-:W-:-:S02]  /*0540*/  IMAD.MOV.U32 R32, RZ, RZ, 0x7fffffff ;  /* 0x7fffffffff207424 */ /* 0x000fc400078e00ff */
[----:B------:R1:W5:Y:S01]  /*0550*/  @!P5 LDG.E R31, desc[UR6][R8.64+0x180] ;  /* 0x00018006081fd981 */ /* 0x000362000c1e1900 */
[-C--:B------:R-:W-:Y:S01]  /*0560*/  ISETP.GE.AND P5, PT, R0, R5.reuse, PT ;  /* 0x000000050000720c */ /* 0x080fe20003fa6270 */
[C---:B------:R-:W-:Y:S02]  /*0570*/  VIADD R0, R10.reuse, 0x160 ;  /* 0x000001600a007836 */ /* 0x040fe40000000000 */
[----:B------:R-:W-:Y:S01]  /*0580*/  IMAD.MOV.U32 R30, RZ, RZ, 0x7fffffff ;  /* 0x7fffffffff1e7424 */ /* 0x000fe200078e00ff */
[----:B------:R1:W5:Y:S01]  /*0590*/  @!P6 LDG.E R32, desc[UR6][R8.64+0x200] ;  /* 0x000200060820e981 */ /* 0x000362000c1e1900 */
[----:B------:R-:W-:Y:S01]  /*05a0*/  VIADD R6, R10, 0x120 ;  /* 0x000001200a067836 */ /* 0x000fe20000000000 */
[-C--:B------:R-:W-:Y:S01]  /*05b0*/  ISETP.GE.AND P6, PT, R0, R5.reuse, PT ;  /* 0x000000050000720c */ /* 0x080fe20003fc6270 */
[----:B------:R-:W-:Y:S02]  /*05c0*/  IMAD.MOV.U32 R34, RZ, RZ, 0x7fffffff ;  /* 0x7fffffffff227424 */ /* 0x000fe400078e00ff */
[----:B------:R-:W-:Y:S01]  /*05d0*/  VIADD R0, R10, 0x1a0 ;  /* 0x000001a00a007836 */ /* 0x000fe20000000000 */
[----:B------:R1:W5:Y:S01]  /*05e0*/  @!P4 LDG.E R30, desc[UR6][R8.64+0x100] ;  /* 0x00010006081ec981 */ /* 0x000362000c1e1900 */
[----:B------:R-:W-:Y:S01]  /*05f0*/  ISETP.GE.AND P4, PT, R6, R5, PT ;  /* 0x000000050600720c */ /* 0x000fe20003f86270 */
[----:B------:R-:W-:-:S02]  /*0600*/  IMAD.MOV.U32 R33, RZ, RZ, 0x7fffffff ;  /* 0x7fffffffff217424 */ /* 0x000fc400078e00ff */
[----:B------:R1:W5:Y:S01]  /*0610*/  @!P1 LDG.E R34, desc[UR6][R8.64+0x300] ;  /* 0x0003000608229981 */ /* 0x000362000c1e1900 */
[----:B------:R-:W-:Y:S01]  /*0620*/  IMAD.MOV.U32 R35, RZ, RZ, 0x7fffffff ;  /* 0x7fffffffff237424 */ /* 0x000fe200078e00ff */
[-C--:B------:R-:W-:Y:S01]  /*0630*/  ISETP.GE.AND P1, PT, R0, R5.reuse, PT ;  /* 0x000000050000720c */ /* 0x080fe20003f26270 */
[C---:B------:R-:W-:Y:S01]  /*0640*/  VIADD R6, R10.reuse, 0x180 ;  /* 0x000001800a067836 */ /* 0x040fe20000000000 */
[----:B------:R1:W5:Y:S01]  /*0650*/  @!P0 LDG.E R33, desc[UR6][R8.64+0x280] ;  /* 0x0002800608218981 */ /* 0x000362000c1e1900 */
[----:B------:R-:W-:Y:S02]  /*0660*/  VIADD R0, R10, 0x1c0 ;  /* 0x000001c00a007836 */ /* 0x000fe40000000000 */
[----:B------:R-:W-:Y:S01]  /*0670*/  IMAD.MOV.U32 R36, RZ, RZ, 0x7fffffff ;  /* 0x7fffffffff247424 */ /* 0x000fe200078e00ff */
[----:B------:R1:W5:Y:S01]  /*0680*/  @!P2 LDG.E R35, desc[UR6][R8.64+0x380] ;  /* 0x000380060823a981 */ /* 0x000362000c1e1900 */
[----:B------:R-:W-:Y:S01]  /*0690*/  IMAD.MOV.U32 R37, RZ, RZ, 0x7fffffff ;  /* 0x7fffffffff257424 */ /* 0x000fe200078e00ff */
[-C--:B------:R-:W-:Y:S01]  /*06a0*/  ISETP.GE.AND P0, PT, R6, R5.reuse, PT ;  /* 0x000000050600720c */ /* 0x080fe20003f06270 */
[----:B------:R-:W-:Y:S01]  /*06b0*/  VIADD R6, R10, 0x1e0 ;  /* 0x000001e00a067836 */ /* 0x000fe20000000000 */
[-C--:B------:R-:W-:Y:S01]  /*06c0*/  ISETP.GE.AND P2, PT, R0, R5.reuse, PT ;  /* 0x000000050000720c */ /* 0x080fe20003f46270 */
[----:B------:R-:W-:Y:S01]  /*06d0*/  VIADD R0, R10, 0x200 ;  /* 0x000002000a007836 */ /* 0x000fe20000000000 */
[----:B------:R1:W5:Y:S02]  /*06e0*/  @!P3 LDG.E R36, desc[UR6][R8.64+0x400] ;  /* 0x000400060824b981 */ /* 0x000364000c1e1900 */
[----:B------:R-:W-:-:S02]  /*06f0*/  ISETP.GE.AND P3, PT, R6, R5, PT ;  /* 0x000000050600720c */ /* 0x000fc40003f66270 */
[----:B------:R1:W5:Y:S01]  /*0700*/  @!P4 LDG.E R37, desc[UR6][R8.64+0x480] ;  /* 0x000480060825c981 */ /* 0x000362000c1e1900 */
[----:B------:R-:W-:Y:S01]  /*0710*/  ISETP.GE.AND P4, PT, R0, R5, PT ;  /* 0x000000050000720c */ /* 0x000fe20003f86270 */
[----:B------:R-:W-:Y:S02]  /*0720*/  IMAD.MOV.U32 R38, RZ, RZ, 0x7fffffff ;  /* 0x7fffffffff267424 */ /* 0x000fe400078e00ff */
[----:B------:R-:W-:Y:S02]  /*0730*/  IMAD.MOV.U32 R39, RZ, RZ, 0x7fffffff ;  /* 0x7fffffffff277424 */ /* 0x000fe400078e00ff */
[----:B------:R-:W-:Y:S02]  /*0740*/  IMAD.MOV.U32 R40, RZ, RZ, 0x7fffffff ;  /* 0x7fffffffff287424 */ /* 0x000fe400078e00ff */
[----:B------:R-:W-:Y:S01]  /*0750*/  IMAD.MOV.U32 R43, RZ, RZ, 0x7fffffff ;  /* 0x7fffffffff2b7424 */ /* 0x000fe200078e00ff */
[----:B------:R1:W5:Y:S01]  /*0760*/  @!P5 LDG.E R38, desc[UR6][R8.64+0x500] ;  /* 0x000500060826d981 */ /* 0x000362000c1e1900 */
[----:B------:R-:W-:-:S02]  /*0770*/  IMAD.MOV.U32 R44, RZ, RZ, 0x7fffffff ;  /* 0x7fffffffff2c7424 */ /* 0x000fc400078e00ff */
[----:B------:R-:W-:Y:S01]  /*0780*/  IMAD.MOV.U32 R45, RZ, RZ, 0x7fffffff ;  /* 0x7fffffffff2d7424 */ /* 0x000fe200078e00ff */
[----:B------:R1:W5:Y:S01]  /*0790*/  @!P6 LDG.E R39, desc[UR6][R8.64+0x580] ;  /* 0x000580060827e981 */ /* 0x000362000c1e1900 */
[----:B------:R-:W-:-:S03]  /*07a0*/  IMAD.MOV.U32 R46, RZ, RZ, 0x7fffffff ;  /* 0x7fffffffff2e7424 */ /* 0x000fc600078e00ff */
[----:B------:R1:W5:Y:S04]  /*07b0*/  @!P0 LDG.E R40, desc[UR6][R8.64+0x600] ;  /* 0x0006000608288981 */ /* 0x000368000c1e1900 */
[----:B------:R1:W5:Y:S04]  /*07c0*/  @!P1 LDG.E R43, desc[UR6][R8.64+0x680] ;  /* 0x00068006082b9981 */ /* 0x000368000c1e1900 */
[----:B------:R1:W5:Y:S04]  /*07d0*/  @!P2 LDG.E R44, desc[UR6][R8.64+0x700] ;  /* 0x00070006082ca981 */ /* 0x000368000c1e1900 */
[----:B------:R1:W5:Y:S04]  /*07e0*/  @!P3 LDG.E R45, desc[UR6][R8.64+0x780] ;  /* 0x00078006082db981 */ /* 0x000368000c1e1900 */
[----:B------:R1:W5:Y:S02]  /*07f0*/  @!P4 LDG.E R46, desc[UR6][R8.64+0x800] ;  /* 0x00080006082ec981 */ /* 0x000364000c1e1900 */
.L_x_3:
[----:B------:R-:W-:Y:S01]  /*0800*/  VIMNMX R5, PT, PT, R24, 0xe0, !PT ;  /* 0x000000e018057848 */ /* 0x000fe20007fe0100 */
[----:B------:R-:W2:Y:S01]  /*0810*/  LDCU UR4, c[0x0][0x3c8] ;  /* 0x00007900ff0477ac */ /* 0x000ea20008000800 */
[----:B------:R-:W-:Y:S01]  /*0820*/  SHF.R.U32.HI R0, RZ, 0x5, R3 ;  /* 0x00000005ff007819 */ /* 0x000fe20000011603 */
[----:B------:R-:W-:Y:S01]  /*0830*/  BSSY.RECONVERGENT B0, `(.L_x_4) ;  /* 0x0000025000007945 */ /* 0x000fe20003800200 */
[--C-:B------:R-:W-:Y:S01]  /*0840*/  IADD3 R5, PT, PT, R5, 0x1f, -R24.reuse ;  /* 0x0000001f05057810 */ /* 0x100fe20007ffe818 */
[----:B------:R-:W-:Y:S01]  /*0850*/  UMOV UR5, 0xffffffff ;  /* 0xffffffff00057882 */ /* 0x000fe20000000000 */
[----:B01----:R-:W-:Y:S02]  /*0860*/  IMAD.MOV.U32 R8, RZ, RZ, R24 ;  /* 0x000000ffff087224 */ /* 0x003fe400078e0018 */
[C---:B------:R-:W-:Y:S01]  /*0870*/  ISETP.GE.U32.AND P0, PT, R5.reuse, 0x1e0, PT ;  /* 0x000001e00500780c */ /* 0x040fe20003f06070 */
[----:B------:R-:W-:Y:S01]  /*0880*/  IMAD.SHL.U32 R0, R0, 0x400, RZ ;  /* 0x0000040000007824 */ /* 0x000fe200078e00ff */
[----:B------:R-:W-:-:S04]  /*0890*/  LEA.HI R6, R5, 0x1, RZ, 0x1b ;  /* 0x0000000105067811 */ /* 0x000fc800078fd8ff */
[----:B------:R-:W-:-:S04]  /*08a0*/  LOP3.LUT R9, R6, 0xf, RZ, 0xc0, !PT ;  /* 0x0000000f06097812 */ /* 0x000fc800078ec0ff */
[----:B------:R-:W-:Y:S01]  /*08b0*/  ISETP.NE.AND P1, PT, R9, RZ, PT ;  /* 0x000000ff0900720c */ /* 0x000fe20003f25270 */
[----:B--2---:R-:W-:Y:S02]  /*08c0*/  USHF.L.U32 UR4, UR5, UR4, URZ ;  /* 0x0000000405047299 */ /* 0x004fe400080006ff */
[----:B------:R-:W-:Y:S10]  /*08d0*/  @!P0 BRA `(.L_x_5) ;  /* 0x0000000000688947 */ /* 0x000ff40003800000 */
[----:B------:R-:W-:Y:S01]  /*08e0*/  IMAD R10, R24, 0x4, R0 ;  /* 0x00000004180a7824 */ /* 0x000fe200078e0200 */
[----:B------:R-:W-:Y:S01]  /*08f0*/  LOP3.LUT R5, R6, 0xffffff0, RZ, 0xc0, !PT ;  /* 0x0ffffff006057812 */ /* 0x000fe200078ec0ff */
[----:B------:R-:W-:-:S03]  /*0900*/  IMAD.MOV.U32 R8, RZ, RZ, R24 ;  /* 0x000000ffff087224 */ /* 0x000fc600078e0018 */
[----:B------:R-:W-:Y:S01]  /*0910*/  IADD3 R10, PT, PT, R10, 0x400, R7 ;  /* 0x000004000a0a7810 */ /* 0x000fe20007ffe007 */
[----:B------:R-:W-:-:S07]  /*0920*/  IMAD.MOV R5, RZ, RZ, -R5 ;  /* 0x000000ffff057224 */ /* 0x000fce00078e0a05 */
.L_x_6:
[----:B------:R-:W-:Y:S01]  /*0930*/  VIADD R5, R5, 0x10 ;  /* 0x0000001005057836 */ /* 0x000fe20000000000 */
[----:B------:R-:W-:Y:S01]  /*0940*/  STS [R10+-0x400], RZ ;  /* 0xfffc00ff0a007388 */ /* 0x000fe20000000800 */
[----:B------:R-:W-:-:S03]  /*0950*/  VIADD R8, R8, 0x200 ;  /* 0x0000020008087836 */ /* 0x000fc60000000000 */
[----:B------:R-:W-:Y:S01]  /*0960*/  ISETP.NE.AND P0, PT, R5, RZ, PT ;  /* 0x000000ff0500720c */ /* 0x000fe20003f05270 */
[----:B------:R-:W-:Y:S04]  /*0970*/  STS [R10+-0x380], RZ ;  /* 0xfffc80ff0a007388 */ /* 0x000fe80000000800 */
[----:B------:R-:W-:Y:S04]  /*0980*/  STS [R10+-0x300], RZ ;  /* 0xfffd00ff0a007388 */ /* 0x000fe80000000800 */
[----:B------:R-:W-:Y:S04]  /*0990*/  STS [R10+-0x280], RZ ;  /* 0xfffd80ff0a007388 */ /* 0x000fe80000000800 */
[----:B------:R-:W-:Y:S04]  /*09a0*/  STS [R10+-0x200], RZ ;  /* 0xfffe00ff0a007388 */ /* 0x000fe80000000800 */
[----:B------:R-:W-:Y:S04]  /*09b0*/  STS [R10+-0x180], RZ ;  /* 0xfffe80ff0a007388 */ /* 0x000fe80000000800 */
[----:B------:R-:W-:Y:S04]  /*09c0*/  STS [R10+-0x100], RZ ;  /* 0xffff00ff0a007388 */ /* 0x000fe80000000800 */
[----:B------:R-:W-:Y:S04]  /*09d0*/  STS [R10+-0x80], RZ ;  /* 0xffff80ff0a007388 */ /* 0x000fe80000000800 */
[----:B------:R-:W-:Y:S04]  /*09e0*/  STS [R10], RZ ;  /* 0x000000ff0a007388 */ /* 0x000fe80000000800 */
[----:B------:R-:W-:Y:S04]  /*09f0*/  STS [R10+0x80], RZ ;  /* 0x000080ff0a007388 */ /* 0x000fe80000000800 */
[----:B------:R-:W-:Y:S04]  /*0a00*/  STS [R10+0x100], RZ ;  /* 0x000100ff0a007388 */ /* 0x000fe80000000800 */
[----:B------:R-:W-:Y:S04]  /*0a10*/  STS [R10+0x180], RZ ;  /* 0x000180ff0a007388 */ /* 0x000fe80000000800 */
[----:B------:R-:W-:Y:S04]  /*0a20*/  STS [R10+0x200], RZ ;  /* 0x000200ff0a007388 */ /* 0x000fe80000000800 */
[----:B------:R-:W-:Y:S04]  /*0a30*/  STS [R10+0x280], RZ ;  /* 0x000280ff0a007388 */ /* 0x000fe80000000800 */
[----:B------:R-:W-:Y:S04]  /*0a40*/  STS [R10+0x300], RZ ;  /* 0x000300ff0a007388 */ /* 0x000fe80000000800 */
[----:B------:R0:W-:Y:S02]  /*0a50*/  STS [R10+0x380], RZ ;  /* 0x000380ff0a007388 */ /* 0x0001e40000000800 */
[----:B0-----:R-:W-:Y:S01]  /*0a60*/  VIADD R10, R10, 0x800 ;  /* 0x000008000a0a7836 */ /* 0x001fe20000000000 */
[----:B------:R-:W-:Y:S06]  /*0a70*/  @P0 BRA `(.L_x_6) ;  /* 0xfffffffc00ac0947 */ /* 0x000fec000383ffff */
.L_x_5:
[----:B------:R-:W-:Y:S05]  /*0a80*/  BSYNC.RECONVERGENT B0 ;  /* 0x0000000000007941 */ /* 0x000fea0003800200 */
.L_x_4:
[----:B------:R-:W-:Y:S01]  /*0a90*/  BSSY.RECONVERGENT B0, `(.L_x_7) ;  /* 0x0000026000007945 */ /* 0x000fe20003800200 */
[----:B------:R-:W-:-:S03]  /*0aa0*/  IMAD.IADD R5, R7, 0x1, R0 ;  /* 0x0000000107057824 */ /* 0x000fc600078e0200 */
[----:B------:R-:W-:Y:S05]  /*0ab0*/  @!P1 BRA `(.L_x_8) ;  /* 0x00000000008c9947 */ /* 0x000fea0003800000 */
[----:B------:R-:W-:Y:S01]  /*0ac0*/  ISETP.GE.U32.AND P0, PT, R9, 0x8, PT ;  /* 0x000000080900780c */ /* 0x000fe20003f06070 */
[----:B------:R-:W-:Y:S01]  /*0ad0*/  BSSY.RECONVERGENT B1, `(.L_x_9) ;  /* 0x000000e000017945 */ /* 0x000fe20003800200 */
[----:B------:R-:W-:-:S04]  /*0ae0*/  LOP3.LUT R10, R6, 0x7, RZ, 0xc0, !PT ;  /* 0x00000007060a7812 */ /* 0x000fc800078ec0ff */
[----:B------:R-:W-:-:S07]  /*0af0*/  ISETP.NE.AND P1, PT, R10, RZ, PT ;  /* 0x000000ff0a00720c */ /* 0x000fce0003f25270 */
[----:B------:R-:W-:Y:S06]  /*0b00*/  @!P0 BRA `(.L_x_10) ;  /* 0x0000000000288947 */ /* 0x000fec0003800000 */
[C---:B------:R-:W-:Y:S02]  /*0b10*/  IMAD R9, R8.reuse, 0x4, R5 ;  /* 0x0000000408097824 */ /* 0x040fe400078e0205 */
[----:B------:R-:W-:-:S03]  /*0b20*/  VIADD R8, R8, 0x100 ;  /* 0x0000010008087836 */ /* 0x000fc60000000000 */
[----:B------:R0:W-:Y:S04]  /*0b30*/  STS [R9], RZ ;  /* 0x000000ff09007388 */ /* 0x0001e80000000800 */
[----:B------:R0:W-:Y:S04]  /*0b40*/  STS [R9+0x80], RZ ;  /* 0x000080ff09007388 */ /* 0x0001e80000000800 */
[----:B------:R0:W-:Y:S04]  /*0b50*/  STS [R9+0x100], RZ ;  /* 0x000100ff09007388 */ /* 0x0001e80000000800 */
[----:B------:R0:W-:Y:S04]  /*0b60*/  STS [R9+0x180], RZ ;  /* 0x000180ff09007388 */ /* 0x0001e80000000800 */
[----:B------:R0:W-:Y:S04]  /*0b70*/  STS [R9+0x200], RZ ;  /* 0x000200ff09007388 */ /* 0x0001e80000000800 */
[----:B------:R0:W-:Y:S04]  /*0b80*/  STS [R9+0x280], RZ ;  /* 0x000280ff09007388 */ /* 0x0001e80000000800 */
[----:B------:R0:W-:Y:S04]  /*0b90*/  STS [R9+0x300], RZ ;  /* 0x000300ff09007388 */ /* 0x0001e80000000800 */
[----:B------:R0:W-:Y:S02]  /*0ba0*/  STS [R9+0x380], RZ ;  /* 0x000380ff09007388 */ /* 0x0001e40000000800 */
.L_x_10:
[----:B------:R-:W-:Y:S05]  /*0bb0*/  BSYNC.RECONVERGENT B1 ;  /* 0x0000000000017941 */ /* 0x000fea0003800200 */
.L_x_9:
[----:B------:R-:W-:Y:S05]  /*0bc0*/  @!P1 BRA `(.L_x_8) ;  /* 0x0000000000489947 */ /* 0x000fea0003800000 */
[----:B------:R-:W-:Y:S02]  /*0bd0*/  ISETP.GE.U32.AND P0, PT, R10, 0x4, PT ;  /* 0x000000040a00780c */ /* 0x000fe40003f06070 */
[----:B------:R-:W-:-:S04]  /*0be0*/  LOP3.LUT R6, R6, 0x3, RZ, 0xc0, !PT ;  /* 0x0000000306067812 */ /* 0x000fc800078ec0ff */
[----:B------:R-:W-:-:S07]  /*0bf0*/  ISETP.NE.AND P1, PT, R6, RZ, PT ;  /* 0x000000ff0600720c */ /* 0x000fce0003f25270 */
[C---:B0-----:R-:W-:Y:S02]  /*0c00*/  @P0 IMAD R9, R8.reuse, 0x4, R5 ;  /* 0x0000000408090824 */ /* 0x041fe400078e0205 */
[----:B------:R-:W-:-:S03]  /*0c10*/  @P0 VIADD R8, R8, 0x80 ;  /* 0x0000008008080836 */ /* 0x000fc60000000000 */
[----:B------:R1:W-:Y:S04]  /*0c20*/  @P0 STS [R9], RZ ;  /* 0x000000ff09000388 */ /* 0x0003e80000000800 */
[----:B------:R1:W-:Y:S04]  /*0c30*/  @P0 STS [R9+0x80], RZ ;  /* 0x000080ff09000388 */ /* 0x0003e80000000800 */
[----:B------:R1:W-:Y:S04]  /*0c40*/  @P0 STS [R9+0x100], RZ ;  /* 0x000100ff09000388 */ /* 0x0003e80000000800 */
[----:B------:R1:W-:Y:S01]  /*0c50*/  @P0 STS [R9+0x180], RZ ;  /* 0x000180ff09000388 */ /* 0x0003e20000000800 */
[----:B------:R-:W-:Y:S05]  /*0c60*/  @!P1 BRA `(.L_x_8) ;  /* 0x0000000000209947 */ /* 0x000fea0003800000 */
[----:B------:R-:W-:Y:S02]  /*0c70*/  IMAD R0, R8, 0x4, R0 ;  /* 0x0000000408007824 */ /* 0x000fe400078e0200 */
[----:B------:R-:W-:Y:S02]  /*0c80*/  IMAD.MOV R6, RZ, RZ, -R6 ;  /* 0x000000ffff067224 */ /* 0x000fe400078e0a06 */
[----:B------:R-:W-:-:S07]  /*0c90*/  IMAD.IADD R0, R7, 0x1, R0 ;  /* 0x0000000107007824 */ /* 0x000fce00078e0200 */
.L_x_11:
[----:B------:R-:W-:Y:S01]  /*0ca0*/  VIADD R6, R6, 0x1 ;  /* 0x0000000106067836 */ /* 0x000fe20000000000 */
[----:B------:R0:W-:Y:S04]  /*0cb0*/  STS [R0], RZ ;  /* 0x000000ff00007388 */ /* 0x0001e80000000800 */
[----:B------:R-:W-:Y:S01]  /*0cc0*/  ISETP.NE.AND P0, PT, R6, RZ, PT ;  /* 0x000000ff0600720c */ /* 0x000fe20003f05270 */
[----:B0-----:R-:W-:-:S12]  /*0cd0*/  VIADD R0, R0, 0x80 ;  /* 0x0000008000007836 */ /* 0x001fd80000000000 */
[----:B------:R-:W-:Y:S05]  /*0ce0*/  @P0 BRA `(.L_x_11) ;  /* 0xfffffffc00ec0947 */ /* 0x000fea000383ffff */
.L_x_8:
[----:B------:R-:W-:Y:S05]  /*0cf0*/  BSYNC.RECONVERGENT B0 ;  /* 0x0000000000007941 */ /* 0x000fea0003800200 */
.L_x_7:
[----:B------:R-:W2:Y:S01]  /*0d00*/  LDCU UR5, c[0x0][0x3c4] ;  /* 0x00007880ff0577ac */ /* 0x000ea20008000800 */
[----:B-----5:R-:W-:Y:S01]  /*0d10*/  LOP3.LUT R27, R28, 0x80000000, RZ, 0x3c, !PT ;  /* 0x800000001c1b7812 */ /* 0x020fe200078e3cff */
[----:B------:R-:W-:Y:S01]  /*0d20*/  BSSY.RECONVERGENT B0, `(.L_x_12) ;  /* 0x0000080000007945 */ /* 0x000fe20003800200 */
[----:B------:R-:W-:Y:S02]  /*0d30*/  LOP3.LUT R22, R29, 0x80000000, RZ, 0x3c, !PT ;  /* 0x800000001d167812 */ /* 0x000fe400078e3cff */
[----:B------:R-:W-:Y:S02]  /*0d40*/  LOP3.LUT R21, R30, 0x80000000, RZ, 0x3c, !PT ;  /* 0x800000001e157812 */ /* 0x000fe400078e3cff */
[----:B------:R-:W-:Y:S02]  /*0d50*/  LOP3.LUT R18, R31, 0x80000000, RZ, 0x3c, !PT ;  /* 0x800000001f127812 */ /* 0x000fe400078e3cff */
[----:B------:R-:W-:Y:S02]  /*0d60*/  LOP3.LUT R20, R33, 0x80000000, RZ, 0x3c, !PT ;  /* 0x8000000021147812 */ /* 0x000fe400078e3cff */
[----:B------:R-:W-:-:S02]  /*0d70*/  LOP3.LUT R23, R32, 0x80000000, RZ, 0x3c, !PT ;  /* 0x8000000020177812 */ /* 0x000fc400078e3cff */
[----:B------:R-:W-:Y:S02]  /*0d80*/  LOP3.LUT R25, R34, 0x80000000, RZ, 0x3c, !PT ;  /* 0x8000000022197812 */ /* 0x000fe400078e3cff */
[----:B------:R-:W-:Y:S02]  /*0d90*/  LOP3.LUT R17, R36, 0x80000000, RZ, 0x3c, !PT ;  /* 0x8000000024117812 */ /* 0x000fe400078e3cff */
[----:B------:R-:W-:Y:S02]  /*0da0*/  LOP3.LUT R19, R38, 0x80000000, RZ, 0x3c, !PT ;  /* 0x8000000026137812 */ /* 0x000fe400078e3cff */
[----:B--2---:R-:W-:Y:S02]  /*0db0*/  SHF.R.U32.HI R49, RZ, UR5, R27 ;  /* 0x00000005ff317c19 */ /* 0x004fe4000801161b */
[----:B------:R-:W-:Y:S02]  /*0dc0*/  SHF.R.U32.HI R52, RZ, UR5, R22 ;  /* 0x00000005ff347c19 */ /* 0x000fe40008011616 */
[----:B------:R-:W-:-:S02]  /*0dd0*/  LOP3.LUT R49, R49, UR4, RZ, 0x30, !PT ;  /* 0x0000000431317c12 */ /* 0x000fc4000f8e30ff */
[----:B------:R-:W-:Y:S02]  /*0de0*/  LOP3.LUT R52, R52, UR4, RZ, 0x30, !PT ;  /* 0x0000000434347c12 */ /* 0x000fe4000f8e30ff */
[----:B------:R-:W-:Y:S01]  /*0df0*/  SHF.R.U32.HI R56, RZ, UR5, R21 ;  /* 0x00000005ff387c19 */ /* 0x000fe20008011615 */
[--C-:B------:R-:W-:Y:S01]  /*0e00*/  IMAD R0, R49, 0x4, R5.reuse ;  /* 0x0000000431007824 */ /* 0x100fe200078e0205 */
[----:B------:R-:W-:Y:S01]  /*0e10*/  SHF.R.U32.HI R48, RZ, UR5, R18 ;  /* 0x00000005ff307c19 */ /* 0x000fe20008011612 */
[----:B------:R-:W-:Y:S01]  /*0e20*/  IMAD R6, R52, 0x4, R5 ;  /* 0x0000000434067824 */ /* 0x000fe200078e0205 */
[----:B------:R-:W-:Y:S01]  /*0e30*/  LOP3.LUT R56, R56, UR4, RZ, 0x30, !PT ;  /* 0x0000000438387c12 */ /* 0x000fe2000f8e30ff */
[----:B------:R-:W-:Y:S01]  /*0e40*/  NOP ;  /* 0x0000000000007918 */ /* 0x000fe20000000000 */
[----:B01----:R-:W-:Y:S01]  /*0e50*/  SHF.R.U32.HI R9, RZ, UR5, R20 ;  /* 0x00000005ff097c19 */ /* 0x003fe20008011614 */
[----:B------:R0:W-:Y:S01]  /*0e60*/  ATOMS.POPC.INC.32 RZ, [R0+URZ] ;  /* 0x0000000000ff7f8c */ /* 0x0001e2000d8000ff */
[----:B------:R-:W-:-:S02]  /*0e70*/  LOP3.LUT R48, R48, UR4, RZ, 0x30, !PT ;  /* 0x0000000430307c12 */ /* 0x000fc4000f8e30ff */
[----:B------:R-:W-:Y:S01]  /*0e80*/  SHF.R.U32.HI R8, RZ, UR5, R23 ;  /* 0x00000005ff087c19 */ /* 0x000fe20008011617 */
[----:B------:R1:W-:Y:S01]  /*0e90*/  ATOMS.POPC.INC.32 RZ, [R6+URZ] ;  /* 0x0000000006ff7f8c */ /* 0x0003e2000d8000ff */
[----:B------:R-:W-:Y:S02]  /*0ea0*/  SHF.R.U32.HI R11, RZ, UR5, R25 ;  /* 0x00000005ff0b7c19 */ /* 0x000fe40008011619 */
[----:B------:R-:W-:Y:S01]  /*0eb0*/  LOP3.LUT R10, R9, UR4, RZ, 0x30, !PT ;  /* 0x00000004090a7c12 */ /* 0x000fe2000f8e30ff */
[--C-:B0-----:R-:W-:Y:S01]  /*0ec0*/  IMAD R0, R56, 0x4, R5.reuse ;  /* 0x0000000438007824 */ /* 0x101fe200078e0205 */
[----:B------:R-:W-:Y:S02]  /*0ed0*/  LOP3.LUT R8, R8, UR4, RZ, 0x30, !PT ;  /* 0x0000000408087c12 */ /* 0x000fe4000f8e30ff */
[----:B------:R-:W-:Y:S01]  /*0ee0*/  LOP3.LUT R12, R11, UR4, RZ, 0x30, !PT ;  /* 0x000000040b0c7c12 */ /* 0x000fe2000f8e30ff */
[--C-:B-1----:R-:W-:Y:S01]  /*0ef0*/  IMAD R6, R48, 0x4, R5.reuse ;  /* 0x0000000430067824 */ /* 0x102fe200078e0205 */
[----:B------:R0:W-:Y:S01]  /*0f00*/  ATOMS.POPC.INC.32 RZ, [R0+URZ] ;  /* 0x0000000000ff7f8c */ /* 0x0001e2000d8000ff */
[--C-:B------:R-:W-:Y:S01]  /*0f10*/  IMAD R9, R10, 0x4, R5.reuse ;  /* 0x000000040a097824 */ /* 0x100fe200078e0205 */
[----:B------:R-:W-:Y:S01]  /*0f20*/  LOP3.LUT R10, R35, 0x80000000, RZ, 0x3c, !PT ;  /* 0x80000000230a7812 */ /* 0x000fe200078e3cff */
[--C-:B------:R-:W-:Y:S01]  /*0f30*/  IMAD R8, R8, 0x4, R5.reuse ;  /* 0x0000000408087824 */ /* 0x100fe200078e0205 */
[----:B------:R1:W-:Y:S01]  /*0f40*/  ATOMS.POPC.INC.32 RZ, [R6+URZ] ;  /* 0x0000000006ff7f8c */ /* 0x0003e2000d8000ff */
[----:B------:R-:W-:Y:S01]  /*0f50*/  IMAD R11, R12, 0x4, R5 ;  /* 0x000000040c0b7824 */ /* 0x000fe200078e0205 */
[----:B------:R-:W-:-:S02]  /*0f60*/  LOP3.LUT R12, R37, 0x80000000, RZ, 0x3c, !PT ;  /* 0x80000000250c7812 */ /* 0x000fc400078e3cff */
[----:B------:R-:W-:Y:S01]  /*0f70*/  LOP3.LUT R16, R39, 0x80000000, RZ, 0x3c, !PT ;  /* 0x8000000027107812 */ /* 0x000fe200078e3cff */
[----:B------:R-:W-:Y:S01]  /*0f80*/  ATOMS.POPC.INC.32 RZ, [R8+URZ] ;  /* 0x0000000008ff7f8c */ /* 0x000fe2000d8000ff */
[----:B0-----:R-:W-:Y:S02]  /*0f90*/  SHF.R.U32.HI R0, RZ, UR5, R10 ;  /* 0x00000005ff007c19 */ /* 0x001fe4000801160a */
[----:B-1----:R-:W-:Y:S01]  /*0fa0*/  SHF.R.U32.HI R6, RZ, UR5, R17 ;  /* 0x00000005ff067c19 */ /* 0x002fe20008011611 */
[----:B------:R0:W-:Y:S01]  /*0fb0*/  ATOMS.POPC.INC.32 RZ, [R9+URZ] ;  /* 0x0000000009ff7f8c */ /* 0x0001e2000d8000ff */
[----:B------:R-:W-:Y:S02]  /*0fc0*/  SHF.R.U32.HI R14, RZ, UR5, R19 ;  /* 0x00000005ff0e7c19 */ /* 0x000fe40008011613 */
[----:B------:R-:W-:Y:S01]  /*0fd0*/  LOP3.LUT R6, R6, UR4, RZ, 0x30, !PT ;  /* 0x0000000406067c12 */ /* 0x000fe2000f8e30ff */
[----:B------:R1:W-:Y:S01]  /*0fe0*/  ATOMS.POPC.INC.32 RZ, [R11+URZ] ;  /* 0x000000000bff7f8c */ /* 0x0003e2000d8000ff */
[----:B------:R-:W-:-:S02]  /*0ff0*/  SHF.R.U32.HI R13, RZ, UR5, R12 ;  /* 0x00000005ff0d7c19 */ /* 0x000fc4000801160c */
[----:B------:R-:W-:Y:S02]  /*1000*/  LOP3.LUT R0, R0, UR4, RZ, 0x30, !PT ;  /* 0x0000000400007c12 */ /* 0x000fe4000f8e30ff */
[----:B0-----:R-:W-:Y:S02]  /*1010*/  SHF.R.U32.HI R9, RZ, UR5, R16 ;  /* 0x00000005ff097c19 */ /* 0x001fe40008011610 */
[----:B------:R-:W-:Y:S01]  /*1020*/  LOP3.LUT R50, R14, UR4, RZ, 0x30, !PT ;  /* 0x000000040e327c12 */ /* 0x000fe2000f8e30ff */
[--C-:B------:R-:W-:Y:S01]  /*1030*/  IMAD R14, R6, 0x4, R5.reuse ;  /* 0x00000004060e7824 */ /* 0x100fe200078e0205 */
[----:B------:R-:W-:Y:S01]  /*1040*/  LOP3.LUT R8, R13, UR4, RZ, 0x30, !PT ;  /* 0x000000040d087c12 */ /* 0x000fe2000f8e30ff */
[--C-:B------:R-:W-:Y:S01]  /*1050*/  IMAD R0, R0, 0x4, R5.reuse ;  /* 0x0000000400007824 */ /* 0x100fe200078e0205 */
[----:B------:R-:W-:Y:S01]  /*1060*/  LOP3.LUT R6, R9, UR4, RZ, 0x30, !PT ;  /* 0x0000000409067c12 */ /* 0x000fe2000f8e30ff */
[--C-:B------:R-:W-:Y:S01]  /*1070*/  IMAD R50, R50, 0x4, R5.reuse ;  /* 0x0000000432327824 */ /* 0x100fe200078e0205 */
[----:B------:R-:W-:Y:S01]  /*1080*/  LOP3.LUT R9, R40, 0x80000000, RZ, 0x3c, !PT ;  /* 0x8000000028097812 */ /* 0x000fe200078e3cff */
[--C-:B------:R-:W-:Y:S01]  /*1090*/  IMAD R26, R8, 0x4, R5.reuse ;  /* 0x00000004081a7824 */ /* 0x100fe200078e0205 */
[----:B------:R0:W-:Y:S01]  /*10a0*/  ATOMS.POPC.INC.32 RZ, [R0+URZ] ;  /* 0x0000000000ff7f8c */ /* 0x0001e2000d8000ff */
[----:B------:R-:W-:Y:S01]  /*10b0*/  IMAD R51, R6, 0x4, R5 ;  /* 0x0000000406337824 */ /* 0x000fe200078e0205 */
[----:B------:R-:W-:-:S02]  /*10c0*/  LOP3.LUT R6, R43, 0x80000000, RZ, 0x3c, !PT ;  /* 0x800000002b067812 */ /* 0x000fc400078e3cff */
[----:B-1----:R-:W-:Y:S01]  /*10d0*/  LOP3.LUT R11, R44, 0x80000000, RZ, 0x3c, !PT ;  /* 0x800000002c0b7812 */ /* 0x002fe200078e3cff */
[----:B------:R1:W-:Y:S01]  /*10e0*/  ATOMS.POPC.INC.32 RZ, [R14+URZ] ;  /* 0x000000000eff7f8c */ /* 0x0003e2000d8000ff */
[----:B------:R-:W-:Y:S02]  /*10f0*/  LOP3.LUT R8, R45, 0x80000000, RZ, 0x3c, !PT ;  /* 0x800000002d087812 */ /* 0x000fe400078e3cff */
[----:B------:R-:W-:Y:S01]  /*1100*/  LOP3.LUT R13, R46, 0x80000000, RZ, 0x3c, !PT ;  /* 0x800000002e0d7812 */ /* 0x000fe200078e3cff */
[----:B------:R2:W-:Y:S01]  /*1110*/  ATOMS.POPC.INC.32 RZ, [R26+URZ] ;  /* 0x000000001aff7f8c */ /* 0x0005e2000d8000ff */
[----:B0-----:R-:W-:Y:S02]  /*1120*/  SHF.R.U32.HI R0, RZ, UR5, R9 ;  /* 0x00000005ff007c19 */ /* 0x001fe40008011609 */
[----:B------:R-:W-:Y:S01]  /*1130*/  SHF.R.U32.HI R53, RZ, UR5, R11 ;  /* 0x00000005ff357c19 */ /* 0x000fe2000801160b */
[----:B-1----:R-:W0:Y:S01]  /*1140*/  LDC.64 R14, c[0x0][0x380] ;  /* 0x0000e000ff0e7b82 */ /* 0x002e220000000a00 */
[----:B------:R-:W-:Y:S01]  /*1150*/  SHF.R.U32.HI R55, RZ, UR5, R8 ;  /* 0x00000005ff377c19 */ /* 0x000fe20008011608 */
[----:B------:R1:W-:Y:S01]  /*1160*/  ATOMS.POPC.INC.32 RZ, [R50+URZ] ;  /* 0x0000000032ff7f8c */ /* 0x0003e2000d8000ff */
[----:B------:R-:W-:-:S02]  /*1170*/  SHF.R.U32.HI R57, RZ, UR5, R13 ;  /* 0x00000005ff397c19 */ /* 0x000fc4000801160d */
[----:B--2---:R-:W-:Y:S01]  /*1180*/  SHF.R.U32.HI R26, RZ, UR5, R6 ;  /* 0x00000005ff1a7c19 */ /* 0x004fe20008011606 */
[----:B------:R2:W-:Y:S01]  /*1190*/  ATOMS.POPC.INC.32 RZ, [R51+URZ] ;  /* 0x0000000033ff7f8c */ /* 0x0005e2000d8000ff */
[----:B------:R-:W-:Y:S02]  /*11a0*/  LOP3.LUT R0, R0, UR4, RZ, 0x30, !PT ;  /* 0x0000000400007c12 */ /* 0x000fe4000f8e30ff */
[----:B------:R-:W-:Y:S02]  /*11b0*/  LOP3.LUT R54, R26, UR4, RZ, 0x30, !PT ;  /* 0x000000041a367c12 */ /* 0x000fe4000f8e30ff */
[----:B------:R-:W-:Y:S01]  /*11c0*/  LOP3.LUT R58, R53, UR4, RZ, 0x30, !PT ;  /* 0x00000004353a7c12 */ /* 0x000fe2000f8e30ff */
[--C-:B------:R-:W-:Y:S01]  /*11d0*/  IMAD R53, R0, 0x4, R5.reuse ;  /* 0x0000000400357824 */ /* 0x100fe200078e0205 */
[----:B------:R-:W-:Y:S01]  /*11e0*/  ISETP.GT.U32.AND P2, PT, R3, 0xff, PT ;  /* 0x000000ff0300780c */ /* 0x000fe20003f44070 */
[--C-:B------:R-:W-:Y:S01]  /*11f0*/  IMAD R54, R54, 0x4, R5.reuse ;  /* 0x0000000436367824 */ /* 0x100fe200078e0205 */
[----:B------:R-:W-:Y:S01]  /*1200*/  LOP3.LUT R60, R55, UR4, RZ, 0x30, !PT ;  /* 0x00000004373c7c12 */ /* 0x000fe2000f8e30ff */
[--C-:B------:R-:W-:Y:S01]  /*1210*/  IMAD R58, R58, 0x4, R5.reuse ;  /* 0x000000043a3a7824 */ /* 0x100fe200078e0205 */
[----:B------:R-:W-:Y:S01]  /*1220*/  LOP3.LUT R26, R57, UR4, RZ, 0x30, !PT ;  /* 0x00000004391a7c12 */ /* 0x000fe2000f8e30ff */
[----:B------:R3:W-:Y:S01]  /*1230*/  ATOMS.POPC.INC.32 RZ, [R53+URZ] ;  /* 0x0000000035ff7f8c */ /* 0x0007e2000d8000ff */
[----:B-1----:R-:W-:Y:S01]  /*1240*/  P2R R50, PR, RZ, 0x4 ;  /* 0x00000004ff327803 */ /* 0x002fe20000000000 */
[----:B------:R-:W-:-:S02]  /*1250*/  IMAD R60, R60, 0x4, R5 ;  /* 0x000000043c3c7824 */ /* 0x000fc400078e0205 */
[----:B------:R-:W-:Y:S01]  /*1260*/  IMAD R5, R26, 0x4, R5 ;  /* 0x000000041a057824 */ /* 0x000fe200078e0205 */
[----:B------:R3:W-:Y:S01]  /*1270*/  ATOMS.POPC.INC.32 RZ, [R54+URZ] ;  /* 0x0000000036ff7f8c */ /* 0x0007e2000d8000ff */
[----:B--2---:R-:W-:Y:S02]  /*1280*/  IMAD R51, R3, 0x4, R7 ;  /* 0x0000000403337824 */ /* 0x004fe400078e0207 */
[----:B------:R-:W-:Y:S01]  /*1290*/  IMAD.MOV.U32 R0, RZ, RZ, RZ ;  /* 0x000000ffff007224 */ /* 0x000fe200078e00ff */
[----:B------:R3:W-:Y:S04]  /*12a0*/  ATOMS.POPC.INC.32 RZ, [R58+URZ] ;  /* 0x000000003aff7f8c */ /* 0x0007e8000d8000ff */
[----:B------:R3:W-:Y:S04]  /*12b0*/  ATOMS.POPC.INC.32 RZ, [R60+URZ] ;  /* 0x000000003cff7f8c */ /* 0x0007e8000d8000ff */
[----:B------:R3:W-:Y:S01]  /*12c0*/  ATOMS.POPC.INC.32 RZ, [R5+URZ] ;  /* 0x0000000005ff7f8c */ /* 0x0007e2000d8000ff */
[----:B------:R-:W-:Y:S06]  /*12d0*/  BAR.SYNC.DEFER_BLOCKING 0x0 ;  /* 0x0000000000007b1d */ /* 0x000fec0000010000 */
[----:B------:R-:W-:Y:S05]  /*12e0*/  @P2 BRA `(.L_x_13) ;  /* 0x00000000008c2947 */ /* 0x000fea0003800000 */
[----:B------:R-:W1:Y:S04]  /*12f0*/  LDS R0, [R51] ;  /* 0x0000000033007984 */ /* 0x000e680000000800 */
[----:B---3--:R-:W2:Y:S04]  /*1300*/  LDS R5, [R51+0x400] ;  /* 0x0004000033057984 */ /* 0x008ea80000000800 */
[----:B------:R-:W3:Y:S04]  /*1310*/  LDS R53, [R51+0x800] ;  /* 0x0008000033357984 */ /* 0x000ee80000000800 */
[----:B------:R-:W4:Y:S04]  /*1320*/  LDS R55, [R51+0xc00] ;  /* 0x000c000033377984 */ /* 0x000f280000000800 */
[----:B------:R-:W5:Y:S04]  /*1330*/  LDS R57, [R51+0x1000] ;  /* 0x0010000033397984 */ /* 0x000f680000000800 */
[----:B------:R-:W0:Y:S04]  /*1340*/  LDS R59, [R51+0x1400] ;  /* 0x00140000333b7984 */ /* 0x000e280000000800 */
[----:B------:R-:W-:Y:S04]  /*1350*/  LDS R61, [R51+0x2000] ;  /* 0x00200000333d7984 */ /* 0x000fe80000000800 */
[----:B------:R-:W-:Y:S04]  /*1360*/  LDS R63, [R51+0x2400] ;  /* 0x00240000333f7984 */ /* 0x000fe80000000800 */
[----:B------:R-:W-:Y:S04]  /*1370*/  LDS R65, [R51+0x2800] ;  /* 0x0028000033417984 */ /* 0x000fe80000000800 */
[----:B------:R-:W-:Y:S04]  /*1380*/  STS [R51], RZ ;  /* 0x000000ff33007388 */ /* 0x000fe80000000800 */
[----:B-1----:R-:W-:Y:S01]  /*1390*/  STS [R51+0x400], R0 ;  /* 0x0004000033007388 */ /* 0x002fe20000000800 */
[----:B--2---:R-:W-:-:S03]  /*13a0*/  IMAD.IADD R54, R0, 0x1, R5 ;  /* 0x0000000100367824 */ /* 0x004fc600078e0205 */
[----:B------:R-:W1:Y:S01]  /*13b0*/  LDS R5, [R51+0x1800] ;  /* 0x0018000033057984 */ /* 0x000e620000000800 */
[----:B---3--:R-:W-:-:S03]  /*13c0*/  IMAD.IADD R58, R54, 0x1, R53 ;  /* 0x00000001363a7824 */ /* 0x008fc600078e0235 */
[----:B------:R-:W2:Y:S01]  /*13d0*/  LDS R53, [R51+0x1c00] ;  /* 0x001c000033357984 */ /* 0x000ea20000000800 */
[----:B----4-:R-:W-:-:S03]  /*13e0*/  IMAD.IADD R60, R58, 0x1, R55 ;  /* 0x000000013a3c7824 */ /* 0x010fc600078e0237 */
[----:B------:R1:W-:Y:S01]  /*13f0*/  STS [R51+0x800], R54 ;  /* 0x0008003633007388 */ /* 0x0003e20000000800 */
[----:B-----5:R-:W-:-:S03]  /*1400*/  IMAD.IADD R62, R60, 0x1, R57 ;  /* 0x000000013c3e7824 */ /* 0x020fc600078e0239 */
[----:B------:R-:W3:Y:S01]  /*1410*/  LDS R55, [R51+0x2c00] ;  /* 0x002c000033377984 */ /* 0x000ee20000000800 */
[----:B0-----:R-:W-:-:S03]  /*1420*/  IMAD.IADD R64, R62, 0x1, R59 ;  /* 0x000000013e407824 */ /* 0x001fc600078e023b */
[----:B------:R0:W-:Y:S04]  /*1430*/  STS [R51+0xc00], R58 ;  /* 0x000c003a33007388 */ /* 0x0001e80000000800 */
[----:B------:R4:W-:Y:S04]  /*1440*/  STS [R51+0x1000], R60 ;  /* 0x0010003c33007388 */ /* 0x0009e80000000800 */
[----:B------:R4:W-:Y:S04]  /*1450*/  STS [R51+0x1400], R62 ;  /* 0x0014003e33007388 */ /* 0x0009e80000000800 */
[----:B------:R4:W-:Y:S01]  /*1460*/  STS [R51+0x1800], R64 ;  /* 0x0018004033007388 */ /* 0x0009e20000000800 */
[----:B-1----:R-:W-:-:S04]  /*1470*/  IMAD.IADD R54, R64, 0x1, R5 ;  /* 0x0000000140367824 */ /* 0x002fc800078e0205 */
[----:B--2---:R-:W-:Y:S01]  /*1480*/  IMAD.IADD R66, R54, 0x1, R53 ;  /* 0x0000000136427824 */ /* 0x004fe200078e0235 */
[----:B------:R4:W-:Y:S03]  /*1490*/  STS [R51+0x1c00], R54 ;  /* 0x001c003633007388 */ /* 0x0009e60000000800 */
[----:B------:R-:W-:Y:S01]  /*14a0*/  IMAD.IADD R68, R66, 0x1, R61 ;  /* 0x0000000142447824 */ /* 0x000fe200078e023d */
[----:B------:R4:W-:Y:S03]  /*14b0*/  STS [R51+0x2000], R66 ;  /* 0x0020004233007388 */ /* 0x0009e60000000800 */
[----:B------:R-:W-:Y:S01]  /*14c0*/  IMAD.IADD R70, R68, 0x1, R63 ;  /* 0x0000000144467824 */ /* 0x000fe200078e023f */
[----:B------:R4:W-:Y:S03]  /*14d0*/  STS [R51+0x2400], R68 ;  /* 0x0024004433007388 */ /* 0x0009e60000000800 */
[----:B0-----:R-:W-:Y:S01]  /*14e0*/  IMAD.IADD R58, R70, 0x1, R65 ;  /* 0x00000001463a7824 */ /* 0x001fe200078e0241 */
[----:B------:R4:W-:Y:S03]  /*14f0*/  STS [R51+0x2800], R70 ;  /* 0x0028004633007388 */ /* 0x0009e60000000800 */
[----:B---3--:R-:W-:Y:S01]  /*1500*/  IMAD.IADD R0, R58, 0x1, R55 ;  /* 0x000000013a007824 */ /* 0x008fe200078e0237 */
[----:B------:R4:W-:Y:S06]  /*1510*/  STS [R51+0x2c00], R58 ;  /* 0x002c003a33007388 */ /* 0x0009ec0000000800 */
.L_x_13:
[----:B------:R-:W-:Y:S05]  /*1520*/  BSYNC.RECONVERGENT B0 ;  /* 0x0000000000007941 */ /* 0x000fea0003800200 */
.L_x_12:
[----:B------:R-:W-:Y:S01]  /*1530*/  ISETP.NE.AND P0, PT, R0, 0x1980, PT ;  /* 0x000019800000780c */ /* 0x000fe20003f05270 */
[----:B---3--:R-:W-:Y:S01]  /*1540*/  IMAD R5, R42, 0x100, R3 ;  /* 0x000001002a057824 */ /* 0x008fe200078e0203 */
[----:B------:R-:W-:Y:S01]  /*1550*/  @!P2 LOP3.LUT R53, R0, 0x40000000, RZ, 0xfc, !PT ;  /* 0x400000000035a812 */ /* 0x000fe200078efcff */
[----:B------:R-:W-:Y:S01]  /*1560*/  IMAD R41, R41, 0x11, RZ ;  /* 0x0000001129297824 */ /* 0x000fe200078e02ff */
[----:B------:R-:W-:Y:S01]  /*1570*/  ISETP.LT.U32.AND P0, PT, R3, 0x100, !P0 ;  /* 0x000001000300780c */ /* 0x000fe20004701070 */
[----:B0-----:R-:W-:-:S03]  /*1580*/  IMAD.WIDE R14, R5, 0x4, R14 ;  /* 0x00000004050e7825 */ /* 0x001fc600078e020e */
[----:B------:R-:W-:Y:S01]  /*1590*/  LOP3.LUT R57, R41, R4, RZ, 0xfc, !PT ;  /* 0x0000000429397212 */ /* 0x000fe200078efcff */
[----:B----4-:R-:W-:Y:S01]  /*15a0*/  IMAD R54, R42, 0x1980, RZ ;  /* 0x000019802a367824 */ /* 0x010fe200078e02ff */
[----:B------:R0:W-:Y:S07]  /*15b0*/  @!P2 STG.E.STRONG.SYS desc[UR6][R14.64], R53 ;  /* 0x000000350e00a986 */ /* 0x0001ee000c115906 */
[----:B------:R-:W-:Y:S06]  /*15c0*/  BAR.RED.OR.DEFER_BLOCKING 0x0, P0 ;  /* 0x0000000000007b1d */ /* 0x000fec0000014800 */
[----:B------:R-:W1:Y:S01]  /*15d0*/  B2R.RESULT RZ, P0 ;  /* 0x0000000000ff731c */ /* 0x000e620000004000 */
[----:B------:R-:W-:-:S04]  /*15e0*/  IADD3 R4, P1, PT, R54, R57, RZ ;  /* 0x0000003936047210 */ /* 0x000fc80007f3e0ff */
[----:B------:R-:W-:Y:S01]  /*15f0*/  LEA.HI.X.SX32 R55, R54, RZ, 0x1, P1 ;  /* 0x000000ff36377211 */ /* 0x000fe200008f0eff */
[----:B------:R-:W-:-:S03]  /*1600*/  IMAD.SHL.U32 R5, R4, 0x4, RZ ;  /* 0x0000000404057824 */ /* 0x000fc600078e00ff */
[----:B------:R-:W-:Y:S01]  /*1610*/  SHF.L.U64.HI R4, R4, 0x2, R55 ;  /* 0x0000000204047819 */ /* 0x000fe20000010237 */
[----:B01----:R-:W-:Y:S06]  /*1620*/  @!P0 BRA `(.L_x_14) ;  /* 0x0000001000b48947 */ /* 0x003fec0003800000 */
[----:B------:R-:W0:Y:S01]  /*1630*/  LDCU.64 UR8, c[0x0][0x3b8] ;  /* 0x00007700ff0877ac */ /* 0x000e220008000a00 */
[----:B------:R-:W-:Y:S01]  /*1640*/  BSSY B1, `(.L_x_15) ;  /* 0x0000032000017945 */ /* 0x000fe20003800000 */
[----:B------:R-:W-:Y:S01]  /*1650*/  IMAD R13, R3, 0x8, R7 ;  /* 0x00000008030d7824 */ /* 0x000fe200078e0207 */
[----:B0-----:R-:W-:-:S04]  /*1660*/  IADD3 R8, P0, PT, R5, UR8, RZ ;  /* 0x0000000805087c10 */ /* 0x001fc8000ff1e0ff */
[----:B------:R-:W-:Y:S01]  /*1670*/  IADD3.X R9, PT, PT, R4, UR9, RZ, P0, !PT ;  /* 0x0000000904097c10 */ /* 0x000fe200087fe4ff */
[----:B------:R-:W-:Y:S08]  /*1680*/  @P2 BRA `(.L_x_16) ;  /* 0x0000000000b42947 */ /* 0x000ff00003800000 */
[----:B------:R-:W0:Y:S02]  /*1690*/  LDCU.64 UR8, c[0x0][0x398] ;  /* 0x00007300ff0877ac */ /* 0x000e240008000a00 */
[----:B0-----:R-:W-:-:S04]  /*16a0*/  LEA R10, P0, R3, UR8, 0x3 ;  /* 0x00000008030a7c11 */ /* 0x001fc8000f8018ff */
[----:B------:R-:W-:-:S05]  /*16b0*/  LEA.HI.X R11, R3, UR9, RZ, 0x3, P0 ;  /* 0x00000009030b7c11 */ /* 0x000fca00080f1cff */
[----:B------:R-:W2:Y:S01]  /*16c0*/  LDG.E.64 R4, desc[UR6][R10.64] ;  /* 0x000000060a047981 */ /* 0x000ea2000c1e1b00 */
[----:B------:R-:W-:-:S04]  /*16d0*/  ISETP.GT.U32.AND P0, PT, R3, R49, PT ;  /* 0x000000310300720c */ /* 0x000fc80003f04070 */
[----:B------:R-:W-:-:S04]  /*16e0*/  SEL R17, RZ, 0x1980, !P0 ;  /* 0x00001980ff117807 */ /* 0x000fc80004000000 */
[----:B--2---:R-:W-:Y:S01]  /*16f0*/  IADD3 R4, P0, PT, R4, -R17, RZ ;  /* 0x8000001104047210 */ /* 0x004fe20007f1e0ff */
[----:B------:R-:W-:-:S03]  /*1700*/  IMAD.MOV.U32 R17, RZ, RZ, R0 ;  /* 0x000000ffff117224 */ /* 0x000fc600078e0000 */
[----:B------:R-:W-:Y:S02]  /*1710*/  IADD3.X R5, PT, PT, R5, -0x1, RZ, P0, !PT ;  /* 0xffffffff05057810 */ /* 0x000fe400007fe4ff */
[----:B------:R-:W-:-:S03]  /*1720*/  ISETP.GE.AND P0, PT, R42, 0x1, PT ;  /* 0x000000012a00780c */ /* 0x000fc60003f06270 */
[----:B------:R0:W-:Y:S10]  /*1730*/  STS.64 [R13+0x6600], R4 ;  /* 0x006600040d007388 */ /* 0x0001f40000000a00 */
[----:B------:R-:W-:Y:S05]  /*1740*/  @!P0 BRA `(.L_x_17) ;  /* 0x00000000006c8947 */ /* 0x000fea0003800000 */
[----:B------:R-:W-:Y:S01]  /*1750*/  BSSY B0, `(.L_x_18) ;  /* 0x0000019000007945 */ /* 0x000fe20003800000 */
[----:B------:R-:W-:Y:S02]  /*1760*/  IMAD.MOV.U32 R6, RZ, RZ, -0x1 ;  /* 0xffffffffff067424 */ /* 0x000fe400078e00ff */
[----:B------:R-:W-:Y:S02]  /*1770*/  IMAD.MOV.U32 R10, RZ, RZ, R42 ;  /* 0x000000ffff0a7224 */ /* 0x000fe400078e002a */
[----:B------:R-:W-:-:S07]  /*1780*/  IMAD.MOV.U32 R17, RZ, RZ, R0 ;  /* 0x000000ffff117224 */ /* 0x000fce00078e0000 */
.L_x_22:
[----:B0-----:R-:W0:Y:S01]  /*1790*/  LDC.64 R4, c[0x0][0x380] ;  /* 0x0000e000ff047b82 */ /* 0x001e220000000a00 */
[----:B------:R-:W-:Y:S01]  /*17a0*/  VIADD R19, R10, 0xffffffff ;  /* 0xffffffff0a137836 */ /* 0x000fe20000000000 */
[----:B------:R-:W-:Y:S03]  /*17b0*/  BSSY B2, `(.L_x_19) ;  /* 0x0000008000027945 */ /* 0x000fe60003800000 */
[----:B------:R-:W-:-:S04]  /*17c0*/  IMAD R11, R19, 0x100, R3 ;  /* 0x00000100130b7824 */ /* 0x000fc800078e0203 */
[----:B0-----:R-:W-:-:S07]  /*17d0*/  IMAD.WIDE R4, R11, 0x4, R4 ;  /* 0x000000040b047825 */ /* 0x001fce00078e0204 */
.L_x_20:
[----:B------:R-:W-:Y:S05]  /*17e0*/  YIELD ;  /* 0x0000000000007946 */ /* 0x000fea0003800000 */
[----:B------:R0:W-:Y:S06]  /*17f0*/  MEMBAR.SC.CTA ;  /* 0x0000000000007992 */ /* 0x0001ec0000000000 */
[----:B0-----:R-:W2:Y:S02]  /*1800*/  LDG.E.STRONG.SYS R11, desc[UR6][R4.64] ;  /* 0x00000006040b7981 */ /* 0x001ea4000c1f5900 */
[----:B--2---:R-:W-:-:S13]  /*1810*/  ISETP.NE.AND P0, PT, R11, RZ, PT ;  /* 0x000000ff0b00720c */ /* 0x004fda0003f05270 */
[----:B------:R-:W-:Y:S05]  /*1820*/  @!P0 BRA `(.L_x_20) ;  /* 0xfffffffc00ec8947 */ /* 0x000fea000383ffff */
[----:B------:R-:W-:Y:S05]  /*1830*/  BSYNC B2 ;  /* 0x0000000000027941 */ /* 0x000fea0003800000 */
.L_x_19:
[----:B------:R-:W-:Y:S01]  /*1840*/  BSSY.RECONVERGENT B2, `(.L_x_21) ;  /* 0x0000006000027945 */ /* 0x000fe20003800200 */
[C---:B------:R-:W-:Y:S02]  /*1850*/  ISETP.GT.AND P0, PT, R11.reuse, -0x1, PT ;  /* 0xffffffff0b00780c */ /* 0x040fe40003f04270 */
[----:B------:R-:W-:Y:S01]  /*1860*/  LOP3.LUT R4, R11, 0x3fffffff, RZ, 0xc0, !PT ;  /* 0x3fffffff0b047812 */ /* 0x000fe200078ec0ff */
[----:B------:R-:W-:Y:S05]  /*1870*/  WARPSYNC.EXCLUSIVE R6 ;  /* 0x0000000006007348 */ /* 0x000fea0003a00000 */
[----:B------:R-:W-:-:S05]  /*1880*/  IMAD.IADD R17, R4, 0x1, R17 ;  /* 0x0000000104117824 */ /* 0x000fca00078e0211 */
[----:B------:R-:W-:-:S07]  /*1890*/  VOTE.ANY R6, PT, P0 ;  /* 0x0000000000067806 */ /* 0x000fce00000e0100 */
[----:B------:R-:W-:Y:S05]  /*18a0*/  BSYNC.RECONVERGENT B2 ;  /* 0x0000000000027941 */ /* 0x000fea0003800200 */
.L_x_21:
[----:B------:R-:W-:Y:S01]  /*18b0*/  ISETP.GT.U32.AND P1, PT, R10, 0x1, PT ;  /* 0x000000010a00780c */ /* 0x000fe20003f24070 */
[----:B------:R-:W-:-:S12]  /*18c0*/  IMAD.MOV.U32 R10, RZ, RZ, R19 ;  /* 0x000000ffff0a7224 */ /* 0x000fd800078e0013 */
[----:B------:R-:W-:Y:S05]  /*18d0*/  @P0 BRA P1, `(.L_x_22) ;  /* 0xfffffffc00ac0947 */ /* 0x000fea000083ffff */
[----:B------:R-:W-:Y:S05]  /*18e0*/  BSYNC B0 ;  /* 0x0000000000007941 */ /* 0x000fea0003800000 */
.L_x_18:
[----:B------:R1:W2:Y:S02]  /*18f0*/  LDS.64 R4, [R13+0x6600] ;  /* 0x006600000d047984 */ /* 0x0002a40000000a00 */
.L_x_17:
[C---:B------:R-:W-:Y:S01]  /*1900*/  IMAD.IADD R19, R17.reuse, 0x1, -R0 ;  /* 0x0000000111137824 */ /* 0x040fe200078e0a00 */
[----:B------:R-:W-:-:S04]  /*1910*/  LOP3.LUT R11, R17, 0x80000000, RZ, 0xfc, !PT ;  /* 0x80000000110b7812 */ /* 0x000fc800078efcff */
[C---:B0-2---:R-:W-:Y:S01]  /*1920*/  IADD3 R4, P0, PT, R19.reuse, R4, RZ ;  /* 0x0000000413047210 */ /* 0x045fe20007f1e0ff */
[----:B------:R0:W-:Y:S03]  /*1930*/  STG.E.STRONG.SYS desc[UR6][R14.64], R11 ;  /* 0x0000000b0e007986 */ /* 0x0001e6000c115906 */
[----:B------:R-:W-:-:S05]  /*1940*/  LEA.HI.X.SX32 R5, R19, R5, 0x1, P0 ;  /* 0x0000000513057211 */ /* 0x000fca00000f0eff */
[----:B------:R0:W-:Y:S04]  /*1950*/  STS.64 [R13+0x6600], R4 ;  /* 0x006600040d007388 */ /* 0x0001e80000000a00 */
.L_x_16:
[----:B------:R-:W-:Y:S05]  /*1960*/  BSYNC B1 ;  /* 0x0000000000017941 */ /* 0x000fea0003800000 */
.L_x_15:
[----:B0-----:R-:W0:Y:S01]  /*1970*/  LDC R5, c[0x0][0x3c0] ;  /* 0x0000f000ff057b82 */ /* 0x001e220000000800 */
[----:B------:R-:W-:-:S07]  /*1980*/  IMAD R4, R49, 0x8, R7 ;  /* 0x0000000831047824 */ /* 0x000fce00078e0207 */
[----:B------:R-:W2:Y:S01]  /*1990*/  LDC.64 R16, c[0x0][0x390] ;  /* 0x0000e400ff107b82 */ /* 0x000ea20000000a00 */
[----:B0-----:R-:W-:Y:S02]  /*19a0*/  ISETP.GE.AND P0, PT, R47, R5, PT ;  /* 0x000000052f00720c */ /* 0x001fe40003f06270 */
[----:B--2---:R-:W-:-:S04]  /*19b0*/  ISETP.EQ.U32.AND P1, PT, R16, RZ, PT ;  /* 0x000000ff1000720c */ /* 0x004fc80003f22070 */
[----:B------:R-:W-:-:S04]  /*19c0*/  ISETP.EQ.OR.EX P0, PT, R17, RZ, !P0, P1 ;  /* 0x000000ff1100720c */ /* 0x000fc80004702710 */
[----:B------:R-:W-:-:S13]  /*19d0*/  ISETP.GT.U32.OR P0, PT, R3, 0xff, P0 ;  /* 0x000000ff0300780c */ /* 0x000fda0000704470 */
[----:B------:R-:W-:Y:S05]  /*19e0*/  @P0 BRA `(.L_x_23) ;  /* 0x0000000000240947 */ /* 0x000fea0003800000 */
[----:B------:R-:W0:Y:S01]  /*19f0*/  LDS.64 R10, [R13+0x6600] ;  /* 0x006600000d0a7984 */ /* 0x000e220000000a00 */
[C---:B------:R-:W-:Y:S02]  /*1a00*/  ISETP.GT.U32.AND P0, PT, R3.reuse, R49, PT ;  /* 0x000000310300720c */ /* 0x040fe40003f04070 */
[C---:B------:R-:W-:Y:S02]  /*1a10*/  LEA R6, P2, R3.reuse, R16, 0x3 ;  /* 0x0000001003067211 */ /* 0x040fe400078418ff */
[----:B------:R-:W-:Y:S02]  /*1a20*/  SEL R7, RZ, 0x1980, !P0 ;  /* 0x00001980ff077807 */ /* 0x000fe40004000000 */
[--C-:B------:R-:W-:Y:S02]  /*1a30*/  SHF.R.S32.HI R15, RZ, 0x1f, R0.reuse ;  /* 0x0000001fff0f7819 */ /* 0x100fe40000011400 */
[----:B0-----:R-:W-:Y:S02]  /*1a40*/  IADD3 R2, P0, P1, R10, R7, R0 ;  /* 0x000000070a027210 */ /* 0x001fe4000791e000 */
[----:B------:R-:W-:-:S02]  /*1a50*/  LEA.HI.X R7, R3, R17, RZ, 0x3, P2 ;  /* 0x0000001103077211 */ /* 0x000fc400010f1cff */
[----:B------:R-:W-:-:S05]  /*1a60*/  IADD3.X R3, PT, PT, R11, RZ, R15, P0, P1 ;  /* 0x000000ff0b037210 */ /* 0x000fca00007e240f */
[----:B------:R0:W-:Y:S04]  /*1a70*/  STG.E.64 desc[UR6][R6.64], R2 ;  /* 0x0000000206007986 */ /* 0x0001e8000c101b06 */
.L_x_23:
[----:B------:R-:W-:Y:S05]  /*1a80*/  WARPSYNC.ALL ;  /* 0x0000000000007948 */ /* 0x000fea0003800000 */
[----:B------:R-:W-:Y:S01]  /*1a90*/  BAR.SYNC.DEFER_BLOCKING 0x0 ;  /* 0x0000000000007b1d */ /* 0x000fe20000010000 */
[----:B------:R-:W-:-:S05]  /*1aa0*/  ISETP.GT.AND P0, PT, R47, R5, PT ;  /* 0x000000052f00720c */ /* 0x000fca0003f04270 */
[----:B0-----:R0:W2:Y:S08]  /*1ab0*/  LDS.64 R2, [R4+0x6600] ;  /* 0x0066000004027984 */ /* 0x0010b00000000a00 */
[----:B0-----:R-:W-:Y:S05]  /*1ac0*/  @P0 BRA `(.L_x_24) ;  /* 0x00000000005c0947 */ /* 0x001fea0003800000 */
[----:B------:R-:W0:Y:S01]  /*1ad0*/  LDCU.64 UR4, c[0x0][0x3a0] ;  /* 0x00007400ff0477ac */ /* 0x000e220008000a00 */
[----:B--2---:R-:W-:-:S05]  /*1ae0*/  IADD3 R0, P1, PT, R57, R2, RZ ;  /* 0x0000000239007210 */ /* 0x004fca0007f3e0ff */
[----:B------:R-:W-:Y:S01]  /*1af0*/  IMAD.X R7, RZ, RZ, R3, P1 ;  /* 0x000000ffff077224 */ /* 0x000fe200008e0603 */
[----:B0-----:R-:W-:-:S04]  /*1b00*/  LEA R2, P1, R0, UR4, 0x2 ;  /* 0x0000000400027c11 */ /* 0x001fc8000f8210ff */
[----:B------:R-:W-:-:S05]  /*1b10*/  LEA.HI.X R3, R0, UR5, R7, 0x2, P1 ;  /* 0x0000000500037c11 */ /* 0x000fca00088f1407 */
[----:B------:R2:W-:Y:S04]  /*1b20*/  STG.E desc[UR6][R2.64], R28 ;  /* 0x0000001c02007986 */ /* 0x0005e8000c101906 */
        /* <DEDUP_REMOVED lines=15> */
[----:B------:R2:W-:Y:S01]  /*1c20*/  STG.E desc[UR6][R2.64+0x800], R46 ;  /* 0x0008002e02007986 */ /* 0x0005e2000c101906 */
[----:B------:R-:W-:Y:S05]  /*1c30*/  BRA `(.L_x_25) ;  /* 0x0000000000e07947 */ /* 0x000fea0003800000 */
.L_x_24:
[----:B------:R-:W0:Y:S01]  /*1c40*/  LDCU.64 UR4, c[0x0][0x3a0] ;  /* 0x00007400ff0477ac */ /* 0x000e220008000a00 */
[----:B------:R-:W-:Y:S01]  /*1c50*/  IMAD R4, R42, -0x1980, R5 ;  /* 0xffffe6802a047824 */ /* 0x000fe200078e0205 */
[C---:B--2---:R-:W-:Y:S01]  /*1c60*/  IADD3 R0, P1, PT, R57.reuse, R2, RZ ;  /* 0x0000000239007210 */ /* 0x044fe20007f3e0ff */
[C---:B------:R-:W-:Y:S02]  /*1c70*/  VIADD R11, R57.reuse, 0x20 ;  /* 0x00000020390b7836 */ /* 0x040fe40000000000 */
[C---:B-1----:R-:W-:Y:S01]  /*1c80*/  VIADD R13, R57.reuse, 0x40 ;  /* 0x00000040390d7836 */ /* 0x042fe20000000000 */
[-C--:B------:R-:W-:Y:S01]  /*1c90*/  ISETP.GE.AND P5, PT, R57, R4.reuse, PT ;  /* 0x000000043900720c */ /* 0x080fe20003fa6270 */
[----:B------:R-:W-:Y:S01]  /*1ca0*/  IMAD.X R7, RZ, RZ, R3, P1 ;  /* 0x000000ffff077224 */ /* 0x000fe200008e0603 */
[-C--:B------:R-:W-:Y:S01]  /*1cb0*/  ISETP.GE.AND P4, PT, R11, R4.reuse, PT ;  /* 0x000000040b00720c */ /* 0x080fe20003f86270 */
[----:B------:R-:W-:Y:S01]  /*1cc0*/  VIADD R11, R57, 0x60 ;  /* 0x00000060390b7836 */ /* 0x000fe20000000000 */
[----:B------:R-:W-:Y:S01]  /*1cd0*/  ISETP.GE.AND P3, PT, R13, R4, PT ;  /* 0x000000040d00720c */ /* 0x000fe20003f66270 */
[----:B------:R-:W-:-:S02]  /*1ce0*/  VIADD R13, R57, 0x80 ;  /* 0x00000080390d7836 */ /* 0x000fc40000000000 */
[----:B------:R-:W-:Y:S01]  /*1cf0*/  VIADD R15, R57, 0xa0 ;  /* 0x000000a0390f7836 */ /* 0x000fe20000000000 */
[-C--:B------:R-:W-:Y:S01]  /*1d00*/  ISETP.GE.AND P2, PT, R11, R4.reuse, PT ;  /* 0x000000040b00720c */ /* 0x080fe20003f46270 */
[----:B------:R-:W-:Y:S01]  /*1d10*/  VIADD R11, R57, 0xc0 ;  /* 0x000000c0390b7836 */ /* 0x000fe20000000000 */
[C---:B0-----:R-:W-:Y:S02]  /*1d20*/  LEA R2, P1, R0.reuse, UR4, 0x2 ;  /* 0x0000000400027c11 */ /* 0x041fe4000f8210ff */
[-C--:B------:R-:W-:Y:S02]  /*1d30*/  ISETP.GE.AND P6, PT, R15, R4.reuse, PT ;  /* 0x000000040f00720c */ /* 0x080fe40003fc6270 */
[----:B------:R-:W-:Y:S02]  /*1d40*/  LEA.HI.X R3, R0, UR5, R7, 0x2, P1 ;  /* 0x0000000500037c11 */ /* 0x000fe400088f1407 */
[----:B------:R-:W-:Y:S01]  /*1d50*/  ISETP.GE.AND P1, PT, R13, R4, PT ;  /* 0x000000040d00720c */ /* 0x000fe20003f26270 */
[----:B------:R-:W-:-:S02]  /*1d60*/  VIADD R13, R57, 0xe0 ;  /* 0x000000e0390d7836 */ /* 0x000fc40000000000 */
[----:B------:R0:W-:Y:S01]  /*1d70*/  @!P5 STG.E desc[UR6][R2.64], R28 ;  /* 0x0000001c0200d986 */ /* 0x0001e2000c101906 */
[-C--:B------:R-:W-:Y:S01]  /*1d80*/  ISETP.GE.AND P5, PT, R11, R4.reuse, PT ;  /* 0x000000040b00720c */ /* 0x080fe20003fa6270 */
[----:B------:R-:W-:Y:S02]  /*1d90*/  VIADD R11, R57, 0x100 ;  /* 0x00000100390b7836 */ /* 0x000fe40000000000 */
[----:B------:R0:W-:Y:S01]  /*1da0*/  @!P4 STG.E desc[UR6][R2.64+0x80], R29 ;  /* 0x0000801d0200c986 */ /* 0x0001e2000c101906 */
[-C--:B------:R-:W-:Y:S01]  /*1db0*/  ISETP.GE.AND P4, PT, R13, R4.reuse, PT ;  /* 0x000000040d00720c */ /* 0x080fe20003f86270 */
[----:B------:R-:W-:Y:S02]  /*1dc0*/  VIADD R13, R57, 0x120 ;  /* 0x00000120390d7836 */ /* 0x000fe40000000000 */
[----:B------:R0:W-:Y:S01]  /*1dd0*/  @!P3 STG.E desc[UR6][R2.64+0x100], R30 ;  /* 0x0001001e0200b986 */ /* 0x0001e2000c101906 */
        /* <DEDUP_REMOVED lines=21> */
[----:B------:R-:W-:-:S03]  /*1f30*/  ISETP.GE.AND P2, PT, R13, R4, PT ;  /* 0x000000040d00720c */ /* 0x000fc60003f46270 */
[----:B------:R0:W-:Y:S01]  /*1f40*/  @!P1 STG.E desc[UR6][R2.64+0x500], R38 ;  /* 0x0005002602009986 */ /* 0x0001e2000c101906 */
[----:B------:R-:W-:-:S03]  /*1f50*/  ISETP.GE.AND P1, PT, R11, R4, PT ;  /* 0x000000040b00720c */ /* 0x000fc60003f26270 */
[----:B------:R0:W-:Y:S04]  /*1f60*/  @!P6 STG.E desc[UR6][R2.64+0x580], R39 ;  /* 0x000580270200e986 */ /* 0x0001e8000c101906 */
[----:B------:R0:W-:Y:S04]  /*1f70*/  @!P5 STG.E desc[UR6][R2.64+0x600], R40 ;  /* 0x000600280200d986 */ /* 0x0001e8000c101906 */
[----:B------:R0:W-:Y:S04]  /*1f80*/  @!P4 STG.E desc[UR6][R2.64+0x680], R43 ;  /* 0x0006802b0200c986 */ /* 0x0001e8000c101906 */
[----:B------:R0:W-:Y:S04]  /*1f90*/  @!P3 STG.E desc[UR6][R2.64+0x700], R44 ;  /* 0x0007002c0200b986 */ /* 0x0001e8000c101906 */
[----:B------:R0:W-:Y:S04]  /*1fa0*/  @!P2 STG.E desc[UR6][R2.64+0x780], R45 ;  /* 0x0007802d0200a986 */ /* 0x0001e8000c101906 */
[----:B------:R0:W-:Y:S02]  /*1fb0*/  @!P1 STG.E desc[UR6][R2.64+0x800], R46 ;  /* 0x0008002e02009986 */ /* 0x0001e4000c101906 */
.L_x_25:
[----:B------:R-:W-:Y:S05]  /*1fc0*/  @P0 BRA `(.L_x_26) ;  /* 0x0000000000480947 */ /* 0x000fea0003800000 */
[----:B------:R3:W5:Y:S04]  /*1fd0*/  LDG.E R11, desc[UR6][R8.64] ;  /* 0x00000006080b7981 */ /* 0x000768000c1e1900 */
[----:B-1----:R3:W5:Y:S04]  /*1fe0*/  LDG.E R13, desc[UR6][R8.64+0x80] ;  /* 0x00008006080d7981 */ /* 0x002768000c1e1900 */
[----:B------:R3:W5:Y:S04]  /*1ff0*/  LDG.E R15, desc[UR6][R8.64+0x100] ;  /* 0x00010006080f7981 */ /* 0x000768000c1e1900 */
[----:B------:R3:W5:Y:S04]  /*2000*/  LDG.E R17, desc[UR6][R8.64+0x180] ;  /* 0x0001800608117981 */ /* 0x000768000c1e1900 */
[----:B------:R3:W5:Y:S04]  /*2010*/  LDG.E R19, desc[UR6][R8.64+0x200] ;  /* 0x0002000608137981 */ /* 0x000768000c1e1900 */
[----:B------:R3:W5:Y:S04]  /*2020*/  LDG.E R21, desc[UR6][R8.64+0x280] ;  /* 0x0002800608157981 */ /* 0x000768000c1e1900 */
[----:B------:R3:W5:Y:S04]  /*2030*/  LDG.E R23, desc[UR6][R8.64+0x300] ;  /* 0x0003000608177981 */ /* 0x000768000c1e1900 */
[----:B------:R3:W5:Y:S04]  /*2040*/  LDG.E R25, desc[UR6][R8.64+0x380] ;  /* 0x0003800608197981 */ /* 0x000768000c1e1900 */
[----:B------:R3:W5:Y:S04]  /*2050*/  LDG.E R27, desc[UR6][R8.64+0x400] ;  /* 0x00040006081b7981 */ /* 0x000768000c1e1900 */
[----:B0-2---:R3:W5:Y:S04]  /*2060*/  LDG.E R29, desc[UR6][R8.64+0x480] ;  /* 0x00048006081d7981 */ /* 0x005768000c1e1900 */
        /* <DEDUP_REMOVED lines=8> */
.L_x_26:
[----:B------:R-:W-:Y:S02]  /*20f0*/  IMAD.IADD R54, R5, 0x1, -R54 ;  /* 0x0000000105367824 */ /* 0x000fe400078e0a36 */
[C---:B0-2---:R-:W-:Y:S02]  /*2100*/  VIADD R3, R57.reuse, 0x20 ;  /* 0x0000002039037836 */ /* 0x045fe40000000000 */
[C---:B------:R-:W-:Y:S01]  /*2110*/  VIADD R45, R57.reuse, 0x40 ;  /* 0x00000040392d7836 */ /* 0x040fe20000000000 */
[CC--:B------:R-:W-:Y:S01]  /*2120*/  ISETP.GE.AND P5, PT, R57.reuse, R54.reuse, PT ;  /* 0x000000363900720c */ /* 0x0c0fe20003fa6270 */
[----:B------:R-:W-:Y:S01]  /*2130*/  VIADD R47, R57, 0x80 ;  /* 0x00000080392f7836 */ /* 0x000fe20000000000 */
[-C--:B------:R-:W-:Y:S01]  /*2140*/  ISETP.GE.AND P4, PT, R3, R54.reuse, PT ;  /* 0x000000360300720c */ /* 0x080fe20003f86270 */
[----:B------:R-:W-:Y:S01]  /*2150*/  VIADD R3, R57, 0x60 ;  /* 0x0000006039037836 */ /* 0x000fe20000000000 */
[-C--:B------:R-:W-:Y:S01]  /*2160*/  ISETP.GE.AND P3, PT, R45, R54.reuse, PT ;  /* 0x000000362d00720c */ /* 0x080fe20003f66270 */
[----:B------:R-:W-:Y:S01]  /*2170*/  VIADD R45, R57, 0xa0 ;  /* 0x000000a0392d7836 */ /* 0x000fe20000000000 */
[----:B------:R-:W-:-:S02]  /*2180*/  ISETP.GE.AND P1, PT, R47, R54, PT ;  /* 0x000000362f00720c */ /* 0x000fc40003f26270 */
[-C--:B------:R-:W-:Y:S01]  /*2190*/  ISETP.GE.AND P2, PT, R3, R54.reuse, PT ;  /* 0x000000360300720c */ /* 0x080fe20003f46270 */
[----:B------:R-:W-:Y:S01]  /*21a0*/  VIADD R3, R57, 0xc0 ;  /* 0x000000c039037836 */ /* 0x000fe20000000000 */
[-C--:B------:R-:W-:Y:S01]  /*21b0*/  ISETP.GE.AND P6, PT, R45, R54.reuse, PT ;  /* 0x000000362d00720c */ /* 0x080fe20003fc6270 */
[----:B------:R-:W-:Y:S02]  /*21c0*/  VIADD R45, R57, 0xe0 ;  /* 0x000000e0392d7836 */ /* 0x000fe40000000000 */
[----:B------:R0:W5:Y:S01]  /*21d0*/  @!P5 LDG.E R11, desc[UR6][R8.64] ;  /* 0x00000006080bd981 */ /* 0x000162000c1e1900 */
[-C--:B------:R-:W-:Y:S01]  /*21e0*/  ISETP.GE.AND P5, PT, R3, R54.reuse, PT ;  /* 0x000000360300720c */ /* 0x080fe20003fa6270 */
[----:B------:R-:W-:Y:S02]  /*21f0*/  VIADD R3, R57, 0x100 ;  /* 0x0000010039037836 */ /* 0x000fe40000000000 */
[----:B-1----:R0:W5:Y:S01]  /*2200*/  @!P4 LDG.E R13, desc[UR6][R8.64+0x80] ;  /* 0x00008006080dc981 */ /* 0x002162000c1e1900 */
[----:B------:R-:W-:Y:S01]  /*2210*/  ISETP.GE.AND P4, PT, R45, R54, PT ;  /* 0x000000362d00720c */ /* 0x000fe20003f86270 */
[----:B------:R-:W-:-:S02]  /*2220*/  VIADD R45, R57, 0x120 ;  /* 0x00000120392d7836 */ /* 0x000fc40000000000 */
[----:B------:R0:W5:Y:S01]  /*2230*/  @!P3 LDG.E R15, desc[UR6][R8.64+0x100] ;  /* 0x00010006080fb981 */ /* 0x000162000c1e1900 */
[-C--:B------:R-:W-:Y:S01]  /*2240*/  ISETP.GE.AND P3, PT, R3, R54.reuse, PT ;  /* 0x000000360300720c */ /* 0x080fe20003f66270 */
[----:B------:R-:W-:Y:S02]  /*2250*/  VIADD R3, R57, 0x140 ;  /* 0x0000014039037836 */ /* 0x000fe40000000000 */
[----:B------:R0:W5:Y:S01]  /*2260*/  @!P2 LDG.E R17, desc[UR6][R8.64+0x180] ;  /* 0x000180060811a981 */ /* 0x000162000c1e1900 */
[-C--:B------:R-:W-:Y:S01]  /*2270*/  ISETP.GE.AND P2, PT, R45, R54.reuse, PT ;  /* 0x000000362d00720c */ /* 0x080fe20003f46270 */
[----:B------:R-:W-:Y:S02]  /*2280*/  VIADD R45, R57, 0x160 ;  /* 0x00000160392d7836 */ /* 0x000fe40000000000 */
[----:B------:R0:W5:Y:S01]  /*2290*/  @!P1 LDG.E R19, desc[UR6][R8.64+0x200] ;  /* 0x0002000608139981 */ /* 0x000162000c1e1900 */
        /* <DEDUP_REMOVED lines=15> */
[----:B------:R-:W-:-:S03]  /*2390*/  ISETP.GE.AND P2, PT, R45, R54, PT ;  /* 0x000000362d00720c */ /* 0x000fc60003f46270 */
[----:B------:R0:W5:Y:S01]  /*23a0*/  @!P1 LDG.E R31, desc[UR6][R8.64+0x500] ;  /* 0x00050006081f9981 */ /* 0x000162000c1e1900 */
[----:B------:R-:W-:-:S03]  /*23b0*/  ISETP.GE.AND P1, PT, R3, R54, PT ;  /* 0x000000360300720c */ /* 0x000fc60003f26270 */
[----:B------:R0:W5:Y:S04]  /*23c0*/  @!P6 LDG.E R33, desc[UR6][R8.64+0x580] ;  /* 0x000580060821e981 */ /* 0x000168000c1e1900 */
[----:B------:R0:W5:Y:S04]  /*23d0*/  @!P5 LDG.E R35, desc[UR6][R8.64+0x600] ;  /* 0x000600060823d981 */ /* 0x000168000c1e1900 */
[----:B------:R0:W5:Y:S04]  /*23e0*/  @!P4 LDG.E R37, desc[UR6][R8.64+0x680] ;  /* 0x000680060825c981 */ /* 0x000168000c1e1900 */
[----:B------:R0:W5:Y:S04]  /*23f0*/  @!P3 LDG.E R39, desc[UR6][R8.64+0x700] ;  /* 0x000700060827b981 */ /* 0x000168000c1e1900 */
[----:B------:R0:W5:Y:S04]  /*2400*/  @!P2 LDG.E R41, desc[UR6][R8.64+0x780] ;  /* 0x000780060829a981 */ /* 0x000168000c1e1900 */
[----:B------:R0:W5:Y:S02]  /*2410*/  @!P1 LDG.E R43, desc[UR6][R8.64+0x800] ;  /* 0x00080006082b9981 */ /* 0x000164000c1e1900 */
.L_x_27:
[----:B------:R-:W-:Y:S05]  /*2420*/  @P0 BRA `(.L_x_28) ;  /* 0x0000000000540947 */ /* 0x000fea0003800000 */
[----:B------:R-:W1:Y:S02]  /*2430*/  LDCU.64 UR4, c[0x0][0x3b0] ;  /* 0x00007600ff0477ac */ /* 0x000e640008000a00 */
[----:B-1----:R-:W-:-:S04]  /*2440*/  LEA R2, P0, R0, UR4, 0x2 ;  /* 0x0000000400027c11 */ /* 0x002fc8000f8010ff */
[----:B------:R-:W-:-:S05]  /*2450*/  LEA.HI.X R3, R0, UR5, R7, 0x2, P0 ;  /* 0x0000000500037c11 */ /* 0x000fca00080f1407 */
[----:B-----5:R-:W-:Y:S04]  /*2460*/  STG.E desc[UR6][R2.64], R11 ;  /* 0x0000000b02007986 */ /* 0x020fe8000c101906 */
[----:B------:R-:W-:Y:S04]  /*2470*/  STG.E desc[UR6][R2.64+0x80], R13 ;  /* 0x0000800d02007986 */ /* 0x000fe8000c101906 */
        /* <DEDUP_REMOVED lines=14> */
[----:B------:R-:W-:Y:S01]  /*2560*/  STG.E desc[UR6][R2.64+0x800], R43 ;  /* 0x0008002b02007986 */ /* 0x000fe2000c101906 */
[----:B------:R-:W-:Y:S05]  /*2570*/  EXIT ;  /* 0x000000000000794d */ /* 0x000fea0003800000 */
.L_x_28:
[----:B------:R-:W1:Y:S01]  /*2580*/  LDCU.64 UR4, c[0x0][0x3b0] ;  /* 0x00007600ff0477ac */ /* 0x000e620008000a00 */
[----:B------:R-:W-:Y:S02]  /*2590*/  IMAD R42, R42, -0x1980, R5 ;  /* 0xffffe6802a2a7824 */ /* 0x000fe400078e0205 */
[C---:B------:R-:W-:Y:S02]  /*25a0*/  VIADD R5, R57.reuse, 0x40 ;  /* 0x0000004039057836 */ /* 0x040fe40000000000 */
[C---:B------:R-:W-:Y:S01]  /*25b0*/  VIADD R3, R57.reuse, 0x20 ;  /* 0x0000002039037836 */ /* 0x040fe20000000000 */
[CC--:B------:R-:W-:Y:S01]  /*25c0*/  ISETP.GE.AND P3, PT, R57.reuse, R42.reuse, PT ;  /* 0x0000002a3900720c */ /* 0x0c0fe20003f66270 */
[----:B0--3--:R-:W-:Y:S01]  /*25d0*/  VIADD R9, R57, 0x60 ;  /* 0x0000006039097836 */ /* 0x009fe20000000000 */
[-C--:B------:R-:W-:Y:S01]  /*25e0*/  ISETP.GE.AND P1, PT, R5, R42.reuse, PT ;  /* 0x0000002a0500720c */ /* 0x080fe20003f26270 */
[----:B------:R-:W-:Y:S01]  /*25f0*/  VIADD R5, R57, 0x80 ;  /* 0x0000008039057836 */ /* 0x000fe20000000000 */
[-C--:B------:R-:W-:Y:S01]  /*2600*/  ISETP.GE.AND P2, PT, R3, R42.reuse, PT ;  /* 0x0000002a0300720c */ /* 0x080fe20003f46270 */
[----:B------:R-:W-:Y:S01]  /*2610*/  VIADD R45, R57, 0xc0 ;  /* 0x000000c0392d7836 */ /* 0x000fe20000000000 */
[-C--:B------:R-:W-:Y:S01]  /*2620*/  ISETP.GE.AND P0, PT, R9, R42.reuse, PT ;  /* 0x0000002a0900720c */ /* 0x080fe20003f06270 */
[----:B------:R-:W-:Y:S01]  /*2630*/  VIADD R9, R57, 0xa0 ;  /* 0x000000a039097836 */ /* 0x000fe20000000000 */
[----:B------:R-:W-:Y:S01]  /*2640*/  ISETP.GE.AND P6, PT, R5, R42, PT ;  /* 0x0000002a0500720c */ /* 0x000fe20003fc6270 */
[----:B------:R-:W-:Y:S01]  /*2650*/  VIADD R5, R57, 0xe0 ;  /* 0x000000e039057836 */ /* 0x000fe20000000000 */
[----:B-1----:R-:W-:-:S02]  /*2660*/  LEA R2, P4, R0, UR4, 0x2 ;  /* 0x0000000400027c11 */ /* 0x002fc4000f8810ff */
[-C--:B------:R-:W-:Y:S02]  /*2670*/  ISETP.GE.AND P5, PT, R9, R42.reuse, PT ;  /* 0x0000002a0900720c */ /* 0x080fe40003fa6270 */
[----:B------:R-:W-:Y:S01]  /*2680*/  LEA.HI.X R3, R0, UR5, R7, 0x2, P4 ;  /* 0x0000000500037c11 */ /* 0x000fe2000a0f1407 */
[----:B------:R-:W-:Y:S01]  /*2690*/  VIADD R7, R57, 0x100 ;  /* 0x0000010039077836 */ /* 0x000fe20000000000 */
[----:B------:R-:W-:-:S03]  /*26a0*/  ISETP.GE.AND P4, PT, R45, R42, PT ;  /* 0x0000002a2d00720c */ /* 0x000fc60003f86270 */
[----:B-----5:R0:W-:Y:S01]  /*26b0*/  @!P3 STG.E desc[UR6][R2.64], R11 ;  /* 0x0000000b0200b986 */ /* 0x0201e2000c101906 */
        /* <DEDUP_REMOVED lines=19> */
[C---:B------:R-:W-:Y:S02]  /*27f0*/  VIADD R5, R57.reuse, 0x1e0 ;  /* 0x000001e039057836 */ /* 0x040fe40000000000 */
[----:B------:R-:W-:Y:S01]  /*2800*/  VIADD R57, R57, 0x200 ;  /* 0x0000020039397836 */ /* 0x000fe20000000000 */
[----:B------:R0:W-:Y:S01]  /*2810*/  @!P3 STG.E desc[UR6][R2.64+0x380], R25 ;  /* 0x000380190200b986 */ /* 0x0001e2000c101906 */
[----:B------:R-:W-:-:S03]  /*2820*/  ISETP.GE.AND P3, PT, R7, R42, PT ;  /* 0x0000002a0700720c */ /* 0x000fc60003f66270 */
        /* <DEDUP_REMOVED lines=9> */
[----:B------:R0:W-:Y:S01]  /*28c0*/  @!P2 STG.E desc[UR6][R2.64+0x780], R41 ;  /* 0x000780290200a986 */ /* 0x0001e2000c101906 */
[----:B------:R-:W-:Y:S05]  /*28d0*/  @P1 EXIT ;  /* 0x000000000000194d */ /* 0x000fea0003800000 */
[----:B------:R-:W-:Y:S01]  /*28e0*/  STG.E desc[UR6][R2.64+0x800], R43 ;  /* 0x0008002b02007986 */ /* 0x000fe2000c101906 */
[----:B------:R-:W-:Y:S05]  /*28f0*/  EXIT ;  /* 0x000000000000794d */ /* 0x000fea0003800000 */
.L_x_14:
[----:B------:R-:W-:Y:S01]  /*2900*/  IMAD.MOV.U32 R2, RZ, RZ, RZ ;  /* 0x000000ffff027224 */ /* 0x000fe200078e00ff */
[C---:B------:R-:W-:Y:S01]  /*2910*/  ISETP.GT.U32.AND P0, PT, R3.reuse, 0x1f, PT ;  /* 0x0000001f0300780c */ /* 0x040fe20003f04070 */
[----:B------:R-:W-:Y:S05]  /*2920*/  WARPSYNC.ALL ;  /* 0x0000000000007948 */ /* 0x000fea0003800000 */
[----:B------:R-:W-:-:S04]  /*2930*/  IMAD.HI.U32 R14, R3, 0x15555556, R2 ;  /* 0x15555556030e7827 */ /* 0x000fc800078e0002 */
[----:B------:R-:W-:-:S05]  /*2940*/  IMAD R15, R14, 0x4, R7 ;  /* 0x000000040e0f7824 */ /* 0x000fca00078e0207 */
[----:B------:R0:W-:Y:S01]  /*2950*/  STS [R15+0x3410], R0 ;  /* 0x003410000f007388 */ /* 0x0001e20000000800 */
[----:B------:R-:W-:Y:S06]  /*2960*/  BAR.SYNC.DEFER_BLOCKING 0x0 ;  /* 0x0000000000007b1d */ /* 0x000fec0000010000 */
[----:B------:R-:W-:Y:S05]  /*2970*/  @P0 BRA `(.L_x_29) ;  /* 0x0000000000dc0947 */ /* 0x000fea0003800000 */
[----:B------:R-:W-:Y:S01]  /*2980*/  IMAD R14, R3, 0x34, R7 ;  /* 0x00000034030e7824 */ /* 0x000fe200078e0207 */
[----:B------:R-:W-:-:S04]  /*2990*/  UMOV UR8, 0xffffffff ;  /* 0xffffffff00087882 */ /* 0x000fc80000000000 */
[----:B------:R-:W-:Y:S04]  /*29a0*/  LDS R28, [R14+0x3410] ;  /* 0x003410000e1c7984 */ /* 0x000fe80000000800 */
[----:B------:R-:W-:Y:S04]  /*29b0*/  LDS R29, [R14+0x3414] ;  /* 0x003414000e1d7984 */ /* 0x000fe80000000800 */
[----:B------:R-:W1:Y:S04]  /*29c0*/  LDS R30, [R14+0x3418] ;  /* 0x003418000e1e7984 */ /* 0x000e680000000800 */
[----:B------:R-:W-:Y:S04]  /*29d0*/  LDS R31, [R14+0x341c] ;  /* 0x00341c000e1f7984 */ /* 0x000fe80000000800 */
[----:B------:R-:W2:Y:S04]  /*29e0*/  LDS R32, [R14+0x3420] ;  /* 0x003420000e207984 */ /* 0x000ea80000000800 */
[----:B------:R-:W-:Y:S04]  /*29f0*/  LDS R33, [R14+0x3424] ;  /* 0x003424000e217984 */ /* 0x000fe80000000800 */
[----:B------:R-:W3:Y:S04]  /*2a00*/  LDS R34, [R14+0x3428] ;  /* 0x003428000e227984 */ /* 0x000ee80000000800 */
[----:B------:R-:W-:Y:S04]  /*2a10*/  LDS R35, [R14+0x342c] ;  /* 0x00342c000e237984 */ /* 0x000fe80000000800 */
[----:B------:R-:W4:Y:S04]  /*2a20*/  LDS R36, [R14+0x3430] ;  /* 0x003430000e247984 */ /* 0x000f280000000800 */
[----:B------:R-:W-:Y:S04]  /*2a30*/  LDS R37, [R14+0x3434] ;  /* 0x003434000e257984 */ /* 0x000fe80000000800 */
[----:B------:R-:W5:Y:S04]  /*2a40*/  LDS R38, [R14+0x3438] ;  /* 0x003438000e267984 */ /* 0x000f680000000800 */
[----:B------:R-:W0:Y:S01]  /*2a50*/  LDS R39, [R14+0x343c] ;  /* 0x00343c000e277984 */ /* 0x000e220000000800 */
[----:B-1----:R-:W-:-:S04]  /*2a60*/  IADD3 R40, PT, PT, R30, R29, R28 ;  /* 0x0000001d1e287210 */ /* 0x002fc80007ffe01c */
[----:B--2---:R-:W-:-:S04]  /*2a70*/  IADD3 R40, PT, PT, R32, R40, R31 ;  /* 0x0000002820287210 */ /* 0x004fc80007ffe01f */
[----:B---3--:R-:W-:-:S04]  /*2a80*/  IADD3 R40, PT, PT, R34, R40, R33 ;  /* 0x0000002822287210 */ /* 0x008fc80007ffe021 */
[----:B----4-:R-:W-:-:S04]  /*2a90*/  IADD3 R40, PT, PT, R36, R40, R35 ;  /* 0x0000002824287210 */ /* 0x010fc80007ffe023 */
[----:B-----5:R-:W-:-:S05]  /*2aa0*/  IADD3 R40, PT, PT, R38, R40, R37 ;  /* 0x0000002826287210 */ /* 0x020fca0007ffe025 */
[----:B0-----:R-:W-:Y:S01]  /*2ab0*/  IMAD.IADD R39, R39, 0x1, R40 ;  /* 0x0000000127277824 */ /* 0x001fe200078e0228 */
[----:B------:R-:W-:Y:S06]  /*2ac0*/  BRA.DIV UR8, `(.L_x_30) ;  /* 0x0000007a08547947 */ /* 0x000fec000b800000 */
[----:B------:R-:W0:Y:S02]  /*2ad0*/  SHFL.UP P0, R40, R39, 0x1, RZ ;  /* 0x0420000027287989 */ /* 0x000e2400000000ff */
[----:B0-----:R-:W-:-:S05]  /*2ae0*/  @P0 IMAD.IADD R40, R39, 0x1, R40 ;  /* 0x0000000127280824 */ /* 0x001fca00078e0228 */
[----:B------:R-:W0:Y:S02]  /*2af0*/  SHFL.UP P0, R43, R40, 0x2, RZ ;  /* 0x04400000282b7989 */ /* 0x000e2400000000ff */
[----:B0-----:R-:W-:-:S05]  /*2b00*/  @P0 IMAD.IADD R43, R40, 0x1, R43 ;  /* 0x00000001282b0824 */ /* 0x001fca00078e022b */
[----:B------:R-:W0:Y:S02]  /*2b10*/  SHFL.UP P0, R44, R43, 0x4, RZ ;  /* 0x048000002b2c7989 */ /* 0x000e2400000000ff */
[----:B0-----:R-:W-:-:S05]  /*2b20*/  @P0 IMAD.IADD R44, R43, 0x1, R44 ;  /* 0x000000012b2c0824 */ /* 0x001fca00078e022c */
[----:B------:R-:W0:Y:S02]  /*2b30*/  SHFL.UP P0, R45, R44, 0x8, RZ ;  /* 0x050000002c2d7989 */ /* 0x000e2400000000ff */
[----:B0-----:R-:W-:-:S05]  /*2b40*/  @P0 IMAD.IADD R45, R44, 0x1, R45 ;  /* 0x000000012c2d0824 */ /* 0x001fca00078e022d */
[----:B------:R0:W1:Y:S02]  /*2b50*/  SHFL.UP P0, R46, R45, 0x10, RZ ;  /* 0x060000002d2e7989 */ /* 0x00006400000000ff */
.L_x_120:
[----:B-1----:R-:W-:-:S04]  /*2b60*/  @P0 IMAD.IADD R46, R45, 0x1, R46 ;  /* 0x000000012d2e0824 */ /* 0x002fc800078e022e */
[----:B------:R-:W-:-:S04]  /*2b70*/  IMAD.IADD R39, R46, 0x1, -R39 ;  /* 0x000000012e277824 */ /* 0x000fc800078e0a27 */
[----:B------:R-:W-:Y:S01]  /*2b80*/  IMAD.IADD R28, R28, 0x1, R39 ;  /* 0x000000011c1c7824 */ /* 0x000fe200078e0227 */
[----:B------:R1:W-:Y:S03]  /*2b90*/  STS [R14+0x3410], R39 ;  /* 0x003410270e007388 */ /* 0x0003e60000000800 */
        /* <DEDUP_REMOVED lines=19> */
[----:B------:R1:W-:Y:S04]  /*2cd0*/  STS [R14+0x3438], R37 ;  /* 0x003438250e007388 */ /* 0x0003e80000000800 */
[----:B------:R1:W-:Y:S02]  /*2ce0*/  STS [R14+0x343c], R43 ;  /* 0x00343c2b0e007388 */ /* 0x0003e40000000800 */
.L_x_29:
[----:B------:R-:W-:Y:S05]  /*2cf0*/  WARPSYNC.ALL ;  /* 0x0000000000007948 */ /* 0x000fea0003800000 */
[----:B------:R-:W-:Y:S01]  /*2d00*/  BAR.SYNC.DEFER_BLOCKING 0x0 ;  /* 0x0000000000007b1d */ /* 0x000fe20000010000 */
[----:B------:R-:W-:Y:S02]  /*2d10*/  ISETP.NE.AND P0, PT, R50, RZ, PT ;  /* 0x000000ff3200720c */ /* 0x000fe40003f05270 */
[----:B-1----:R-:W-:-:S03]  /*2d20*/  SHF.R.U32.HI R28, RZ, UR5, R27 ;  /* 0x00000005ff1c7c19 */ /* 0x002fc6000801161b */
[----:B------:R-:W-:Y:S01]  /*2d30*/  BSSY.RECONVERGENT B0, `(.L_x_31) ;  /* 0x0000028000007945 */ /* 0x000fe20003800200 */
[----:B------:R-:W-:Y:S01]  /*2d40*/  LOP3.LUT R28, R28, UR4, RZ, 0x30, !PT ;  /* 0x000000041c1c7c12 */ /* 0x000fe2000f8e30ff */
[----:B0-----:R-:W0:Y:S06]  /*2d50*/  LDS R15, [R15+0x3410] ;  /* 0x003410000f0f7984 */ /* 0x001e2c0000000800 */
[----:B------:R-:W-:Y:S05]  /*2d60*/  @P0 BRA `(.L_x_32) ;  /* 0x0000000000900947 */ /* 0x000fea0003800000 */
[----:B------:R-:W0:Y:S04]  /*2d70*/  LDS R14, [R51] ;  /* 0x00000000330e7984 */ /* 0x000e280000000800 */
[----:B------:R-:W1:Y:S04]  /*2d80*/  LDS R30, [R51+0x400] ;  /* 0x00040000331e7984 */ /* 0x000e680000000800 */
[----:B------:R-:W2:Y:S04]  /*2d90*/  LDS R32, [R51+0x800] ;  /* 0x0008000033207984 */ /* 0x000ea80000000800 */
[----:B------:R-:W3:Y:S04]  /*2da0*/  LDS R34, [R51+0xc00] ;  /* 0x000c000033227984 */ /* 0x000ee80000000800 */
[----:B------:R-:W4:Y:S04]  /*2db0*/  LDS R36, [R51+0x1000] ;  /* 0x0010000033247984 */ /* 0x000f280000000800 */
[----:B------:R-:W5:Y:S04]  /*2dc0*/  LDS R38, [R51+0x1400] ;  /* 0x0014000033267984 */ /* 0x000f680000000800 */
[----:B------:R-:W5:Y:S04]  /*2dd0*/  LDS R40, [R51+0x1800] ;  /* 0x0018000033287984 */ /* 0x000f680000000800 */
[----:B------:R-:W5:Y:S04]  /*2de0*/  LDS R44, [R51+0x1c00] ;  /* 0x001c0000332c7984 */ /* 0x000f680000000800 */
[----:B------:R-:W5:Y:S04]  /*2df0*/  LDS R46, [R51+0x2000] ;  /* 0x00200000332e7984 */ /* 0x000f680000000800 */
[----:B------:R-:W5:Y:S04]  /*2e00*/  LDS R58, [R51+0x2400] ;  /* 0x00240000333a7984 */ /* 0x000f680000000800 */
[----:B------:R-:W5:Y:S01]  /*2e10*/  LDS R60, [R51+0x2800] ;  /* 0x00280000333c7984 */ /* 0x000f620000000800 */
[----:B0-----:R-:W-:-:S03]  /*2e20*/  IMAD.IADD R14, R15, 0x1, R14 ;  /* 0x000000010f0e7824 */ /* 0x001fc600078e020e */
[----:B------:R-:W0:Y:S01]  /*2e30*/  LDS R62, [R51+0x2c00] ;  /* 0x002c0000333e7984 */ /* 0x000e220000000800 */
[C---:B-1----:R-:W-:Y:S02]  /*2e40*/  IMAD.IADD R30, R15.reuse, 0x1, R30 ;  /* 0x000000010f1e7824 */ /* 0x042fe400078e021e */
[C---:B--2---:R-:W-:Y:S01]  /*2e50*/  IMAD.IADD R32, R15.reuse, 0x1, R32 ;  /* 0x000000010f207824 */ /* 0x044fe200078e0220 */
[----:B------:R1:W-:Y:S01]  /*2e60*/  STS [R51], R14 ;  /* 0x0000000e33007388 */ /* 0x0003e20000000800 */
[----:B---3--:R-:W-:-:S03]  /*2e70*/  IMAD.IADD R34, R15, 0x1, R34 ;  /* 0x000000010f227824 */ /* 0x008fc600078e0222 */
[----:B------:R1:W-:Y:S01]  /*2e80*/  STS [R51+0x400], R30 ;  /* 0x0004001e33007388 */ /* 0x0003e20000000800 */
[----:B----4-:R-:W-:-:S03]  /*2e90*/  IMAD.IADD R36, R15, 0x1, R36 ;  /* 0x000000010f247824 */ /* 0x010fc600078e0224 */
[----:B------:R1:W-:Y:S01]  /*2ea0*/  STS [R51+0x800], R32 ;  /* 0x0008002033007388 */ /* 0x0003e20000000800 */
[----:B-----5:R-:W-:-:S03]  /*2eb0*/  IMAD.IADD R38, R15, 0x1, R38 ;  /* 0x000000010f267824 */ /* 0x020fc600078e0226 */
[----:B------:R1:W-:Y:S01]  /*2ec0*/  STS [R51+0xc00], R34 ;  /* 0x000c002233007388 */ /* 0x0003e20000000800 */
[----:B------:R-:W-:-:S03]  /*2ed0*/  IMAD.IADD R40, R15, 0x1, R40 ;  /* 0x000000010f287824 */ /* 0x000fc600078e0228 */
        /* <DEDUP_REMOVED lines=9> */
[----:B0-----:R-:W-:-:S03]  /*2f70*/  IMAD.IADD R62, R15, 0x1, R62 ;  /* 0x000000010f3e7824 */ /* 0x001fc600078e023e */
[----:B------:R1:W-:Y:S04]  /*2f80*/  STS [R51+0x2400], R58 ;  /* 0x0024003a33007388 */ /* 0x0003e80000000800 */
[----:B------:R1:W-:Y:S04]  /*2f90*/  STS [R51+0x2800], R60 ;  /* 0x0028003c33007388 */ /* 0x0003e80000000800 */
[----:B------:R1:W-:Y:S02]  /*2fa0*/  STS [R51+0x2c00], R62 ;  /* 0x002c003e33007388 */ /* 0x0003e40000000800 */
.L_x_32:
[----:B------:R-:W-:Y:S05]  /*2fb0*/  BSYNC.RECONVERGENT B0 ;  /* 0x0000000000007941 */ /* 0x000fea0003800200 */
.L_x_31:
[----:B------:R-:W-:Y:S01]  /*2fc0*/  BAR.SYNC.DEFER_BLOCKING 0x0 ;  /* 0x0000000000007b1d */ /* 0x000fe20000010000 */
[----:B------:R-:W-:Y:S01]  /*2fd0*/  R2P PR, R28, 0x7f ;  /* 0x0000007f1c007804 */ /* 0x000fe20000000000 */
[----:B------:R-:W-:-:S04]  /*2fe0*/  IMAD.MOV.U32 R47, RZ, RZ, RZ ;  /* 0x000000ffff2f7224 */ /* 0x000fc800078e00ff */
[----:B------:R-:W-:Y:S08]  /*2ff0*/  BSSY.RECONVERGENT B0, `(.L_x_33) ;  /* 0x0000024000007945 */ /* 0x000ff00003800200 */
[----:B-1----:R-:W-:Y:S02]  /*3000*/  VOTE.ANY R14, PT, P0 ;  /* 0x00000000000e7806 */ /* 0x002fe400000e0100 */
[----:B------:R-:W-:-:S02]  /*3010*/  VOTE.ANY R29, PT, P1 ;  /* 0x00000000001d7806 */ /* 0x000fc400008e0100 */
[----:B------:R-:W-:Y:S02]  /*3020*/  @!P0 LOP3.LUT R14, RZ, R14, RZ, 0x33, !PT ;  /* 0x0000000eff0e8212 */ /* 0x000fe400078e33ff */
[----:B------:R-:W-:Y:S02]  /*3030*/  VOTE.ANY R31, PT, P2 ;  /* 0x00000000001f7806 */ /* 0x000fe400010e0100 */
[----:B------:R-:W-:Y:S02]  /*3040*/  @!P1 LOP3.LUT R29, RZ, R29, RZ, 0x33, !PT ;  /* 0x0000001dff1d9212 */ /* 0x000fe400078e33ff */
[----:B------:R-:W-:Y:S02]  /*3050*/  VOTE.ANY R33, PT, P3 ;  /* 0x0000000000217806 */ /* 0x000fe400018e0100 */
[----:B------:R-:W-:Y:S02]  /*3060*/  @!P2 LOP3.LUT R31, RZ, R31, RZ, 0x33, !PT ;  /* 0x0000001fff1fa212 */ /* 0x000fe400078e33ff */
[----:B------:R-:W-:-:S02]  /*3070*/  LOP3.LUT R14, R29, R14, RZ, 0xc0, !PT ;  /* 0x0000000e1d0e7212 */ /* 0x000fc400078ec0ff */
[----:B------:R-:W-:Y:S02]  /*3080*/  @!P3 LOP3.LUT R33, RZ, R33, RZ, 0x33, !PT ;  /* 0x00000021ff21b212 */ /* 0x000fe400078e33ff */
[----:B------:R-:W-:Y:S02]  /*3090*/  LOP3.LUT R14, R31, R14, RZ, 0xc0, !PT ;  /* 0x0000000e1f0e7212 */ /* 0x000fe400078ec0ff */
[----:B------:R-:W-:Y:S02]  /*30a0*/  VOTE.ANY R29, PT, P4 ;  /* 0x00000000001d7806 */ /* 0x000fe400020e0100 */
[----:B------:R-:W-:Y:S02]  /*30b0*/  LOP3.LUT R14, R33, R14, RZ, 0xc0, !PT ;  /* 0x0000000e210e7212 */ /* 0x000fe400078ec0ff */
[----:B------:R-:W-:Y:S02]  /*30c0*/  @!P4 LOP3.LUT R29, RZ, R29, RZ, 0x33, !PT ;  /* 0x0000001dff1dc212 */ /* 0x000fe400078e33ff */
[----:B------:R-:W-:-:S02]  /*30d0*/  VOTE.ANY R31, PT, P5 ;  /* 0x00000000001f7806 */ /* 0x000fc400028e0100 */
[----:B------:R-:W-:Y:S01]  /*30e0*/  LOP3.LUT R14, R29, R14, RZ, 0xc0, !PT ;  /* 0x0000000e1d0e7212 */ /* 0x000fe200078ec0ff */
[----:B------:R-:W-:Y:S01]  /*30f0*/  IMAD.SHL.U32 R29, R3, 0x20, RZ ;  /* 0x00000020031d7824 */ /* 0x000fe200078e00ff */
[----:B------:R-:W-:Y:S02]  /*3100*/  LOP3.LUT P0, RZ, R28, 0x80, RZ, 0xc0, !PT ;  /* 0x000000801cff7812 */ /* 0x000fe4000780c0ff */
[----:B------:R-:W-:Y:S02]  /*3110*/  @!P5 LOP3.LUT R31, RZ, R31, RZ, 0x33, !PT ;  /* 0x0000001fff1fd212 */ /* 0x000fe400078e33ff */
[----:B------:R-:W-:Y:S02]  /*3120*/  VOTE.ANY R30, PT, P6 ;  /* 0x00000000001e7806 */ /* 0x000fe400030e0100 */
[----:B------:R-:W-:Y:S02]  /*3130*/  LOP3.LUT R31, R31, R14, RZ, 0xc0, !PT ;  /* 0x0000000e1f1f7212 */ /* 0x000fe400078ec0ff */
[----:B------:R-:W1:Y:S01]  /*3140*/  S2R R14, SR_LEMASK ;  /* 0x00000000000e7919 */ /* 0x000e620000003a00 */
[----:B------:R-:W-:-:S04]  /*3150*/  @!P6 LOP3.LUT R30, RZ, R30, RZ, 0x33, !PT ;  /* 0x0000001eff1ee212 */ /* 0x000fc800078e33ff */
[----:B------:R-:W-:Y:S02]  /*3160*/  VOTE.ANY R32, PT, P0 ;  /* 0x0000000000207806 */ /* 0x000fe400000e0100 */
[----:B------:R-:W-:Y:S02]  /*3170*/  LOP3.LUT R31, R30, R31, RZ, 0xc0, !PT ;  /* 0x0000001f1e1f7212 */ /* 0x000fe400078ec0ff */
[----:B------:R-:W-:Y:S02]  /*3180*/  @!P0 LOP3.LUT R32, RZ, R32, RZ, 0x33, !PT ;  /* 0x00000020ff208212 */ /* 0x000fe400078e33ff */
[----:B------:R-:W-:Y:S02]  /*3190*/  LOP3.LUT R30, R29, 0x7c00, RZ, 0xc0, !PT ;  /* 0x00007c001d1e7812 */ /* 0x000fe400078ec0ff */
[----:B------:R-:W-:-:S03]  /*31a0*/  LOP3.LUT R31, R32, R31, RZ, 0xc0, !PT ;  /* 0x0000001f201f7212 */ /* 0x000fc600078ec0ff */
[----:B------:R-:W-:Y:S01]  /*31b0*/  IMAD.IADD R29, R7, 0x1, R30 ;  /* 0x00000001071d7824 */ /* 0x000fe200078e021e */
[----:B------:R-:W2:Y:S01]  /*31c0*/  FLO.U32 R32, R31 ;  /* 0x0000001f00207300 */ /* 0x000ea200000e0000 */
[----:B-1----:R-:W-:Y:S02]  /*31d0*/  LOP3.LUT R44, R14, R31, RZ, 0xc0, !PT ;  /* 0x0000001f0e2c7212 */ /* 0x002fe400078ec0ff */
[----:B--2---:R-:W-:-:S05]  /*31e0*/  ISETP.NE.AND P0, PT, R24, R32, PT ;  /* 0x000000201800720c */ /* 0x004fca0003f05270 */
[----:B------:R-:W1:Y:S08]  /*31f0*/  POPC R44, R44 ;  /* 0x0000002c002c7309 */ /* 0x000e700000000000 */
[----:B------:R-:W-:Y:S05]  /*3200*/  @P0 BRA `(.L_x_34) ;  /* 0x0000000000080947 */ /* 0x000fea0003800000 */
[----:B------:R-:W-:-:S06]  /*3210*/  IMAD R47, R28, 0x4, R29 ;  /* 0x000000041c2f7824 */ /* 0x000fcc00078e021d */
[----:B-1----:R2:W3:Y:S02]  /*3220*/  ATOMS.ADD R47, [R47], R44 ;  /* 0x0000002c2f2f738c */ /* 0x0024e40000000000 */
.L_x_34:
[----:B------:R-:W-:Y:S05]  /*3230*/  BSYNC.RECONVERGENT B0 ;  /* 0x0000000000007941 */ /* 0x000fea0003800200 */
.L_x_33:
[----:B------:R-:W-:Y:S01]  /*3240*/  R2P PR, R52, 0x7f ;  /* 0x0000007f34007804 */ /* 0x000fe20000000000 */
[----:B---3--:R3:W4:Y:S01]  /*3250*/  SHFL.IDX PT, R47, R47, R32, 0x1f ;  /* 0x00001f202f2f7589 */ /* 0x00872200000e0000 */
[----:B------:R-:W-:Y:S01]  /*3260*/  BSSY.RECONVERGENT B0, `(.L_x_35) ;  /* 0x0000021000007945 */ /* 0x000fe20003800200 */
[----:B------:R-:W-:-:S10]  /*3270*/  IMAD.MOV.U32 R49, RZ, RZ, RZ ;  /* 0x000000ffff317224 */ /* 0x000fd400078e00ff */
[----:B------:R-:W-:Y:S02]  /*3280*/  VOTE.ANY R28, PT, P0 ;  /* 0x00000000001c7806 */ /* 0x000fe400000e0100 */
[----:B------:R-:W-:Y:S02]  /*3290*/  VOTE.ANY R31, PT, P1 ;  /* 0x00000000001f7806 */ /* 0x000fe400008e0100 */
[----:B------:R-:W-:Y:S02]  /*32a0*/  @!P0 LOP3.LUT R28, RZ, R28, RZ, 0x33, !PT ;  /* 0x0000001cff1c8212 */ /* 0x000fe400078e33ff */
[----:B------:R-:W-:Y:S02]  /*32b0*/  VOTE.ANY R33, PT, P2 ;  /* 0x0000000000217806 */ /* 0x000fe400010e0100 */
[----:B------:R-:W-:Y:S02]  /*32c0*/  @!P1 LOP3.LUT R31, RZ, R31, RZ, 0x33, !PT ;  /* 0x0000001fff1f9212 */ /* 0x000fe400078e33ff */
[----:B------:R-:W-:-:S02]  /*32d0*/  @!P2 LOP3.LUT R33, RZ, R33, RZ, 0x33, !PT ;  /* 0x00000021ff21a212 */ /* 0x000fc400078e33ff */
[----:B------:R-:W-:Y:S02]  /*32e0*/  LOP3.LUT R28, R31, R28, RZ, 0xc0, !PT ;  /* 0x0000001c1f1c7212 */ /* 0x000fe400078ec0ff */
[----:B------:R-:W-:Y:S02]  /*32f0*/  VOTE.ANY R31, PT, P3 ;  /* 0x00000000001f7806 */ /* 0x000fe400018e0100 */
[----:B------:R-:W-:Y:S02]  /*3300*/  LOP3.LUT R28, R33, R28, RZ, 0xc0, !PT ;  /* 0x0000001c211c7212 */ /* 0x000fe400078ec0ff */
[----:B------:R-:W-:Y:S02]  /*3310*/  LOP3.LUT P0, RZ, R52, 0x80, RZ, 0xc0, !PT ;  /* 0x0000008034ff7812 */ /* 0x000fe4000780c0ff */
[----:B------:R-:W-:Y:S02]  /*3320*/  VOTE.ANY R33, PT, P4 ;  /* 0x0000000000217806 */ /* 0x000fe400020e0100 */
[----:B------:R-:W-:-:S02]  /*3330*/  @!P3 LOP3.LUT R31, RZ, R31, RZ, 0x33, !PT ;  /* 0x0000001fff1fb212 */ /* 0x000fc400078e33ff */
[----:B------:R-:W-:Y:S02]  /*3340*/  @!P4 LOP3.LUT R33, RZ, R33, RZ, 0x33, !PT ;  /* 0x00000021ff21c212 */ /* 0x000fe400078e33ff */
[----:B------:R-:W-:Y:S02]  /*3350*/  LOP3.LUT R28, R31, R28, RZ, 0xc0, !PT ;  /* 0x0000001c1f1c7212 */ /* 0x000fe400078ec0ff */
[----:B------:R-:W-:Y:S02]  /*3360*/  VOTE.ANY R31, PT, P5 ;  /* 0x00000000001f7806 */ /* 0x000fe400028e0100 */
[----:B------:R-:W-:Y:S02]  /*3370*/  LOP3.LUT R28, R33, R28, RZ, 0xc0, !PT ;  /* 0x0000001c211c7212 */ /* 0x000fe400078ec0ff */
[----:B------:R-:W-:Y:S02]  /*3380*/  VOTE.ANY R33, PT, P6 ;  /* 0x0000000000217806 */ /* 0x000fe400030e0100 */
[----:B------:R-:W-:-:S02]  /*3390*/  @!P5 LOP3.LUT R31, RZ, R31, RZ, 0x33, !PT ;  /* 0x0000001fff1fd212 */ /* 0x000fc400078e33ff */
[----:B------:R-:W-:Y:S02]  /*33a0*/  VOTE.ANY R35, PT, P0 ;  /* 0x0000000000237806 */ /* 0x000fe400000e0100 */
[----:B------:R-:W-:Y:S02]  /*33b0*/  @!P6 LOP3.LUT R33, RZ, R33, RZ, 0x33, !PT ;  /* 0x00000021ff21e212 */ /* 0x000fe400078e33ff */
[----:B------:R-:W-:Y:S02]  /*33c0*/  LOP3.LUT R28, R31, R28, RZ, 0xc0, !PT ;  /* 0x0000001c1f1c7212 */ /* 0x000fe400078ec0ff */
[----:B------:R-:W-:Y:S02]  /*33d0*/  @!P0 LOP3.LUT R35, RZ, R35, RZ, 0x33, !PT ;  /* 0x00000023ff238212 */ /* 0x000fe400078e33ff */
[----:B------:R-:W-:-:S04]  /*33e0*/  LOP3.LUT R28, R33, R28, RZ, 0xc0, !PT ;  /* 0x0000001c211c7212 */ /* 0x000fc800078ec0ff */
[----:B------:R-:W-:-:S04]  /*33f0*/  LOP3.LUT R35, R35, R28, RZ, 0xc0, !PT ;  /* 0x0000001c23237212 */ /* 0x000fc800078ec0ff */
[----:B------:R-:W5:Y:S01]  /*3400*/  FLO.U32 R30, R35 ;  /* 0x00000023001e7300 */ /* 0x000f6200000e0000 */
[----:B------:R-:W-:-:S07]  /*3410*/  LOP3.LUT R46, R14, R35, RZ, 0xc0, !PT ;  /* 0x000000230e2e7212 */ /* 0x000fce00078ec0ff */
[----:B------:R-:W0:Y:S01]  /*3420*/  POPC R46, R46 ;  /* 0x0000002e002e7309 */ /* 0x000e220000000000 */
[----:B-----5:R-:W-:-:S13]  /*3430*/  ISETP.NE.AND P0, PT, R24, R30, PT ;  /* 0x0000001e1800720c */ /* 0x020fda0003f05270 */
[----:B0--34-:R-:W-:Y:S05]  /*3440*/  @P0 BRA `(.L_x_36) ;  /* 0x0000000000080947 */ /* 0x019fea0003800000 */
[----:B------:R-:W-:-:S06]  /*3450*/  IMAD R49, R52, 0x4, R29 ;  /* 0x0000000434317824 */ /* 0x000fcc00078e021d */
[----:B------:R0:W3:Y:S02]  /*3460*/  ATOMS.ADD R49, [R49], R46 ;  /* 0x0000002e3131738c */ /* 0x0000e40000000000 */
.L_x_36:
[----:B------:R-:W-:Y:S05]  /*3470*/  BSYNC.RECONVERGENT B0 ;  /* 0x0000000000007941 */ /* 0x000fea0003800200 */
.L_x_35:
        /* <DEDUP_REMOVED lines=35> */
.L_x_38:
[----:B------:R-:W-:Y:S05]  /*36b0*/  BSYNC.RECONVERGENT B0 ;  /* 0x0000000000007941 */ /* 0x000fea0003800200 */
.L_x_37:
        /* <DEDUP_REMOVED lines=27> */
[----:B------:R-:W-:Y:S02]  /*3870*/  LOP3.LUT R35, R35, R28, RZ, 0xc0, !PT ;  /* 0x0000001c23237212 */ /* 0x000fe400078ec0ff */
[----:B------:R-:W-:Y:S02]  /*3880*/  SHF.R.U32.HI R28, RZ, UR5, R23 ;  /* 0x00000005ff1c7c19 */ /* 0x000fe40008011617 */
[----:B------:R-:W5:Y:S01]  /*3890*/  FLO.U32 R39, R35 ;  /* 0x0000002300277300 */ /* 0x000f6200000e0000 */
[----:B------:R-:W-:Y:S02]  /*38a0*/  LOP3.LUT R53, R14, R35, RZ, 0xc0, !PT ;  /* 0x000000230e357212 */ /* 0x000fe400078ec0ff */
[----:B------:R-:W-:-:S05]  /*38b0*/  LOP3.LUT R30, R28, UR4, RZ, 0x30, !PT ;  /* 0x000000041c1e7c12 */ /* 0x000fca000f8e30ff */
[----:B------:R-:W0:Y:S01]  /*38c0*/  POPC R53, R53 ;  /* 0x0000003500357309 */ /* 0x000e220000000000 */
[----:B-----5:R-:W-:-:S13]  /*38d0*/  ISETP.NE.AND P0, PT, R24, R39, PT ;  /* 0x000000271800720c */ /* 0x020fda0003f05270 */
[----:B0--34-:R-:W-:Y:S05]  /*38e0*/  @P0 BRA `(.L_x_40) ;  /* 0x0000000000080947 */ /* 0x019fea0003800000 */
[----:B------:R-:W-:-:S05]  /*38f0*/  IMAD R48, R48, 0x4, R29 ;  /* 0x0000000430307824 */ /* 0x000fca00078e021d */
[----:B------:R0:W3:Y:S02]  /*3900*/  ATOMS.ADD R56, [R48], R53 ;  /* 0x000000353038738c */ /* 0x0000e40000000000 */
.L_x_40:
[----:B------:R-:W-:Y:S05]  /*3910*/  BSYNC.RECONVERGENT B0 ;  /* 0x0000000000007941 */ /* 0x000fea0003800200 */
.L_x_39:
        /* <DEDUP_REMOVED lines=30> */
[----:B0-----:R-:W-:Y:S02]  /*3b00*/  LOP3.LUT R48, R14, R35, RZ, 0xc0, !PT ;  /* 0x000000230e307212 */ /* 0x001fe400078ec0ff */
[----:B------:R-:W-:-:S05]  /*3b10*/  LOP3.LUT R34, R28, UR4, RZ, 0x30, !PT ;  /* 0x000000041c227c12 */ /* 0x000fca000f8e30ff */
[----:B------:R-:W0:Y:S01]  /*3b20*/  POPC R48, R48 ;  /* 0x0000003000307309 */ /* 0x000e220000000000 */
[----:B-----5:R-:W-:-:S13]  /*3b30*/  ISETP.NE.AND P0, PT, R24, R32, PT ;  /* 0x000000201800720c */ /* 0x020fda0003f05270 */
[----:B0--34-:R-:W-:Y:S05]  /*3b40*/  @P0 BRA `(.L_x_42) ;  /* 0x0000000000080947 */ /* 0x019fea0003800000 */
[----:B------:R-:W-:-:S06]  /*3b50*/  IMAD R45, R30, 0x4, R29 ;  /* 0x000000041e2d7824 */ /* 0x000fcc00078e021d */
[----:B------:R0:W3:Y:S02]  /*3b60*/  ATOMS.ADD R45, [R45], R48 ;  /* 0x000000302d2d738c */ /* 0x0000e40000000000 */
.L_x_42:
[----:B------:R-:W-:Y:S05]  /*3b70*/  BSYNC.RECONVERGENT B0 ;  /* 0x0000000000007941 */ /* 0x000fea0003800200 */
.L_x_41:
        /* <DEDUP_REMOVED lines=35> */
[----:B------:R-:W-:-:S06]  /*3db0*/  IMAD R36, R34, 0x4, R29 ;  /* 0x0000000422247824 */ /* 0x000fcc00078e021d */
[----:B------:R0:W3:Y:S02]  /*3dc0*/  ATOMS.ADD R36, [R36], R37 ;  /* 0x000000252424738c */ /* 0x0000e40000000000 */
.L_x_44:
[----:B------:R-:W-:Y:S05]  /*3dd0*/  BSYNC.RECONVERGENT B0 ;  /* 0x0000000000007941 */ /* 0x000fea0003800200 */
.L_x_43:
        /* <DEDUP_REMOVED lines=37> */
.L_x_46:
[----:B------:R-:W-:Y:S05]  /*4030*/  BSYNC.RECONVERGENT B0 ;  /* 0x0000000000007941 */ /* 0x000fea0003800200 */
.L_x_45:
        /* <DEDUP_REMOVED lines=37> */
.L_x_48:
[----:B------:R-:W-:Y:S05]  /*4290*/  BSYNC.RECONVERGENT B0 ;  /* 0x0000000000007941 */ /* 0x000fea0003800200 */
.L_x_47:
[----:B------:R-:W-:Y:S01]  /*42a0*/  R2P PR, R40, 0x7f ;  /* 0x0000007f28007804 */ /* 0x000fe20000000000 */
[----:B---3--:R3:W4:Y:S01]  /*42b0*/  SHFL.IDX PT, R32, R32, R55, 0x1f ;  /* 0x00001f3720207589 */ /* 0x00872200000e0000 */
[----:B------:R-:W-:Y:S01]  /*42c0*/  SHF.R.U32.HI R38, RZ, UR5, R12 ;  /* 0x00000005ff267c19 */ /* 0x000fe2000801160c */
[----:B------:R-:W-:Y:S01]  /*42d0*/  BSSY.RECONVERGENT B0, `(.L_x_49) ;  /* 0x0000022000007945 */ /* 0x000fe20003800200 */
[----:B------:R-:W-:Y:S02]  /*42e0*/  IMAD.MOV.U32 R30, RZ, RZ, RZ ;  /* 0x000000ffff1e7224 */ /* 0x000fe400078e00ff */
[----:B------:R-:W-:-:S07]  /*42f0*/  LOP3.LUT R38, R38, UR4, RZ, 0x30, !PT ;  /* 0x0000000426267c12 */ /* 0x000fce000f8e30ff */
        /* <DEDUP_REMOVED lines=31> */
.L_x_50:
[----:B------:R-:W-:Y:S05]  /*44f0*/  BSYNC.RECONVERGENT B0 ;  /* 0x0000000000007941 */ /* 0x000fea0003800200 */
.L_x_49:
        /* <DEDUP_REMOVED lines=9> */
[----:B------:R-:W-:Y:S02]  /*4590*/  @!P1 LOP3.LUT R39, RZ, R39, RZ, 0x33, !PT ;  /* 0x00000027ff279212 */ /* 0x000fe400078e33ff */
[----:B------:R-:W-:Y:S02]  /*45a0*/  VOTE.ANY R55, PT, P2 ;  /* 0x0000000000377806 */ /* 0x000fe400010e0100 */
[----:B------:R-:W-:-:S02]  /*45b0*/  LOP3.LUT R28, R39, R28, RZ, 0xc0, !PT ;  /* 0x0000001c271c7212 */ /* 0x000fc400078ec0ff */
[----:B------:R-:W-:Y:S02]  /*45c0*/  VOTE.ANY R39, PT, P3 ;  /* 0x0000000000277806 */ /* 0x000fe400018e0100 */
[----:B------:R-:W-:Y:S02]  /*45d0*/  @!P2 LOP3.LUT R55, RZ, R55, RZ, 0x33, !PT ;  /* 0x00000037ff37a212 */ /* 0x000fe400078e33ff */
[----:B------:R-:W-:Y:S02]  /*45e0*/  @!P3 LOP3.LUT R39, RZ, R39, RZ, 0x33, !PT ;  /* 0x00000027ff27b212 */ /* 0x000fe400078e33ff */
[----:B------:R-:W-:Y:S02]  /*45f0*/  LOP3.LUT R28, R55, R28, RZ, 0xc0, !PT ;  /* 0x0000001c371c7212 */ /* 0x000fe400078ec0ff */
[----:B------:R-:W-:Y:S02]  /*4600*/  LOP3.LUT P0, RZ, R38, 0x80, RZ, 0xc0, !PT ;  /* 0x0000008026ff7812 */ /* 0x000fe4000780c0ff */
[----:B------:R-:W-:-:S02]  /*4610*/  VOTE.ANY R55, PT, P4 ;  /* 0x0000000000377806 */ /* 0x000fc400020e0100 */
[----:B------:R-:W-:Y:S02]  /*4620*/  LOP3.LUT R28, R39, R28, RZ, 0xc0, !PT ;  /* 0x0000001c271c7212 */ /* 0x000fe400078ec0ff */
[----:B------:R-:W-:Y:S02]  /*4630*/  VOTE.ANY R39, PT, P5 ;  /* 0x0000000000277806 */ /* 0x000fe400028e0100 */
[----:B------:R-:W-:Y:S02]  /*4640*/  @!P4 LOP3.LUT R55, RZ, R55, RZ, 0x33, !PT ;  /* 0x00000037ff37c212 */ /* 0x000fe400078e33ff */
[----:B------:R-:W-:Y:S02]  /*4650*/  @!P5 LOP3.LUT R39, RZ, R39, RZ, 0x33, !PT ;  /* 0x00000027ff27d212 */ /* 0x000fe400078e33ff */
[----:B------:R-:W-:Y:S02]  /*4660*/  LOP3.LUT R28, R55, R28, RZ, 0xc0, !PT ;  /* 0x0000001c371c7212 */ /* 0x000fe400078ec0ff */
[----:B------:R-:W-:-:S02]  /*4670*/  VOTE.ANY R55, PT, P6 ;  /* 0x0000000000377806 */ /* 0x000fc400030e0100 */
[----:B------:R-:W-:Y:S02]  /*4680*/  LOP3.LUT R28, R39, R28, RZ, 0xc0, !PT ;  /* 0x0000001c271c7212 */ /* 0x000fe400078ec0ff */
[----:B------:R-:W-:Y:S02]  /*4690*/  VOTE.ANY R39, PT, P0 ;  /* 0x0000000000277806 */ /* 0x000fe400000e0100 */
[----:B------:R-:W-:Y:S02]  /*46a0*/  @!P6 LOP3.LUT R55, RZ, R55, RZ, 0x33, !PT ;  /* 0x00000037ff37e212 */ /* 0x000fe400078e33ff */
        /* <DEDUP_REMOVED lines=8> */
[----:B------:R-:W-:-:S05]  /*4730*/  IMAD R43, R38, 0x4, R29 ;  /* 0x00000004262b7824 */ /* 0x000fca00078e021d */
[----:B------:R0:W3:Y:S02]  /*4740*/  ATOMS.ADD R60, [R43], R28 ;  /* 0x0000001c2b3c738c */ /* 0x0000e40000000000 */
.L_x_52:
[----:B------:R-:W-:Y:S05]  /*4750*/  BSYNC.RECONVERGENT B0 ;  /* 0x0000000000007941 */ /* 0x000fea0003800200 */
.L_x_51:
[----:B------:R-:W-:Y:S01]  /*4760*/  R2P PR, R40, 0x7f ;  /* 0x0000007f28007804 */ /* 0x000fe20000000000 */
[----:B---3--:R3:W4:Y:S01]  /*4770*/  SHFL.IDX PT, R39, R60, R39, 0x1f ;  /* 0x00001f273c277589 */ /* 0x00872200000e0000 */
[----:B------:R-:W-:Y:S01]  /*4780*/  SHF.R.U32.HI R58, RZ, UR5, R16 ;  /* 0x00000005ff3a7c19 */ /* 0x000fe20008011610 */
[----:B------:R-:W-:Y:S01]  /*4790*/  BSSY.RECONVERGENT B0, `(.L_x_53) ;  /* 0x0000022000007945 */ /* 0x000fe20003800200 */
[----:B------:R-:W-:Y:S02]  /*47a0*/  IMAD.MOV.U32 R64, RZ, RZ, RZ ;  /* 0x000000ffff407224 */ /* 0x000fe400078e00ff */
[----:B------:R-:W-:-:S07]  /*47b0*/  LOP3.LUT R58, R58, UR4, RZ, 0x30, !PT ;  /* 0x000000043a3a7c12 */ /* 0x000fce000f8e30ff */
[----:B------:R-:W-:Y:S02]  /*47c0*/  VOTE.ANY R38, PT, P0 ;  /* 0x0000000000267806 */ /* 0x000fe400000e0100 */
[----:B0-----:R-:W-:Y:S02]  /*47d0*/  VOTE.ANY R43, PT, P1 ;  /* 0x00000000002b7806 */ /* 0x001fe400008e0100 */
[----:B------:R-:W-:Y:S02]  /*47e0*/  @!P0 LOP3.LUT R38, RZ, R38, RZ, 0x33, !PT ;  /* 0x00000026ff268212 */ /* 0x000fe400078e33ff */
[----:B------:R-:W-:Y:S02]  /*47f0*/  @!P1 LOP3.LUT R43, RZ, R43, RZ, 0x33, !PT ;  /* 0x0000002bff2b9212 */ /* 0x000fe400078e33ff */
[----:B------:R-:W-:Y:S02]  /*4800*/  LOP3.LUT P0, RZ, R40, 0x80, RZ, 0xc0, !PT ;  /* 0x0000008028ff7812 */ /* 0x000fe4000780c0ff */
[----:B------:R-:W-:-:S02]  /*4810*/  LOP3.LUT R38, R43, R38, RZ, 0xc0, !PT ;  /* 0x000000262b267212 */ /* 0x000fc400078ec0ff */
[----:B------:R-:W-:-:S04]  /*4820*/  VOTE.ANY R43, PT, P2 ;  /* 0x00000000002b7806 */ /* 0x000fc800010e0100 */
[----:B------:R-:W-:-:S04]  /*4830*/  @!P2 LOP3.LUT R43, RZ, R43, RZ, 0x33, !PT ;  /* 0x0000002bff2ba212 */ /* 0x000fc800078e33ff */
[----:B------:R-:W-:Y:S02]  /*4840*/  LOP3.LUT R38, R43, R38, RZ, 0xc0, !PT ;  /* 0x000000262b267212 */ /* 0x000fe400078ec0ff */
        /* <DEDUP_REMOVED lines=14> */
[----:B------:R-:W-:-:S04]  /*4930*/  LOP3.LUT R55, R43, R38, RZ, 0xc0, !PT ;  /* 0x000000262b377212 */ /* 0x000fc800078ec0ff */
[----:B------:R-:W0:Y:S01]  /*4940*/  FLO.U32 R43, R55 ;  /* 0x00000037002b7300 */ /* 0x000e2200000e0000 */
[----:B------:R-:W-:-:S07]  /*4950*/  LOP3.LUT R38, R14, R55, RZ, 0xc0, !PT ;  /* 0x000000370e267212 */ /* 0x000fce00078ec0ff */
[----:B------:R-:W1:Y:S01]  /*4960*/  POPC R38, R38 ;  /* 0x0000002600267309 */ /* 0x000e620000000000 */
[----:B0-----:R-:W-:-:S13]  /*4970*/  ISETP.NE.AND P0, PT, R24, R43, PT ;  /* 0x0000002b1800720c */ /* 0x001fda0003f05270 */
[----:B-1-34-:R-:W-:Y:S05]  /*4980*/  @P0 BRA `(.L_x_54) ;  /* 0x0000000000080947 */ /* 0x01afea0003800000 */
[----:B------:R-:W-:-:S05]  /*4990*/  IMAD R55, R40, 0x4, R29 ;  /* 0x0000000428377824 */ /* 0x000fca00078e021d */
[----:B------:R0:W1:Y:S02]  /*49a0*/  ATOMS.ADD R64, [R55], R38 ;  /* 0x000000263740738c */ /* 0x0000640000000000 */
.L_x_54:
[----:B------:R-:W-:Y:S05]  /*49b0*/  BSYNC.RECONVERGENT B0 ;  /* 0x0000000000007941 */ /* 0x000fea0003800200 */
.L_x_53:
[----:B------:R-:W-:Y:S01]  /*49c0*/  R2P PR, R58, 0x7f ;  /* 0x0000007f3a007804 */ /* 0x000fe20000000000 */
[----:B-1----:R1:W3:Y:S01]  /*49d0*/  SHFL.IDX PT, R43, R64, R43, 0x1f ;  /* 0x00001f2b402b7589 */ /* 0x0022e200000e0000 */
        /* <DEDUP_REMOVED lines=30> */
[----:B------:R-:W4:Y:S01]  /*4bc0*/  POPC R40, R40 ;  /* 0x0000002800287309 */ /* 0x000f220000000000 */
[----:B0-----:R-:W-:-:S13]  /*4bd0*/  ISETP.NE.AND P0, PT, R24, R55, PT ;  /* 0x000000371800720c */ /* 0x001fda0003f05270 */
[----:B-1-34-:R-:W-:Y:S05]  /*4be0*/  @P0 BRA `(.L_x_56) ;  /* 0x0000000000080947 */ /* 0x01afea0003800000 */
[----:B------:R-:W-:-:S05]  /*4bf0*/  IMAD R59, R58, 0x4, R29 ;  /* 0x000000043a3b7824 */ /* 0x000fca00078e021d */
[----:B------:R0:W1:Y:S02]  /*4c00*/  ATOMS.ADD R62, [R59], R40 ;  /* 0x000000283b3e738c */ /* 0x0000640000000000 */
.L_x_56:
[----:B------:R-:W-:Y:S05]  /*4c10*/  BSYNC.RECONVERGENT B0 ;  /* 0x0000000000007941 */ /* 0x000fea0003800200 */
.L_x_55:
[----:B------:R-:W-:Y:S01]  /*4c20*/  R2P PR, R60, 0x7f ;  /* 0x0000007f3c007804 */ /* 0x000fe20000000000 */
[----:B--2---:R-:W-:Y:S01]  /*4c30*/  IMAD.IADD R44, R44, 0x1, R47 ;  /* 0x000000012c2c7824 */ /* 0x004fe200078e022f */
[----:B------:R-:W-:Y:S01]  /*4c40*/  BSSY.RECONVERGENT B0, `(.L_x_57) ;  /* 0x0000025000007945 */ /* 0x000fe20003800200 */
[----:B------:R-:W-:Y:S02]  /*4c50*/  IMAD.IADD R46, R46, 0x1, R49 ;  /* 0x000000012e2e7824 */ /* 0x000fe400078e0231 */
[----:B-1----:R1:W2:Y:S01]  /*4c60*/  SHFL.IDX PT, R49, R62, R55, 0x1f ;  /* 0x00001f373e317589 */ /* 0x0022a200000e0000 */
[----:B------:R-:W-:-:S07]  /*4c70*/  IMAD.MOV.U32 R64, RZ, RZ, RZ ;  /* 0x000000ffff407224 */ /* 0x000fce00078e00ff */
[----:B------:R-:W-:Y:S02]  /*4c80*/  VOTE.ANY R58, PT, P0 ;  /* 0x00000000003a7806 */ /* 0x000fe400000e0100 */
[----:B------:R-:W-:Y:S02]  /*4c90*/  VOTE.ANY R47, PT, P1 ;  /* 0x00000000002f7806 */ /* 0x000fe400008e0100 */
        /* <DEDUP_REMOVED lines=22> */
[----:B------:R-:W-:Y:S02]  /*4e00*/  SHF.R.U32.HI R58, RZ, UR5, R6 ;  /* 0x00000005ff3a7c19 */ /* 0x000fe40008011606 */
[----:B0-----:R-:W0:Y:S01]  /*4e10*/  FLO.U32 R59, R61 ;  /* 0x0000003d003b7300 */ /* 0x001e2200000e0000 */
[----:B------:R-:W-:Y:S02]  /*4e20*/  LOP3.LUT R47, R14, R61, RZ, 0xc0, !PT ;  /* 0x0000003d0e2f7212 */ /* 0x000fe400078ec0ff */
[----:B------:R-:W-:-:S05]  /*4e30*/  LOP3.LUT R58, R58, UR4, RZ, 0x30, !PT ;  /* 0x000000043a3a7c12 */ /* 0x000fca000f8e30ff */
[----:B------:R-:W3:Y:S01]  /*4e40*/  POPC R47, R47 ;  /* 0x0000002f002f7309 */ /* 0x000ee20000000000 */
[----:B0-----:R-:W-:-:S13]  /*4e50*/  ISETP.NE.AND P0, PT, R24, R59, PT ;  /* 0x0000003b1800720c */ /* 0x001fda0003f05270 */
[----:B-123--:R-:W-:Y:S05]  /*4e60*/  @P0 BRA `(.L_x_58) ;  /* 0x0000000000080947 */ /* 0x00efea0003800000 */
[----:B------:R-:W-:-:S05]  /*4e70*/  IMAD R60, R60, 0x4, R29 ;  /* 0x000000043c3c7824 */ /* 0x000fca00078e021d */
[----:B------:R0:W1:Y:S02]  /*4e80*/  ATOMS.ADD R64, [R60], R47 ;  /* 0x0000002f3c40738c */ /* 0x0000640000000000 */
.L_x_58:
[----:B------:R-:W-:Y:S05]  /*4e90*/  BSYNC.RECONVERGENT B0 ;  /* 0x0000000000007941 */ /* 0x000fea0003800200 */
.L_x_57:
[----:B------:R-:W-:Y:S01]  /*4ea0*/  R2P PR, R58, 0x7f ;  /* 0x0000007f3a007804 */ /* 0x000fe20000000000 */
[----:B------:R-:W-:Y:S01]  /*4eb0*/  IMAD.IADD R52, R51, 0x1, R52 ;  /* 0x0000000133347824 */ /* 0x000fe200078e0234 */
[----:B-1----:R1:W2:Y:S01]  /*4ec0*/  SHFL.IDX PT, R64, R64, R59, 0x1f ;  /* 0x00001f3b40407589 */ /* 0x0022a200000e0000 */
[----:B------:R-:W-:Y:S01]  /*4ed0*/  BSSY.RECONVERGENT B0, `(.L_x_59) ;  /* 0x0000024000007945 */ /* 0x000fe20003800200 */
[----:B------:R-:W-:Y:S02]  /*4ee0*/  IMAD.IADD R56, R53, 0x1, R56 ;  /* 0x0000000135387824 */ /* 0x000fe400078e0238 */
[----:B------:R-:W-:-:S07]  /*4ef0*/  IMAD.MOV.U32 R62, RZ, RZ, RZ ;  /* 0x000000ffff3e7224 */ /* 0x000fce00078e00ff */
        /* <DEDUP_REMOVED lines=25> */
[----:B------:R-:W0:Y:S01]  /*5090*/  FLO.U32 R55, R61 ;  /* 0x0000003d00377300 */ /* 0x000e2200000e0000 */
[----:B------:R-:W-:Y:S02]  /*50a0*/  LOP3.LUT R51, R14, R61, RZ, 0xc0, !PT ;  /* 0x0000003d0e337212 */ /* 0x000fe400078ec0ff */
[----:B------:R-:W-:-:S05]  /*50b0*/  LOP3.LUT R60, R60, UR4, RZ, 0x30, !PT ;  /* 0x000000043c3c7c12 */ /* 0x000fca000f8e30ff */
[----:B------:R-:W3:Y:S01]  /*50c0*/  POPC R51, R51 ;  /* 0x0000003300337309 */ /* 0x000ee20000000000 */
[----:B0-----:R-:W-:-:S13]  /*50d0*/  ISETP.NE.AND P0, PT, R24, R55, PT ;  /* 0x000000371800720c */ /* 0x001fda0003f05270 */
[----:B-123--:R-:W-:Y:S05]  /*50e0*/  @P0 BRA `(.L_x_60) ;  /* 0x0000000000080947 */ /* 0x00efea0003800000 */
[----:B------:R-:W-:-:S05]  /*50f0*/  IMAD R58, R58, 0x4, R29 ;  /* 0x000000043a3a7824 */ /* 0x000fca00078e021d */
[----:B------:R0:W1:Y:S02]  /*5100*/  ATOMS.ADD R62, [R58], R51 ;  /* 0x000000333a3e738c */ /* 0x0000640000000000 */
.L_x_60:
[----:B------:R-:W-:Y:S05]  /*5110*/  BSYNC.RECONVERGENT B0 ;  /* 0x0000000000007941 */ /* 0x000fea0003800200 */
.L_x_59:
[----:B------:R-:W-:Y:S01]  /*5120*/  R2P PR, R60, 0x7f ;  /* 0x0000007f3c007804 */ /* 0x000fe20000000000 */
[----:B------:R-:W-:Y:S01]  /*5130*/  IMAD.IADD R48, R48, 0x1, R45 ;  /* 0x0000000130307824 */ /* 0x000fe200078e022d */
[----:B-1----:R1:W2:Y:S01]  /*5140*/  SHFL.IDX PT, R62, R62, R55, 0x1f ;  /* 0x00001f373e3e7589 */ /* 0x0022a200000e0000 */
[----:B------:R-:W-:Y:S01]  /*5150*/  BSSY.RECONVERGENT B0, `(.L_x_61) ;  /* 0x0000024000007945 */ /* 0x000fe20003800200 */
[----:B------:R-:W-:-:S09]  /*5160*/  IMAD.MOV.U32 R66, RZ, RZ, RZ ;  /* 0x000000ffff427224 */ /* 0x000fd200078e00ff */
        /* <DEDUP_REMOVED lines=23> */
[----:B------:R-:W-:Y:S01]  /*52e0*/  LOP3.LUT R53, R58, R53, RZ, 0xc0, !PT ;  /* 0x000000353a357212 */ /* 0x000fe200078ec0ff */
[----:B------:R-:W-:Y:S01]  /*52f0*/  IMAD.IADD R58, R37, 0x1, R36 ;  /* 0x00000001253a7824 */ /* 0x000fe200078e0224 */
        /* <DEDUP_REMOVED lines=9> */
.L_x_62:
[----:B------:R-:W-:Y:S05]  /*5390*/  BSYNC.RECONVERGENT B0 ;  /* 0x0000000000007941 */ /* 0x000fea0003800200 */
.L_x_61:
[----:B------:R-:W-:Y:S01]  /*53a0*/  R2P PR, R36, 0x7f ;  /* 0x0000007f24007804 */ /* 0x000fe20000000000 */
[----:B------:R-:W-:Y:S01]  /*53b0*/  IMAD.IADD R34, R35, 0x1, R34 ;  /* 0x0000000123227824 */ /* 0x000fe200078e0222 */
[----:B------:R-:W-:Y:S01]  /*53c0*/  BSSY.RECONVERGENT B0, `(.L_x_63) ;  /* 0x0000022000007945 */ /* 0x000fe20003800200 */
[----:B------:R-:W-:-:S10]  /*53d0*/  IMAD.MOV.U32 R55, RZ, RZ, RZ ;  /* 0x000000ffff377224 */ /* 0x000fd400078e00ff */
        /* <DEDUP_REMOVED lines=24> */
[----:B-1----:R0:W1:Y:S02]  /*5560*/  SHFL.IDX PT, R60, R66, R45, 0x1f ;  /* 0x00001f2d423c7589 */ /* 0x00206400000e0000 */
[----:B------:R-:W2:Y:S01]  /*5570*/  FLO.U32 R59, R53 ;  /* 0x00000035003b7300 */ /* 0x000ea200000e0000 */
[----:B------:R-:W-:-:S07]  /*5580*/  LOP3.LUT R35, R14, R53, RZ, 0xc0, !PT ;  /* 0x000000350e237212 */ /* 0x000fce00078ec0ff */
[----:B------:R-:W3:Y:S01]  /*5590*/  POPC R35, R35 ;  /* 0x0000002300237309 */ /* 0x000ee20000000000 */
[----:B--2---:R-:W-:-:S13]  /*55a0*/  ISETP.NE.AND P0, PT, R24, R59, PT ;  /* 0x0000003b1800720c */ /* 0x004fda0003f05270 */
[----:B01-3--:R-:W-:Y:S05]  /*55b0*/  @P0 BRA `(.L_x_64) ;  /* 0x0000000000080947 */ /* 0x00bfea0003800000 */
[----:B------:R-:W-:-:S05]  /*55c0*/  IMAD R36, R36, 0x4, R29 ;  /* 0x0000000424247824 */ /* 0x000fca00078e021d */
[----:B------:R0:W1:Y:S02]  /*55d0*/  ATOMS.ADD R55, [R36], R35 ;  /* 0x000000232437738c */ /* 0x0000640000000000 */
.L_x_64:
[----:B------:R-:W-:Y:S05]  /*55e0*/  BSYNC.RECONVERGENT B0 ;  /* 0x0000000000007941 */ /* 0x000fea0003800200 */
.L_x_63:
[----:B------:R-:W-:Y:S01]  /*55f0*/  R2P PR, R26, 0x7f ;  /* 0x0000007f1a007804 */ /* 0x000fe20000000000 */
[----:B01----:R0:W1:Y:S01]  /*5600*/  SHFL.IDX PT, R36, R55, R59, 0x1f ;  /* 0x00001f3b37247589 */ /* 0x00306200000e0000 */
[----:B------:R-:W-:Y:S11]  /*5610*/  BSSY.RECONVERGENT B0, `(.L_x_65) ;  /* 0x0000021000007945 */ /* 0x000ff60003800200 */
[----:B------:R-:W-:-:S02]  /*5620*/  VOTE.ANY R45, PT, P0 ;  /* 0x00000000002d7806 */ /* 0x000fc400000e0100 */
[----:B------:R-:W-:Y:S02]  /*5630*/  VOTE.ANY R66, PT, P1 ;  /* 0x0000000000427806 */ /* 0x000fe400008e0100 */
[----:B------:R-:W-:Y:S02]  /*5640*/  @!P0 LOP3.LUT R45, RZ, R45, RZ, 0x33, !PT ;  /* 0x0000002dff2d8212 */ /* 0x000fe400078e33ff */
[----:B------:R-:W-:Y:S02]  /*5650*/  @!P1 LOP3.LUT R66, RZ, R66, RZ, 0x33, !PT ;  /* 0x00000042ff429212 */ /* 0x000fe400078e33ff */
[----:B------:R-:W-:Y:S02]  /*5660*/  LOP3.LUT P0, RZ, R26, 0x80, RZ, 0xc0, !PT ;  /* 0x000000801aff7812 */ /* 0x000fe4000780c0ff */
        /* <DEDUP_REMOVED lines=19> */
[----:B------:R-:W2:Y:S01]  /*57a0*/  FLO.U32 R53, R45 ;  /* 0x0000002d00357300 */ /* 0x000ea200000e0000 */
[----:B------:R-:W-:-:S07]  /*57b0*/  LOP3.LUT R14, R14, R45, RZ, 0xc0, !PT ;  /* 0x0000002d0e0e7212 */ /* 0x000fce00078ec0ff */
[----:B0-----:R0:W3:Y:S01]  /*57c0*/  POPC R55, R14 ;  /* 0x0000000e00377309 */ /* 0x0010e20000000000 */
[----:B--2---:R-:W-:Y:S01]  /*57d0*/  ISETP.NE.AND P0, PT, R24, R53, PT ;  /* 0x000000351800720c */ /* 0x004fe20003f05270 */
[----:B------:R-:W-:-:S12]  /*57e0*/  IMAD.MOV.U32 R24, RZ, RZ, RZ ;  /* 0x000000ffff187224 */ /* 0x000fd800078e00ff */
[----:B01-3--:R-:W-:Y:S05]  /*57f0*/  @P0 BRA `(.L_x_66) ;  /* 0x0000000000080947 */ /* 0x00bfea0003800000 */
[----:B------:R-:W-:-:S06]  /*5800*/  IMAD R24, R26, 0x4, R29 ;  /* 0x000000041a187824 */ /* 0x000fcc00078e021d */
[----:B------:R0:W1:Y:S02]  /*5810*/  ATOMS.ADD R24, [R24], R55 ;  /* 0x000000371818738c */ /* 0x0000640000000000 */
.L_x_66:
[----:B------:R-:W-:Y:S05]  /*5820*/  BSYNC.RECONVERGENT B0 ;  /* 0x0000000000007941 */ /* 0x000fea0003800200 */
.L_x_65:
[----:B------:R-:W-:Y:S01]  /*5830*/  BAR.SYNC.DEFER_BLOCKING 0x0 ;  /* 0x0000000000007b1d */ /* 0x000fe20000010000 */
[----:B------:R-:W-:Y:S01]  /*5840*/  IMAD.IADD R26, R40, 0x1, R49 ;  /* 0x00000001281a7824 */ /* 0x000fe200078e0231 */
[----:B------:R-:W-:Y:S01]  /*5850*/  ISETP.NE.AND P0, PT, R50, RZ, PT ;  /* 0x000000ff3200720c */ /* 0x000fe20003f05270 */
[----:B------:R-:W-:Y:S02]  /*5860*/  IMAD.IADD R28, R28, 0x1, R39 ;  /* 0x000000011c1c7824 */ /* 0x000fe400078e0227 */
[----:B------:R-:W-:Y:S01]  /*5870*/  IMAD R40, R44, 0x4, R7 ;  /* 0x000000042c287824 */ /* 0x000fe200078e0207 */
[----:B------:R-:W-:Y:S01]  /*5880*/  BSSY B1, `(.L_x_67) ;  /* 0x000005c000017945 */ /* 0x000fe20003800000 */
[----:B------:R-:W-:Y:S01]  /*5890*/  IMAD.IADD R14, R38, 0x1, R43 ;  /* 0x00000001260e7824 */ /* 0x000fe200078e022b */
[----:B-1----:R-:W1:Y:S01]  /*58a0*/  SHFL.IDX PT, R24, R24, R53, 0x1f ;  /* 0x00001f3518187589 */ /* 0x002e6200000e0000 */
[----:B------:R-:W-:Y:S02]  /*58b0*/  IMAD R39, R46, 0x4, R7 ;  /* 0x000000042e277824 */ /* 0x000fe400078e0207 */
[----:B------:R-:W-:-:S02]  /*58c0*/  IMAD.IADD R60, R37, 0x1, R60 ;  /* 0x00000001253c7824 */ /* 0x000fc400078e023c */
[--C-:B------:R-:W-:Y:S02]  /*58d0*/  IMAD R38, R52, 0x4, R7.reuse ;  /* 0x0000000434267824 */ /* 0x100fe400078e0207 */
[----:B------:R-:W-:Y:S02]  /*58e0*/  IMAD.IADD R32, R33, 0x1, R32 ;  /* 0x0000000121207824 */ /* 0x000fe400078e0220 */
[----:B------:R-:W-:Y:S02]  /*58f0*/  IMAD.IADD R44, R35, 0x1, R36 ;  /* 0x00000001232c7824 */ /* 0x000fe400078e0224 */
[--C-:B------:R-:W-:Y:S02]  /*5900*/  IMAD R37, R56, 0x4, R7.reuse ;  /* 0x0000000438257824 */ /* 0x100fe400078e0207 */
[----:B------:R-:W-:Y:S02]  /*5910*/  IMAD.IADD R30, R31, 0x1, R30 ;  /* 0x000000011f1e7824 */ /* 0x000fe400078e021e */
[--C-:B------:R-:W-:Y:S01]  /*5920*/  IMAD R36, R48, 0x4, R7.reuse ;  /* 0x0000000430247824 */ /* 0x100fe200078e0207 */
[----:B------:R2:W-:Y:S01]  /*5930*/  STS [R40+-0x4], R27 ;  /* 0xfffffc1b28007388 */ /* 0x0005e20000000800 */
[----:B------:R-:W-:-:S02]  /*5940*/  IMAD R35, R58, 0x4, R7 ;  /* 0x000000043a237824 */ /* 0x000fc400078e0207 */
[--C-:B------:R-:W-:Y:S01]  /*5950*/  IMAD R34, R34, 0x4, R7.reuse ;  /* 0x0000000422227824 */ /* 0x100fe200078e0207 */
[----:B------:R-:W-:Y:S01]  /*5960*/  STS [R39+-0x4], R22 ;  /* 0xfffffc1627007388 */ /* 0x000fe20000000800 */
[--C-:B------:R-:W-:Y:S02]  /*5970*/  IMAD R33, R32, 0x4, R7.reuse ;  /* 0x0000000420217824 */ /* 0x100fe400078e0207 */
[----:B------:R-:W-:Y:S01]  /*5980*/  IMAD.IADD R64, R47, 0x1, R64 ;  /* 0x000000012f407824 */ /* 0x000fe200078e0240 */
[----:B------:R-:W-:Y:S01]  /*5990*/  STS [R38+-0x4], R21 ;  /* 0xfffffc1526007388 */ /* 0x000fe20000000800 */
[--C-:B------:R-:W-:Y:S02]  /*59a0*/  IMAD R32, R30, 0x4, R7.reuse ;  /* 0x000000041e207824 */ /* 0x100fe400078e0207 */
[----:B------:R-:W-:Y:S01]  /*59b0*/  IMAD.IADD R62, R51, 0x1, R62 ;  /* 0x00000001333e7824 */ /* 0x000fe200078e023e */
[----:B------:R-:W-:Y:S01]  /*59c0*/  STS [R37+-0x4], R18 ;  /* 0xfffffc1225007388 */ /* 0x000fe20000000800 */
[----:B------:R-:W-:-:S02]  /*59d0*/  IMAD R31, R28, 0x4, R7 ;  /* 0x000000041c1f7824 */ /* 0x000fc400078e0207 */
[--C-:B------:R-:W-:Y:S01]  /*59e0*/  IMAD R30, R14, 0x4, R7.reuse ;  /* 0x000000040e1e7824 */ /* 0x100fe200078e0207 */
[----:B------:R-:W-:Y:S01]  /*59f0*/  STS [R36+-0x4], R23 ;  /* 0xfffffc1724007388 */ /* 0x000fe20000000800 */
[--C-:B------:R-:W-:Y:S02]  /*5a00*/  IMAD R29, R26, 0x4, R7.reuse ;  /* 0x000000041a1d7824 */ /* 0x100fe400078e0207 */
[----:B-1----:R-:W-:Y:S01]  /*5a10*/  IMAD.IADD R24, R55, 0x1, R24 ;  /* 0x0000000137187824 */ /* 0x002fe200078e0218 */
[----:B------:R-:W-:Y:S01]  /*5a20*/  STS [R35+-0x4], R20 ;  /* 0xfffffc1423007388 */ /* 0x000fe20000000800 */
[--C-:B------:R-:W-:Y:S02]  /*5a30*/  IMAD R28, R64, 0x4, R7.reuse ;  /* 0x00000004401c7824 */ /* 0x100fe400078e0207 */
[--C-:B--2---:R-:W-:Y:S01]  /*5a40*/  IMAD R27, R62, 0x4, R7.reuse ;  /* 0x000000043e1b7824 */ /* 0x104fe200078e0207 */
[----:B------:R1:W-:Y:S01]  /*5a50*/  STS [R34+-0x4], R25 ;  /* 0xfffffc1922007388 */ /* 0x0003e20000000800 */
[----:B------:R-:W-:-:S02]  /*5a60*/  IMAD R26, R60, 0x4, R7 ;  /* 0x000000043c1a7824 */ /* 0x000fc400078e0207 */
[--C-:B------:R-:W-:Y:S01]  /*5a70*/  IMAD R24, R24, 0x4, R7.reuse ;  /* 0x0000000418187824 */ /* 0x100fe200078e0207 */
[----:B------:R-:W-:Y:S04]  /*5a80*/  STS [R33+-0x4], R10 ;  /* 0xfffffc0a21007388 */ /* 0x000fe80000000800 */
[----:B------:R-:W-:Y:S01]  /*5a90*/  STS [R32+-0x4], R17 ;  /* 0xfffffc1120007388 */ /* 0x000fe20000000800 */
[----:B-1----:R-:W-:-:S03]  /*5aa0*/  IMAD R25, R44, 0x4, R7 ;  /* 0x000000042c197824 */ /* 0x002fc600078e0207 */
[----:B------:R-:W-:Y:S04]  /*5ab0*/  STS [R31+-0x4], R12 ;  /* 0xfffffc0c1f007388 */ /* 0x000fe80000000800 */
[----:B------:R1:W-:Y:S04]  /*5ac0*/  STS [R30+-0x4], R19 ;  /* 0xfffffc131e007388 */ /* 0x0003e80000000800 */
[----:B------:R2:W-:Y:S04]  /*5ad0*/  STS [R29+-0x4], R16 ;  /* 0xfffffc101d007388 */ /* 0x0005e80000000800 */
[----:B------:R2:W-:Y:S01]  /*5ae0*/  STS [R28+-0x4], R9 ;  /* 0xfffffc091c007388 */ /* 0x0005e20000000800 */
[----:B-1----:R-:W-:-:S03]  /*5af0*/  IMAD R19, R3, 0x8, R7 ;  /* 0x0000000803137824 */ /* 0x002fc600078e0207 */
[----:B------:R2:W-:Y:S04]  /*5b00*/  STS [R27+-0x4], R6 ;  /* 0xfffffc061b007388 */ /* 0x0005e80000000800 */
[----:B------:R2:W-:Y:S04]  /*5b10*/  STS [R26+-0x4], R11 ;  /* 0xfffffc0b1a007388 */ /* 0x0005e80000000800 */
[----:B------:R2:W-:Y:S04]  /*5b20*/  STS [R25+-0x4], R8 ;  /* 0xfffffc0819007388 */ /* 0x0005e80000000800 */
[----:B------:R2:W-:Y:S01]  /*5b30*/  STS [R24+-0x4], R13 ;  /* 0xfffffc0d18007388 */ /* 0x0005e20000000800 */
[----:B------:R-:W-:Y:S05]  /*5b40*/  @P0 BRA `(.L_x_68) ;  /* 0x0000000000bc0947 */ /* 0x000fea0003800000 */
[----:B------:R-:W1:Y:S02]  /*5b50*/  LDCU.64 UR8, c[0x0][0x398] ;  /* 0x00007300ff0877ac */ /* 0x000e640008000a00 */
[----:B-1----:R-:W-:-:S04]  /*5b60*/  LEA R10, P0, R3, UR8, 0x3 ;  /* 0x00000008030a7c11 */ /* 0x002fc8000f8018ff */
[----:B--2---:R-:W-:-:S05]  /*5b70*/  LEA.HI.X R11, R3, UR9, RZ, 0x3, P0 ;  /* 0x00000009030b7c11 */ /* 0x004fca00080f1cff */
[----:B------:R-:W2:Y:S01]  /*5b80*/  LDG.E.64 R8, desc[UR6][R10.64] ;  /* 0x000000060a087981 */ /* 0x000ea2000c1e1b00 */
[----:B------:R-:W-:Y:S02]  /*5b90*/  SHF.R.S32.HI R13, RZ, 0x1f, R15 ;  /* 0x0000001fff0d7819 */ /* 0x000fe4000001140f */
[----:B--2---:R-:W-:-:S05]  /*5ba0*/  IADD3 R8, P0, PT, -R15, R8, RZ ;  /* 0x000000080f087210 */ /* 0x004fca0007f1e1ff */
[----:B------:R-:W-:Y:S01]  /*5bb0*/  IMAD.X R9, R9, 0x1, ~R13, P0 ;  /* 0x0000000109097824 */ /* 0x000fe200000e0e0d */
[----:B------:R-:W-:Y:S01]  /*5bc0*/  ISETP.GE.AND P0, PT, R42, 0x1, PT ;  /* 0x000000012a00780c */ /* 0x000fe20003f06270 */
[----:B------:R-:W-:-:S03]  /*5bd0*/  IMAD.MOV.U32 R13, RZ, RZ, R0 ;  /* 0x000000ffff0d7224 */ /* 0x000fc600078e0000 */
[----:B------:R1:W-:Y:S09]  /*5be0*/  STS.64 [R19+0x6600], R8 ;  /* 0x0066000813007388 */ /* 0x0003f20000000a00 */
[----:B------:R-:W-:Y:S05]  /*5bf0*/  @!P0 BRA `(.L_x_69) ;  /* 0x00000000006c8947 */ /* 0x000fea0003800000 */
[----:B------:R-:W-:Y:S01]  /*5c00*/  BSSY B0, `(.L_x_70) ;  /* 0x0000019000007945 */ /* 0x000fe20003800000 */
[----:B------:R-:W-:Y:S02]  /*5c10*/  IMAD.MOV.U32 R6, RZ, RZ, -0x1 ;  /* 0xffffffffff067424 */ /* 0x000fe400078e00ff */
[----:B------:R-:W-:Y:S02]  /*5c20*/  IMAD.MOV.U32 R10, RZ, RZ, R42 ;  /* 0x000000ffff0a7224 */ /* 0x000fe400078e002a */
[----:B------:R-:W-:-:S07]  /*5c30*/  IMAD.MOV.U32 R13, RZ, RZ, R0 ;  /* 0x000000ffff0d7224 */ /* 0x000fce00078e0000 */
.L_x_74:
[----:B-1----:R-:W1:Y:S01]  /*5c40*/  LDC.64 R8, c[0x0][0x380] ;  /* 0x0000e000ff087b82 */ /* 0x002e620000000a00 */
[----:B------:R-:W-:Y:S01]  /*5c50*/  VIADD R17, R10, 0xffffffff ;  /* 0xffffffff0a117836 */ /* 0x000fe20000000000 */
[----:B------:R-:W-:Y:S03]  /*5c60*/  BSSY B2, `(.L_x_71) ;  /* 0x0000008000027945 */ /* 0x000fe60003800000 */
[----:B------:R-:W-:-:S04]  /*5c70*/  IMAD R11, R17, 0x100, R3 ;  /* 0x00000100110b7824 */ /* 0x000fc800078e0203 */
[----:B-1----:R-:W-:-:S07]  /*5c80*/  IMAD.WIDE R8, R11, 0x4, R8 ;  /* 0x000000040b087825 */ /* 0x002fce00078e0208 */
.L_x_72:
[----:B------:R-:W-:Y:S05]  /*5c90*/  YIELD ;  /* 0x0000000000007946 */ /* 0x000fea0003800000 */
[----:B------:R1:W-:Y:S06]  /*5ca0*/  MEMBAR.SC.CTA ;  /* 0x0000000000007992 */ /* 0x0003ec0000000000 */
[----:B-1----:R-:W2:Y:S02]  /*5cb0*/  LDG.E.STRONG.SYS R11, desc[UR6][R8.64] ;  /* 0x00000006080b7981 */ /* 0x002ea4000c1f5900 */
[----:B--2---:R-:W-:-:S13]  /*5cc0*/  ISETP.NE.AND P0, PT, R11, RZ, PT ;  /* 0x000000ff0b00720c */ /* 0x004fda0003f05270 */
[----:B------:R-:W-:Y:S05]  /*5cd0*/  @!P0 BRA `(.L_x_72) ;  /* 0xfffffffc00ec8947 */ /* 0x000fea000383ffff */
[----:B------:R-:W-:Y:S05]  /*5ce0*/  BSYNC B2 ;  /* 0x0000000000027941 */ /* 0x000fea0003800000 */
.L_x_71:
[----:B------:R-:W-:Y:S01]  /*5cf0*/  BSSY.RECONVERGENT B2, `(.L_x_73) ;  /* 0x0000006000027945 */ /* 0x000fe20003800200 */
[C---:B------:R-:W-:Y:S02]  /*5d00*/  ISETP.GT.AND P0, PT, R11.reuse, -0x1, PT ;  /* 0xffffffff0b00780c */ /* 0x040fe40003f04270 */
[----:B------:R-:W-:Y:S01]  /*5d10*/  LOP3.LUT R8, R11, 0x3fffffff, RZ, 0xc0, !PT ;  /* 0x3fffffff0b087812 */ /* 0x000fe200078ec0ff */
[----:B------:R-:W-:Y:S05]  /*5d20*/  WARPSYNC.EXCLUSIVE R6 ;  /* 0x0000000006007348 */ /* 0x000fea0003a00000 */
[----:B------:R-:W-:-:S05]  /*5d30*/  IMAD.IADD R13, R8, 0x1, R13 ;  /* 0x00000001080d7824 */ /* 0x000fca00078e020d */
[----:B------:R-:W-:-:S07]  /*5d40*/  VOTE.ANY R6, PT, P0 ;  /* 0x0000000000067806 */ /* 0x000fce00000e0100 */
[----:B------:R-:W-:Y:S05]  /*5d50*/  BSYNC.RECONVERGENT B2 ;  /* 0x0000000000027941 */ /* 0x000fea0003800200 */
.L_x_73:
[----:B------:R-:W-:Y:S01]  /*5d60*/  ISETP.GT.U32.AND P1, PT, R10, 0x1, PT ;  /* 0x000000010a00780c */ /* 0x000fe20003f24070 */
[----:B------:R-:W-:-:S12]  /*5d70*/  IMAD.MOV.U32 R10, RZ, RZ, R17 ;  /* 0x000000ffff0a7224 */ /* 0x000fd800078e0011 */
[----:B------:R-:W-:Y:S05]  /*5d80*/  @P0 BRA P1, `(.L_x_74) ;  /* 0xfffffffc00ac0947 */ /* 0x000fea000083ffff */
[----:B------:R-:W-:Y:S05]  /*5d90*/  BSYNC B0 ;  /* 0x0000000000007941 */ /* 0x000fea0003800000 */
.L_x_70:
[----:B------:R2:W3:Y:S02]  /*5da0*/  LDS.64 R8, [R19+0x6600] ;  /* 0x0066000013087984 */ /* 0x0004e40000000a00 */
.L_x_69:
[----:B------:R-:W4:Y:S01]  /*5db0*/  LDC.64 R10, c[0x0][0x380] ;  /* 0x0000e000ff0a7b82 */ /* 0x000f220000000a00 */
[C---:B------:R-:W-:Y:S01]  /*5dc0*/  IMAD.IADD R17, R13.reuse, 0x1, -R0 ;  /* 0x000000010d117824 */ /* 0x040fe200078e0a00 */
[----:B------:R-:W-:Y:S01]  /*5dd0*/  LOP3.LUT R13, R13, 0x80000000, RZ, 0xfc, !PT ;  /* 0x800000000d0d7812 */ /* 0x000fe200078efcff */
[----:B------:R-:W-:-:S03]  /*5de0*/  IMAD R21, R42, 0x100, R3 ;  /* 0x000001002a157824 */ /* 0x000fc600078e0203 */
[----:B-1-3--:R-:W-:-:S04]  /*5df0*/  IADD3 R8, P0, PT, R17, R8, RZ ;  /* 0x0000000811087210 */ /* 0x00afc80007f1e0ff */
[----:B------:R-:W-:-:S05]  /*5e00*/  LEA.HI.X.SX32 R9, R17, R9, 0x1, P0 ;  /* 0x0000000911097211 */ /* 0x000fca00000f0eff */
[----:B------:R1:W-:Y:S01]  /*5e10*/  STS.64 [R19+0x6600], R8 ;  /* 0x0066000813007388 */ /* 0x0003e20000000a00 */
[----:B----4-:R-:W-:-:S05]  /*5e20*/  IMAD.WIDE R10, R21, 0x4, R10 ;  /* 0x00000004150a7825 */ /* 0x010fca00078e020a */
[----:B------:R1:W-:Y:S02]  /*5e30*/  STG.E.STRONG.SYS desc[UR6][R10.64], R13 ;  /* 0x0000000d0a007986 */ /* 0x0003e4000c115906 */
.L_x_68:
[----:B------:R-:W-:Y:S05]  /*5e40*/  BSYNC B1 ;  /* 0x0000000000017941 */ /* 0x000fea0003800000 */
.L_x_67:
[----:B------:R-:W3:Y:S01]  /*5e50*/  LDC R23, c[0x0][0x3c0] ;  /* 0x0000f000ff177b82 */ /* 0x000ee20000000800 */
[----:B--2---:R-:W-:-:S07]  /*5e60*/  VIADD R6, R54, 0x1980 ;  /* 0x0000198036067836 */ /* 0x004fce0000000000 */
[----:B-1----:R-:W1:Y:S01]  /*5e70*/  LDC.64 R10, c[0x0][0x390] ;  /* 0x0000e400ff0a7b82 */ /* 0x002e620000000a00 */
[----:B---3--:R-:W-:Y:S02]  /*5e80*/  ISETP.GE.AND P0, PT, R6, R23, PT ;  /* 0x000000170600720c */ /* 0x008fe40003f06270 */
[----:B-1----:R-:W-:-:S04]  /*5e90*/  ISETP.EQ.U32.AND P1, PT, R10, RZ, PT ;  /* 0x000000ff0a00720c */ /* 0x002fc80003f22070 */
[----:B------:R-:W-:-:S04]  /*5ea0*/  ISETP.EQ.OR.EX P0, PT, R11, RZ, !P0, P1 ;  /* 0x000000ff0b00720c */ /* 0x000fc80004702710 */
[----:B------:R-:W-:-:S13]  /*5eb0*/  ISETP.GT.U32.OR P0, PT, R3, 0xff, P0 ;  /* 0x000000ff0300780c */ /* 0x000fda0000704470 */
[----:B------:R-:W-:Y:S05]  /*5ec0*/  @P0 BRA `(.L_x_75) ;  /* 0x0000000000200947 */ /* 0x000fea0003800000 */
[----:B------:R-:W1:Y:S01]  /*5ed0*/  LDS.64 R8, [R19+0x6600] ;  /* 0x0066000013087984 */ /* 0x000e620000000a00 */
[C---:B------:R-:W-:Y:S02]  /*5ee0*/  LEA R10, P2, R3.reuse, R10, 0x3 ;  /* 0x0000000a030a7211 */ /* 0x040fe400078418ff */
[--C-:B------:R-:W-:Y:S02]  /*5ef0*/  SHF.R.S32.HI R13, RZ, 0x1f, R0.reuse ;  /* 0x0000001fff0d7819 */ /* 0x100fe40000011400 */
[----:B------:R-:W-:Y:S02]  /*5f00*/  LEA.HI.X R11, R3, R11, RZ, 0x3, P2 ;  /* 0x0000000b030b7211 */ /* 0x000fe400010f1cff */
[----:B-1----:R-:W-:Y:S02]  /*5f10*/  IADD3 R8, P0, P1, R8, R15, R0 ;  /* 0x0000000f08087210 */ /* 0x002fe4000791e000 */
[----:B------:R-:W-:-:S04]  /*5f20*/  SHF.R.S32.HI R15, RZ, 0x1f, R15 ;  /* 0x0000001fff0f7819 */ /* 0x000fc8000001140f */
[----:B------:R-:W-:-:S05]  /*5f30*/  IADD3.X R9, PT, PT, R9, R15, R13, P0, P1 ;  /* 0x0000000f09097210 */ /* 0x000fca00007e240d */
[----:B------:R1:W-:Y:S02]  /*5f40*/  STG.E.64 desc[UR6][R10.64], R8 ;  /* 0x000000080a007986 */ /* 0x0003e4000c101b06 */
.L_x_75:
[----:B------:R-:W-:Y:S01]  /*5f50*/  ISETP.GT.AND P0, PT, R6, R23, PT ;  /* 0x000000170600720c */ /* 0x000fe20003f04270 */
[----:B------:R-:W-:Y:S05]  /*5f60*/  WARPSYNC.ALL ;  /* 0x0000000000007948 */ /* 0x000fea0003800000 */
[----:B------:R-:W-:Y:S01]  /*5f70*/  BAR.SYNC.DEFER_BLOCKING 0x0 ;  /* 0x0000000000007b1d */ /* 0x000fe20000010000 */
[----:B------:R-:W-:-:S06]  /*5f80*/  IMAD R22, R3, 0x4, R7 ;  /* 0x0000000403167824 */ /* 0x000fcc00078e0207 */
[----:B------:R-:W-:Y:S05]  /*5f90*/  @P0 BRA `(.L_x_76) ;  /* 0x0000000c003c0947 */ /* 0x000fea0003800000 */
[----:B------:R-:W2:Y:S01]  /*5fa0*/  LDS R0, [R22] ;  /* 0x0000000016007984 */ /* 0x000ea20000000800 */
[----:B------:R-:W2:Y:S01]  /*5fb0*/  LDCU UR5, c[0x0][0x3c4] ;  /* 0x00007880ff0577ac */ /* 0x000ea20008000800 */
[----:B------:R-:W3:Y:S01]  /*5fc0*/  LDCU.64 UR8, c[0x0][0x3a0] ;  /* 0x00007400ff0877ac */ /* 0x000ee20008000a00 */
[----:B--2---:R-:W-:Y:S02]  /*5fd0*/  SHF.R.U32.HI R6, RZ, UR5, R0 ;  /* 0x00000005ff067c19 */ /* 0x004fe40008011600 */
[----:B------:R-:W-:Y:S02]  /*5fe0*/  LOP3.LUT R15, R0, 0x80000000, RZ, 0x3c, !PT ;  /* 0x80000000000f7812 */ /* 0x000fe400078e3cff */
[----:B------:R-:W-:-:S05]  /*5ff0*/  LOP3.LUT R6, R6, UR4, RZ, 0x30, !PT ;  /* 0x0000000406067c12 */ /* 0x000fca000f8e30ff */
[----:B-1----:R-:W-:-:S06]  /*6000*/  IMAD R8, R6, 0x8, R7 ;  /* 0x0000000806087824 */ /* 0x002fcc00078e0207 */
[----:B------:R-:W1:Y:S02]  /*6010*/  LDS.64 R8, [R8+0x6600] ;  /* 0x0066000008087984 */ /* 0x000e640000000a00 */
[----:B-1----:R-:W-:-:S05]  /*6020*/  IADD3 R6, P1, PT, R8, R3, RZ ;  /* 0x0000000308067210 */ /* 0x002fca0007f3e0ff */
[----:B------:R-:W-:Y:S01]  /*6030*/  IMAD.X R9, RZ, RZ, R9, P1 ;  /* 0x000000ffff097224 */ /* 0x000fe200008e0609 */
[----:B---3--:R-:W-:-:S04]  /*6040*/  LEA R10, P1, R6, UR8, 0x2 ;  /* 0x00000008060a7c11 */ /* 0x008fc8000f8210ff */
[----:B------:R-:W-:-:S05]  /*6050*/  LEA.HI.X R11, R6, UR9, R9, 0x2, P1 ;  /* 0x00000009060b7c11 */ /* 0x000fca00088f1409 */
[----:B------:R-:W-:Y:S01]  /*6060*/  STG.E desc[UR6][R10.64], R15 ;  /* 0x0000000f0a007986 */ /* 0x000fe2000c101906 */
[----:B------:R-:W-:-:S03]  /*6070*/  NOP ;  /* 0x0000000000007918 */ /* 0x000fc60000000000 */
[----:B------:R-:W1:Y:S02]  /*6080*/  LDS R0, [R22+0x600] ;  /* 0x0006000016007984 */ /* 0x000e640000000800 */
[----:B-1----:R-:W-:Y:S02]  /*6090*/  SHF.R.U32.HI R6, RZ, UR5, R0 ;  /* 0x00000005ff067c19 */ /* 0x002fe40008011600 */
[----:B------:R-:W-:Y:S02]  /*60a0*/  LOP3.LUT R15, R0, 0x80000000, RZ, 0x3c, !PT ;  /* 0x80000000000f7812 */ /* 0x000fe400078e3cff */
[----:B------:R-:W-:-:S05]  /*60b0*/  LOP3.LUT R6, R6, UR4, RZ, 0x30, !PT ;  /* 0x0000000406067c12 */ /* 0x000fca000f8e30ff */
[----:B------:R-:W-:-:S06]  /*60c0*/  IMAD R8, R6, 0x8, R7 ;  /* 0x0000000806087824 */ /* 0x000fcc00078e0207 */
[----:B------:R-:W1:Y:S02]  /*60d0*/  LDS.64 R8, [R8+0x6600] ;  /* 0x0066000008087984 */ /* 0x000e640000000a00 */
[----:B-1----:R-:W-:-:S05]  /*60e0*/  IADD3 R6, P1, PT, R8, R3, RZ ;  /* 0x0000000308067210 */ /* 0x002fca0007f3e0ff */
[----:B------:R-:W-:Y:S01]  /*60f0*/  IMAD.X R9, RZ, RZ, R9, P1 ;  /* 0x000000ffff097224 */ /* 0x000fe200008e0609 */
[----:B------:R-:W-:-:S04]  /*6100*/  LEA R12, P1, R6, UR8, 0x2 ;  /* 0x00000008060c7c11 */ /* 0x000fc8000f8210ff */
        /* <DEDUP_REMOVED lines=163> */
[----:B------:R-:W-:-:S05]  /*6b40*/  IMAD R12, R6, 0x8, R7 ;  /* 0x00000008060c7824 */ /* 0x000fca00078e0207 */
        /* <DEDUP_REMOVED lines=17> */
[----:B------:R1:W-:Y:S01]  /*6c60*/  STG.E desc[UR6][R6.64+0x6000], R9 ;  /* 0x0060000906007986 */ /* 0x0003e2000c101906 */
[----:B------:R-:W-:Y:S01]  /*6c70*/  NOP ;  /* 0x0000000000007918 */ /* 0x000fe20000000000 */
[----:B------:R-:W-:Y:S05]  /*6c80*/  BRA `(.L_x_77) ;  /* 0x00000014000c7947 */ /* 0x000fea0003800000 */
.L_x_76:
[----:B-1----:R-:W-:Y:S01]  /*6c90*/  IMAD R9, R42, -0x1980, R23 ;  /* 0xffffe6802a097824 */ /* 0x002fe200078e0217 */
[----:B------:R-:W-:Y:S01]  /*6ca0*/  BSSY.RECONVERGENT B0, `(.L_x_78) ;  /* 0x000001b000007945 */ /* 0x000fe20003800200 */
[C---:B------:R-:W-:Y:S02]  /*6cb0*/  VIADD R0, R3.reuse, 0x180 ;  /* 0x0000018003007836 */ /* 0x040fe40000000000 */
[C---:B------:R-:W-:Y:S01]  /*6cc0*/  VIADD R6, R3.reuse, 0x300 ;  /* 0x0000030003067836 */ /* 0x040fe20000000000 */
[CC--:B------:R-:W-:Y:S01]  /*6cd0*/  ISETP.GE.AND P1, PT, R3.reuse, R9.reuse, PT ;  /* 0x000000090300720c */ /* 0x0c0fe20003f26270 */
[C---:B------:R-:W-:Y:S01]  /*6ce0*/  VIADD R8, R3.reuse, 0x480 ;  /* 0x0000048003087836 */ /* 0x040fe20000000000 */
[-C--:B------:R-:W-:Y:S01]  /*6cf0*/  ISETP.GE.AND P2, PT, R0, R9.reuse, PT ;  /* 0x000000090000720c */ /* 0x080fe20003f46270 */
[C---:B------:R-:W-:Y:S01]  /*6d00*/  VIADD R0, R3.reuse, 0x600 ;  /* 0x0000060003007836 */ /* 0x040fe20000000000 */
[-C--:B------:R-:W-:Y:S01]  /*6d10*/  ISETP.GE.AND P3, PT, R6, R9.reuse, PT ;  /* 0x000000090600720c */ /* 0x080fe20003f66270 */
[C---:B------:R-:W-:Y:S01]  /*6d20*/  VIADD R6, R3.reuse, 0x780 ;  /* 0x0000078003067836 */ /* 0x040fe20000000000 */
[-C--:B------:R-:W-:Y:S01]  /*6d30*/  ISETP.GE.AND P4, PT, R8, R9.reuse, PT ;  /* 0x000000090800720c */ /* 0x080fe20003f86270 */
[----:B------:R-:W-:Y:S01]  /*6d40*/  VIADD R8, R3, 0x900 ;  /* 0x0000090003087836 */ /* 0x000fe20000000000 */
[----:B------:R-:W-:-:S02]  /*6d50*/  ISETP.GE.AND P5, PT, R0, R9, PT ;  /* 0x000000090000720c */ /* 0x000fc40003fa6270 */
[----:B------:R-:W-:-:S03]  /*6d60*/  ISETP.GE.AND P6, PT, R6, R9, PT ;  /* 0x000000090600720c */ /* 0x000fc60003fc6270 */
[----:B------:R-:W-:Y:S10]  /*6d70*/  @P1 BRA `(.L_x_79) ;  /* 0x0000000000341947 */ /* 0x000ff40003800000 */
[----:B------:R-:W1:Y:S01]  /*6d80*/  LDS R0, [R22] ;  /* 0x0000000016007984 */ /* 0x000e620000000800 */
[----:B------:R-:W1:Y:S01]  /*6d90*/  LDCU UR5, c[0x0][0x3c4] ;  /* 0x00007880ff0577ac */ /* 0x000e620008000800 */
[----:B------:R-:W2:Y:S01]  /*6da0*/  LDCU.64 UR8, c[0x0][0x3a0] ;  /* 0x00007400ff0877ac */ /* 0x000ea20008000a00 */
[----:B-1----:R-:W-:Y:S02]  /*6db0*/  SHF.R.U32.HI R6, RZ, UR5, R0 ;  /* 0x00000005ff067c19 */ /* 0x002fe40008011600 */
[----:B------:R-:W-:Y:S02]  /*6dc0*/  LOP3.LUT R13, R0, 0x80000000, RZ, 0x3c, !PT ;  /* 0x80000000000d7812 */ /* 0x000fe400078e3cff */
[----:B------:R-:W-:-:S05]  /*6dd0*/  LOP3.LUT R6, R6, UR4, RZ, 0x30, !PT ;  /* 0x0000000406067c12 */ /* 0x000fca000f8e30ff */
[----:B------:R-:W-:-:S05]  /*6de0*/  IMAD R6, R6, 0x8, R7 ;  /* 0x0000000806067824 */ /* 0x000fca00078e0207 */
[----:B------:R-:W1:Y:S02]  /*6df0*/  LDS.64 R10, [R6+0x6600] ;  /* 0x00660000060a7984 */ /* 0x000e640000000a00 */
[----:B-1----:R-:W-:-:S05]  /*6e00*/  IADD3 R12, P1, PT, R10, R3, RZ ;  /* 0x000000030a0c7210 */ /* 0x002fca0007f3e0ff */
[----:B------:R-:W-:Y:S01]  /*6e10*/  IMAD.X R11, RZ, RZ, R11, P1 ;  /* 0x000000ffff0b7224 */ /* 0x000fe200008e060b */
[----:B--2---:R-:W-:-:S04]  /*6e20*/  LEA R10, P1, R12, UR8, 0x2 ;  /* 0x000000080c0a7c11 */ /* 0x004fc8000f8210ff */
[----:B------:R-:W-:-:S05]  /*6e30*/  LEA.HI.X R11, R12, UR9, R11, 0x2, P1 ;  /* 0x000000090c0b7c11 */ /* 0x000fca00088f140b */
[----:B------:R1:W-:Y:S04]  /*6e40*/  STG.E desc[UR6][R10.64], R13 ;  /* 0x0000000d0a007986 */ /* 0x0003e8000c101906 */
.L_x_79:
[----:B------:R-:W-:Y:S05]  /*6e50*/  BSYNC.RECONVERGENT B0 ;  /* 0x0000000000007941 */ /* 0x000fea0003800200 */
.L_x_78:
[----:B------:R-:W-:Y:S01]  /*6e60*/  NOP ;  /* 0x0000000000007918 */ /* 0x000fe20000000000 */
[----:B------:R-:W-:Y:S01]  /*6e70*/  BSSY.RECONVERGENT B0, `(.L_x_80) ;  /* 0x0000011000007945 */ /* 0x000fe20003800200 */
[----:B------:R-:W-:Y:S01]  /*6e80*/  ISETP.GE.AND P1, PT, R8, R9, PT ;  /* 0x000000090800720c */ /* 0x000fe20003f26270 */
[----:B------:R-:W-:Y:S02]  /*6e90*/  VIADD R8, R3, 0xa80 ;  /* 0x00000a8003087836 */ /* 0x000fe40000000000 */
[----:B------:R-:W-:Y:S10]  /*6ea0*/  @P2 BRA `(.L_x_81) ;  /* 0x0000000000342947 */ /* 0x000ff40003800000 */
[----:B------:R-:W2:Y:S01]  /*6eb0*/  LDS R0, [R22+0x600] ;  /* 0x0006000016007984 */ /* 0x000ea20000000800 */
[----:B------:R-:W2:Y:S01]  /*6ec0*/  LDCU UR5, c[0x0][0x3c4] ;  /* 0x00007880ff0577ac */ /* 0x000ea20008000800 */
[----:B------:R-:W3:Y:S01]  /*6ed0*/  LDCU.64 UR8, c[0x0][0x3a0] ;  /* 0x00007400ff0877ac */ /* 0x000ee20008000a00 */
[----:B--2---:R-:W-:Y:S02]  /*6ee0*/  SHF.R.U32.HI R6, RZ, UR5, R0 ;  /* 0x00000005ff067c19 */ /* 0x004fe40008011600 */
[----:B-1----:R-:W-:Y:S02]  /*6ef0*/  LOP3.LUT R13, R0, 0x80000000, RZ, 0x3c, !PT ;  /* 0x80000000000d7812 */ /* 0x002fe400078e3cff */
[----:B------:R-:W-:-:S05]  /*6f00*/  LOP3.LUT R6, R6, UR4, RZ, 0x30, !PT ;  /* 0x0000000406067c12 */ /* 0x000fca000f8e30ff */
[----:B------:R-:W-:-:S05]  /*6f10*/  IMAD R6, R6, 0x8, R7 ;  /* 0x0000000806067824 */ /* 0x000fca00078e0207 */
[----:B------:R-:W1:Y:S02]  /*6f20*/  LDS.64 R10, [R6+0x6600] ;  /* 0x00660000060a7984 */ /* 0x000e640000000a00 */
[----:B-1----:R-:W-:-:S05]  /*6f30*/  IADD3 R12, P2, PT, R10, R3, RZ ;  /* 0x000000030a0c7210 */ /* 0x002fca0007f5e0ff */
[----:B------:R-:W-:Y:S01]  /*6f40*/  IMAD.X R11, RZ, RZ, R11, P2 ;  /* 0x000000ffff0b7224 */ /* 0x000fe200010e060b */
[----:B---3--:R-:W-:-:S04]  /*6f50*/  LEA R10, P2, R12, UR8, 0x2 ;  /* 0x000000080c0a7c11 */ /* 0x008fc8000f8410ff */
[----:B------:R-:W-:-:S05]  /*6f60*/  LEA.HI.X R11, R12, UR9, R11, 0x2, P2 ;  /* 0x000000090c0b7c11 */ /* 0x000fca00090f140b */
[----:B------:R2:W-:Y:S04]  /*6f70*/  STG.E desc[UR6][R10.64+0x600], R13 ;  /* 0x0006000d0a007986 */ /* 0x0005e8000c101906 */
.L_x_81:
[----:B------:R-:W-:Y:S05]  /*6f80*/  BSYNC.RECONVERGENT B0 ;  /* 0x0000000000007941 */ /* 0x000fea0003800200 */
.L_x_80:
[----:B------:R-:W-:Y:S01]  /*6f90*/  NOP ;  /* 0x0000000000007918 */ /* 0x000fe20000000000 */
[----:B------:R-:W-:Y:S01]  /*6fa0*/  BSSY.RECONVERGENT B0, `(.L_x_82) ;  /* 0x0000011000007945 */ /* 0x000fe20003800200 */
[----:B------:R-:W-:Y:S02]  /*6fb0*/  ISETP.GE.AND P2, PT, R8, R9, PT ;  /* 0x000000090800720c */ /* 0x000fe40003f46270 */
[----:B------:R-:W-:Y:S01]  /*6fc0*/  LOP3.LUT R8, R3, 0xc00, RZ, 0xfc, !PT ;  /* 0x00000c0003087812 */ /* 0x000fe200078efcff */
[----:B------:R-:W-:Y:S10]  /*6fd0*/  @P3 BRA `(.L_x_83) ;  /* 0x0000000000343947 */ /* 0x000ff40003800000 */
[----:B------:R-:W3:Y:S01]  /*6fe0*/  LDS R0, [R22+0xc00] ;  /* 0x000c000016007984 */ /* 0x000ee20000000800 */
[----:B------:R-:W3:Y:S01]  /*6ff0*/  LDCU UR5, c[0x0][0x3c4] ;  /* 0x00007880ff0577ac */ /* 0x000ee20008000800 */
[----:B------:R-:W4:Y:S01]  /*7000*/  LDCU.64 UR8, c[0x0][0x3a0] ;  /* 0x00007400ff0877ac */ /* 0x000f220008000a00 */
[----:B---3--:R-:W-:Y:S02]  /*7010*/  SHF.R.U32.HI R6, RZ, UR5, R0 ;  /* 0x00000005ff067c19 */ /* 0x008fe40008011600 */
[----:B-12---:R-:W-:Y:S02]  /*7020*/  LOP3.LUT R13, R0, 0x80000000, RZ, 0x3c, !PT ;  /* 0x80000000000d7812 */ /* 0x006fe400078e3cff */
[----:B------:R-:W-:-:S05]  /*7030*/  LOP3.LUT R6, R6, UR4, RZ, 0x30, !PT ;  /* 0x0000000406067c12 */ /* 0x000fca000f8e30ff */
[----:B------:R-:W-:-:S05]  /*7040*/  IMAD R6, R6, 0x8, R7 ;  /* 0x0000000806067824 */ /* 0x000fca00078e0207 */
[----:B------:R-:W1:Y:S02]  /*7050*/  LDS.64 R10, [R6+0x6600] ;  /* 0x00660000060a7984 */ /* 0x000e640000000a00 */
[----:B-1----:R-:W-:-:S05]  /*7060*/  IADD3 R12, P3, PT, R10, R3, RZ ;  /* 0x000000030a0c7210 */ /* 0x002fca0007f7e0ff */
[----:B------:R-:W-:Y:S01]  /*7070*/  IMAD.X R11, RZ, RZ, R11, P3 ;  /* 0x000000ffff0b7224 */ /* 0x000fe200018e060b */
[----:B----4-:R-:W-:-:S04]  /*7080*/  LEA R10, P3, R12, UR8, 0x2 ;  /* 0x000000080c0a7c11 */ /* 0x010fc8000f8610ff */
[----:B------:R-:W-:-:S05]  /*7090*/  LEA.HI.X R11, R12, UR9, R11, 0x2, P3 ;  /* 0x000000090c0b7c11 */ /* 0x000fca00098f140b */
[----:B------:R3:W-:Y:S04]  /*70a0*/  STG.E desc[UR6][R10.64+0xc00], R13 ;  /* 0x000c000d0a007986 */ /* 0x0007e8000c101906 */
.L_x_83:
[----:B------:R-:W-:Y:S05]  /*70b0*/  BSYNC.RECONVERGENT B0 ;  /* 0x0000000000007941 */ /* 0x000fea0003800200 */
.L_x_82:
[----:B------:R-:W-:Y:S01]  /*70c0*/  NOP ;  /* 0x0000000000007918 */ /* 0x000fe20000000000 */
[----:B------:R-:W-:Y:S01]  /*70d0*/  BSSY.RECONVERGENT B0, `(.L_x_84) ;  /* 0x0000011000007945 */ /* 0x000fe20003800200 */
[----:B------:R-:W-:Y:S01]  /*70e0*/  ISETP.GE.AND P3, PT, R8, R9, PT ;  /* 0x000000090800720c */ /* 0x000fe20003f66270 */
[----:B------:R-:W-:Y:S02]  /*70f0*/  VIADD R8, R3, 0xd80 ;  /* 0x00000d8003087836 */ /* 0x000fe40000000000 */
[----:B------:R-:W-:Y:S10]  /*7100*/  @P4 BRA `(.L_x_85) ;  /* 0x0000000000344947 */ /* 0x000ff40003800000 */
[----:B------:R-:W4:Y:S01]  /*7110*/  LDS R0, [R22+0x1200] ;  /* 0x0012000016007984 */ /* 0x000f220000000800 */
[----:B------:R-:W4:Y:S01]  /*7120*/  LDCU UR5, c[0x0][0x3c4] ;  /* 0x00007880ff0577ac */ /* 0x000f220008000800 */
[----:B------:R-:W5:Y:S01]  /*7130*/  LDCU.64 UR8, c[0x0][0x3a0] ;  /* 0x00007400ff0877ac */ /* 0x000f620008000a00 */
[----:B----4-:R-:W-:Y:S02]  /*7140*/  SHF.R.U32.HI R6, RZ, UR5, R0 ;  /* 0x00000005ff067c19 */ /* 0x010fe40008011600 */
[----:B-123--:R-:W-:Y:S02]  /*7150*/  LOP3.LUT R13, R0, 0x80000000, RZ, 0x3c, !PT ;  /* 0x80000000000d7812 */ /* 0x00efe400078e3cff */
[----:B------:R-:W-:-:S05]  /*7160*/  LOP3.LUT R6, R6, UR4, RZ, 0x30, !PT ;  /* 0x0000000406067c12 */ /* 0x000fca000f8e30ff */
[----:B------:R-:W-:-:S05]  /*7170*/  IMAD R6, R6, 0x8, R7 ;  /* 0x0000000806067824 */ /* 0x000fca00078e0207 */
[----:B------:R-:W1:Y:S02]  /*7180*/  LDS.64 R10, [R6+0x6600] ;  /* 0x00660000060a7984 */ /* 0x000e640000000a00 */
[----:B-1----:R-:W-:-:S05]  /*7190*/  IADD3 R12, P4, PT, R10, R3, RZ ;  /* 0x000000030a0c7210 */ /* 0x002fca0007f9e0ff */
[----:B------:R-:W-:Y:S01]  /*71a0*/  IMAD.X R11, RZ, RZ, R11, P4 ;  /* 0x000000ffff0b7224 */ /* 0x000fe200020e060b */
[----:B-----5:R-:W-:-:S04]  /*71b0*/  LEA R10, P4, R12, UR8, 0x2 ;  /* 0x000000080c0a7c11 */ /* 0x020fc8000f8810ff */
[----:B------:R-:W-:-:S05]  /*71c0*/  LEA.HI.X R11, R12, UR9, R11, 0x2, P4 ;  /* 0x000000090c0b7c11 */ /* 0x000fca000a0f140b */
[----:B------:R4:W-:Y:S04]  /*71d0*/  STG.E desc[UR6][R10.64+0x1200], R13 ;  /* 0x0012000d0a007986 */ /* 0x0009e8000c101906 */
.L_x_85:
[----:B------:R-:W-:Y:S05]  /*71e0*/  BSYNC.RECONVERGENT B0 ;  /* 0x0000000000007941 */ /* 0x000fea0003800200 */
.L_x_84:
[----:B------:R-:W-:Y:S01]  /*71f0*/  NOP ;  /* 0x0000000000007918 */ /* 0x000fe20000000000 */
[----:B------:R-:W-:Y:S01]  /*7200*/  BSSY.RECONVERGENT B0, `(.L_x_86) ;  /* 0x0000011000007945 */ /* 0x000fe20003800200 */
[----:B------:R-:W-:Y:S01]  /*7210*/  ISETP.GE.AND P4, PT, R8, R9, PT ;  /* 0x000000090800720c */ /* 0x000fe20003f86270 */
[----:B------:R-:W-:Y:S02]  /*7220*/  VIADD R8, R3, 0xf00 ;  /* 0x00000f0003087836 */ /* 0x000fe40000000000 */
[----:B------:R-:W-:Y:S10]  /*7230*/  @P5 BRA `(.L_x_87) ;  /* 0x0000000000345947 */ /* 0x000ff40003800000 */
[----:B------:R-:W5:Y:S01]  /*7240*/  LDS R0, [R22+0x1800] ;  /* 0x0018000016007984 */ /* 0x000f620000000800 */
[----:B------:R-:W5:Y:S01]  /*7250*/  LDCU UR5, c[0x0][0x3c4] ;  /* 0x00007880ff0577ac */ /* 0x000f620008000800 */
[----:B------:R-:W0:Y:S01]  /*7260*/  LDCU.64 UR8, c[0x0][0x3a0] ;  /* 0x00007400ff0877ac */ /* 0x000e220008000a00 */
[----:B-----5:R-:W-:Y:S02]  /*7270*/  SHF.R.U32.HI R6, RZ, UR5, R0 ;  /* 0x00000005ff067c19 */ /* 0x020fe40008011600 */
[----:B-1234-:R-:W-:Y:S02]  /*7280*/  LOP3.LUT R13, R0, 0x80000000, RZ, 0x3c, !PT ;  /* 0x80000000000d7812 */ /* 0x01efe400078e3cff */
[----:B------:R-:W-:-:S05]  /*7290*/  LOP3.LUT R6, R6, UR4, RZ, 0x30, !PT ;  /* 0x0000000406067c12 */ /* 0x000fca000f8e30ff */
[----:B------:R-:W-:-:S05]  /*72a0*/  IMAD R6, R6, 0x8, R7 ;  /* 0x0000000806067824 */ /* 0x000fca00078e0207 */
[----:B------:R-:W1:Y:S02]  /*72b0*/  LDS.64 R10, [R6+0x6600] ;  /* 0x00660000060a7984 */ /* 0x000e640000000a00 */
[----:B-1----:R-:W-:-:S05]  /*72c0*/  IADD3 R12, P5, PT, R10, R3, RZ ;  /* 0x000000030a0c7210 */ /* 0x002fca0007fbe0ff */
[----:B------:R-:W-:Y:S01]  /*72d0*/  IMAD.X R11, RZ, RZ, R11, P5 ;  /* 0x000000ffff0b7224 */ /* 0x000fe200028e060b */
[----:B0-----:R-:W-:-:S04]  /*72e0*/  LEA R10, P5, R12, UR8, 0x2 ;  /* 0x000000080c0a7c11 */ /* 0x001fc8000f8a10ff */
[----:B------:R-:W-:-:S05]  /*72f0*/  LEA.HI.X R11, R12, UR9, R11, 0x2, P5 ;  /* 0x000000090c0b7c11 */ /* 0x000fca000a8f140b */
[----:B------:R0:W-:Y:S04]  /*7300*/  STG.E desc[UR6][R10.64+0x1800], R13 ;  /* 0x0018000d0a007986 */ /* 0x0001e8000c101906 */
.L_x_87:
[----:B------:R-:W-:Y:S05]  /*7310*/  BSYNC.RECONVERGENT B0 ;  /* 0x0000000000007941 */ /* 0x000fea0003800200 */
.L_x_86:
        /* <DEDUP_REMOVED lines=9> */
[----:B01234-:R-:W-:Y:S02]  /*73b0*/  LOP3.LUT R13, R0, 0x80000000, RZ, 0x3c, !PT ;  /* 0x80000000000d7812 */ /* 0x01ffe400078e3cff */
[----:B------:R-:W-:-:S05]  /*73c0*/  LOP3.LUT R6, R6, UR4, RZ, 0x30, !PT ;  /* 0x0000000406067c12 */ /* 0x000fca000f8e30ff */
[----:B------:R-:W-:-:S05]  /*73d0*/  IMAD R6, R6, 0x8, R7 ;  /* 0x0000000806067824 */ /* 0x000fca00078e0207 */
[----:B------:R-:W0:Y:S02]  /*73e0*/  LDS.64 R10, [R6+0x6600] ;  /* 0x00660000060a7984 */ /* 0x000e240000000a00 */
[----:B0-----:R-:W-:-:S05]  /*73f0*/  IADD3 R12, P6, PT, R10, R3, RZ ;  /* 0x000000030a0c7210 */ /* 0x001fca0007fde0ff */
[----:B------:R-:W-:Y:S01]  /*7400*/  IMAD.X R11, RZ, RZ, R11, P6 ;  /* 0x000000ffff0b7224 */ /* 0x000fe200030e060b */
[----:B------:R-:W-:-:S04]  /*7410*/  LEA R10, P6, R12, UR8, 0x2 ;  /* 0x000000080c0a7c11 */ /* 0x000fc8000f8c10ff */
[----:B------:R-:W-:-:S05]  /*7420*/  LEA.HI.X R11, R12, UR9, R11, 0x2, P6 ;  /* 0x000000090c0b7c11 */ /* 0x000fca000b0f140b */
[----:B------:R0:W-:Y:S04]  /*7430*/  STG.E desc[UR6][R10.64+0x1e00], R13 ;  /* 0x001e000d0a007986 */ /* 0x0001e8000c101906 */
.L_x_89:
[----:B------:R-:W-:Y:S05]  /*7440*/  BSYNC.RECONVERGENT B0 ;  /* 0x0000000000007941 */ /* 0x000fea0003800200 */
.L_x_88:
        /* <DEDUP_REMOVED lines=18> */
.L_x_91:
[----:B------:R-:W-:Y:S05]  /*7570*/  BSYNC.RECONVERGENT B0 ;  /* 0x0000000000007941 */ /* 0x000fea0003800200 */
.L_x_90:
        /* <DEDUP_REMOVED lines=18> */
.L_x_93:
[----:B------:R-:W-:Y:S05]  /*76a0*/  BSYNC.RECONVERGENT B0 ;  /* 0x0000000000007941 */ /* 0x000fea0003800200 */
.L_x_92:
        /* <DEDUP_REMOVED lines=18> */
.L_x_95:
[----:B------:R-:W-:Y:S05]  /*77d0*/  BSYNC.RECONVERGENT B0 ;  /* 0x0000000000007941 */ /* 0x000fea0003800200 */
.L_x_94:
        /* <DEDUP_REMOVED lines=18> */
.L_x_97:
[----:B------:R-:W-:Y:S05]  /*7900*/  BSYNC.RECONVERGENT B0 ;  /* 0x0000000000007941 */ /* 0x000fea0003800200 */
.L_x_96:
[----:B------:R-:W-:Y:S01]  /*7910*/  NOP ;  /* 0x0000000000007918 */ /* 0x000fe20000000000 */
[----:B------:R-:W-:Y:S01]  /*7920*/  BSSY.RECONVERGENT B0, `(.L_x_98) ;  /* 0x0000011000007945 */ /* 0x000fe20003800200 */
[----:B------:R-:W-:Y:S02]  /*7930*/  ISETP.GE.AND P4, PT, R8, R9, PT ;  /* 0x000000090800720c */ /* 0x000fe40003f86270 */
[----:B------:R-:W-:Y:S01]  /*7940*/  LOP3.LUT R8, R3, 0x1800, RZ, 0xfc, !PT ;  /* 0x0000180003087812 */ /* 0x000fe200078efcff */
        /* <DEDUP_REMOVED lines=14> */
.L_x_99:
[----:B------:R-:W-:Y:S05]  /*7a30*/  BSYNC.RECONVERGENT B0 ;  /* 0x0000000000007941 */ /* 0x000fea0003800200 */
.L_x_98:
[----:B------:R-:W-:Y:S01]  /*7a40*/  NOP ;  /* 0x0000000000007918 */ /* 0x000fe20000000000 */
[----:B------:R-:W-:Y:S01]  /*7a50*/  BSSY.RECONVERGENT B0, `(.L_x_100) ;  /* 0x0000010000007945 */ /* 0x000fe20003800200 */
[----:B------:R-:W-:-:S03]  /*7a60*/  ISETP.GE.AND P5, PT, R8, R9, PT ;  /* 0x000000090800720c */ /* 0x000fc60003fa6270 */
        /* <DEDUP_REMOVED lines=14> */
.L_x_101:
[----:B------:R-:W-:Y:S05]  /*7b50*/  BSYNC.RECONVERGENT B0 ;  /* 0x0000000000007941 */ /* 0x000fea0003800200 */
.L_x_100:
[----:B------:R-:W-:Y:S01]  /*7b60*/  NOP ;  /* 0x0000000000007918 */ /* 0x000fe20000000000 */
[----:B------:R-:W-:Y:S04]  /*7b70*/  BSSY.RECONVERGENT B0, `(.L_x_102) ;  /* 0x000000f000007945 */ /* 0x000fe80003800200 */
[----:B------:R-:W-:Y:S05]  /*7b80*/  @P1 BRA `(.L_x_103) ;  /* 0x0000000000341947 */ /* 0x000fea0003800000 */
        /* <DEDUP_REMOVED lines=13> */
.L_x_103:
[----:B------:R-:W-:Y:S05]  /*7c60*/  BSYNC.RECONVERGENT B0 ;  /* 0x0000000000007941 */ /* 0x000fea0003800200 */
.L_x_102:
        /* <DEDUP_REMOVED lines=16> */
.L_x_105:
[----:B------:R-:W-:Y:S05]  /*7d70*/  BSYNC.RECONVERGENT B0 ;  /* 0x0000000000007941 */ /* 0x000fea0003800200 */
.L_x_104:
        /* <DEDUP_REMOVED lines=16> */
.L_x_107:
[----:B------:R-:W-:Y:S05]  /*7e80*/  BSYNC.RECONVERGENT B0 ;  /* 0x0000000000007941 */ /* 0x000fea0003800200 */
.L_x_106:
        /* <DEDUP_REMOVED lines=16> */
.L_x_109:
[----:B------:R-:W-:Y:S05]  /*7f90*/  BSYNC.RECONVERGENT B0 ;  /* 0x0000000000007941 */ /* 0x000fea0003800200 */
.L_x_108:
[----:B------:R-:W-:Y:S01]  /*7fa0*/  NOP ;  /* 0x0000000000007918 */ /* 0x000fe20000000000 */
[----:B------:R-:W-:Y:S04]  /*7fb0*/  BSSY.RECONVERGENT B0, `(.L_x_110) ;  /* 0x000000f000007945 */ /* 0x000fe80003800200 */
[----:B------:R-:W-:Y:S05]  /*7fc0*/  @P5 BRA `(.L_x_111) ;  /* 0x0000000000345947 */ /* 0x000fea0003800000 */
[----:B------:R-:W5:Y:S01]  /*7fd0*/  LDS R0, [R22+0x6000] ;  /* 0x0060000016007984 */ /* 0x000f620000000800 */
[----:B------:R-:W5:Y:S01]  /*7fe0*/  LDCU UR5, c[0x0][0x3c4] ;  /* 0x00007880ff0577ac */ /* 0x000f620008000800 */
[----:B------:R-:W1:Y:S01]  /*7ff0*/  LDCU.64 UR8, c[0x0][0x3a0] ;  /* 0x00007400ff0877ac */ /* 0x000e620008000a00 */
[----:B-----5:R-:W-:-:S04]  /*8000*/  SHF.R.U32.HI R6, RZ, UR5, R0 ;  /* 0x00000005ff067c19 */ /* 0x020fc80008011600 */
[----:B------:R-:W-:-:S05]  /*8010*/  LOP3.LUT R6, R6, UR4, RZ, 0x30, !PT ;  /* 0x0000000406067c12 */ /* 0x000fca000f8e30ff */
[----:B0-----:R-:W-:-:S05]  /*8020*/  IMAD R8, R6, 0x8, R7 ;  /* 0x0000000806087824 */ /* 0x001fca00078e0207 */
[----:B------:R-:W0:Y:S02]  /*8030*/  LDS.64 R6, [R8+0x6600] ;  /* 0x0066000008067984 */ /* 0x000e240000000a00 */
[----:B0-----:R-:W-:-:S05]  /*8040*/  IADD3 R9, P1, PT, R6, R3, RZ ;  /* 0x0000000306097210 */ /* 0x001fca0007f3e0ff */
[----:B-1234-:R-:W-:Y:S01]  /*8050*/  IMAD.X R10, RZ, RZ, R7, P1 ;  /* 0x000000ffff0a7224 */ /* 0x01efe200008e0607 */
[----:B------:R-:W-:-:S04]  /*8060*/  LEA R6, P1, R9, UR8, 0x2 ;  /* 0x0000000809067c11 */ /* 0x000fc8000f8210ff */
[----:B------:R-:W-:Y:S02]  /*8070*/  LEA.HI.X R7, R9, UR9, R10, 0x2, P1 ;  /* 0x0000000909077c11 */ /* 0x000fe400088f140a */
[----:B------:R-:W-:-:S05]  /*8080*/  LOP3.LUT R9, R0, 0x80000000, RZ, 0x3c, !PT ;  /* 0x8000000000097812 */ /* 0x000fca00078e3cff */
[----:B------:R0:W-:Y:S02]  /*8090*/  STG.E desc[UR6][R6.64+0x6000], R9 ;  /* 0x0060000906007986 */ /* 0x0001e4000c101906 */
.L_x_111:
[----:B------:R-:W-:Y:S05]  /*80a0*/  BSYNC.RECONVERGENT B0 ;  /* 0x0000000000007941 */ /* 0x000fea0003800200 */
.L_x_110:
[----:B------:R-:W-:Y:S01]  /*80b0*/  NOP ;  /* 0x0000000000007918 */ /* 0x000fe20000000000 */
.L_x_77:
[----:B------:R-:W5:Y:S01]  /*80c0*/  LDS R0, [R22] ;  /* 0x0000000016007984 */ /* 0x000f620000000800 */
[----:B------:R-:W5:Y:S03]  /*80d0*/  LDCU UR5, c[0x0][0x3c4] ;  /* 0x00007880ff0577ac */ /* 0x000f660008000800 */
[----:B01----:R-:W0:Y:S04]  /*80e0*/  LDS R6, [R22+0x600] ;  /* 0x0006000016067984 */ /* 0x003e280000000800 */
[----:B------:R-:W1:Y:S04]  /*80f0*/  LDS R7, [R22+0xc00] ;  /* 0x000c000016077984 */ /* 0x000e680000000800 */
[----:B------:R-:W1:Y:S04]  /*8100*/  LDS R8, [R22+0x1200] ;  /* 0x0012000016087984 */ /* 0x000e680000000800 */
[----:B------:R-:W1:Y:S04]  /*8110*/  LDS R9, [R22+0x1800] ;  /* 0x0018000016097984 */ /* 0x000e680000000800 */
[----:B--234-:R-:W2:Y:S04]  /*8120*/  LDS R10, [R22+0x1e00] ;  /* 0x001e0000160a7984 */ /* 0x01cea80000000800 */
[----:B------:R-:W3:Y:S04]  /*8130*/  LDS R11, [R22+0x2400] ;  /* 0x00240000160b7984 */ /* 0x000ee80000000800 */
[----:B------:R-:W4:Y:S04]  /*8140*/  LDS R12, [R22+0x2a00] ;  /* 0x002a0000160c7984 */ /* 0x000f280000000800 */
[----:B------:R-:W4:Y:S04]  /*8150*/  LDS R13, [R22+0x3000] ;  /* 0x00300000160d7984 */ /* 0x000f280000000800 */
[----:B------:R-:W4:Y:S04]  /*8160*/  LDS R14, [R22+0x3600] ;  /* 0x00360000160e7984 */ /* 0x000f280000000800 */
[----:B------:R-:W4:Y:S01]  /*8170*/  LDS R15, [R22+0x3c00] ;  /* 0x003c0000160f7984 */ /* 0x000f220000000800 */
[----:B-----5:R-:W-:-:S03]  /*8180*/  SHF.R.U32.HI R0, RZ, UR5, R0 ;  /* 0x00000005ff007c19 */ /* 0x020fc60008011600 */
[----:B------:R-:W5:Y:S01]  /*8190*/  LDS R16, [R22+0x4200] ;  /* 0x0042000016107984 */ /* 0x000f620000000800 */
[----:B0-----:R-:W-:-:S03]  /*81a0*/  SHF.R.U32.HI R6, RZ, UR5, R6 ;  /* 0x00000005ff067c19 */ /* 0x001fc60008011606 */
[----:B------:R-:W0:Y:S01]  /*81b0*/  LDS R17, [R22+0x4800] ;  /* 0x0048000016117984 */ /* 0x000e220000000800 */
[----:B-1----:R-:W-:-:S03]  /*81c0*/  SHF.R.U32.HI R7, RZ, UR5, R7 ;  /* 0x00000005ff077c19 */ /* 0x002fc60008011607 */
[----:B------:R-:W1:Y:S01]  /*81d0*/  LDS R18, [R22+0x4e00] ;  /* 0x004e000016127984 */ /* 0x000e620000000800 */
[----:B------:R-:W-:-:S03]  /*81e0*/  SHF.R.U32.HI R8, RZ, UR5, R8 ;  /* 0x00000005ff087c19 */ /* 0x000fc60008011608 */
[----:B------:R-:W1:Y:S01]  /*81f0*/  LDS R19, [R22+0x5400] ;  /* 0x0054000016137984 */ /* 0x000e620000000800 */
[----:B------:R-:W-:-:S03]  /*8200*/  SHF.R.U32.HI R9, RZ, UR5, R9 ;  /* 0x00000005ff097c19 */ /* 0x000fc60008011609 */
[----:B------:R-:W1:Y:S01]  /*8210*/  LDS R20, [R22+0x5a00] ;  /* 0x005a000016147984 */ /* 0x000e620000000800 */
[----:B--2---:R-:W-:-:S03]  /*8220*/  SHF.R.U32.HI R10, RZ, UR5, R10 ;  /* 0x00000005ff0a7c19 */ /* 0x004fc6000801160a */
[----:B------:R-:W2:Y:S01]  /*8230*/  LDS R21, [R22+0x6000] ;  /* 0x0060000016157984 */ /* 0x000ea20000000800 */
[----:B---3--:R-:W-:Y:S02]  /*8240*/  SHF.R.U32.HI R11, RZ, UR5, R11 ;  /* 0x00000005ff0b7c19 */ /* 0x008fe4000801160b */
[----:B----4-:R-:W-:Y:S02]  /*8250*/  SHF.R.U32.HI R12, RZ, UR5, R12 ;  /* 0x00000005ff0c7c19 */ /* 0x010fe4000801160c */
[----:B------:R-:W-:Y:S02]  /*8260*/  SHF.R.U32.HI R13, RZ, UR5, R13 ;  /* 0x00000005ff0d7c19 */ /* 0x000fe4000801160d */
[----:B------:R-:W-:Y:S02]  /*8270*/  SHF.R.U32.HI R43, RZ, UR5, R14 ;  /* 0x00000005ff2b7c19 */ /* 0x000fe4000801160e */
[----:B------:R-:W-:Y:S02]  /*8280*/  LOP3.LUT R14, R12, UR4, RZ, 0x30, !PT ;  /* 0x000000040c0e7c12 */ /* 0x000fe4000f8e30ff */
[----:B------:R-:W-:-:S02]  /*8290*/  SHF.R.U32.HI R44, RZ, UR5, R15 ;  /* 0x00000005ff2c7c19 */ /* 0x000fc4000801160f */
[----:B------:R-:W-:Y:S02]  /*82a0*/  LOP3.LUT R15, R11, UR4, RZ, 0x30, !PT ;  /* 0x000000040b0f7c12 */ /* 0x000fe4000f8e30ff */
[----:B-----5:R-:W-:Y:S02]  /*82b0*/  SHF.R.U32.HI R45, RZ, UR5, R16 ;  /* 0x00000005ff2d7c19 */ /* 0x020fe40008011610 */
[----:B------:R-:W-:Y:S02]  /*82c0*/  LOP3.LUT R16, R10, UR4, RZ, 0x30, !PT ;  /* 0x000000040a107c12 */ /* 0x000fe4000f8e30ff */
[----:B0-----:R-:W-:Y:S02]  /*82d0*/  SHF.R.U32.HI R46, RZ, UR5, R17 ;  /* 0x00000005ff2e7c19 */ /* 0x001fe40008011611 */
[----:B------:R-:W-:Y:S02]  /*82e0*/  LOP3.LUT R17, R9, UR4, RZ, 0x30, !PT ;  /* 0x0000000409117c12 */ /* 0x000fe4000f8e30ff */
[----:B-1----:R-:W-:-:S02]  /*82f0*/  SHF.R.U32.HI R47, RZ, UR5, R18 ;  /* 0x00000005ff2f7c19 */ /* 0x002fc40008011612 */
[----:B------:R-:W-:Y:S02]  /*8300*/  LOP3.LUT R18, R8, UR4, RZ, 0x30, !PT ;  /* 0x0000000408127c12 */ /* 0x000fe4000f8e30ff */
[----:B------:R-:W-:Y:S02]  /*8310*/  SHF.R.U32.HI R48, RZ, UR5, R19 ;  /* 0x00000005ff307c19 */ /* 0x000fe40008011613 */
[----:B------:R-:W-:Y:S02]  /*8320*/  LOP3.LUT R19, R7, UR4, RZ, 0x30, !PT ;  /* 0x0000000407137c12 */ /* 0x000fe4000f8e30ff */
[----:B------:R-:W-:Y:S02]  /*8330*/  SHF.R.U32.HI R49, RZ, UR5, R20 ;  /* 0x00000005ff317c19 */ /* 0x000fe40008011614 */
[----:B------:R-:W-:Y:S02]  /*8340*/  LOP3.LUT R20, R6, UR4, RZ, 0x30, !PT ;  /* 0x0000000406147c12 */ /* 0x000fe4000f8e30ff */
[----:B--2---:R-:W-:-:S02]  /*8350*/  SHF.R.U32.HI R50, RZ, UR5, R21 ;  /* 0x00000005ff327c19 */ /* 0x004fc40008011615 */
[----:B------:R-:W-:Y:S02]  /*8360*/  LOP3.LUT R21, R0, UR4, RZ, 0x30, !PT ;  /* 0x0000000400157c12 */ /* 0x000fe4000f8e30ff */
[----:B------:R-:W-:Y:S02]  /*8370*/  LOP3.LUT R13, R13, UR4, RZ, 0x30, !PT ;  /* 0x000000040d0d7c12 */ /* 0x000fe4000f8e30ff */
[----:B------:R-:W-:Y:S02]  /*8380*/  LOP3.LUT R12, R43, UR4, RZ, 0x30, !PT ;  /* 0x000000042b0c7c12 */ /* 0x000fe4000f8e30ff */
[----:B------:R-:W-:Y:S02]  /*8390*/  LOP3.LUT R11, R44, UR4, RZ, 0x30, !PT ;  /* 0x000000042c0b7c12 */ /* 0x000fe4000f8e30ff */
[----:B------:R-:W-:Y:S02]  /*83a0*/  LOP3.LUT R10, R45, UR4, RZ, 0x30, !PT ;  /* 0x000000042d0a7c12 */ /* 0x000fe4000f8e30ff */
[----:B------:R-:W-:-:S02]  /*83b0*/  LOP3.LUT R9, R46, UR4, RZ, 0x30, !PT ;  /* 0x000000042e097c12 */ /* 0x000fc4000f8e30ff */
[----:B------:R-:W-:Y:S02]  /*83c0*/  LOP3.LUT R8, R47, UR4, RZ, 0x30, !PT ;  /* 0x000000042f087c12 */ /* 0x000fe4000f8e30ff */
[----:B------:R-:W-:Y:S02]  /*83d0*/  LOP3.LUT R7, R48, UR4, RZ, 0x30, !PT ;  /* 0x0000000430077c12 */ /* 0x000fe4000f8e30ff */
[----:B------:R-:W-:Y:S02]  /*83e0*/  LOP3.LUT R6, R49, UR4, RZ, 0x30, !PT ;  /* 0x0000000431067c12 */ /* 0x000fe4000f8e30ff */
[----:B------:R-:W-:Y:S01]  /*83f0*/  LOP3.LUT R0, R50, UR4, RZ, 0x30, !PT ;  /* 0x0000000432007c12 */ /* 0x000fe2000f8e30ff */
[----:B------:R-:W-:Y:S06]  /*8400*/  @P0 BRA `(.L_x_112) ;  /* 0x0000000000640947 */ /* 0x000fec0003800000 */
[----:B------:R-:W0:Y:S01]  /*8410*/  LDCU.64 UR4, c[0x0][0x3b8] ;  /* 0x00007700ff0477ac */ /* 0x000e220008000a00 */
[----:B------:R-:W-:Y:S01]  /*8420*/  IMAD R5, R42, 0x1980, RZ ;  /* 0x000019802a057824 */ /* 0x000fe200078e02ff */
[----:B------:R-:W-:-:S04]  /*8430*/  LOP3.LUT R2, R41, 0x1f, R3, 0xf8, !PT ;  /* 0x0000001f29027812 */ /* 0x000fc800078ef803 */
[----:B------:R-:W-:-:S04]  /*8440*/  IADD3 R3, P1, PT, R5, R2, RZ ;  /* 0x0000000205037210 */ /* 0x000fc80007f3e0ff */
[----:B------:R-:W-:Y:S02]  /*8450*/  LEA.HI.X.SX32 R4, R5, RZ, 0x1, P1 ;  /* 0x000000ff05047211 */ /* 0x000fe400008f0eff */
[----:B0-----:R-:W-:-:S04]  /*8460*/  LEA R2, P1, R3, UR4, 0x2 ;  /* 0x0000000403027c11 */ /* 0x001fc8000f8210ff */
        /* <DEDUP_REMOVED lines=19> */
.L_x_112:
[----:B------:R-:W-:Y:S01]  /*85a0*/  IMAD.IADD R60, R23, 0x1, -R54 ;  /* 0x00000001173c7824 */ /* 0x000fe200078e0a36 */
[----:B------:R-:W0:Y:S01]  /*85b0*/  LDCU.64 UR4, c[0x0][0x3b8] ;  /* 0x00007700ff0477ac */ /* 0x000e220008000a00 */
[----:B------:R-:W-:-:S03]  /*85c0*/  VIADD R3, R57, 0x20 ;  /* 0x0000002039037836 */ /* 0x000fc60000000000 */
[-C--:B------:R-:W-:Y:S02]  /*85d0*/  ISETP.GE.AND P2, PT, R57, R60.reuse, PT ;  /* 0x0000003c3900720c */ /* 0x080fe40003f46270 */
[----:B------:R-:W-:Y:S01]  /*85e0*/  ISETP.GE.AND P1, PT, R3, R60, PT ;  /* 0x0000003c0300720c */ /* 0x000fe20003f26270 */
[----:B------:R-:W-:-:S05]  /*85f0*/  VIADD R3, R57, 0x40 ;  /* 0x0000004039037836 */ /* 0x000fca0000000000 */
[----:B------:R-:W-:Y:S01]  /*8600*/  ISETP.GE.AND P5, PT, R3, R60, PT ;  /* 0x0000003c0300720c */ /* 0x000fe20003fa6270 */
[----:B------:R-:W-:-:S05]  /*8610*/  VIADD R3, R57, 0x60 ;  /* 0x0000006039037836 */ /* 0x000fca0000000000 */
[----:B------:R-:W-:Y:S01]  /*8620*/  ISETP.GE.AND P4, PT, R3, R60, PT ;  /* 0x0000003c0300720c */ /* 0x000fe20003f86270 */
[----:B------:R-:W-:Y:S01]  /*8630*/  VIADD R3, R57, 0x80 ;  /* 0x0000008039037836 */ /* 0x000fe20000000000 */
[----:B0-----:R-:W-:Y:S01]  /*8640*/  IADD3 R2, P6, PT, R5, UR4, RZ ;  /* 0x0000000405027c10 */ /* 0x001fe2000ffde0ff */
[----:B------:R-:W-:-:S03]  /*8650*/  VIADD R5, R57, 0xa0 ;  /* 0x000000a039057836 */ /* 0x000fc60000000000 */
[-C--:B------:R-:W-:Y:S02]  /*8660*/  ISETP.GE.AND P3, PT, R3, R60.reuse, PT ;  /* 0x0000003c0300720c */ /* 0x080fe40003f66270 */
[----:B------:R-:W-:Y:S02]  /*8670*/  IADD3.X R3, PT, PT, R4, UR5, RZ, P6, !PT ;  /* 0x0000000504037c10 */ /* 0x000fe4000b7fe4ff */
[-C--:B------:R-:W-:Y:S01]  /*8680*/  ISETP.GE.AND P6, PT, R5, R60.reuse, PT ;  /* 0x0000003c0500720c */ /* 0x080fe20003fc6270 */
[----:B------:R-:W-:Y:S02]  /*8690*/  VIADD R5, R57, 0xc0 ;  /* 0x000000c039057836 */ /* 0x000fe40000000000 */
[----:B------:R-:W5:Y:S03]  /*86a0*/  @!P2 LDG.E R41, desc[UR6][R2.64] ;  /* 0x000000060229a981 */ /* 0x000f66000c1e1900 */
[-C--:B------:R-:W-:Y:S01]  /*86b0*/  ISETP.GE.AND P2, PT, R5, R60.reuse, PT ;  /* 0x0000003c0500720c */ /* 0x080fe20003f46270 */
[----:B------:R-:W-:Y:S01]  /*86c0*/  VIADD R5, R57, 0xe0 ;  /* 0x000000e039057836 */ /* 0x000fe20000000000 */
[----:B------:R-:W5:Y:S04]  /*86d0*/  @!P1 LDG.E R44, desc[UR6][R2.64+0x80] ;  /* 0x00008006022c9981 */ /* 0x000f68000c1e1900 */
[----:B------:R-:W-:Y:S01]  /*86e0*/  ISETP.GE.AND P1, PT, R5, R60, PT ;  /* 0x0000003c0500720c */ /* 0x000fe20003f26270 */
[----:B------:R-:W-:Y:S01]  /*86f0*/  VIADD R59, R57, 0x100 ;  /* 0x00000100393b7836 */ /* 0x000fe20000000000 */
[----:B------:R-:W5:Y:S04]  /*8700*/  @!P5 LDG.E R43, desc[UR6][R2.64+0x100] ;  /* 0x00010006022bd981 */ /* 0x000f68000c1e1900 */
[----:B------:R-:W5:Y:S04]  /*8710*/  @!P4 LDG.E R46, desc[UR6][R2.64+0x180] ;  /* 0x00018006022ec981 */ /* 0x000f68000c1e1900 */
[----:B------:R-:W5:Y:S03]  /*8720*/  @!P2 LDG.E R47, desc[UR6][R2.64+0x300] ;  /* 0x00030006022fa981 */ /* 0x000f66000c1e1900 */
[C---:B------:R-:W-:Y:S01]  /*8730*/  @!P1 IADD3 R5, P2, PT, R54.reuse, R57, RZ ;  /* 0x0000003936059210 */ /* 0x040fe20007f5e0ff */
[----:B------:R-:W5:Y:S03]  /*8740*/  @!P3 LDG.E R45, desc[UR6][R2.64+0x200] ;  /* 0x00020006022db981 */ /* 0x000f66000c1e1900 */
[----:B------:R-:W-:Y:S01]  /*8750*/  @!P1 LEA.HI.X.SX32 R62, R54, RZ, 0x1, P2 ;  /* 0x000000ff363e9211 */ /* 0x000fe200010f0eff */
[----:B------:R0:W5:Y:S01]  /*8760*/  @!P6 LDG.E R48, desc[UR6][R2.64+0x280] ;  /* 0x000280060230e981 */ /* 0x000162000c1e1900 */
[----:B------:R-:W-:-:S04]  /*8770*/  @!P1 LEA R4, P2, R5, UR4, 0x2 ;  /* 0x0000000405049c11 */ /* 0x000fc8000f8410ff */
[----:B------:R-:W-:-:S05]  /*8780*/  @!P1 LEA.HI.X R5, R5, UR5, R62, 0x2, P2 ;  /* 0x0000000505059c11 */ /* 0x000fca00090f143e */
[----:B------:R1:W5:Y:S01]  /*8790*/  @!P1 LDG.E R50, desc[UR6][R4.64+0x380] ;  /* 0x0003800604329981 */ /* 0x000362000c1e1900 */
[----:B------:R-:W-:-:S13]  /*87a0*/  ISETP.GE.AND P1, PT, R59, R60, PT ;  /* 0x0000003c3b00720c */ /* 0x000fda0003f26270 */
[----:B------:R-:W-:-:S04]  /*87b0*/  @!P1 IADD3 R59, P2, PT, R54, R57, RZ ;  /* 0x00000039363b9210 */ /* 0x000fc80007f5e0ff */
[----:B------:R-:W-:Y:S02]  /*87c0*/  @!P1 LEA.HI.X.SX32 R62, R54, RZ, 0x1, P2 ;  /* 0x000000ff363e9211 */ /* 0x000fe400010f0eff */
[----:B0-----:R-:W-:-:S04]  /*87d0*/  @!P1 LEA R2, P2, R59, UR4, 0x2 ;  /* 0x000000043b029c11 */ /* 0x001fc8000f8410ff */
[----:B------:R-:W-:Y:S01]  /*87e0*/  @!P1 LEA.HI.X R3, R59, UR5, R62, 0x2, P2 ;  /* 0x000000053b039c11 */ /* 0x000fe200090f143e */
[----:B------:R-:W-:-:S04]  /*87f0*/  VIADD R59, R57, 0x120 ;  /* 0x00000120393b7836 */ /* 0x000fc80000000000 */
[----:B------:R0:W5:Y:S01]  /*8800*/  @!P1 LDG.E R49, desc[UR6][R2.64+0x400] ;  /* 0x0004000602319981 */ /* 0x000162000c1e1900 */
[----:B------:R-:W-:-:S13]  /*8810*/  ISETP.GE.AND P1, PT, R59, R60, PT ;  /* 0x0000003c3b00720c */ /* 0x000fda0003f26270 */
[----:B------:R-:W-:-:S04]  /*8820*/  @!P1 IADD3 R59, P2, PT, R54, R57, RZ ;  /* 0x00000039363b9210 */ /* 0x000fc80007f5e0ff */
[----:B------:R-:W-:Y:S02]  /*8830*/  @!P1 LEA.HI.X.SX32 R62, R54, RZ, 0x1, P2 ;  /* 0x000000ff363e9211 */ /* 0x000fe400010f0eff */
[----:B-1----:R-:W-:-:S04]  /*8840*/  @!P1 LEA R4, P2, R59, UR4, 0x2 ;  /* 0x000000043b049c11 */ /* 0x002fc8000f8410ff */
[----:B------:R-:W-:Y:S01]  /*8850*/  @!P1 LEA.HI.X R5, R59, UR5, R62, 0x2, P2 ;  /* 0x000000053b059c11 */ /* 0x000fe200090f143e */
[----:B------:R-:W-:-:S04]  /*8860*/  VIADD R59, R57, 0x140 ;  /* 0x00000140393b7836 */ /* 0x000fc80000000000 */
        /* <DEDUP_REMOVED lines=9> */
[----:B------:R-:W-:-:S05]  /*8900*/  @!P1 IMAD R62, R42, 0x1980, RZ ;  /* 0x000019802a3e9824 */ /* 0x000fca00078e02ff */
[----:B-1----:R-:W-:-:S04]  /*8910*/  @!P1 IADD3 R5, P2, PT, R62, R57, RZ ;  /* 0x000000393e059210 */ /* 0x002fc80007f5e0ff */
[----:B------:R-:W-:Y:S02]  /*8920*/  @!P1 LEA.HI.X.SX32 R62, R62, RZ, 0x1, P2 ;  /* 0x000000ff3e3e9211 */ /* 0x000fe400010f0eff */
[----:B------:R-:W-:Y:S01]  /*8930*/  @!P1 LEA R4, P2, R5, UR4, 0x2 ;  /* 0x0000000405049c11 */ /* 0x000fe2000f8410ff */
[----:B------:R-:W-:-:S03]  /*8940*/  VIADD R59, R57, 0x180 ;  /* 0x00000180393b7836 */ /* 0x000fc60000000000 */
[----:B------:R-:W-:-:S05]  /*8950*/  @!P1 LEA.HI.X R5, R5, UR5, R62, 0x2, P2 ;  /* 0x0000000505059c11 */ /* 0x000fca00090f143e */
[----:B------:R1:W5:Y:S01]  /*8960*/  @!P1 LDG.E R56, desc[UR6][R4.64+0x580] ;  /* 0x0005800604389981 */ /* 0x000362000c1e1900 */
[----:B------:R-:W-:-:S13]  /*8970*/  ISETP.GE.AND P1, PT, R59, R60, PT ;  /* 0x0000003c3b00720c */ /* 0x000fda0003f26270 */
[----:B0-----:R-:W-:-:S05]  /*8980*/  @!P1 IMAD R2, R42, 0x1980, RZ ;  /* 0x000019802a029824 */ /* 0x001fca00078e02ff */
[----:B------:R-:W-:-:S04]  /*8990*/  @!P1 IADD3 R3, P2, PT, R2, R57, RZ ;  /* 0x0000003902039210 */ /* 0x000fc80007f5e0ff */
[----:B------:R-:W-:Y:S02]  /*89a0*/  @!P1 LEA.HI.X.SX32 R62, R2, RZ, 0x1, P2 ;  /* 0x000000ff023e9211 */ /* 0x000fe400010f0eff */
[----:B------:R-:W-:Y:S01]  /*89b0*/  @!P1 LEA R2, P2, R3, UR4, 0x2 ;  /* 0x0000000403029c11 */ /* 0x000fe2000f8410ff */
[----:B------:R-:W-:-:S03]  /*89c0*/  VIADD R59, R57, 0x1a0 ;  /* 0x000001a0393b7836 */ /* 0x000fc60000000000 */
[----:B------:R-:W-:-:S05]  /*89d0*/  @!P1 LEA.HI.X R3, R3, UR5, R62, 0x2, P2 ;  /* 0x0000000503039c11 */ /* 0x000fca00090f143e */
[----:B------:R0:W5:Y:S01]  /*89e0*/  @!P1 LDG.E R53, desc[UR6][R2.64+0x600] ;  /* 0x0006000602359981 */ /* 0x000162000c1e1900 */
[----:B------:R-:W-:-:S13]  /*89f0*/  ISETP.GE.AND P1, PT, R59, R60, PT ;  /* 0x0000003c3b00720c */ /* 0x000fda0003f26270 */
[----:B-1----:R-:W-:-:S05]  /*8a00*/  @!P1 IMAD R4, R42, 0x1980, RZ ;  /* 0x000019802a049824 */ /* 0x002fca00078e02ff */
[----:B------:R-:W-:-:S04]  /*8a10*/  @!P1 IADD3 R5, P2, PT, R4, R57, RZ ;  /* 0x0000003904059210 */ /* 0x000fc80007f5e0ff */
[----:B------:R-:W-:Y:S02]  /*8a20*/  @!P1 LEA.HI.X.SX32 R62, R4, RZ, 0x1, P2 ;  /* 0x000000ff043e9211 */ /* 0x000fe400010f0eff */
[----:B------:R-:W-:Y:S01]  /*8a30*/  @!P1 LEA R4, P2, R5, UR4, 0x2 ;  /* 0x0000000405049c11 */ /* 0x000fe2000f8410ff */
[----:B------:R-:W-:-:S03]  /*8a40*/  VIADD R59, R57, 0x1c0 ;  /* 0x000001c0393b7836 */ /* 0x000fc60000000000 */
[----:B------:R-:W-:-:S05]  /*8a50*/  @!P1 LEA.HI.X R5, R5, UR5, R62, 0x2, P2 ;  /* 0x0000000505059c11 */ /* 0x000fca00090f143e */
[----:B------:R1:W5:Y:S01]  /*8a60*/  @!P1 LDG.E R54, desc[UR6][R4.64+0x680] ;  /* 0x0006800604369981 */ /* 0x000362000c1e1900 */
[----:B------:R-:W-:Y:S01]  /*8a70*/  ISETP.GE.AND P1, PT, R59, R60, PT ;  /* 0x0000003c3b00720c */ /* 0x000fe20003f26270 */
[----:B------:R-:W-:-:S05]  /*8a80*/  VIADD R59, R57, 0x200 ;  /* 0x00000200393b7836 */ /* 0x000fca0000000000 */
[----:B------:R-:W-:-:S07]  /*8a90*/  ISETP.GE.AND P3, PT, R59, R60, PT ;  /* 0x0000003c3b00720c */ /* 0x000fce0003f66270 */
[----:B0-----:R-:W-:-:S05]  /*8aa0*/  @!P1 IMAD R2, R42, 0x1980, RZ ;  /* 0x000019802a029824 */ /* 0x001fca00078e02ff */
[C---:B------:R-:W-:Y:S01]  /*8ab0*/  @!P1 IADD3 R3, P2, PT, R2.reuse, R57, RZ ;  /* 0x0000003902039210 */ /* 0x040fe20007f5e0ff */
[----:B------:R-:W0:Y:S03]  /*8ac0*/  @!P3 S2R R59, SR_TID.X ;  /* 0x00000000003bb919 */ /* 0x000e260000002100 */
[----:B------:R-:W-:Y:S02]  /*8ad0*/  @!P1 LEA.HI.X.SX32 R62, R2, RZ, 0x1, P2 ;  /* 0x000000ff023e9211 */ /* 0x000fe400010f0eff */
[----:B------:R-:W-:Y:S01]  /*8ae0*/  @!P1 LEA R2, P2, R3, UR4, 0x2 ;  /* 0x0000000403029c11 */ /* 0x000fe2000f8410ff */
[----:B-1----:R-:W-:-:S03]  /*8af0*/  VIADD R5, R57, 0x1e0 ;  /* 0x000001e039057836 */ /* 0x002fc60000000000 */
[----:B------:R-:W-:-:S05]  /*8b00*/  @!P1 LEA.HI.X R3, R3, UR5, R62, 0x2, P2 ;  /* 0x0000000503039c11 */ /* 0x000fca00090f143e */
[----:B------:R0:W5:Y:S01]  /*8b10*/  @!P1 LDG.E R51, desc[UR6][R2.64+0x700] ;  /* 0x0007000602339981 */ /* 0x000162000c1e1900 */
[----:B------:R-:W-:-:S13]  /*8b20*/  ISETP.GE.AND P1, PT, R5, R60, PT ;  /* 0x0000003c0500720c */ /* 0x000fda0003f26270 */
[----:B------:R-:W-:-:S05]  /*8b30*/  @!P1 IMAD R4, R42, 0x1980, RZ ;  /* 0x000019802a049824 */ /* 0x000fca00078e02ff */
[C---:B------:R-:W-:Y:S02]  /*8b40*/  @!P1 IADD3 R5, P2, PT, R4.reuse, R57, RZ ;  /* 0x0000003904059210 */ /* 0x040fe40007f5e0ff */
[----:B0-----:R-:W-:Y:S02]  /*8b50*/  @!P3 LOP3.LUT R2, R59, 0x3e0, RZ, 0xc0, !PT ;  /* 0x000003e03b02b812 */ /* 0x001fe400078ec0ff */
[----:B------:R-:W-:Y:S02]  /*8b60*/  @!P1 LEA.HI.X.SX32 R60, R4, RZ, 0x1, P2 ;  /* 0x000000ff043c9211 */ /* 0x000fe400010f0eff */
[----:B------:R-:W-:Y:S02]  /*8b70*/  @!P1 LEA R4, P2, R5, UR4, 0x2 ;  /* 0x0000000405049c11 */ /* 0x000fe4000f8410ff */
[----:B------:R-:W-:Y:S01]  /*8b80*/  @!P3 LOP3.LUT R59, R59, 0x1f, RZ, 0xc0, !PT ;  /* 0x0000001f3b3bb812 */ /* 0x000fe200078ec0ff */
[----:B------:R-:W-:Y:S01]  /*8b90*/  @!P3 IMAD R3, R42, 0x1980, RZ ;  /* 0x000019802a03b824 */ /* 0x000fe200078e02ff */
[----:B------:R-:W-:-:S03]  /*8ba0*/  @!P1 LEA.HI.X R5, R5, UR5, R60, 0x2, P2 ;  /* 0x0000000505059c11 */ /* 0x000fc600090f143c */
[----:B------:R-:W-:Y:S02]  /*8bb0*/  @!P3 IMAD R2, R2, 0x11, R59 ;  /* 0x000000110202b824 */ /* 0x000fe400078e023b */
[----:B------:R1:W5:Y:S03]  /*8bc0*/  @!P1 LDG.E R58, desc[UR6][R4.64+0x780] ;  /* 0x00078006043a9981 */ /* 0x000366000c1e1900 */
[----:B------:R-:W-:-:S04]  /*8bd0*/  @!P3 IADD3 R59, P1, PT, R3, R2, RZ ;  /* 0x00000002033bb210 */ /* 0x000fc80007f3e0ff */
[----:B------:R-:W-:Y:S02]  /*8be0*/  @!P3 LEA.HI.X.SX32 R60, R3, RZ, 0x1, P1 ;  /* 0x000000ff033cb211 */ /* 0x000fe400008f0eff */
[----:B------:R-:W-:-:S04]  /*8bf0*/  @!P3 LEA R2, P1, R59, UR4, 0x2 ;  /* 0x000000043b02bc11 */ /* 0x000fc8000f8210ff */
[----:B------:R-:W-:-:S05]  /*8c00*/  @!P3 LEA.HI.X R3, R59, UR5, R60, 0x2, P1 ;  /* 0x000000053b03bc11 */ /* 0x000fca00088f143c */
[----:B------:R1:W5:Y:S04]  /*8c10*/  @!P3 LDG.E R57, desc[UR6][R2.64+0x800] ;  /* 0x000800060239b981 */ /* 0x000368000c1e1900 */
.L_x_113:
[----:B------:R-:W-:Y:S08]  /*8c20*/  BAR.SYNC.DEFER_BLOCKING 0x0 ;  /* 0x0000000000007b1d */ /* 0x000ff00000010000 */
[----:B------:R-:W2:Y:S01]  /*8c30*/  S2UR UR5, SR_CgaCtaId ;  /* 0x00000000000579c3 */ /* 0x000ea20000008800 */
[----:B------:R-:W-:Y:S01]  /*8c40*/  UMOV UR4, 0x400 ;  /* 0x0000040000047882 */ /* 0x000fe20000000000 */
[----:B01----:R-:W0:Y:S01]  /*8c50*/  S2R R2, SR_TID.X ;  /* 0x0000000000027919 */ /* 0x003e220000002100 */
[----:B-----5:R1:W-:Y:S04]  /*8c60*/  STS [R40+-0x4], R41 ;  /* 0xfffffc2928007388 */ /* 0x0203e80000000800 */
[----:B------:R1:W-:Y:S01]  /*8c70*/  STS [R39+-0x4], R44 ;  /* 0xfffffc2c27007388 */ /* 0x0003e20000000800 */
[----:B--2---:R-:W-:-:S03]  /*8c80*/  ULEA UR4, UR5, UR4, 0x18 ;  /* 0x0000000405047291 */ /* 0x004fc6000f8ec0ff */
[----:B------:R1:W-:Y:S04]  /*8c90*/  STS [R38+-0x4], R43 ;  /* 0xfffffc2b26007388 */ /* 0x0003e80000000800 */
        /* <DEDUP_REMOVED lines=13> */
[----:B------:R1:W-:Y:S01]  /*8d70*/  STS [R24+-0x4], R57 ;  /* 0xfffffc3918007388 */ /* 0x0003e20000000800 */
[----:B------:R-:W-:Y:S06]  /*8d80*/  BAR.SYNC.DEFER_BLOCKING 0x0 ;  /* 0x0000000000007b1d */ /* 0x000fec0000010000 */
[----:B0-----:R-:W-:Y:S05]  /*8d90*/  @P0 BRA `(.L_x_114) ;  /* 0x00000008006c0947 */ /* 0x001fea0003800000 */
[----:B------:R-:W-:Y:S01]  /*8da0*/  LEA R21, R21, UR4, 0x3 ;  /* 0x0000000415157c11 */ /* 0x000fe2000f8e18ff */
[----:B------:R-:W-:Y:S01]  /*8db0*/  LDS R3, [R22] ;  /* 0x0000000016037984 */ /* 0x000fe20000000800 */
[----:B------:R-:W0:Y:S01]  /*8dc0*/  LDCU.64 UR8, c[0x0][0x3b0] ;  /* 0x00007600ff0877ac */ /* 0x000e220008000a00 */
[----:B-1----:R-:W-:Y:S02]  /*8dd0*/  LEA R26, R20, UR4, 0x3 ;  /* 0x00000004141a7c11 */ /* 0x002fe4000f8e18ff */
[----:B------:R-:W1:Y:S01]  /*8de0*/  LDS.64 R4, [R21+0x6600] ;  /* 0x0066000015047984 */ /* 0x000e620000000a00 */
[----:B------:R-:W-:Y:S02]  /*8df0*/  LEA R19, R19, UR4, 0x3 ;  /* 0x0000000413137c11 */ /* 0x000fe4000f8e18ff */
[----:B------:R-:W-:Y:S02]  /*8e00*/  LEA R17, R17, UR4, 0x3 ;  /* 0x0000000411117c11 */ /* 0x000fe4000f8e18ff */
[----:B------:R-:W-:-:S02]  /*8e10*/  LEA R15, R15, UR4, 0x3 ;  /* 0x000000040f0f7c11 */ /* 0x000fc4000f8e18ff */
[----:B------:R-:W-:Y:S02]  /*8e20*/  LEA R13, R13, UR4, 0x3 ;  /* 0x000000040d0d7c11 */ /* 0x000fe4000f8e18ff */
[----:B------:R-:W-:Y:S02]  /*8e30*/  LEA R11, R11, UR4, 0x3 ;  /* 0x000000040b0b7c11 */ /* 0x000fe4000f8e18ff */
[----:B------:R-:W-:Y:S02]  /*8e40*/  LEA R9, R9, UR4, 0x3 ;  /* 0x0000000409097c11 */ /* 0x000fe4000f8e18ff */
[----:B------:R-:W-:Y:S02]  /*8e50*/  LEA R7, R7, UR4, 0x3 ;  /* 0x0000000407077c11 */ /* 0x000fe4000f8e18ff */
[----:B-1----:R-:W-:-:S05]  /*8e60*/  IADD3 R4, P0, PT, R4, R2, RZ ;  /* 0x0000000204047210 */ /* 0x002fca0007f1e0ff */
[----:B------:R-:W-:Y:S01]  /*8e70*/  IMAD.X R5, RZ, RZ, R5, P0 ;  /* 0x000000ffff057224 */ /* 0x000fe200000e0605 */
[----:B0-----:R-:W-:-:S04]  /*8e80*/  LEA R24, P0, R4, UR8, 0x2 ;  /* 0x0000000804187c11 */ /* 0x001fc8000f8010ff */
[----:B------:R-:W-:-:S05]  /*8e90*/  LEA.HI.X R25, R4, UR9, R5, 0x2, P0 ;  /* 0x0000000904197c11 */ /* 0x000fca00080f1405 */
[----:B------:R-:W-:Y:S01]  /*8ea0*/  STG.E desc[UR6][R24.64], R3 ;  /* 0x0000000318007986 */ /* 0x000fe2000c101906 */
[----:B------:R-:W-:-:S03]  /*8eb0*/  NOP ;  /* 0x0000000000007918 */ /* 0x000fc60000000000 */
[----:B------:R0:W1:Y:S04]  /*8ec0*/  LDS.64 R4, [R26+0x6600] ;  /* 0x006600001a047984 */ /* 0x0000680000000a00 */
[----:B------:R-:W2:Y:S01]  /*8ed0*/  LDS R23, [R22+0x600] ;  /* 0x0006000016177984 */ /* 0x000ea20000000800 */
[----:B0-----:R-:W-:Y:S02]  /*8ee0*/  LEA R26, R18, UR4, 0x3 ;  /* 0x00000004121a7c11 */ /* 0x001fe4000f8e18ff */
[----:B-1----:R-:W-:-:S05]  /*8ef0*/  IADD3 R4, P0, PT, R4, R2, RZ ;  /* 0x0000000204047210 */ /* 0x002fca0007f1e0ff */
[----:B------:R-:W-:Y:S01]  /*8f00*/  IMAD.X R5, RZ, RZ, R5, P0 ;  /* 0x000000ffff057224 */ /* 0x000fe200000e0605 */
[----:B------:R-:W-:-:S04]  /*8f10*/  LEA R20, P0, R4, UR8, 0x2 ;  /* 0x0000000804147c11 */ /* 0x000fc8000f8010ff */
[----:B------:R-:W-:-:S05]  /*8f20*/  LEA.HI.X R21, R4, UR9, R5, 0x2, P0 ;  /* 0x0000000904157c11 */ /* 0x000fca00080f1405 */
[----:B--2---:R-:W-:Y:S01]  /*8f30*/  STG.E desc[UR6][R20.64+0x600], R23 ;  /* 0x0006001714007986 */ /* 0x004fe2000c101906 */
[----:B------:R-:W-:-:S03]  /*8f40*/  NOP ;  /* 0x0000000000007918 */ /* 0x000fc60000000000 */
[----:B------:R-:W0:Y:S04]  /*8f50*/  LDS.64 R4, [R19+0x6600] ;  /* 0x0066000013047984 */ /* 0x000e280000000a00 */
[----:B------:R-:W1:Y:S01]  /*8f60*/  LDS R3, [R22+0xc00] ;  /* 0x000c000016037984 */ /* 0x000e620000000800 */
[----:B0-----:R-:W-:-:S05]  /*8f70*/  IADD3 R4, P0, PT, R4, R2, RZ ;  /* 0x0000000204047210 */ /* 0x001fca0007f1e0ff */
[----:B------:R-:W-:Y:S01]  /*8f80*/  IMAD.X R5, RZ, RZ, R5, P0 ;  /* 0x000000ffff057224 */ /* 0x000fe200000e0605 */
[----:B------:R-:W-:-:S04]  /*8f90*/  LEA R24, P0, R4, UR8, 0x2 ;  /* 0x0000000804187c11 */ /* 0x000fc8000f8010ff */
[----:B------:R-:W-:-:S05]  /*8fa0*/  LEA.HI.X R25, R4, UR9, R5, 0x2, P0 ;  /* 0x0000000904197c11 */ /* 0x000fca00080f1405 */
[----:B-1----:R0:W-:Y:S01]  /*8fb0*/  STG.E desc[UR6][R24.64+0xc00], R3 ;  /* 0x000c000318007986 */ /* 0x0021e2000c101906 */
[----:B------:R-:W-:-:S03]  /*8fc0*/  NOP ;  /* 0x0000000000007918 */ /* 0x000fc60000000000 */
[----:B------:R-:W1:Y:S04]  /*8fd0*/  LDS.64 R4, [R26+0x6600] ;  /* 0x006600001a047984 */ /* 0x000e680000000a00 */
        /* <DEDUP_REMOVED lines=99> */
[----:B-1----:R-:W-:Y:S01]  /*9610*/  STG.E desc[UR6][R10.64+0x5400], R3 ;  /* 0x005400030a007986 */ /* 0x002fe2000c101906 */
[----:B------:R-:W-:-:S03]  /*9620*/  NOP ;  /* 0x0000000000007918 */ /* 0x000fc60000000000 */
[----:B------:R-:W0:Y:S04]  /*9630*/  LDS.64 R4, [R12+0x6600] ;  /* 0x006600000c047984 */ /* 0x000e280000000a00 */
[----:B------:R-:W1:Y:S01]  /*9640*/  LDS R9, [R22+0x5a00] ;  /* 0x005a000016097984 */ /* 0x000e620000000800 */
[----:B0-----:R-:W-:-:S05]  /*9650*/  IADD3 R4, P0, PT, R4, R2, RZ ;  /* 0x0000000204047210 */ /* 0x001fca0007f1e0ff */
[----:B------:R-:W-:Y:S01]  /*9660*/  IMAD.X R5, RZ, RZ, R5, P0 ;  /* 0x000000ffff057224 */ /* 0x000fe200000e0605 */
[----:B------:R-:W-:-:S04]  /*9670*/  LEA R6, P0, R4, UR8, 0x2 ;  /* 0x0000000804067c11 */ /* 0x000fc8000f8010ff */
[----:B------:R-:W-:Y:S02]  /*9680*/  LEA.HI.X R7, R4, UR9, R5, 0x2, P0 ;  /* 0x0000000904077c11 */ /* 0x000fe400080f1405 */
[----:B------:R-:W-:-:S03]  /*9690*/  LEA R4, R0, UR4, 0x3 ;  /* 0x0000000400047c11 */ /* 0x000fc6000f8e18ff */
[----:B-1----:R-:W-:Y:S01]  /*96a0*/  STG.E desc[UR6][R6.64+0x5a00], R9 ;  /* 0x005a000906007986 */ /* 0x002fe2000c101906 */
        /* <DEDUP_REMOVED lines=8> */
[----:B------:R-:W-:Y:S01]  /*9730*/  NOP ;  /* 0x0000000000007918 */ /* 0x000fe20000000000 */
[----:B------:R-:W-:Y:S05]  /*9740*/  EXIT ;  /* 0x000000000000794d */ /* 0x000fea0003800000 */
.L_x_114:
[----:B------:R-:W-:Y:S01]  /*9750*/  LEA R21, R21, UR4, 0x3 ;  /* 0x0000000415157c11 */ /* 0x000fe2000f8e18ff */
[----:B------:R-:W-:Y:S01]  /*9760*/  IMAD R23, R42, -0x1980, R23 ;  /* 0xffffe6802a177824 */ /* 0x000fe200078e0217 */
[----:B-1----:R-:W-:Y:S01]  /*9770*/  LEA R26, R20, UR4, 0x3 ;  /* 0x00000004141a7c11 */ /* 0x002fe2000f8e18ff */
[C---:B------:R-:W-:Y:S01]  /*9780*/  VIADD R20, R2.reuse, 0x180 ;  /* 0x0000018002147836 */ /* 0x040fe20000000000 */
[----:B------:R-:W-:Y:S01]  /*9790*/  LEA R19, R19, UR4, 0x3 ;  /* 0x0000000413137c11 */ /* 0x000fe2000f8e18ff */
[----:B------:R-:W0:Y:S01]  /*97a0*/  LDS.64 R4, [R21+0x6600] ;  /* 0x0066000015047984 */ /* 0x000e220000000a00 */
[----:B------:R-:W-:Y:S02]  /*97b0*/  ISETP.GE.AND P1, PT, R2, R23, PT ;  /* 0x000000170200720c */ /* 0x000fe40003f26270 */
[----:B------:R-:W-:Y:S02]  /*97c0*/  LEA R17, R17, UR4, 0x3 ;  /* 0x0000000411117c11 */ /* 0x000fe4000f8e18ff */
[----:B------:R-:W-:-:S02]  /*97d0*/  LEA R15, R15, UR4, 0x3 ;  /* 0x000000040f0f7c11 */ /* 0x000fc4000f8e18ff */
[----:B------:R-:W-:Y:S02]  /*97e0*/  LEA R13, R13, UR4, 0x3 ;  /* 0x000000040d0d7c11 */ /* 0x000fe4000f8e18ff */
[----:B------:R-:W-:Y:S02]  /*97f0*/  LEA R11, R11, UR4, 0x3 ;  /* 0x000000040b0b7c11 */ /* 0x000fe4000f8e18ff */
[----:B------:R-:W-:Y:S02]  /*9800*/  LEA R9, R9, UR4, 0x3 ;  /* 0x0000000409097c11 */ /* 0x000fe4000f8e18ff */
[----:B------:R-:W-:Y:S01]  /*9810*/  LEA R7, R7, UR4, 0x3 ;  /* 0x0000000407077c11 */ /* 0x000fe2000f8e18ff */
[----:B------:R-:W1:Y:S01]  /*9820*/  @!P1 LDS R3, [R22] ;  /* 0x0000000016039984 */ /* 0x000e620000000800 */
[----:B------:R-:W2:Y:S01]  /*9830*/  @!P1 LDC.64 R24, c[0x0][0x3b0] ;  /* 0x0000ec00ff189b82 */ /* 0x000ea20000000a00 */
[----:B0-----:R-:W-:-:S05]  /*9840*/  @!P1 IADD3 R4, P0, PT, R4, R2, RZ ;  /* 0x0000000204049210 */ /* 0x001fca0007f1e0ff */
[----:B------:R-:W-:Y:S01]  /*9850*/  @!P1 IMAD.X R5, RZ, RZ, R5, P0 ;  /* 0x000000ffff059224 */ /* 0x000fe200000e0605 */
[----:B--2---:R-:W-:-:S04]  /*9860*/  @!P1 LEA R24, P0, R4, R24, 0x2 ;  /* 0x0000001804189211 */ /* 0x004fc800078010ff */
[----:B------:R-:W-:-:S05]  /*9870*/  @!P1 LEA.HI.X R25, R4, R25, R5, 0x2, P0 ;  /* 0x0000001904199211 */ /* 0x000fca00000f1405 */
[----:B-1----:R0:W-:Y:S01]  /*9880*/  @!P1 STG.E desc[UR6][R24.64], R3 ;  /* 0x0000000318009986 */ /* 0x0021e2000c101906 */
[----:B------:R-:W-:-:S03]  /*9890*/  NOP ;  /* 0x0000000000007918 */ /* 0x000fc60000000000 */
[----:B------:R1:W2:Y:S01]  /*98a0*/  LDS.64 R4, [R26+0x6600] ;  /* 0x006600001a047984 */ /* 0x0002a20000000a00 */
[----:B------:R-:W-:Y:S01]  /*98b0*/  ISETP.GE.AND P1, PT, R20, R23, PT ;  /* 0x000000171400720c */ /* 0x000fe20003f26270 */
[----:B0-----:R-:W-:Y:S01]  /*98c0*/  VIADD R24, R2, 0x300 ;  /* 0x0000030002187836 */ /* 0x001fe20000000000 */
[----:B-1----:R-:W-:Y:S01]  /*98d0*/  LEA R26, R18, UR4, 0x3 ;  /* 0x00000004121a7c11 */ /* 0x002fe2000f8e18ff */
[----:B------:R-:W-:-:S10]  /*98e0*/  VIADD R18, R2, 0x480 ;  /* 0x0000048002127836 */ /* 0x000fd40000000000 */
[----:B------:R-:W0:Y:S01]  /*98f0*/  @!P1 LDS R27, [R22+0x600] ;  /* 0x00060000161b9984 */ /* 0x000e220000000800 */
[----:B------:R-:W1:Y:S01]  /*9900*/  @!P1 LDC.64 R20, c[0x0][0x3b0] ;  /* 0x0000ec00ff149b82 */ /* 0x000e620000000a00 */
[----:B--2---:R-:W-:-:S05]  /*9910*/  @!P1 IADD3 R4, P0, PT, R4, R2, RZ ;  /* 0x0000000204049210 */ /* 0x004fca0007f1e0ff */
[----:B------:R-:W-:Y:S01]  /*9920*/  @!P1 IMAD.X R5, RZ, RZ, R5, P0 ;  /* 0x000000ffff059224 */ /* 0x000fe200000e0605 */
[----:B-1----:R-:W-:-:S04]  /*9930*/  @!P1 LEA R20, P0, R4, R20, 0x2 ;  /* 0x0000001404149211 */ /* 0x002fc800078010ff */
[----:B------:R-:W-:-:S05]  /*9940*/  @!P1 LEA.HI.X R21, R4, R21, R5, 0x2, P0 ;  /* 0x0000001504159211 */ /* 0x000fca00000f1405 */
[----:B0-----:R0:W-:Y:S01]  /*9950*/  @!P1 STG.E desc[UR6][R20.64+0x600], R27 ;  /* 0x0006001b14009986 */ /* 0x0011e2000c101906 */
[----:B------:R-:W-:-:S03]  /*9960*/  NOP ;  /* 0x0000000000007918 */ /* 0x000fc60000000000 */
[----:B------:R-:W1:Y:S01]  /*9970*/  LDS.64 R4, [R19+0x6600] ;  /* 0x0066000013047984 */ /* 0x000e620000000a00 */
[----:B------:R-:W-:Y:S01]  /*9980*/  ISETP.GE.AND P1, PT, R24, R23, PT ;  /* 0x000000171800720c */ /* 0x000fe20003f26270 */
[----:B0-----:R-:W-:-:S12]  /*9990*/  VIADD R20, R2, 0x600 ;  /* 0x0000060002147836 */ /* 0x001fd80000000000 */
[----:B------:R-:W0:Y:S01]  /*99a0*/  @!P1 LDS R3, [R22+0xc00] ;  /* 0x000c000016039984 */ /* 0x000e220000000800 */
[----:B------:R-:W2:Y:S01]  /*99b0*/  @!P1 LDC.64 R24, c[0x0][0x3b0] ;  /* 0x0000ec00ff189b82 */ /* 0x000ea20000000a00 */
[----:B-1----:R-:W-:-:S05]  /*99c0*/  @!P1 IADD3 R4, P0, PT, R4, R2, RZ ;  /* 0x0000000204049210 */ /* 0x002fca0007f1e0ff */
[----:B------:R-:W-:Y:S01]  /*99d0*/  @!P1 IMAD.X R5, RZ, RZ, R5, P0 ;  /* 0x000000ffff059224 */ /* 0x000fe200000e0605 */
[----:B--2---:R-:W-:-:S04]  /*99e0*/  @!P1 LEA R24, P0, R4, R24, 0x2 ;  /* 0x0000001804189211 */ /* 0x004fc800078010ff */
[----:B------:R-:W-:-:S05]  /*99f0*/  @!P1 LEA.HI.X R25, R4, R25, R5, 0x2, P0 ;  /* 0x0000001904199211 */ /* 0x000fca00000f1405 */
[----:B0-----:R0:W-:Y:S01]  /*9a00*/  @!P1 STG.E desc[UR6][R24.64+0xc00], R3 ;  /* 0x000c000318009986 */ /* 0x0011e2000c101906 */
[----:B------:R-:W-:-:S03]  /*9a10*/  NOP ;  /* 0x0000000000007918 */ /* 0x000fc60000000000 */
[----:B------:R-:W1:Y:S01]  /*9a20*/  LDS.64 R4, [R26+0x6600] ;  /* 0x006600001a047984 */ /* 0x000e620000000a00 */
[----:B------:R-:W-:Y:S02]  /*9a30*/  ISETP.GE.AND P1, PT, R18, R23, PT ;  /* 0x000000171200720c */ /* 0x000fe40003f26270 */
[----:B0-----:R-:W-:Y:S01]  /*9a40*/  LEA R24, R16, UR4, 0x3 ;  /* 0x0000000410187c11 */ /* 0x001fe2000f8e18ff */
[----:B------:R-:W-:-:S10]  /*9a50*/  VIADD R16, R2, 0x780 ;  /* 0x0000078002107836 */ /* 0x000fd40000000000 */
        /* <DEDUP_REMOVED lines=33> */
[----:B0-----:R-:W-:-:S11]  /*9c70*/  LOP3.LUT R16, R2, 0xc00, RZ, 0xfc, !PT ;  /* 0x00000c0002107812 */ /* 0x001fd600078efcff */
        /* <DEDUP_REMOVED lines=87> */
[----:B0-----:R-:W-:Y:S01]  /*a1f0*/  @!P1 STG.E desc[UR6][R8.64+0x4e00], R15 ;  /* 0x004e000f08009986 */ /* 0x001fe2000c101906 */
[----:B------:R-:W-:-:S03]  /*a200*/  NOP ;  /* 0x0000000000007918 */ /* 0x000fc60000000000 */
[----:B------:R-:W0:Y:S01]  /*a210*/  LDS.64 R4, [R7+0x6600] ;  /* 0x0066000007047984 */ /* 0x000e220000000a00 */
[----:B------:R-:W-:-:S13]  /*a220*/  ISETP.GE.AND P1, PT, R10, R23, PT ;  /* 0x000000170a00720c */ /* 0x000fda0003f26270 */
[----:B------:R-:W1:Y:S01]  /*a230*/  @!P1 LDS R3, [R22+0x5400] ;  /* 0x0054000016039984 */ /* 0x000e620000000800 */
[----:B------:R-:W2:Y:S01]  /*a240*/  @!P1 LDC.64 R10, c[0x0][0x3b0] ;  /* 0x0000ec00ff0a9b82 */ /* 0x000ea20000000a00 */
[----:B0-----:R-:W-:-:S05]  /*a250*/  @!P1 IADD3 R4, P0, PT, R4, R2, RZ ;  /* 0x0000000204049210 */ /* 0x001fca0007f1e0ff */
[----:B------:R-:W-:Y:S01]  /*a260*/  @!P1 IMAD.X R5, RZ, RZ, R5, P0 ;  /* 0x000000ffff059224 */ /* 0x000fe200000e0605 */
[----:B--2---:R-:W-:-:S04]  /*a270*/  @!P1 LEA R10, P0, R4, R10, 0x2 ;  /* 0x0000000a040a9211 */ /* 0x004fc800078010ff */
[----:B------:R-:W-:-:S05]  /*a280*/  @!P1 LEA.HI.X R11, R4, R11, R5, 0x2, P0 ;  /* 0x0000000b040b9211 */ /* 0x000fca00000f1405 */
[----:B-1----:R-:W-:Y:S01]  /*a290*/  @!P1 STG.E desc[UR6][R10.64+0x5400], R3 ;  /* 0x005400030a009986 */ /* 0x002fe2000c101906 */
        /* <DEDUP_REMOVED lines=8> */
[----:B------:R-:W-:Y:S02]  /*a320*/  @!P1 LEA.HI.X R7, R4, R7, R5, 0x2, P0 ;  /* 0x0000000704079211 */ /* 0x000fe400000f1405 */
[----:B------:R-:W-:Y:S02]  /*a330*/  LEA R5, R0, UR4, 0x3 ;  /* 0x0000000400057c11 */ /* 0x000fe4000f8e18ff */
[----:B------:R-:W-:Y:S01]  /*a340*/  LOP3.LUT R0, R2, 0x1800, RZ, 0xfc, !PT ;  /* 0x0000180002007812 */ /* 0x000fe200078efcff */
[----:B-1----:R-:W-:Y:S01]  /*a350*/  @!P1 STG.E desc[UR6][R6.64+0x5a00], R9 ;  /* 0x005a000906009986 */ /* 0x002fe2000c101906 */
[----:B------:R-:W-:-:S03]  /*a360*/  NOP ;  /* 0x0000000000007918 */ /* 0x000fc60000000000 */
[----:B------:R-:W0:Y:S01]  /*a370*/  LDS.64 R4, [R5+0x6600] ;  /* 0x0066000005047984 */ /* 0x000e220000000a00 */
[----:B------:R-:W-:-:S13]  /*a380*/  ISETP.GE.AND P1, PT, R0, R23, PT ;  /* 0x000000170000720c */ /* 0x000fda0003f26270 */
[----:B------:R-:W1:Y:S01]  /*a390*/  @!P1 LDS R11, [R22+0x6000] ;  /* 0x00600000160b9984 */ /* 0x000e620000000800 */
[----:B------:R-:W2:Y:S01]  /*a3a0*/  @!P1 LDC.64 R12, c[0x0][0x3b0] ;  /* 0x0000ec00ff0c9b82 */ /* 0x000ea20000000a00 */
[----:B0-----:R-:W-:-:S05]  /*a3b0*/  IADD3 R0, P0, PT, R4, R2, RZ ;  /* 0x0000000204007210 */ /* 0x001fca0007f1e0ff */
[----:B------:R-:W-:Y:S01]  /*a3c0*/  IMAD.X R4, RZ, RZ, R5, P0 ;  /* 0x000000ffff047224 */ /* 0x000fe200000e0605 */
[----:B--2---:R-:W-:-:S04]  /*a3d0*/  @!P1 LEA R2, P0, R0, R12, 0x2 ;  /* 0x0000000c00029211 */ /* 0x004fc800078010ff */
[----:B------:R-:W-:-:S05]  /*a3e0*/  @!P1 LEA.HI.X R3, R0, R13, R4, 0x2, P0 ;  /* 0x0000000d00039211 */ /* 0x000fca00000f1404 */
[----:B-1----:R-:W-:Y:S01]  /*a3f0*/  @!P1 STG.E desc[UR6][R2.64+0x6000], R11 ;  /* 0x0060000b02009986 */ /* 0x002fe2000c101906 */
[----:B------:R-:W-:Y:S01]  /*a400*/  NOP ;  /* 0x0000000000007918 */ /* 0x000fe20000000000 */
[----:B------:R-:W-:Y:S05]  /*a410*/  EXIT ;  /* 0x000000000000794d */ /* 0x000fea0003800000 */
.L_x_30:
[----:B------:R-:W-:Y:S02]  /*a420*/  IMAD.MOV.U32 R58, RZ, RZ, R39 ;  /* 0x000000ffff3a7224 */ /* 0x000fe400078e0027 */
[----:B------:R-:W-:Y:S02]  /*a430*/  IMAD.MOV.U32 R49, RZ, RZ, 0x1 ;  /* 0x00000001ff317424 */ /* 0x000fe400078e00ff */
[----:B------:R-:W-:Y:S02]  /*a440*/  IMAD.MOV.U32 R60, RZ, RZ, RZ ;  /* 0x000000ffff3c7224 */ /* 0x000fe400078e00ff */
[----:B------:R-:W-:-:S07]  /*a450*/  IMAD.MOV.U32 R47, RZ, RZ, -0x1 ;  /* 0xffffffffff2f7424 */ /* 0x000fce00078e00ff */
[----:B------:R-:W-:Y:S05]  /*a460*/  WARPSYNC.COLLECTIVE R47, `(.L_x_115) ;  /* 0x000000002f087348 */ /* 0x000fea0003c00000 */
[----:B------:R0:W1:Y:S02]  /*a470*/  SHFL.UP P0, R46, R58, R49, R60 ;  /* 0x040000313a2e7389 */ /* 0x000064000000003c */
[----:B01----:R-:W-:Y:S05]  /*a480*/  ENDCOLLECTIVE ;  /* 0x000000000000791b */ /* 0x003fea0003800000 */
.L_x_115:
[----:B------:R-:W-:Y:S02]  /*a490*/  IMAD.MOV.U32 R49, RZ, RZ, 0x2 ;  /* 0x00000002ff317424 */ /* 0x000fe400078e00ff */
[----:B------:R-:W-:-:S04]  /*a4a0*/  IMAD.MOV.U32 R40, RZ, RZ, R46 ;  /* 0x000000ffff287224 */ /* 0x000fc800078e002e */
[----:B------:R-:W-:-:S04]  /*a4b0*/  @P0 IMAD.IADD R40, R39, 0x1, R40 ;  /* 0x0000000127280824 */ /* 0x000fc800078e0228 */
[----:B------:R-:W-:-:S07]  /*a4c0*/  IMAD.MOV.U32 R58, RZ, RZ, R40 ;  /* 0x000000ffff3a7224 */ /* 0x000fce00078e0028 */
[----:B------:R-:W-:Y:S05]  /*a4d0*/  WARPSYNC.COLLECTIVE R47, `(.L_x_116) ;  /* 0x000000002f087348 */ /* 0x000fea0003c00000 */
[----:B------:R0:W1:Y:S02]  /*a4e0*/  SHFL.UP P0, R46, R58, R49, R60 ;  /* 0x040000313a2e7389 */ /* 0x000064000000003c */
[----:B01----:R-:W-:Y:S05]  /*a4f0*/  ENDCOLLECTIVE ;  /* 0x000000000000791b */ /* 0x003fea0003800000 */
.L_x_116:
[----:B------:R-:W-:Y:S02]  /*a500*/  IMAD.MOV.U32 R49, RZ, RZ, 0x4 ;  /* 0x00000004ff317424 */ /* 0x000fe400078e00ff */
[----:B------:R-:W-:-:S04]  /*a510*/  IMAD.MOV.U32 R43, RZ, RZ, R46 ;  /* 0x000000ffff2b7224 */ /* 0x000fc800078e002e */
[----:B------:R-:W-:-:S04]  /*a520*/  @P0 IMAD.IADD R43, R40, 0x1, R43 ;  /* 0x00000001282b0824 */ /* 0x000fc800078e022b */
[----:B------:R-:W-:-:S07]  /*a530*/  IMAD.MOV.U32 R58, RZ, RZ, R43 ;  /* 0x000000ffff3a7224 */ /* 0x000fce00078e002b */
[----:B------:R-:W-:Y:S05]  /*a540*/  WARPSYNC.COLLECTIVE R47, `(.L_x_117) ;  /* 0x000000002f087348 */ /* 0x000fea0003c00000 */
[----:B------:R0:W1:Y:S02]  /*a550*/  SHFL.UP P0, R46, R58, R49, R60 ;  /* 0x040000313a2e7389 */ /* 0x000064000000003c */
[----:B01----:R-:W-:Y:S05]  /*a560*/  ENDCOLLECTIVE ;  /* 0x000000000000791b */ /* 0x003fea0003800000 */
.L_x_117:
[----:B------:R-:W-:Y:S02]  /*a570*/  IMAD.MOV.U32 R49, RZ, RZ, 0x8 ;  /* 0x00000008ff317424 */ /* 0x000fe400078e00ff */
[----:B------:R-:W-:-:S04]  /*a580*/  IMAD.MOV.U32 R44, RZ, RZ, R46 ;  /* 0x000000ffff2c7224 */ /* 0x000fc800078e002e */
[----:B------:R-:W-:-:S04]  /*a590*/  @P0 IMAD.IADD R44, R43, 0x1, R44 ;  /* 0x000000012b2c0824 */ /* 0x000fc800078e022c */
[----:B------:R-:W-:-:S07]  /*a5a0*/  IMAD.MOV.U32 R58, RZ, RZ, R44 ;  /* 0x000000ffff3a7224 */ /* 0x000fce00078e002c */
[----:B------:R-:W-:Y:S05]  /*a5b0*/  WARPSYNC.COLLECTIVE R47, `(.L_x_118) ;  /* 0x000000002f087348 */ /* 0x000fea0003c00000 */
[----:B------:R0:W1:Y:S02]  /*a5c0*/  SHFL.UP P0, R46, R58, R49, R60 ;  /* 0x040000313a2e7389 */ /* 0x000064000000003c */
[----:B01----:R-:W-:Y:S05]  /*a5d0*/  ENDCOLLECTIVE ;  /* 0x000000000000791b */ /* 0x003fea0003800000 */
.L_x_118:
[----:B------:R-:W-:Y:S02]  /*a5e0*/  IMAD.MOV.U32 R49, RZ, RZ, 0x10 ;  /* 0x00000010ff317424 */ /* 0x000fe400078e00ff */
[----:B------:R-:W-:-:S04]  /*a5f0*/  IMAD.MOV.U32 R45, RZ, RZ, R46 ;  /* 0x000000ffff2d7224 */ /* 0x000fc800078e002e */
[----:B------:R-:W-:-:S04]  /*a600*/  @P0 IMAD.IADD R45, R44, 0x1, R45 ;  /* 0x000000012c2d0824 */ /* 0x000fc800078e022d */
[----:B------:R-:W-:-:S07]  /*a610*/  IMAD.MOV.U32 R58, RZ, RZ, R45 ;  /* 0x000000ffff3a7224 */ /* 0x000fce00078e002d */
[----:B------:R-:W-:Y:S05]  /*a620*/  WARPSYNC.COLLECTIVE R47, `(.L_x_119) ;  /* 0x000000002f087348 */ /* 0x000fea0003c00000 */
[----:B------:R0:W1:Y:S02]  /*a630*/  SHFL.UP P0, R46, R58, R49, R60 ;  /* 0x040000313a2e7389 */ /* 0x000064000000003c */
[----:B01----:R-:W-:Y:S05]  /*a640*/  ENDCOLLECTIVE ;  /* 0x000000000000791b */ /* 0x003fea0003800000 */
.L_x_119:
[----:B------:R-:W-:Y:S05]  /*a650*/  BRA `(.L_x_120) ;  /* 0xffffff8400407947 */ /* 0x000fea000383ffff */
.L_x_121:
[----:B------:R-:W-:-:S00]  /*a660*/  BRA `(.L_x_121) ;  /* 0xfffffffc00fc7947 */ /* 0x000fc0000383ffff */
[----:B------:R-:W-:-:S00]  /*a670*/  NOP ;  /* 0x0000000000007918 */ /* 0x000fc00000000000 */
        /* <DEDUP_REMOVED lines=8> */
.L_x_2193:


//--------------------- .text._ZN3cub18CUB_300001_SM_10006detail10radix_sort33DeviceRadixSortExclusiveSumKernelINS1_5radix10policy_hubIiiyE10Policy1000EyEEvPT0_ --------------------------
	.section	.text._ZN3cub18CUB_300001_SM_10006detail10radix_sort33DeviceRadixSortExclusiveSumKernelINS1_5radix10policy_hubIiiyE10Policy1000EyEEvPT0_,"ax",@progbits
	.align	128
        .global         _ZN3cub18CUB_300001_SM_10006detail10radix_sort33DeviceRadixSortExclusiveSumKernelINS1_5radix10policy_hubIiiyE10Policy1000EyEEvPT0_
        .type           _ZN3cub18CUB_300001_SM_10006detail10radix_sort33DeviceRadixSortExclusiveSumKernelINS1_5radix10policy_hubIiiyE10Policy1000EyEEvPT0_,@function
        .size           _ZN3cub18CUB_300001_SM_10006detail10radix_sort33DeviceRadixSortExclusiveSumKernelINS1_5radix10policy_hubIiiyE10Policy1000EyEEvPT0_,(.L_x_2194 - _ZN3cub18CUB_300001_SM_10006detail10radix_sort33DeviceRadixSortExclusiveSumKernelINS1_5radix10policy_hubIiiyE10Policy1000EyEEvPT0_)
        .other          _ZN3cub18CUB_300001_SM_10006detail10radix_sort33DeviceRadixSortExclusiveSumKernelINS1_5radix10policy_hubIiiyE10Policy1000EyEEvPT0_,@"STO_CUDA_ENTRY STV_DEFAULT"
_ZN3cub18CUB_300001_SM_10006detail10radix_sort33DeviceRadixSortExclusiveSumKernelINS1_5radix10policy_hubIiiyE10Policy1000EyEEvPT0_:
.text._ZN3cub18CUB_300001_SM_10006detail10radix_sort33DeviceRadixSortExclusiveSumKernelINS1_5radix10policy_hubIiiyE10Policy1000EyEEvPT0_:
[----:B------:R-:W-:Y:S01]  /*0000*/  LDC R1, c[0x0][0x37c] ;  /* 0x0000df00ff017b82 */ /* 0x000fe20000000800 */
[----:B------:R-:W0:Y:S07]  /*0010*/  S2R R18, SR_TID.X ;  /* 0x0000000000127919 */ /* 0x000e2e0000002100 */
[----:B------:R-:W1:Y:S01]  /*0020*/  LDC.64 R16, c[0x0][0x380] ;  /* 0x0000e000ff107b82 */ /* 0x000e620000000a00 */
[----:B------:R-:W2:Y:S01]  /*0030*/  LDCU.64 UR4, c[0x0][0x358] ;  /* 0x00006b00ff0477ac */ /* 0x000ea20008000a00 */
[----:B------:R-:W3:Y:S01]  /*0040*/  S2R R5, SR_CTAID.X ;  /* 0x0000000000057919 */ /* 0x000ee20000002500 */
[----:B0-----:R-:W-:Y:S01]  /*0050*/  ISETP.GT.U32.AND P1, PT, R18, 0xff, PT ;  /* 0x000000ff1200780c */ /* 0x001fe20003f24070 */
[----:B---3--:R-:W-:-:S04]  /*0060*/  IMAD R5, R5, 0x100, R18 ;  /* 0x0000010005057824 */ /* 0x008fc800078e0212 */
[----:B-1----:R-:W-:-:S08]  /*0070*/  IMAD.WIDE R16, R5, 0x8, R16 ;  /* 0x0000000805107825 */ /* 0x002fd000078e0210 */
[----:B--2---:R-:W2:Y:S01]  /*0080*/  @!P1 LDG.E.64 R2, desc[UR4][R16.64] ;  /* 0x0000000410029981 */ /* 0x004ea2000c1e1b00 */
[----:B------:R-:W-:Y:S02]  /*0090*/  MOV R0, 0x400 ;  /* 0x0000040000007802 */ /* 0x000fe40000000f00 */
[C---:B------:R-:W-:Y:S01]  /*00a0*/  ISETP.GT.U32.AND P0, PT, R18.reuse, 0x1f, PT ;  /* 0x0000001f1200780c */ /* 0x040fe20003f04070 */
[----:B------:R-:W0:Y:S02]  /*00b0*/  S2R R5, SR_CgaCtaId ;  /* 0x0000000000057919 */ /* 0x000e240000008800 */
[----:B0-----:R-:W-:Y:S02]  /*00c0*/  LEA R5, R5, R0, 0x18 ;  /* 0x0000000005057211 */ /* 0x001fe400078ec0ff */
[----:B------:R-:W-:-:S05]  /*00d0*/  LEA.HI R0, R18, R18, RZ, 0x1d ;  /* 0x0000001212007211 */ /* 0x000fca00078fe8ff */
[----:B------:R-:W-:-:S05]  /*00e0*/  IMAD R0, R0, 0x8, R5 ;  /* 0x0000000800007824 */ /* 0x000fca00078e0205 */
[----:B--2---:R0:W-:Y:S01]  /*00f0*/  STS.64 [R0+0x10], R2 ;  /* 0x0000100200007388 */ /* 0x0041e20000000a00 */
[----:B------:R-:W-:Y:S06]  /*0100*/  BAR.SYNC.DEFER_BLOCKING 0x0 ;  /* 0x0000000000007b1d */ /* 0x000fec0000010000 */
[----:B------:R-:W-:Y:S05]  /*0110*/  @P0 BRA `(.L_x_122) ;  /* 0x0000000400240947 */ /* 0x000fea0003800000 */
[----:B------:R-:W-:Y:S01]  /*0120*/  IMAD R18, R18, 0x48, R5 ;  /* 0x0000004812127824 */ /* 0x000fe200078e0205 */
[----:B------:R-:W-:-:S04]  /*0130*/  UMOV UR6, 0xffffffff ;  /* 0xffffffff00067882 */ /* 0x000fc80000000000 */
[----:B------:R-:W-:Y:S04]  /*0140*/  LDS.64 R14, [R18+0x10] ;  /* 0x00001000120e7984 */ /* 0x000fe80000000a00 */
[----:B------:R-:W-:Y:S04]  /*0150*/  LDS.64 R12, [R18+0x18] ;  /* 0x00001800120c7984 */ /* 0x000fe80000000a00 */
[----:B------:R-:W1:Y:S04]  /*0160*/  LDS.64 R10, [R18+0x20] ;  /* 0x00002000120a7984 */ /* 0x000e680000000a00 */
[----:B------:R-:W-:Y:S04]  /*0170*/  LDS.64 R8, [R18+0x28] ;  /* 0x0000280012087984 */ /* 0x000fe80000000a00 */
[----:B------:R-:W2:Y:S04]  /*0180*/  LDS.64 R6, [R18+0x30] ;  /* 0x0000300012067984 */ /* 0x000ea80000000a00 */
[----:B------:R-:W-:Y:S04]  /*0190*/  LDS.64 R4, [R18+0x38] ;  /* 0x0000380012047984 */ /* 0x000fe80000000a00 */
[----:B0-----:R-:W0:Y:S04]  /*01a0*/  LDS.64 R2, [R18+0x40] ;  /* 0x0000400012027984 */ /* 0x001e280000000a00 */
[----:B------:R-:W3:Y:S01]  /*01b0*/  LDS.64 R20, [R18+0x48] ;  /* 0x0000480012147984 */ /* 0x000ee20000000a00 */
[----:B-1----:R-:W-:-:S04]  /*01c0*/  IADD3 R19, P3, P4, R10, R12, R14 ;  /* 0x0000000c0a137210 */ /* 0x002fc80007c7e00e */
[----:B------:R-:W-:Y:S02]  /*01d0*/  IADD3.X R23, PT, PT, R11, R13, R15, P3, P4 ;  /* 0x0000000d0b177210 */ /* 0x000fe40001fe840f */
[----:B--2---:R-:W-:-:S04]  /*01e0*/  IADD3 R19, P0, P2, R6, R19, R8 ;  /* 0x0000001306137210 */ /* 0x004fc80007a1e008 */
[----:B------:R-:W-:Y:S02]  /*01f0*/  IADD3.X R23, PT, PT, R7, R23, R9, P0, P2 ;  /* 0x0000001707177210 */ /* 0x000fe400007e4409 */
[----:B0-----:R-:W-:-:S04]  /*0200*/  IADD3 R19, P3, P4, R2, R19, R4 ;  /* 0x0000001302137210 */ /* 0x001fc80007c7e004 */
[----:B---3--:R-:W-:Y:S02]  /*0210*/  IADD3 R20, P0, PT, R20, R19, RZ ;  /* 0x0000001314147210 */ /* 0x008fe40007f1e0ff */
[----:B------:R-:W-:-:S05]  /*0220*/  IADD3.X R19, PT, PT, R3, R23, R5, P3, P4 ;  /* 0x0000001703137210 */ /* 0x000fca0001fe8405 */
[----:B------:R-:W-:Y:S01]  /*0230*/  IMAD.X R19, R21, 0x1, R19, P0 ;  /* 0x0000000115137824 */ /* 0x000fe200000e0613 */
[----:B------:R-:W-:Y:S06]  /*0240*/  BRA.DIV UR6, `(.L_x_123) ;  /* 0x0000000206f07947 */ /* 0x000fec000b800000 */
[----:B------:R-:W0:Y:S04]  /*0250*/  SHFL.UP PT, R27, R20, 0x1, RZ ;  /* 0x04200000141b7989 */ /* 0x000e2800000e00ff */
[----:B------:R-:W1:Y:S01]  /*0260*/  SHFL.UP P0, R25, R19, 0x1, RZ ;  /* 0x0420000013197989 */ /* 0x000e6200000000ff */
[----:B0-----:R-:W-:-:S04]  /*0270*/  IADD3 R22, P2, PT, R27, R20, RZ ;  /* 0x000000141b167210 */ /* 0x001fc80007f5e0ff */
[----:B-1----:R-:W-:Y:S01]  /*0280*/  SEL R27, R22, R27, P0 ;  /* 0x0000001b161b7207 */ /* 0x002fe20000000000 */
[----:B------:R-:W-:-:S04]  /*0290*/  IMAD.X R26, R25, 0x1, R19, P2 ;  /* 0x00000001191a7824 */ /* 0x000fc800010e0613 */
[----:B------:R-:W0:Y:S01]  /*02a0*/  SHFL.UP PT, R28, R27, 0x2, RZ ;  /* 0x044000001b1c7989 */ /* 0x000e2200000e00ff */
[----:B------:R-:W-:-:S05]  /*02b0*/  SEL R26, R26, R25, P0 ;  /* 0x000000191a1a7207 */ /* 0x000fca0000000000 */
[----:B------:R-:W1:Y:S01]  /*02c0*/  SHFL.UP P0, R25, R26, 0x2, RZ ;  /* 0x044000001a197989 */ /* 0x000e6200000000ff */
[----:B0-----:R-:W-:-:S05]  /*02d0*/  IADD3 R21, P2, PT, R28, R27, RZ ;  /* 0x0000001b1c157210 */ /* 0x001fca0007f5e0ff */
[----:B-1----:R-:W-:Y:S01]  /*02e0*/  IMAD.X R22, R25, 0x1, R26, P2 ;  /* 0x0000000119167824 */ /* 0x002fe200010e061a */
[----:B------:R-:W-:-:S04]  /*02f0*/  SEL R28, R21, R28, P0 ;  /* 0x0000001c151c7207 */ /* 0x000fc80000000000 */
[----:B------:R-:W-:Y:S01]  /*0300*/  SEL R29, R22, R25, P0 ;  /* 0x00000019161d7207 */ /* 0x000fe20000000000 */
        /* <DEDUP_REMOVED lines=12> */
[----:B------:R0:W1:Y:S04]  /*03d0*/  SHFL.UP PT, R28, R27, 0x10, RZ ;  /* 0x060000001b1c7989 */ /* 0x00006800000e00ff */
[----:B------:R0:W2:Y:S02]  /*03e0*/  SHFL.UP P0, R25, R26, 0x10, RZ ;  /* 0x060000001a197989 */ /* 0x0000a400000000ff */
.L_x_134:
[----:B-1----:R-:W-:-:S04]  /*03f0*/  IADD3 R21, P2, PT, R28, R27, RZ ;  /* 0x0000001b1c157210 */ /* 0x002fc80007f5e0ff */
[----:B--2---:R-:W-:Y:S01]  /*0400*/  SEL R21, R21, R28, P0 ;  /* 0x0000001c15157207 */ /* 0x004fe20000000000 */
[----:B------:R-:W-:-:S05]  /*0410*/  IMAD.X R22, R25, 0x1, R26, P2 ;  /* 0x0000000119167824 */ /* 0x000fca00010e061a */
[----:B------:R-:W-:Y:S02]  /*0420*/  SEL R22, R22, R25, P0 ;  /* 0x0000001916167207 */ /* 0x000fe40000000000 */
[----:B------:R-:W-:-:S05]  /*0430*/  IADD3 R20, P0, PT, R21, -R20, RZ ;  /* 0x8000001415147210 */ /* 0x000fca0007f1e0ff */
[----:B------:R-:W-:Y:S01]  /*0440*/  IMAD.X R21, R22, 0x1, ~R19, P0 ;  /* 0x0000000116157824 */ /* 0x000fe200000e0e13 */
[----:B------:R-:W-:-:S04]  /*0450*/  IADD3 R14, P0, PT, R14, R20, RZ ;  /* 0x000000140e0e7210 */ /* 0x000fc80007f1e0ff */
[----:B------:R1:W-:Y:S01]  /*0460*/  STS.64 [R18+0x10], R20 ;  /* 0x0000101412007388 */ /* 0x0003e20000000a00 */
[----:B------:R-:W-:Y:S01]  /*0470*/  IMAD.X R15, R15, 0x1, R21, P0 ;  /* 0x000000010f0f7824 */ /* 0x000fe200000e0615 */
        /* <DEDUP_REMOVED lines=17> */
[----:B------:R-:W-:-:S05]  /*0590*/  IMAD.X R3, R3, 0x1, R5, P0 ;  /* 0x0000000103037824 */ /* 0x000fca00000e0605 */
[----:B------:R1:W-:Y:S03]  /*05a0*/  STS.64 [R18+0x48], R2 ;  /* 0x0000480212007388 */ /* 0x0003e60000000a00 */
.L_x_122:
[----:B------:R-:W-:Y:S05]  /*05b0*/  WARPSYNC.ALL ;  /* 0x0000000000007948 */ /* 0x000fea0003800000 */
[----:B------:R-:W-:Y:S06]  /*05c0*/  BAR.SYNC.DEFER_BLOCKING 0x0 ;  /* 0x0000000000007b1d */ /* 0x000fec0000010000 */
[----:B------:R-:W-:Y:S05]  /*05d0*/  @P1 EXIT ;  /* 0x000000000000194d */ /* 0x000fea0003800000 */
[----:B01----:R-:W0:Y:S04]  /*05e0*/  LDS.64 R2, [R0+0x10] ;  /* 0x0000100000027984 */ /* 0x003e280000000a00 */
[----:B0-----:R-:W-:Y:S01]  /*05f0*/  STG.E.64 desc[UR4][R16.64], R2 ;  /* 0x0000000210007986 */ /* 0x001fe2000c101b04 */
[----:B------:R-:W-:Y:S05]  /*0600*/  EXIT ;  /* 0x000000000000794d */ /* 0x000fea0003800000 */
.L_x_123:
[----:B------:R-:W-:Y:S02]  /*0610*/  IMAD.MOV.U32 R24, RZ, RZ, R20 ;  /* 0x000000ffff187224 */ /* 0x000fe400078e0014 */
[----:B------:R-:W-:Y:S02]  /*0620*/  IMAD.MOV.U32 R23, RZ, RZ, 0x1 ;  /* 0x00000001ff177424 */ /* 0x000fe400078e00ff */
[----:B------:R-:W-:Y:S02]  /*0630*/  IMAD.MOV.U32 R22, RZ, RZ, RZ ;  /* 0x000000ffff167224 */ /* 0x000fe400078e00ff */
[----:B------:R-:W-:-:S07]  /*0640*/  IMAD.MOV.U32 R21, RZ, RZ, -0x1 ;  /* 0xffffffffff157424 */ /* 0x000fce00078e00ff */
[----:B------:R-:W-:Y:S05]  /*0650*/  WARPSYNC.COLLECTIVE R21, `(.L_x_124) ;  /* 0x0000000015087348 */ /* 0x000fea0003c00000 */
[----:B------:R0:W1:Y:S02]  /*0660*/  SHFL.UP P0, R25, R24, R23, R22 ;  /* 0x0400001718197389 */ /* 0x0000640000000016 */
[----:B01----:R-:W-:Y:S05]  /*0670*/  ENDCOLLECTIVE ;  /* 0x000000000000791b */ /* 0x003fea0003800000 */
.L_x_124:
[----:B------:R-:W-:Y:S02]  /*0680*/  IMAD.MOV.U32 R24, RZ, RZ, R19 ;  /* 0x000000ffff187224 */ /* 0x000fe400078e0013 */
[----:B------:R-:W-:-:S07]  /*0690*/  IMAD.MOV.U32 R27, RZ, RZ, R25 ;  /* 0x000000ffff1b7224 */ /* 0x000fce00078e0019 */
[----:B------:R-:W-:Y:S05]  /*06a0*/  WARPSYNC.COLLECTIVE R21, `(.L_x_125) ;  /* 0x0000000015087348 */ /* 0x000fea0003c00000 */
[----:B------:R0:W1:Y:S02]  /*06b0*/  SHFL.UP P0, R25, R24, R23, R22 ;  /* 0x0400001718197389 */ /* 0x0000640000000016 */
[----:B01----:R-:W-:Y:S05]  /*06c0*/  ENDCOLLECTIVE ;  /* 0x000000000000791b */ /* 0x003fea0003800000 */
.L_x_125:
[----:B------:R-:W-:Y:S01]  /*06d0*/  IADD3 R26, P2, PT, R27, R20, RZ ;  /* 0x000000141b1a7210 */ /* 0x000fe20007f5e0ff */
[----:B------:R-:W-:-:S03]  /*06e0*/  IMAD.MOV.U32 R23, RZ, RZ, 0x2 ;  /* 0x00000002ff177424 */ /* 0x000fc600078e00ff */
[----:B------:R-:W-:Y:S01]  /*06f0*/  SEL R27, R26, R27, P0 ;  /* 0x0000001b1a1b7207 */ /* 0x000fe20000000000 */
[----:B------:R-:W-:-:S04]  /*0700*/  IMAD.X R26, R25, 0x1, R19, P2 ;  /* 0x00000001191a7824 */ /* 0x000fc800010e0613 */
[----:B------:R-:W-:Y:S01]  /*0710*/  IMAD.MOV.U32 R24, RZ, RZ, R27 ;  /* 0x000000ffff187224 */ /* 0x000fe200078e001b */
[----:B------:R-:W-:-:S07]  /*0720*/  SEL R26, R26, R25, P0 ;  /* 0x000000191a1a7207 */ /* 0x000fce0000000000 */
[----:B------:R-:W-:Y:S05]  /*0730*/  WARPSYNC.COLLECTIVE R21, `(.L_x_126) ;  /* 0x0000000015087348 */ /* 0x000fea0003c00000 */
[----:B------:R0:W1:Y:S02]  /*0740*/  SHFL.UP P0, R25, R24, R23, R22 ;  /* 0x0400001718197389 */ /* 0x0000640000000016 */
[----:B01----:R-:W-:Y:S05]  /*0750*/  ENDCOLLECTIVE ;  /* 0x000000000000791b */ /* 0x003fea0003800000 */
.L_x_126:
[----:B------:R-:W-:Y:S02]  /*0760*/  IMAD.MOV.U32 R24, RZ, RZ, R26 ;  /* 0x000000ffff187224 */ /* 0x000fe400078e001a */
[----:B------:R-:W-:-:S07]  /*0770*/  IMAD.MOV.U32 R28, RZ, RZ, R25 ;  /* 0x000000ffff1c7224 */ /* 0x000fce00078e0019 */
[----:B------:R-:W-:Y:S05]  /*0780*/  WARPSYNC.COLLECTIVE R21, `(.L_x_127) ;  /* 0x0000000015087348 */ /* 0x000fea0003c00000 */
[----:B------:R0:W1:Y:S02]  /*0790*/  SHFL.UP P0, R25, R24, R23, R22 ;  /* 0x0400001718197389 */ /* 0x0000640000000016 */
[----:B01----:R-:W-:Y:S05]  /*07a0*/  ENDCOLLECTIVE ;  /* 0x000000000000791b */ /* 0x003fea0003800000 */
.L_x_127:
        /* <DEDUP_REMOVED lines=9> */
.L_x_128:
[----:B------:R-:W-:Y:S02]  /*0840*/  IMAD.MOV.U32 R24, RZ, RZ, R29 ;  /* 0x000000ffff187224 */ /* 0x000fe400078e001d */
[----:B------:R-:W-:-:S07]  /*0850*/  IMAD.MOV.U32 R27, RZ, RZ, R25 ;  /* 0x000000ffff1b7224 */ /* 0x000fce00078e0019 */
[----:B------:R-:W-:Y:S05]  /*0860*/  WARPSYNC.COLLECTIVE R21, `(.L_x_129) ;  /* 0x0000000015087348 */ /* 0x000fea0003c00000 */
[----:B------:R0:W1:Y:S02]  /*0870*/  SHFL.UP P0, R25, R24, R23, R22 ;  /* 0x0400001718197389 */ /* 0x0000640000000016 */
[----:B01----:R-:W-:Y:S05]  /*0880*/  ENDCOLLECTIVE ;  /* 0x000000000000791b */ /* 0x003fea0003800000 */
.L_x_129:
        /* <DEDUP_REMOVED lines=9> */
.L_x_130:
[----:B------:R-:W-:Y:S02]  /*0920*/  IMAD.MOV.U32 R24, RZ, RZ, R29 ;  /* 0x000000ffff187224 */ /* 0x000fe400078e001d */
[----:B------:R-:W-:-:S07]  /*0930*/  IMAD.MOV.U32 R27, RZ, RZ, R25 ;  /* 0x000000ffff1b7224 */ /* 0x000fce00078e0019 */
[----:B------:R-:W-:Y:S05]  /*0940*/  WARPSYNC.COLLECTIVE R21, `(.L_x_131) ;  /* 0x0000000015087348 */ /* 0x000fea0003c00000 */
[----:B------:R0:W1:Y:S02]  /*0950*/  SHFL.UP P0, R25, R24, R23, R22 ;  /* 0x0400001718197389 */ /* 0x0000640000000016 */
[----:B01----:R-:W-:Y:S05]  /*0960*/  ENDCOLLECTIVE ;  /* 0x000000000000791b */ /* 0x003fea0003800000 */
.L_x_131:
        /* <DEDUP_REMOVED lines=9> */
.L_x_132:
[----:B------:R-:W-:Y:S02]  /*0a00*/  IMAD.MOV.U32 R24, RZ, RZ, R26 ;  /* 0x000000ffff187224 */ /* 0x000fe400078e001a */
[----:B------:R-:W-:-:S07]  /*0a10*/  IMAD.MOV.U32 R28, RZ, RZ, R25 ;  /* 0x000000ffff1c7224 */ /* 0x000fce00078e0019 */
[----:B------:R-:W-:Y:S05]  /*0a20*/  WARPSYNC.COLLECTIVE R21, `(.L_x_133) ;  /* 0x0000000015087348 */ /* 0x000fea0003c00000 */
[----:B------:R0:W1:Y:S02]  /*0a30*/  SHFL.UP P0, R25, R24, R23, R22 ;  /* 0x0400001718197389 */ /* 0x0000640000000016 */
[----:B01----:R-:W-:Y:S05]  /*0a40*/  ENDCOLLECTIVE ;  /* 0x000000000000791b */ /* 0x003fea0003800000 */
.L_x_133:
[----:B------:R-:W-:Y:S05]  /*0a50*/  BRA `(.L_x_134) ;  /* 0xfffffff800647947 */ /* 0x000fea000383ffff */
.L_x_135:
        /* <DEDUP_REMOVED lines=10> */
.L_x_2194:


//--------------------- .text._ZN3cub18CUB_300001_SM_10006detail10radix_sort30DeviceRadixSortHistogramKernelINS1_5radix10policy_hubIiiyE10Policy1000ELNS0_9SortOrderE0EiyNS1_21identity_decomposer_tEEEvPT2_PKT1_SA_iiT3_ --------------------------
	.section	.text._ZN3cub18CUB_300001_SM_10006detail10radix_sort30DeviceRadixSortHistogramKernelINS1_5radix10policy_hubIiiyE10Policy1000ELNS0_9SortOrderE0EiyNS1_21identity_decomposer_tEEEvPT2_PKT1_SA_iiT3_,"ax",@progbits
	.align	128
        .global         _ZN3cub18CUB_300001_SM_10006detail10radix_sort30DeviceRadixSortHistogramKernelINS1_5radix10policy_hubIiiyE10Policy1000ELNS0_9SortOrderE0EiyNS1_21identity_decomposer_tEEEvPT2_PKT1_SA_iiT3_
        .type           _ZN3cub18CUB_300001_SM_10006detail10radix_sort30DeviceRadixSortHistogramKernelINS1_5radix10policy_hubIiiyE10Policy1000ELNS0_9SortOrderE0EiyNS1_21identity_decomposer_tEEEvPT2_PKT1_SA_iiT3_,@function
        .size           _ZN3cub18CUB_300001_SM_10006detail10radix_sort30DeviceRadixSortHistogramKernelINS1_5radix10policy_hubIiiyE10Policy1000ELNS0_9SortOrderE0EiyNS1_21identity_decomposer_tEEEvPT2_PKT1_SA_iiT3_,(.L_x_2195 - _ZN3cub18CUB_300001_SM_10006detail10radix_sort30DeviceRadixSortHistogramKernelINS1_5radix10policy_hubIiiyE10Policy1000ELNS0_9SortOrderE0EiyNS1_21identity_decomposer_tEEEvPT2_PKT1_SA_iiT3_)
        .other          _ZN3cub18CUB_300001_SM_10006detail10radix_sort30DeviceRadixSortHistogramKernelINS1_5radix10policy_hubIiiyE10Policy1000ELNS0_9SortOrderE0EiyNS1_21identity_decomposer_tEEEvPT2_PKT1_SA_iiT3_,@"STO_CUDA_ENTRY STV_DEFAULT"
_ZN3cub18CUB_300001_SM_10006detail10radix_sort30DeviceRadixSortHistogramKernelINS1_5radix10policy_hubIiiyE10Policy1000ELNS0_9SortOrderE0EiyNS1_21identity_decomposer_tEEEvPT2_PKT1_SA_iiT3_:
.text._ZN3cub18CUB_300001_SM_10006detail10radix_sort30DeviceRadixSortHistogramKernelINS1_5radix10policy_hubIiiyE10Policy1000ELNS0_9SortOrderE0EiyNS1_21identity_decomposer_tEEEvPT2_PKT1_SA_iiT3_:
[----:B------:R-:W-:Y:S01]  /*0000*/  LDC R1, c[0x0][0x37c] ;  /* 0x0000df00ff017b82 */ /* 0x000fe20000000800 */
[----:B------:R-:W0:Y:S02]  /*0010*/  LDCU.64 UR14, c[0x0][0x390] ;  /* 0x00007200ff0e77ac */ /* 0x000e240008000a00 */
[----:B0-----:R-:W-:-:S04]  /*0020*/  ISETP.NE.U32.AND P0, PT, RZ, UR14, PT ;  /* 0x0000000eff007c0c */ /* 0x001fc8000bf05070 */
[----:B------:R-:W-:-:S13]  /*0030*/  ISETP.NE.AND.EX P0, PT, RZ, UR15, PT, P0 ;  /* 0x0000000fff007c0c */ /* 0x000fda000bf05300 */
[----:B------:R-:W-:Y:S05]  /*0040*/  @!P0 EXIT ;  /* 0x000000000000894d */ /* 0x000fea0003800000 */
[----:B------:R-:W-:Y:S01]  /*0050*/  UIADD3 UR11, UP0, UPT, UR14, -0x1, URZ ;  /* 0xffffffff0e0b7890 */ /* 0x000fe2000ff1e0ff */
[----:B------:R-:W0:Y:S01]  /*0060*/  S2R R4, SR_TID.X ;  /* 0x0000000000047919 */ /* 0x000e220000002100 */
[----:B------:R-:W1:Y:S01]  /*0070*/  LDCU.64 UR4, c[0x0][0x398] ;  /* 0x00007300ff0477ac */ /* 0x000e620008000a00 */
[----:B------:R-:W2:Y:S01]  /*0080*/  S2UR UR7, SR_CgaCtaId ;  /* 0x00000000000779c3 */ /* 0x000ea20000008800 */
[----:B------:R-:W-:Y:S01]  /*0090*/  UIADD3.X UR12, UPT, UPT, UR15, -0x1, URZ, UP0, !UPT ;  /* 0xffffffff0f0c7890 */ /* 0x000fe200087fe4ff */
[----:B------:R-:W-:Y:S01]  /*00a0*/  UMOV UR6, 0x400 ;  /* 0x0000040000067882 */ /* 0x000fe20000000000 */
[----:B------:R-:W3:Y:S05]  /*00b0*/  LDCU.64 UR20, c[0x0][0x358] ;  /* 0x00006b00ff1477ac */ /* 0x000eea0008000a00 */
[----:B------:R-:W4:Y:S01]  /*00c0*/  S2UR UR8, SR_CTAID.X ;  /* 0x00000000000879c3 */ /* 0x000f220000002500 */
[----:B------:R-:W-:Y:S01]  /*00d0*/  USHF.R.U64 UR11, UR11, 0x1e, UR12 ;  /* 0x0000001e0b0b7899 */ /* 0x000fe2000800120c */
[----:B------:R-:W0:Y:S03]  /*00e0*/  LDCU UR28, c[0x0][0x370] ;  /* 0x00006e00ff1c77ac */ /* 0x000e260008000800 */
[----:B------:R-:W-:-:S02]  /*00f0*/  UIADD3 UR11, UP0, UPT, UR11, 0x1, URZ ;  /* 0x000000010b0b7890 */ /* 0x000fc4000ff1e0ff */
[----:B-1----:R-:W-:Y:S02]  /*0100*/  UIADD3 UR4, UPT, UPT, UR5, 0x7, -UR4 ;  /* 0x0000000705047890 */ /* 0x002fe4000fffe804 */
[----:B------:R-:W-:Y:S02]  /*0110*/  ULEA.HI.X UR12, UR12, URZ, URZ, 0x2, UP0 ;  /* 0x000000ff0c0c7291 */ /* 0x000fe400080f14ff */
[----:B------:R-:W-:Y:S02]  /*0120*/  UISETP.LT.U32.AND UP0, UPT, UR11, UR14, UPT ;  /* 0x0000000e0b00728c */ /* 0x000fe4000bf01070 */
[----:B------:R-:W-:Y:S02]  /*0130*/  USHF.R.S32.HI UR5, URZ, 0x1f, UR4 ;  /* 0x0000001fff057899 */ /* 0x000fe40008011404 */
[----:B------:R-:W-:Y:S02]  /*0140*/  UISETP.LT.U32.AND.EX UP0, UPT, UR12, UR15, UPT, UP0 ;  /* 0x0000000f0c00728c */ /* 0x000fe4000bf01100 */
[----:B------:R-:W-:-:S02]  /*0150*/  ULEA.HI UR5, UR5, UR4, URZ, 0x3 ;  /* 0x0000000405057291 */ /* 0x000fc4000f8f18ff */
[----:B------:R-:W-:Y:S01]  /*0160*/  USEL UR11, UR11, UR14, UP0 ;  /* 0x0000000e0b0b7287 */ /* 0x000fe20008000000 */
[C---:B0-----:R-:W-:Y:S01]  /*0170*/  VIADD R21, R4.reuse, 0x780 ;  /* 0x0000078004157836 */ /* 0x041fe20000000000 */
[----:B------:R-:W-:Y:S02]  /*0180*/  USEL UR12, UR12, UR15, UP0 ;  /* 0x0000000f0c0c7287 */ /* 0x000fe40008000000 */
[----:B------:R-:W-:Y:S02]  /*0190*/  UISETP.GE.AND UP0, UPT, UR4, 0x8, UPT ;  /* 0x000000080400788c */ /* 0x000fe4000bf06270 */
[----:B--2---:R-:W-:Y:S02]  /*01a0*/  ULEA UR6, UR7, UR6, 0x18 ;  /* 0x0000000607067291 */ /* 0x004fe4000f8ec0ff */
[----:B------:R-:W-:Y:S02]  /*01b0*/  USHF.R.S32.HI UR5, URZ, 0x3, UR5 ;  /* 0x00000003ff057899 */ /* 0x000fe40008011405 */
[----:B------:R-:W-:Y:S01]  /*01c0*/  PLOP3.LUT P0, PT, PT, PT, UP0, 0x80, 0x8 ;  /* 0x000000000008781c */ /* 0x000fe20003f0f008 */
[----:B----4-:R-:W-:Y:S01]  /*01d0*/  USHF.L.U32 UR8, UR8, 0xb, URZ ;  /* 0x0000000b08087899 */ /* 0x010fe200080006ff */
[C---:B------:R-:W-:Y:S01]  /*01e0*/  LEA R0, R4.reuse, UR6, 0x2 ;  /* 0x0000000604007c11 */ /* 0x040fe2000f8e10ff */
[----:B------:R-:W-:Y:S01]  /*01f0*/  UIADD3 UR22, UPT, UPT, UR5, -0x1, URZ ;  /* 0xffffffff05167890 */ /* 0x000fe2000fffe0ff */
[----:B------:R-:W-:Y:S01]  /*0200*/  ISETP.GT.U32.OR P0, PT, R4, 0xff, !P0 ;  /* 0x000000ff0400780c */ /* 0x000fe20004704470 */
[----:B------:R-:W-:-:S02]  /*0210*/  ULOP3.LUT UR23, UR5, 0xf, URZ, 0xc0, !UPT ;  /* 0x0000000f05177892 */ /* 0x000fc4000f8ec0ff */
[----:B------:R-:W-:Y:S01]  /*0220*/  ULOP3.LUT UR24, UR5, 0x7, URZ, 0xc0, !UPT ;  /* 0x0000000705187892 */ /* 0x000fe2000f8ec0ff */
[----:B------:R-:W-:Y:S01]  /*0230*/  P2R R20, PR, RZ, 0x1 ;  /* 0x00000001ff147803 */ /* 0x000fe20000000000 */
[----:B------:R-:W-:Y:S02]  /*0240*/  ULOP3.LUT UR25, UR5, 0x3, URZ, 0xc0, !UPT ;  /* 0x0000000305197892 */ /* 0x000fe4000f8ec0ff */
[----:B------:R-:W-:Y:S02]  /*0250*/  ULOP3.LUT UR26, UR5, 0xffffff0, URZ, 0xc0, !UPT ;  /* 0x0ffffff0051a7892 */ /* 0x000fe4000f8ec0ff */
[----:B------:R-:W-:Y:S02]  /*0260*/  ULOP3.LUT UR27, UR5, 0xffffff8, URZ, 0xc0, !UPT ;  /* 0x0ffffff8051b7892 */ /* 0x000fe4000f8ec0ff */
[----:B------:R-:W-:Y:S01]  /*0270*/  ULOP3.LUT UR9, UR5, 0x1, URZ, 0xc0, !UPT ;  /* 0x0000000105097892 */ /* 0x000fe2000f8ec0ff */
[----:B------:R-:W-:Y:S01]  /*0280*/  UMOV UR6, URZ ;  /* 0x000000ff00067c82 */ /* 0x000fe20008000000 */
[----:B---3--:R-:W-:-:S10]  /*0290*/  UMOV UR7, URZ ;  /* 0x000000ff00077c82 */ /* 0x008fd40008000000 */
.L_x_219:
[----:B------:R-:W-:Y:S01]  /*02a0*/  ISETP.NE.AND P0, PT, R20, RZ, PT ;  /* 0x000000ff1400720c */ /* 0x000fe20003f05270 */
[----:B------:R-:W-:-:S12]  /*02b0*/  BSSY.RECONVERGENT B0, `(.L_x_136) ;  /* 0x000007c000007945 */ /* 0x000fd80003800200 */
[----:B012345:R-:W-:Y:S05]  /*02c0*/  @P0 BRA `(.L_x_137) ;  /* 0x0000000400e80947 */ /* 0x03ffea0003800000 */
[----:B------:R-:W-:Y:S02]  /*02d0*/  IMAD.U32 R2, RZ, RZ, UR22 ;  /* 0x00000016ff027e24 */ /* 0x000fe4000f8e00ff */
[----:B------:R-:W-:-:S03]  /*02e0*/  IMAD.MOV.U32 R3, RZ, RZ, RZ ;  /* 0x000000ffff037224 */ /* 0x000fc600078e00ff */
[----:B------:R-:W-:-:S13]  /*02f0*/  ISETP.GE.U32.AND P1, PT, R2, 0xf, PT ;  /* 0x0000000f0200780c */ /* 0x000fda0003f26070 */
[----:B------:R-:W-:Y:S05]  /*0300*/  @!P1 BRA `(.L_x_138) ;  /* 0x00000000005c9947 */ /* 0x000fea0003800000 */
[----:B------:R-:W-:Y:S01]  /*0310*/  VIADD R2, R0, 0x2000 ;  /* 0x0000200000027836 */ /* 0x000fe20000000000 */
[----:B------:R-:W-:-:S12]  /*0320*/  UIADD3 UR4, UPT, UPT, -UR26, URZ, URZ ;  /* 0x000000ff1a047290 */ /* 0x000fd8000fffe1ff */
.L_x_139:
[----:B------:R-:W-:Y:S01]  /*0330*/  UIADD3 UR4, UPT, UPT, UR4, 0x10, URZ ;  /* 0x0000001004047890 */ /* 0x000fe2000fffe0ff */
[----:B------:R-:W-:Y:S03]  /*0340*/  STS [R2+-0x2000], RZ ;  /* 0xffe000ff02007388 */ /* 0x000fe60000000800 */
[----:B------:R-:W-:Y:S01]  /*0350*/  UISETP.NE.AND UP0, UPT, UR4, URZ, UPT ;  /* 0x000000ff0400728c */ /* 0x000fe2000bf05270 */
        /* <DEDUP_REMOVED lines=16> */
[----:B------:R-:W-:Y:S06]  /*0460*/  BRA.U UP0, `(.L_x_139) ;  /* 0xfffffffd00b07547 */ /* 0x000fec000b83ffff */
[----:B------:R-:W-:-:S07]  /*0470*/  IMAD.U32 R3, RZ, RZ, UR26 ;  /* 0x0000001aff037e24 */ /* 0x000fce000f8e00ff */
.L_x_138:
[----:B------:R-:W-:Y:S01]  /*0480*/  ISETP.NE.AND P0, PT, RZ, UR23, PT ;  /* 0x00000017ff007c0c */ /* 0x000fe2000bf05270 */
[----:B------:R-:W-:Y:S01]  /*0490*/  IMAD.U32 R6, RZ, RZ, UR24 ;  /* 0x00000018ff067e24 */ /* 0x000fe2000f8e00ff */
[----:B------:R-:W-:-:S03]  /*04a0*/  MOV R2, UR23 ;  /* 0x0000001700027c02 */ /* 0x000fc60008000f00 */
[----:B------:R-:W-:Y:S02]  /*04b0*/  VIADD R6, R6, 0xffffffff ;  /* 0xffffffff06067836 */ /* 0x000fe40000000000 */
[----:B------:R-:W-:-:S06]  /*04c0*/  VIADD R2, R2, 0xffffffff ;  /* 0xffffffff02027836 */ /* 0x000fcc0000000000 */
[----:B------:R-:W-:Y:S05]  /*04d0*/  @!P0 BRA `(.L_x_140) ;  /* 0x00000000007c8947 */ /* 0x000fea0003800000 */
[----:B------:R-:W-:Y:S01]  /*04e0*/  ISETP.GE.U32.AND P2, PT, R2, 0x7, PT ;  /* 0x000000070200780c */ /* 0x000fe20003f46070 */
[----:B------:R-:W-:-:S12]  /*04f0*/  UISETP.NE.AND UP0, UPT, UR24, URZ, UPT ;  /* 0x000000ff1800728c */ /* 0x000fd8000bf05270 */
[----:B------:R-:W-:Y:S05]  /*0500*/  @!P2 BRA `(.L_x_141) ;  /* 0x000000000028a947 */ /* 0x000fea0003800000 */
        /* <DEDUP_REMOVED lines=10> */
.L_x_141:
[----:B------:R-:W-:Y:S05]  /*05b0*/  BRA.U !UP0, `(.L_x_140) ;  /* 0x0000000108447547 */ /* 0x000fea000b800000 */
[----:B------:R-:W-:Y:S01]  /*05c0*/  ISETP.GE.U32.AND P2, PT, R6, 0x3, PT ;  /* 0x000000030600780c */ /* 0x000fe20003f46070 */
[----:B------:R-:W-:-:S12]  /*05d0*/  UISETP.NE.AND UP0, UPT, UR25, URZ, UPT ;  /* 0x000000ff1900728c */ /* 0x000fd8000bf05270 */
[C---:B0-----:R-:W-:Y:S02]  /*05e0*/  @P2 IMAD R5, R3.reuse, 0x400, R0 ;  /* 0x0000040003052824 */ /* 0x041fe400078e0200 */
[----:B------:R-:W-:-:S03]  /*05f0*/  @P2 VIADD R3, R3, 0x4 ;  /* 0x0000000403032836 */ /* 0x000fc60000000000 */
[----:B------:R1:W-:Y:S04]  /*0600*/  @P2 STS [R5], RZ ;  /* 0x000000ff05002388 */ /* 0x0003e80000000800 */
[----:B------:R1:W-:Y:S04]  /*0610*/  @P2 STS [R5+0x400], RZ ;  /* 0x000400ff05002388 */ /* 0x0003e80000000800 */
[----:B------:R1:W-:Y:S04]  /*0620*/  @P2 STS [R5+0x800], RZ ;  /* 0x000800ff05002388 */ /* 0x0003e80000000800 */
[----:B------:R1:W-:Y:S01]  /*0630*/  @P2 STS [R5+0xc00], RZ ;  /* 0x000c00ff05002388 */ /* 0x0003e20000000800 */
[----:B------:R-:W-:Y:S05]  /*0640*/  BRA.U !UP0, `(.L_x_140) ;  /* 0x0000000108207547 */ /* 0x000fea000b800000 */
[----:B------:R-:W-:Y:S01]  /*0650*/  IMAD R3, R3, 0x400, R0 ;  /* 0x0000040003037824 */ /* 0x000fe200078e0200 */
[----:B------:R-:W-:-:S04]  /*0660*/  UISETP.NE.AND UP0, UPT, UR25, 0x1, UPT ;  /* 0x000000011900788c */ /* 0x000fc8000bf05270 */
[----:B------:R2:W-:Y:S05]  /*0670*/  STS [R3], RZ ;  /* 0x000000ff03007388 */ /* 0x0005ea0000000800 */
[----:B------:R-:W-:Y:S05]  /*0680*/  BRA.U !UP0, `(.L_x_140) ;  /* 0x0000000108107547 */ /* 0x000fea000b800000 */
[----:B------:R-:W-:Y:S01]  /*0690*/  UISETP.NE.AND UP0, UPT, UR25, 0x2, UPT ;  /* 0x000000021900788c */ /* 0x000fe2000bf05270 */
[----:B------:R3:W-:Y:S05]  /*06a0*/  STS [R3+0x400], RZ ;  /* 0x000400ff03007388 */ /* 0x0007ea0000000800 */
[----:B------:R-:W-:-:S13]  /*06b0*/  PLOP3.LUT P2, PT, PT, PT, UP0, 0x80, 0x8 ;  /* 0x000000000008781c */ /* 0x000fda0003f4f008 */
[----:B------:R3:W-:Y:S02]  /*06c0*/  @P2 STS [R3+0x800], RZ ;  /* 0x000800ff03002388 */ /* 0x0007e40000000800 */
.L_x_140:
[----:B------:R-:W-:-:S13]  /*06d0*/  ISETP.GT.U32.AND P2, PT, R4, 0x7f, PT ;  /* 0x0000007f0400780c */ /* 0x000fda0003f44070 */
[----:B------:R-:W-:Y:S05]  /*06e0*/  @P2 BRA `(.L_x_137) ;  /* 0x0000000000e02947 */ /* 0x000fea0003800000 */
[----:B--23--:R-:W-:Y:S01]  /*06f0*/  HFMA2 R3, -RZ, RZ, 0, 0 ;  /* 0x00000000ff037431 */ /* 0x00cfe200000001ff */
[----:B------:R-:W-:Y:S06]  /*0700*/  @!P1 BRA `(.L_x_142) ;  /* 0x0000000000589947 */ /* 0x000fec0003800000 */
[----:B------:R-:W-:-:S07]  /*0710*/  IMAD.MOV.U32 R3, RZ, RZ, RZ ;  /* 0x000000ffff037224 */ /* 0x000fce00078e00ff */
.L_x_143:
[C---:B012---:R-:W-:Y:S02]  /*0720*/  IMAD R5, R3.reuse, 0x400, R0 ;  /* 0x0000040003057824 */ /* 0x047fe400078e0200 */
[----:B------:R-:W-:-:S03]  /*0730*/  VIADD R3, R3, 0x10 ;  /* 0x0000001003037836 */ /* 0x000fc60000000000 */
[----:B------:R2:W-:Y:S02]  /*0740*/  STS [R5+0x200], RZ ;  /* 0x000200ff05007388 */ /* 0x0005e40000000800 */
[----:B------:R-:W-:Y:S02]  /*0750*/  ISETP.NE.AND P1, PT, R3, UR26, PT ;  /* 0x0000001a03007c0c */ /* 0x000fe4000bf25270 */
[----:B------:R2:W-:Y:S04]  /*0760*/  STS [R5+0x600], RZ ;  /* 0x000600ff05007388 */ /* 0x0005e80000000800 */
        /* <DEDUP_REMOVED lines=13> */
[----:B------:R2:W-:Y:S01]  /*0840*/  STS [R5+0x3e00], RZ ;  /* 0x003e00ff05007388 */ /* 0x0005e20000000800 */
[----:B------:R-:W-:Y:S05]  /*0850*/  @P1 BRA `(.L_x_143) ;  /* 0xfffffffc00b01947 */ /* 0x000fea000383ffff */
[----:B------:R-:W-:-:S07]  /*0860*/  IMAD.U32 R3, RZ, RZ, UR26 ;  /* 0x0000001aff037e24 */ /* 0x000fce000f8e00ff */
.L_x_142:
[----:B------:R-:W-:Y:S05]  /*0870*/  @!P0 BRA `(.L_x_137) ;  /* 0x00000000007c8947 */ /* 0x000fea0003800000 */
[----:B------:R-:W-:Y:S01]  /*0880*/  ISETP.GE.U32.AND P0, PT, R2, 0x7, PT ;  /* 0x000000070200780c */ /* 0x000fe20003f06070 */
[----:B------:R-:W-:-:S12]  /*0890*/  UISETP.NE.AND UP0, UPT, UR24, URZ, UPT ;  /* 0x000000ff1800728c */ /* 0x000fd8000bf05270 */
[----:B------:R-:W-:Y:S05]  /*08a0*/  @!P0 BRA `(.L_x_144) ;  /* 0x0000000000288947 */ /* 0x000fea0003800000 */
[C---:B------:R-:W-:Y:S02]  /*08b0*/  IMAD R2, R3.reuse, 0x400, R0 ;  /* 0x0000040003027824 */ /* 0x040fe400078e0200 */
[----:B------:R-:W-:-:S03]  /*08c0*/  VIADD R3, R3, 0x8 ;  /* 0x0000000803037836 */ /* 0x000fc60000000000 */
[----:B------:R3:W-:Y:S04]  /*08d0*/  STS [R2+0x200], RZ ;  /* 0x000200ff02007388 */ /* 0x0007e80000000800 */
[----:B------:R3:W-:Y:S04]  /*08e0*/  STS [R2+0x600], RZ ;  /* 0x000600ff02007388 */ /* 0x0007e80000000800 */
[----:B------:R3:W-:Y:S04]  /*08f0*/  STS [R2+0xa00], RZ ;  /* 0x000a00ff02007388 */ /* 0x0007e80000000800 */
[----:B------:R3:W-:Y:S04]  /*0900*/  STS [R2+0xe00], RZ ;  /* 0x000e00ff02007388 */ /* 0x0007e80000000800 */
[----:B------:R3:W-:Y:S04]  /*0910*/  STS [R2+0x1200], RZ ;  /* 0x001200ff02007388 */ /* 0x0007e80000000800 */
[----:B------:R3:W-:Y:S04]  /*0920*/  STS [R2+0x1600], RZ ;  /* 0x001600ff02007388 */ /* 0x0007e80000000800 */
[----:B------:R3:W-:Y:S04]  /*0930*/  STS [R2+0x1a00], RZ ;  /* 0x001a00ff02007388 */ /* 0x0007e80000000800 */
[----:B------:R3:W-:Y:S02]  /*0940*/  STS [R2+0x1e00], RZ ;  /* 0x001e00ff02007388 */ /* 0x0007e40000000800 */
.L_x_144:
[----:B------:R-:W-:Y:S05]  /*0950*/  BRA.U !UP0, `(.L_x_137) ;  /* 0x0000000108447547 */ /* 0x000fea000b800000 */
[----:B------:R-:W-:Y:S01]  /*0960*/  ISETP.GE.U32.AND P0, PT, R6, 0x3, PT ;  /* 0x000000030600780c */ /* 0x000fe20003f06070 */
[----:B------:R-:W-:-:S12]  /*0970*/  UISETP.NE.AND UP0, UPT, UR25, URZ, UPT ;  /* 0x000000ff1900728c */ /* 0x000fd8000bf05270 */
[C---:B---3--:R-:W-:Y:S01]  /*0980*/  @P0 IMAD R2, R3.reuse, 0x400, R0 ;  /* 0x0000040003020824 */ /* 0x048fe200078e0200 */
[----:B------:R-:W-:-:S04]  /*0990*/  @P0 IADD3 R3, PT, PT, R3, 0x4, RZ ;  /* 0x0000000403030810 */ /* 0x000fc80007ffe0ff */
[----:B------:R4:W-:Y:S04]  /*09a0*/  @P0 STS [R2+0x200], RZ ;  /* 0x000200ff02000388 */ /* 0x0009e80000000800 */
[----:B------:R4:W-:Y:S04]  /*09b0*/  @P0 STS [R2+0x600], RZ ;  /* 0x000600ff02000388 */ /* 0x0009e80000000800 */
[----:B------:R4:W-:Y:S04]  /*09c0*/  @P0 STS [R2+0xa00], RZ ;  /* 0x000a00ff02000388 */ /* 0x0009e80000000800 */
[----:B------:R4:W-:Y:S01]  /*09d0*/  @P0 STS [R2+0xe00], RZ ;  /* 0x000e00ff02000388 */ /* 0x0009e20000000800 */
[----:B------:R-:W-:Y:S05]  /*09e0*/  BRA.U !UP0, `(.L_x_137) ;  /* 0x0000000108207547 */ /* 0x000fea000b800000 */
[----:B------:R-:W-:Y:S01]  /*09f0*/  IMAD R3, R3, 0x400, R0 ;  /* 0x0000040003037824 */ /* 0x000fe200078e0200 */
[----:B------:R-:W-:-:S04]  /*0a00*/  UISETP.NE.AND UP0, UPT, UR25, 0x1, UPT ;  /* 0x000000011900788c */ /* 0x000fc8000bf05270 */
[----:B------:R3:W-:Y:S05]  /*0a10*/  STS [R3+0x200], RZ ;  /* 0x000200ff03007388 */ /* 0x0007ea0000000800 */
[----:B------:R-:W-:Y:S05]  /*0a20*/  BRA.U !UP0, `(.L_x_137) ;  /* 0x0000000108107547 */ /* 0x000fea000b800000 */
[----:B------:R-:W-:Y:S01]  /*0a30*/  UISETP.NE.AND UP0, UPT, UR25, 0x2, UPT ;  /* 0x000000021900788c */ /* 0x000fe2000bf05270 */
[----:B------:R0:W-:Y:S05]  /*0a40*/  STS [R3+0x600], RZ ;  /* 0x000600ff03007388 */ /* 0x0001ea0000000800 */
[----:B------:R-:W-:-:S13]  /*0a50*/  PLOP3.LUT P0, PT, PT, PT, UP0, 0x80, 0x8 ;  /* 0x000000000008781c */ /* 0x000fda0003f0f008 */
[----:B------:R0:W-:Y:S02]  /*0a60*/  @P0 STS [R3+0xa00], RZ ;  /* 0x000a00ff03000388 */ /* 0x0001e40000000800 */
.L_x_137:
[----:B------:R-:W-:Y:S05]  /*0a70*/  BSYNC.RECONVERGENT B0 ;  /* 0x0000000000007941 */ /* 0x000fea0003800200 */
.L_x_136:
[----:B------:R-:W5:Y:S01]  /*0a80*/  LDCU.64 UR14, c[0x0][0x390] ;  /* 0x00007200ff0e77ac */ /* 0x000f620008000a00 */
[----:B------:R-:W-:Y:S02]  /*0a90*/  USHF.L.U32 UR4, UR6, 0x1e, URZ ;  /* 0x0000001e06047899 */ /* 0x000fe400080006ff */
[----:B------:R-:W-:Y:S02]  /*0aa0*/  USHF.L.U64.HI UR5, UR6, 0x1e, UR7 ;  /* 0x0000001e06057899 */ /* 0x000fe40008010207 */
[----:B-----5:R-:W-:-:S04]  /*0ab0*/  UIADD3 UR4, UP0, UPT, -UR4, UR14, URZ ;  /* 0x0000000e04047290 */ /* 0x020fc8000ff1e1ff */
[----:B------:R-:W-:Y:S02]  /*0ac0*/  UIADD3.X UR5, UPT, UPT, ~UR5, UR15, URZ, UP0, !UPT ;  /* 0x0000000f05057290 */ /* 0x000fe400087fe5ff */
[----:B------:R-:W-:-:S04]  /*0ad0*/  UISETP.LT.U32.AND UP0, UPT, UR4, 0x40000000, UPT ;  /* 0x400000000400788c */ /* 0x000fc8000bf01070 */
[----:B------:R-:W-:-:S04]  /*0ae0*/  UISETP.LT.U32.AND.EX UP0, UPT, UR5, URZ, UPT, UP0 ;  /* 0x000000ff0500728c */ /* 0x000fc8000bf01100 */
[----:B------:R-:W-:Y:S02]  /*0af0*/  USEL UR13, UR4, 0x40000000, UP0 ;  /* 0x40000000040d7887 */ /* 0x000fe40008000000 */
[----:B------:R-:W-:Y:S02]  /*0b00*/  USEL UR14, UR5, URZ, UP0 ;  /* 0x000000ff050e7287 */ /* 0x000fe40008000000 */
[----:B------:R-:W-:-:S04]  /*0b10*/  UISETP.GT.U32.AND UP0, UPT, UR13, UR8, UPT ;  /* 0x000000080d00728c */ /* 0x000fc8000bf04070 */
[----:B------:R-:W-:Y:S01]  /*0b20*/  UISETP.GT.U32.AND.EX UP0, UPT, UR14, URZ, UPT, UP0 ;  /* 0x000000ff0e00728c */ /* 0x000fe2000bf04100 */
[----:B------:R-:W-:Y:S08]  /*0b30*/  BAR.SYNC.DEFER_BLOCKING 0x0 ;  /* 0x0000000000007b1d */ /* 0x000ff00000010000 */
[----:B------:R-:W-:Y:S06]  /*0b40*/  BAR.SYNC.DEFER_BLOCKING 0x0 ;  /* 0x0000000000007b1d */ /* 0x000fec0000010000 */
[----:B------:R-:W-:Y:S05]  /*0b50*/  BRA.U !UP0, `(.L_x_145) ;  /* 0x0000000d082c7547 */ /* 0x000fea000b800000 */
[----:B------:R-:W-:Y:S01]  /*0b60*/  UMOV UR10, UR8 ;  /* 0x00000008000a7c82 */ /* 0x000fe20008000000 */
[----:B------:R-:W-:-:S05]  /*0b70*/  UMOV UR5, URZ ;  /* 0x000000ff00057c82 */ /* 0x000fca0008000000 */
.L_x_150:
[----:B-----5:R-:W5:Y:S01]  /*0b80*/  LDCU.64 UR18, c[0x0][0x390] ;  /* 0x00007200ff1277ac */ /* 0x020f620008000a00 */
[----:B------:R-:W-:Y:S02]  /*0b90*/  USHF.L.U32 UR15, UR6, 0x1e, URZ ;  /* 0x0000001e060f7899 */ /* 0x000fe400080006ff */
[----:B------:R-:W-:Y:S02]  /*0ba0*/  USHF.L.U64.HI UR16, UR6, 0x1e, UR7 ;  /* 0x0000001e06107899 */ /* 0x000fe40008010207 */
[----:B------:R-:W-:-:S04]  /*0bb0*/  UIADD3 UR15, UP0, UPT, UR10, UR15, URZ ;  /* 0x0000000f0a0f7290 */ /* 0x000fc8000ff1e0ff */
[----:B------:R-:W-:Y:S02]  /*0bc0*/  UIADD3.X UR16, UPT, UPT, UR5, UR16, URZ, UP0, !UPT ;  /* 0x0000001005107290 */ /* 0x000fe400087fe4ff */
[----:B------:R-:W-:Y:S02]  /*0bd0*/  ULEA UR10, UP0, UR28, UR10, 0xb ;  /* 0x0000000a1c0a7291 */ /* 0x000fe4000f8058ff */
[----:B-----5:R-:W-:Y:S02]  /*0be0*/  UIADD3 UR17, UP1, UPT, -UR15, UR18, URZ ;  /* 0x000000120f117290 */ /* 0x020fe4000ff3e1ff */
[----:B------:R-:W-:Y:S02]  /*0bf0*/  UIADD3.X UR5, UPT, UPT, URZ, UR5, URZ, UP0, !UPT ;  /* 0x00000005ff057290 */ /* 0x000fe400087fe4ff */
[----:B------:R-:W-:Y:S02]  /*0c00*/  UIADD3.X UR4, UPT, UPT, ~UR16, UR19, URZ, UP1, !UPT ;  /* 0x0000001310047290 */ /* 0x000fe40008ffe5ff */
[----:B------:R-:W-:-:S02]  /*0c10*/  UISETP.GE.U32.AND UP1, UPT, UR17, 0x800, UPT ;  /* 0x000008001100788c */ /* 0x000fc4000bf26070 */
[----:B------:R-:W-:Y:S02]  /*0c20*/  UISETP.GE.U32.AND UP0, UPT, UR10, UR13, UPT ;  /* 0x0000000d0a00728c */ /* 0x000fe4000bf06070 */
[----:B------:R-:W-:Y:S02]  /*0c30*/  UISETP.GE.U32.AND.EX UP1, UPT, UR4, URZ, UPT, UP1 ;  /* 0x000000ff0400728c */ /* 0x000fe4000bf26110 */
[----:B------:R-:W-:-:S07]  /*0c40*/  UISETP.GE.U32.AND.EX UP0, UPT, UR5, UR14, UPT, UP0 ;  /* 0x0000000e0500728c */ /* 0x000fce000bf06100 */
[----:B0-----:R-:W-:Y:S05]  /*0c50*/  BRA.U !UP1, `(.L_x_146) ;  /* 0x0000000109587547 */ /* 0x001fea000b800000 */
[----:B------:R-:W4:Y:S01]  /*0c60*/  LDCU.64 UR18, c[0x0][0x388] ;  /* 0x00007100ff1277ac */ /* 0x000f220008000a00 */
[----:B0-23--:R-:W-:-:S05]  /*0c70*/  IADD3 R3, P0, PT, R4, UR15, RZ ;  /* 0x0000000f04037c10 */ /* 0x00dfca000ff1e0ff */
[----:B------:R-:W-:Y:S01]  /*0c80*/  IMAD.X R6, RZ, RZ, UR16, P0 ;  /* 0x00000010ff067e24 */ /* 0x000fe200080e06ff */
[----:B----4-:R-:W-:-:S04]  /*0c90*/  LEA R2, P0, R3, UR18, 0x2 ;  /* 0x0000001203027c11 */ /* 0x010fc8000f8010ff */
        /* <DEDUP_REMOVED lines=18> */
.L_x_146:
[----:B------:R-:W4:Y:S01]  /*0dc0*/  LDCU.64 UR18, c[0x0][0x388] ;  /* 0x00007100ff1277ac */ /* 0x000f220008000a00 */
[C---:B012---:R-:W-:Y:S01]  /*0dd0*/  VIADD R5, R4.reuse, 0x100 ;  /* 0x0000010004057836 */ /* 0x047fe20000000000 */
[C---:B---3--:R-:W-:Y:S01]  /*0de0*/  IADD3 R3, P0, PT, R4.reuse, UR15, RZ ;  /* 0x0000000f04037c10 */ /* 0x048fe2000ff1e0ff */
[C---:B----4-:R-:W-:Y:S01]  /*0df0*/  VIADD R2, R4.reuse, 0x80 ;  /* 0x0000008004027836 */ /* 0x050fe20000000000 */
[C---:B------:R-:W-:Y:S01]  /*0e00*/  ISETP.GE.AND P1, PT, R4.reuse, UR17, PT ;  /* 0x0000001104007c0c */ /* 0x040fe2000bf26270 */
[----:B------:R-:W-:Y:S01]  /*0e10*/  VIADD R7, R4, 0x180 ;  /* 0x0000018004077836 */ /* 0x000fe20000000000 */
[----:B------:R-:W-:Y:S01]  /*0e20*/  ISETP.GE.AND P3, PT, R5, UR17, PT ;  /* 0x0000001105007c0c */ /* 0x000fe2000bf66270 */
[----:B------:R-:W-:Y:S01]  /*0e30*/  IMAD.X R6, RZ, RZ, UR16, P0 ;  /* 0x00000010ff067e24 */ /* 0x000fe200080e06ff */
[----:B------:R-:W-:Y:S01]  /*0e40*/  ISETP.GE.AND P2, PT, R2, UR17, PT ;  /* 0x0000001102007c0c */ /* 0x000fe2000bf46270 */
[----:B------:R-:W-:Y:S01]  /*0e50*/  VIADD R5, R4, 0x200 ;  /* 0x0000020004057836 */ /* 0x000fe20000000000 */
[----:B------:R-:W-:Y:S01]  /*0e60*/  ISETP.GE.AND P4, PT, R7, UR17, PT ;  /* 0x0000001107007c0c */ /* 0x000fe2000bf86270 */
[----:B------:R-:W-:-:S03]  /*0e70*/  IMAD.MOV.U32 R12, RZ, RZ, 0x7fffffff ;  /* 0x7fffffffff0c7424 */ /* 0x000fc600078e00ff */
[----:B------:R-:W-:Y:S01]  /*0e80*/  ISETP.GE.AND P5, PT, R5, UR17, PT ;  /* 0x0000001105007c0c */ /* 0x000fe2000bfa6270 */
[----:B------:R-:W-:Y:S01]  /*0e90*/  VIADD R5, R4, 0x300 ;  /* 0x0000030004057836 */ /* 0x000fe20000000000 */
[----:B------:R-:W-:-:S04]  /*0ea0*/  LEA R2, P0, R3, UR18, 0x2 ;  /* 0x0000001203027c11 */ /* 0x000fc8000f8010ff */
[----:B------:R-:W-:Y:S01]  /*0eb0*/  LEA.HI.X R3, R3, UR19, R6, 0x2, P0 ;  /* 0x0000001303037c11 */ /* 0x000fe200080f1406 */
[----:B------:R-:W-:Y:S01]  /*0ec0*/  IMAD.MOV.U32 R11, RZ, RZ, 0x7fffffff ;  /* 0x7fffffffff0b7424 */ /* 0x000fe200078e00ff */
[----:B------:R-:W-:-:S03]  /*0ed0*/  IADD3 R6, PT, PT, R4, 0x280, RZ ;  /* 0x0000028004067810 */ /* 0x000fc60007ffe0ff */
[----:B------:R1:W5:Y:S01]  /*0ee0*/  @!P1 LDG.E R12, desc[UR20][R2.64] ;  /* 0x00000014020c9981 */ /* 0x000362000c1e1900 */
[----:B------:R-:W-:Y:S01]  /*0ef0*/  ISETP.GE.AND P1, PT, R5, UR17, PT ;  /* 0x0000001105007c0c */ /* 0x000fe2000bf26270 */
[----:B------:R-:W-:Y:S01]  /*0f00*/  VIADD R5, R4, 0x380 ;  /* 0x0000038004057836 */ /* 0x000fe20000000000 */
[----:B------:R-:W-:Y:S01]  /*0f10*/  ISETP.GE.AND P0, PT, R6, UR17, PT ;  /* 0x0000001106007c0c */ /* 0x000fe2000bf06270 */
[----:B------:R-:W-:Y:S01]  /*0f20*/  IMAD.MOV.U32 R9, RZ, RZ, 0x7fffffff ;  /* 0x7fffffffff097424 */ /* 0x000fe200078e00ff */
[----:B------:R1:W5:Y:S02]  /*0f30*/  @!P2 LDG.E R11, desc[UR20][R2.64+0x200] ;  /* 0x00020014020ba981 */ /* 0x000364000c1e1900 */
[----:B------:R-:W-:Y:S01]  /*0f40*/  ISETP.GE.AND P2, PT, R5, UR17, PT ;  /* 0x0000001105007c0c */ /* 0x000fe2000bf46270 */
[----:B------:R-:W-:Y:S02]  /*0f50*/  VIADD R5, R4, 0x480 ;  /* 0x0000048004057836 */ /* 0x000fe40000000000 */
[----:B------:R-:W-:Y:S01]  /*0f60*/  IMAD.MOV.U32 R10, RZ, RZ, 0x7fffffff ;  /* 0x7fffffffff0a7424 */ /* 0x000fe200078e00ff */
[----:B------:R1:W5:Y:S01]  /*0f70*/  @!P4 LDG.E R9, desc[UR20][R2.64+0x600] ;  /* 0x000600140209c981 */ /* 0x000362000c1e1900 */
[----:B------:R-:W-:-:S02]  /*0f80*/  MOV R8, 0x7fffffff ;  /* 0x7fffffff00087802 */ /* 0x000fc40000000f00 */
[C---:B------:R-:W-:Y:S02]  /*0f90*/  LOP3.LUT R6, R4.reuse, 0x400, RZ, 0xfc, !PT ;  /* 0x0000040004067812 */ /* 0x040fe400078efcff */
[----:B------:R-:W-:Y:S01]  /*0fa0*/  ISETP.GE.AND P4, PT, R5, UR17, PT ;  /* 0x0000001105007c0c */ /* 0x000fe2000bf86270 */
[----:B------:R-:W-:Y:S01]  /*0fb0*/  VIADD R5, R4, 0x500 ;  /* 0x0000050004057836 */ /* 0x000fe20000000000 */
[----:B------:R1:W5:Y:S01]  /*0fc0*/  @!P3 LDG.E R10, desc[UR20][R2.64+0x400] ;  /* 0x00040014020ab981 */ /* 0x000362000c1e1900 */
[----:B------:R-:W-:Y:S01]  /*0fd0*/  ISETP.GE.AND P3, PT, R6, UR17, PT ;  /* 0x0000001106007c0c */ /* 0x000fe2000bf66270 */
[----:B------:R-:W-:Y:S02]  /*0fe0*/  IMAD.MOV.U32 R6, RZ, RZ, 0x7fffffff ;  /* 0x7fffffffff067424 */ /* 0x000fe400078e00ff */
[----:B------:R1:W5:Y:S01]  /*0ff0*/  @!P5 LDG.E R8, desc[UR20][R2.64+0x800] ;  /* 0x000800140208d981 */ /* 0x000362000c1e1900 */
[----:B------:R-:W-:Y:S01]  /*1000*/  ISETP.GE.AND P5, PT, R5, UR17, PT ;  /* 0x0000001105007c0c */ /* 0x000fe2000bfa6270 */
[----:B------:R-:W-:-:S02]  /*1010*/  VIADD R5, R4, 0x600 ;  /* 0x0000060004057836 */ /* 0x000fc40000000000 */
[----:B------:R-:W-:Y:S01]  /*1020*/  IMAD.MOV.U32 R7, RZ, RZ, 0x7fffffff ;  /* 0x7fffffffff077424 */ /* 0x000fe200078e00ff */
[----:B------:R1:W5:Y:S01]  /*1030*/  @!P1 LDG.E R6, desc[UR20][R2.64+0xc00] ;  /* 0x000c001402069981 */ /* 0x000362000c1e1900 */
[C---:B------:R-:W-:Y:S01]  /*1040*/  VIADD R13, R4.reuse, 0x580 ;  /* 0x00000580040d7836 */ /* 0x040fe20000000000 */
[----:B------:R-:W-:Y:S01]  /*1050*/  ISETP.GE.AND P1, PT, R5, UR17, PT ;  /* 0x0000001105007c0c */ /* 0x000fe2000bf26270 */
[----:B------:R-:W-:Y:S02]  /*1060*/  IMAD.MOV.U32 R5, RZ, RZ, 0x7fffffff ;  /* 0x7fffffffff057424 */ /* 0x000fe400078e00ff */
[----:B------:R-:W-:Y:S01]  /*1070*/  IMAD.MOV.U32 R19, RZ, RZ, 0x7fffffff ;  /* 0x7fffffffff137424 */ /* 0x000fe200078e00ff */
[----:B------:R1:W5:Y:S01]  /*1080*/  @!P0 LDG.E R7, desc[UR20][R2.64+0xa00] ;  /* 0x000a001402078981 */ /* 0x000362000c1e1900 */
[----:B------:R-:W-:Y:S01]  /*1090*/  IMAD.MOV.U32 R18, RZ, RZ, 0x7fffffff ;  /* 0x7fffffffff127424 */ /* 0x000fe200078e00ff */
[----:B------:R-:W-:Y:S01]  /*10a0*/  ISETP.GE.AND P0, PT, R13, UR17, PT ;  /* 0x000000110d007c0c */ /* 0x000fe2000bf06270 */
[C---:B------:R-:W-:Y:S01]  /*10b0*/  VIADD R14, R4.reuse, 0x700 ;  /* 0x00000700040e7836 */ /* 0x040fe20000000000 */
[----:B------:R-:W-:Y:S01]  /*10c0*/  IADD3 R13, PT, PT, R4, 0x680, RZ ;  /* 0x00000680040d7810 */ /* 0x000fe20007ffe0ff */
[----:B------:R1:W5:Y:S03]  /*10d0*/  @!P2 LDG.E R5, desc[UR20][R2.64+0xe00] ;  /* 0x000e00140205a981 */ /* 0x000366000c1e1900 */
[----:B------:R-:W-:Y:S01]  /*10e0*/  ISETP.GE.AND P2, PT, R13, UR17, PT ;  /* 0x000000110d007c0c */ /* 0x000fe2000bf46270 */
[----:B------:R1:W5:Y:S01]  /*10f0*/  @!P3 LDG.E R19, desc[UR20][R2.64+0x1000] ;  /* 0x001000140213b981 */ /* 0x000362000c1e1900 */
[----:B------:R-:W-:-:S03]  /*1100*/  ISETP.GE.AND P3, PT, R14, UR17, PT ;  /* 0x000000110e007c0c */ /* 0x000fc6000bf66270 */
[----:B------:R1:W5:Y:S01]  /*1110*/  @!P4 LDG.E R18, desc[UR20][R2.64+0x1200] ;  /* 0x001200140212c981 */ /* 0x000362000c1e1900 */
[----:B------:R-:W-:Y:S01]  /*1120*/  ISETP.GE.AND P4, PT, R21, UR17, PT ;  /* 0x0000001115007c0c */ /* 0x000fe2000bf86270 */
[----:B------:R-:W-:Y:S01]  /*1130*/  IMAD.MOV.U32 R17, RZ, RZ, 0x7fffffff ;  /* 0x7fffffffff117424 */ /* 0x000fe200078e00ff */
[----:B------:R-:W-:Y:S01]  /*1140*/  MOV R14, 0x7fffffff ;  /* 0x7fffffff000e7802 */ /* 0x000fe20000000f00 */
[----:B------:R-:W-:Y:S02]  /*1150*/  IMAD.MOV.U32 R16, RZ, RZ, 0x7fffffff ;  /* 0x7fffffffff107424 */ /* 0x000fe400078e00ff */
[----:B------:R-:W-:Y:S02]  /*1160*/  IMAD.MOV.U32 R22, RZ, RZ, 0x7fffffff ;  /* 0x7fffffffff167424 */ /* 0x000fe400078e00ff */
        /* <DEDUP_REMOVED lines=8> */
.L_x_147:
[----:B01----:R-:W0:Y:S02]  /*11f0*/  LDC.64 R2, c[0x0][0x398] ;  /* 0x0000e600ff027b82 */ /* 0x003e240000000a00 */
[----:B0-----:R-:W-:-:S13]  /*1200*/  ISETP.GT.AND P0, PT, R3, R2, PT ;  /* 0x000000020300720c */ /* 0x001fda0003f04270 */
[----:B------:R-:W-:Y:S05]  /*1210*/  @!P0 BRA `(.L_x_148) ;  /* 0x0000000400788947 */ /* 0x000fea0003800000 */
[----:B------:R-:W0:Y:S01]  /*1220*/  S2UR UR15, SR_CgaCtaId ;  /* 0x00000000000f79c3 */ /* 0x000e220000008800 */
[----:B-----5:R-:W-:Y:S01]  /*1230*/  LOP3.LUT R15, R15, 0x80000000, RZ, 0x3c, !PT ;  /* 0x800000000f0f7812 */ /* 0x020fe200078e3cff */
[----:B------:R-:W-:Y:S01]  /*1240*/  UMOV UR4, 0x400 ;  /* 0x0000040000047882 */ /* 0x000fe20000000000 */
[----:B------:R-:W-:Y:S01]  /*1250*/  LOP3.LUT R14, R14, 0x80000000, RZ, 0x3c, !PT ;  /* 0x800000000e0e7812 */ /* 0x000fe200078e3cff */
[----:B------:R-:W1:Y:S01]  /*1260*/  LDCU UR16, c[0x0][0x398] ;  /* 0x00007300ff1077ac */ /* 0x000e620008000800 */
[----:B------:R-:W-:Y:S02]  /*1270*/  LOP3.LUT R13, R13, 0x80000000, RZ, 0x3c, !PT ;  /* 0x800000000d0d7812 */ /* 0x000fe400078e3cff */
[----:B------:R-:W-:Y:S02]  /*1280*/  LOP3.LUT R2, R22, 0x80000000, RZ, 0x3c, !PT ;  /* 0x8000000016027812 */ /* 0x000fe400078e3cff */
[----:B------:R-:W-:Y:S02]  /*1290*/  LOP3.LUT R16, R16, 0x80000000, RZ, 0x3c, !PT ;  /* 0x8000000010107812 */ /* 0x000fe400078e3cff */
[----:B------:R-:W-:-:S02]  /*12a0*/  LOP3.LUT R17, R17, 0x80000000, RZ, 0x3c, !PT ;  /* 0x8000000011117812 */ /* 0x000fc400078e3cff */
[----:B------:R-:W-:Y:S02]  /*12b0*/  LOP3.LUT R18, R18, 0x80000000, RZ, 0x3c, !PT ;  /* 0x8000000012127812 */ /* 0x000fe400078e3cff */
[----:B------:R-:W-:Y:S02]  /*12c0*/  LOP3.LUT R19, R19, 0x80000000, RZ, 0x3c, !PT ;  /* 0x8000000013137812 */ /* 0x000fe400078e3cff */
[----:B------:R-:W-:Y:S02]  /*12d0*/  LOP3.LUT R5, R5, 0x80000000, RZ, 0x3c, !PT ;  /* 0x8000000005057812 */ /* 0x000fe400078e3cff */
[----:B------:R-:W-:Y:S02]  /*12e0*/  LOP3.LUT R6, R6, 0x80000000, RZ, 0x3c, !PT ;  /* 0x8000000006067812 */ /* 0x000fe400078e3cff */
[----:B------:R-:W-:Y:S02]  /*12f0*/  LOP3.LUT R7, R7, 0x80000000, RZ, 0x3c, !PT ;  /* 0x8000000007077812 */ /* 0x000fe400078e3cff */
[----:B------:R-:W-:Y:S01]  /*1300*/  LOP3.LUT R8, R8, 0x80000000, RZ, 0x3c, !PT ;  /* 0x8000000008087812 */ /* 0x000fe200078e3cff */
[----:B0-----:R-:W-:Y:S01]  /*1310*/  ULEA UR15, UR15, UR4, 0x18 ;  /* 0x000000040f0f7291 */ /* 0x001fe2000f8ec0ff */
[----:B------:R-:W-:-:S02]  /*1320*/  LOP3.LUT R9, R9, 0x80000000, RZ, 0x3c, !PT ;  /* 0x8000000009097812 */ /* 0x000fc400078e3cff */
[----:B------:R-:W-:Y:S01]  /*1330*/  LOP3.LUT R10, R10, 0x80000000, RZ, 0x3c, !PT ;  /* 0x800000000a0a7812 */ /* 0x000fe200078e3cff */
[----:B------:R-:W-:Y:S01]  /*1340*/  UMOV UR4, URZ ;  /* 0x000000ff00047c82 */ /* 0x000fe20008000000 */
[----:B------:R-:W-:Y:S02]  /*1350*/  LOP3.LUT R11, R11, 0x80000000, RZ, 0x3c, !PT ;  /* 0x800000000b0b7812 */ /* 0x000fe400078e3cff */
[----:B-1----:R-:W-:-:S07]  /*1360*/  LOP3.LUT R12, R12, 0x80000000, RZ, 0x3c, !PT ;  /* 0x800000000c0c7812 */ /* 0x002fce00078e3cff */
.L_x_149:
[----:B------:R-:W-:Y:S01]  /*1370*/  IMAD R22, RZ, RZ, -UR16 ;  /* 0x80000010ff167e24 */ /* 0x000fe2000f8e02ff */
[----:B0-----:R-:W-:Y:S01]  /*1380*/  SHF.R.U32.HI R23, RZ, UR16, R12 ;  /* 0x00000010ff177c19 */ /* 0x001fe2000801160c */
[----:B------:R-:W-:Y:S01]  /*1390*/  IMAD.MOV.U32 R25, RZ, RZ, -0x1 ;  /* 0xffffffffff197424 */ /* 0x000fe200078e00ff */
[----:B------:R-:W-:Y:S01]  /*13a0*/  ULEA UR17, UR4, UR15, 0xa ;  /* 0x0000000f04117291 */ /* 0x000fe2000f8e50ff */
[----:B------:R-:W-:Y:S01]  /*13b0*/  SHF.R.U32.HI R27, RZ, UR16, R10 ;  /* 0x00000010ff1b7c19 */ /* 0x000fe2000801160a */
[----:B------:R-:W-:Y:S01]  /*13c0*/  UIADD3 UR4, UPT, UPT, UR4, 0x1, URZ ;  /* 0x0000000104047890 */ /* 0x000fe2000fffe0ff */
[----:B------:R-:W-:Y:S02]  /*13d0*/  VIADDMNMX R22, R22, R3, 0x8, PT ;  /* 0x0000000816167446 */ /* 0x000fe40003800103 */
[----:B------:R-:W-:Y:S02]  /*13e0*/  SHF.R.U32.HI R29, RZ, UR16, R9 ;  /* 0x00000010ff1d7c19 */ /* 0x000fe40008011609 */
[----:B------:R-:W-:-:S02]  /*13f0*/  SHF.L.U32 R22, R25, R22, RZ ;  /* 0x0000001619167219 */ /* 0x000fc400000006ff */
[----:B------:R-:W-:Y:S02]  /*1400*/  SHF.R.U32.HI R25, RZ, UR16, R11 ;  /* 0x00000010ff197c19 */ /* 0x000fe4000801160b */
[-C--:B------:R-:W-:Y:S02]  /*1410*/  LOP3.LUT R23, R23, R22.reuse, RZ, 0x30, !PT ;  /* 0x0000001617177212 */ /* 0x080fe400078e30ff */
[-C--:B------:R-:W-:Y:S02]  /*1420*/  LOP3.LUT R25, R25, R22.reuse, RZ, 0x30, !PT ;  /* 0x0000001619197212 */ /* 0x080fe400078e30ff */
[----:B------:R-:W-:Y:S02]  /*1430*/  LOP3.LUT R27, R27, R22, RZ, 0x30, !PT ;  /* 0x000000161b1b7212 */ /* 0x000fe400078e30ff */
[----:B------:R-:W-:Y:S02]  /*1440*/  LEA R23, R23, UR17, 0x2 ;  /* 0x0000001117177c11 */ /* 0x000fe4000f8e10ff */
[----:B------:R-:W-:-:S02]  /*1450*/  LEA R25, R25, UR17, 0x2 ;  /* 0x0000001119197c11 */ /* 0x000fc4000f8e10ff */
[----:B------:R-:W-:Y:S01]  /*1460*/  LEA R27, R27, UR17, 0x2 ;  /* 0x000000111b1b7c11 */ /* 0x000fe2000f8e10ff */
[----:B------:R0:W-:Y:S01]  /*1470*/  ATOMS.POPC.INC.32 RZ, [R23+URZ] ;  /* 0x0000000017ff7f8c */ /* 0x0001e2000d8000ff */
[----:B------:R-:W-:Y:S02]  /*1480*/  SHF.R.U32.HI R24, RZ, UR16, R8 ;  /* 0x00000010ff187c19 */ /* 0x000fe40008011608 */
[----:B------:R-:W-:Y:S01]  /*1490*/  SHF.R.U32.HI R26, RZ, UR16, R7 ;  /* 0x00000010ff1a7c19 */ /* 0x000fe20008011607 */
[----:B------:R1:W-:Y:S01]  /*14a0*/  ATOMS.POPC.INC.32 RZ, [R25+URZ] ;  /* 0x0000000019ff7f8c */ /* 0x0003e2000d8000ff */
[-C--:B------:R-:W-:Y:S02]  /*14b0*/  LOP3.LUT R29, R29, R22.reuse, RZ, 0x30, !PT ;  /* 0x000000161d1d7212 */ /* 0x080fe400078e30ff */
[----:B------:R-:W-:Y:S01]  /*14c0*/  LOP3.LUT R24, R24, R22, RZ, 0x30, !PT ;  /* 0x0000001618187212 */ /* 0x000fe200078e30ff */
[----:B------:R2:W-:Y:S01]  /*14d0*/  ATOMS.POPC.INC.32 RZ, [R27+URZ] ;  /* 0x000000001bff7f8c */ /* 0x0005e2000d8000ff */
[----:B0-----:R-:W-:-:S02]  /*14e0*/  SHF.R.U32.HI R23, RZ, UR16, R6 ;  /* 0x00000010ff177c19 */ /* 0x001fc40008011606 */
[-C--:B------:R-:W-:Y:S02]  /*14f0*/  LOP3.LUT R26, R26, R22.reuse, RZ, 0x30, !PT ;  /* 0x000000161a1a7212 */ /* 0x080fe400078e30ff */
[----:B-1----:R-:W-:Y:S02]  /*1500*/  SHF.R.U32.HI R25, RZ, UR16, R5 ;  /* 0x00000010ff197c19 */ /* 0x002fe40008011605 */
[-C--:B------:R-:W-:Y:S02]  /*1510*/  LOP3.LUT R23, R23, R22.reuse, RZ, 0x30, !PT ;  /* 0x0000001617177212 */ /* 0x080fe400078e30ff */
[----:B--2---:R-:W-:Y:S02]  /*1520*/  SHF.R.U32.HI R27, RZ, UR16, R19 ;  /* 0x00000010ff1b7c19 */ /* 0x004fe40008011613 */
[----:B------:R-:W-:Y:S02]  /*1530*/  LEA R29, R29, UR17, 0x2 ;  /* 0x000000111d1d7c11 */ /* 0x000fe4000f8e10ff */
[----:B------:R-:W-:-:S02]  /*1540*/  LOP3.LUT R25, R25, R22, RZ, 0x30, !PT ;  /* 0x0000001619197212 */ /* 0x000fc400078e30ff */
[----:B------:R-:W-:Y:S01]  /*1550*/  LEA R24, R24, UR17, 0x2 ;  /* 0x0000001118187c11 */ /* 0x000fe2000f8e10ff */
[----:B------:R0:W-:Y:S01]  /*1560*/  ATOMS.POPC.INC.32 RZ, [R29+URZ] ;  /* 0x000000001dff7f8c */ /* 0x0001e2000d8000ff */
[----:B------:R-:W-:Y:S02]  /*1570*/  LOP3.LUT R27, R27, R22, RZ, 0x30, !PT ;  /* 0x000000161b1b7212 */ /* 0x000fe400078e30ff */
[----:B------:R-:W-:Y:S01]  /*1580*/  LEA R26, R26, UR17, 0x2 ;  /* 0x000000111a1a7c11 */ /* 0x000fe2000f8e10ff */
[----:B------:R1:W-:Y:S01]  /*1590*/  ATOMS.POPC.INC.32 RZ, [R24+URZ] ;  /* 0x0000000018ff7f8c */ /* 0x0003e2000d8000ff */
[----:B------:R-:W-:Y:S02]  /*15a0*/  LEA R23, R23, UR17, 0x2 ;  /* 0x0000001117177c11 */ /* 0x000fe4000f8e10ff */
[----:B------:R-:W-:Y:S01]  /*15b0*/  LEA R25, R25, UR17, 0x2 ;  /* 0x0000001119197c11 */ /* 0x000fe2000f8e10ff */
[----:B------:R2:W-:Y:S01]  /*15c0*/  ATOMS.POPC.INC.32 RZ, [R26+URZ] ;  /* 0x000000001aff7f8c */ /* 0x0005e2000d8000ff */
[----:B------:R-:W-:-:S02]  /*15d0*/  LEA R27, R27, UR17, 0x2 ;  /* 0x000000111b1b7c11 */ /* 0x000fc4000f8e10ff */
[----:B0-----:R-:W-:Y:S01]  /*15e0*/  SHF.R.U32.HI R29, RZ, UR16, R18 ;  /* 0x00000010ff1d7c19 */ /* 0x001fe20008011612 */
[----:B------:R0:W-:Y:S01]  /*15f0*/  ATOMS.POPC.INC.32 RZ, [R23+URZ] ;  /* 0x0000000017ff7f8c */ /* 0x0001e2000d8000ff */
[----:B-1----:R-:W-:Y:S02]  /*1600*/  SHF.R.U32.HI R24, RZ, UR16, R17 ;  /* 0x00000010ff187c19 */ /* 0x002fe40008011611 */
[----:B------:R-:W-:Y:S01]  /*1610*/  SHF.R.U32.HI R28, RZ, UR16, R15 ;  /* 0x00000010ff1c7c19 */ /* 0x000fe2000801160f */
[----:B------:R1:W-:Y:S01]  /*1620*/  ATOMS.POPC.INC.32 RZ, [R25+URZ] ;  /* 0x0000000019ff7f8c */ /* 0x0003e2000d8000ff */
[----:B--2---:R-:W-:Y:S02]  /*1630*/  SHF.R.U32.HI R26, RZ, UR16, R16 ;  /* 0x00000010ff1a7c19 */ /* 0x004fe40008011610 */
[----:B------:R-:W-:Y:S01]  /*1640*/  LOP3.LUT R29, R29, R22, RZ, 0x30, !PT ;  /* 0x000000161d1d7212 */ /* 0x000fe200078e30ff */
[----:B------:R2:W-:Y:S01]  /*1650*/  ATOMS.POPC.INC.32 RZ, [R27+URZ] ;  /* 0x000000001bff7f8c */ /* 0x0005e2000d8000ff */
[----:B0-----:R-:W-:-:S02]  /*1660*/  SHF.R.U32.HI R23, RZ, UR16, R2 ;  /* 0x00000010ff177c19 */ /* 0x001fc40008011602 */
[-C--:B------:R-:W-:Y:S02]  /*1670*/  LOP3.LUT R24, R24, R22.reuse, RZ, 0x30, !PT ;  /* 0x0000001618187212 */ /* 0x080fe400078e30ff */
[----:B-1----:R-:W-:Y:S02]  /*1680*/  SHF.R.U32.HI R25, RZ, UR16, R13 ;  /* 0x00000010ff197c19 */ /* 0x002fe4000801160d */
[-C--:B------:R-:W-:Y:S02]  /*1690*/  LOP3.LUT R26, R26, R22.reuse, RZ, 0x30, !PT ;  /* 0x000000161a1a7212 */ /* 0x080fe400078e30ff */
[----:B--2---:R-:W-:Y:S01]  /*16a0*/  SHF.R.U32.HI R27, RZ, UR16, R14 ;  /* 0x00000010ff1b7c19 */ /* 0x004fe2000801160e */
[----:B------:R-:W-:Y:S01]  /*16b0*/  UIADD3 UR16, UPT, UPT, UR16, 0x8, URZ ;  /* 0x0000000810107890 */ /* 0x000fe2000fffe0ff */
[----:B------:R-:W-:Y:S02]  /*16c0*/  LOP3.LUT R23, R23, R22, RZ, 0x30, !PT ;  /* 0x0000001617177212 */ /* 0x000fe400078e30ff */
[----:B------:R-:W-:-:S02]  /*16d0*/  LEA R29, R29, UR17, 0x2 ;  /* 0x000000111d1d7c11 */ /* 0x000fc4000f8e10ff */
[-C--:B------:R-:W-:Y:S02]  /*16e0*/  LOP3.LUT R25, R25, R22.reuse, RZ, 0x30, !PT ;  /* 0x0000001619197212 */ /* 0x080fe400078e30ff */
[----:B------:R-:W-:Y:S01]  /*16f0*/  ISETP.LE.AND P0, PT, R3, UR16, PT ;  /* 0x0000001003007c0c */ /* 0x000fe2000bf03270 */
[----:B------:R0:W-:Y:S01]  /*1700*/  ATOMS.POPC.INC.32 RZ, [R29+URZ] ;  /* 0x000000001dff7f8c */ /* 0x0001e2000d8000ff */
[----:B------:R-:W-:Y:S02]  /*1710*/  LEA R24, R24, UR17, 0x2 ;  /* 0x0000001118187c11 */ /* 0x000fe4000f8e10ff */
[-C--:B------:R-:W-:Y:S02]  /*1720*/  LOP3.LUT R27, R27, R22.reuse, RZ, 0x30, !PT ;  /* 0x000000161b1b7212 */ /* 0x080fe400078e30ff */
[----:B------:R-:W-:Y:S01]  /*1730*/  LEA R26, R26, UR17, 0x2 ;  /* 0x000000111a1a7c11 */ /* 0x000fe2000f8e10ff */
[----:B------:R0:W-:Y:S01]  /*1740*/  ATOMS.POPC.INC.32 RZ, [R24+URZ] ;  /* 0x0000000018ff7f8c */ /* 0x0001e2000d8000ff */
[----:B------:R-:W-:-:S02]  /*1750*/  LOP3.LUT R28, R28, R22, RZ, 0x30, !PT ;  /* 0x000000161c1c7212 */ /* 0x000fc400078e30ff */
[----:B------:R-:W-:Y:S01]  /*1760*/  LEA R23, R23, UR17, 0x2 ;  /* 0x0000001117177c11 */ /* 0x000fe2000f8e10ff */
[----:B------:R0:W-:Y:S01]  /*1770*/  ATOMS.POPC.INC.32 RZ, [R26+URZ] ;  /* 0x000000001aff7f8c */ /* 0x0001e2000d8000ff */
[----:B------:R-:W-:Y:S02]  /*1780*/  LEA R25, R25, UR17, 0x2 ;  /* 0x0000001119197c11 */ /* 0x000fe4000f8e10ff */
[----:B------:R-:W-:Y:S01]  /*1790*/  LEA R27, R27, UR17, 0x2 ;  /* 0x000000111b1b7c11 */ /* 0x000fe2000f8e10ff */
[----:B------:R0:W-:Y:S01]  /*17a0*/  ATOMS.POPC.INC.32 RZ, [R23+URZ] ;  /* 0x0000000017ff7f8c */ /* 0x0001e2000d8000ff */
[----:B------:R-:W-:-:S03]  /*17b0*/  LEA R28, R28, UR17, 0x2 ;  /* 0x000000111c1c7c11 */ /* 0x000fc6000f8e10ff */
[----:B------:R0:W-:Y:S04]  /*17c0*/  ATOMS.POPC.INC.32 RZ, [R25+URZ] ;  /* 0x0000000019ff7f8c */ /* 0x0001e8000d8000ff */
[----:B------:R0:W-:Y:S04]  /*17d0*/  ATOMS.POPC.INC.32 RZ, [R27+URZ] ;  /* 0x000000001bff7f8c */ /* 0x0001e8000d8000ff */
[----:B------:R0:W-:Y:S01]  /*17e0*/  ATOMS.POPC.INC.32 RZ, [R28+URZ] ;  /* 0x000000001cff7f8c */ /* 0x0001e2000d8000ff */
[----:B------:R-:W-:Y:S05]  /*17f0*/  @!P0 BRA `(.L_x_149) ;  /* 0xfffffff800dc8947 */ /* 0x000fea000383ffff */
.L_x_148:
[----:B------:R-:W-:Y:S05]  /*1800*/  BRA.U !UP0, `(.L_x_150) ;  /* 0xfffffff108dc7547 */ /* 0x000fea000b83ffff */
.L_x_145:
[----:B------:R-:W-:Y:S01]  /*1810*/  BAR.SYNC.DEFER_BLOCKING 0x0 ;  /* 0x0000000000007b1d */ /* 0x000fe20000010000 */
[----:B------:R-:W-:-:S05]  /*1820*/  ISETP.NE.AND P0, PT, R20, RZ, PT ;  /* 0x000000ff1400720c */ /* 0x000fca0003f05270 */
[----:B------:R-:W-:Y:S08]  /*1830*/  BSSY.RECONVERGENT B0, `(.L_x_151) ;  /* 0x0000164000007945 */ /* 0x000ff00003800200 */
[----:B------:R-:W-:Y:S05]  /*1840*/  @P0 BRA `(.L_x_152) ;  /* 0x0000001400880947 */ /* 0x000fea0003800000 */
[----:B------:R-:W-:Y:S01]  /*1850*/  UISETP.GE.U32.AND UP0, UPT, UR22, 0x7, UPT ;  /* 0x000000071600788c */ /* 0x000fe2000bf06070 */
[----:B0-23--:R-:W-:-:S08]  /*1860*/  IMAD.MOV.U32 R3, RZ, RZ, RZ ;  /* 0x000000ffff037224 */ /* 0x00dfd000078e00ff */
[----:B------:R-:W-:Y:S05]  /*1870*/  BRA.U !UP0, `(.L_x_153) ;  /* 0x00000005085c7547 */ /* 0x000fea000b800000 */
[----:B----4-:R-:W0:Y:S01]  /*1880*/  LDC.64 R2, c[0x0][0x380] ;  /* 0x0000e000ff027b82 */ /* 0x010e220000000a00 */
[----:B-1---5:R-:W-:-:S07]  /*1890*/  IMAD.MOV.U32 R5, RZ, RZ, RZ ;  /* 0x000000ffff057224 */ /* 0x022fce00078e00ff */
.L_x_170:
[----:B----4-:R-:W-:Y:S01]  /*18a0*/  IMAD R7, R5, 0x400, R0 ;  /* 0x0000040005077824 */ /* 0x010fe200078e0200 */
[----:B------:R-:W-:Y:S04]  /*18b0*/  BSSY.RECONVERGENT B1, `(.L_x_154) ;  /* 0x000000f000017945 */ /* 0x000fe80003800200 */
[----:B01----:R-:W1:Y:S04]  /*18c0*/  LDS R18, [R7] ;  /* 0x0000000007127984 */ /* 0x003e680000000800 */
[----:B--23--:R2:W3:Y:S04]  /*18d0*/  LDS R9, [R7+0x400] ;  /* 0x0004000007097984 */ /* 0x00c4e80000000800 */
[----:B------:R2:W4:Y:S04]  /*18e0*/  LDS R22, [R7+0x800] ;  /* 0x0008000007167984 */ /* 0x0005280000000800 */
[----:B------:R2:W0:Y:S04]  /*18f0*/  LDS R14, [R7+0xc00] ;  /* 0x000c0000070e7984 */ /* 0x0004280000000800 */
[----:B------:R2:W0:Y:S04]  /*1900*/  LDS R12, [R7+0x1000] ;  /* 0x00100000070c7984 */ /* 0x0004280000000800 */
[----:B------:R2:W0:Y:S04]  /*1910*/  LDS R6, [R7+0x1400] ;  /* 0x0014000007067984 */ /* 0x0004280000000800 */
[----:B------:R2:W0:Y:S04]  /*1920*/  LDS R8, [R7+0x1800] ;  /* 0x0018000007087984 */ /* 0x0004280000000800 */
[----:B------:R2:W0:Y:S01]  /*1930*/  LDS R10, [R7+0x1c00] ;  /* 0x001c0000070a7984 */ /* 0x0004220000000800 */
[----:B-1----:R-:W-:-:S13]  /*1940*/  ISETP.NE.AND P0, PT, R18, RZ, PT ;  /* 0x000000ff1200720c */ /* 0x002fda0003f05270 */
[----:B--234-:R-:W-:Y:S05]  /*1950*/  @!P0 BRA `(.L_x_155) ;  /* 0x0000000000108947 */ /* 0x01cfea0003800000 */
[----:B------:R-:W-:Y:S01]  /*1960*/  LEA R17, R5, R4, 0x8 ;  /* 0x0000000405117211 */ /* 0x000fe200078e40ff */
[----:B------:R-:W-:-:S04]  /*1970*/  IMAD.MOV.U32 R19, RZ, RZ, RZ ;  /* 0x000000ffff137224 */ /* 0x000fc800078e00ff */
[----:B0-----:R-:W-:-:S05]  /*1980*/  IMAD.WIDE.U32 R16, R17, 0x8, R2 ;  /* 0x0000000811107825 */ /* 0x001fca00078e0002 */
[----:B------:R1:W-:Y:S02]  /*1990*/  REDG.E.ADD.64.STRONG.GPU desc[UR20][R16.64], R18 ;  /* 0x000000121000798e */ /* 0x0003e4000c12e514 */
.L_x_155:
[----:B------:R-:W-:Y:S05]  /*19a0*/  BSYNC.RECONVERGENT B1 ;  /* 0x0000000000017941 */ /* 0x000fea0003800200 */
.L_x_154:
[----:B------:R-:W-:Y:S01]  /*19b0*/  ISETP.NE.AND P6, PT, R9, RZ, PT ;  /* 0x000000ff0900720c */ /* 0x000fe20003fc5270 */
[----:B------:R-:W-:Y:S01]  /*19c0*/  BSSY.RECONVERGENT B1, `(.L_x_156) ;  /* 0x000000e000017945 */ /* 0x000fe20003800200 */
[----:B------:R-:W-:Y:S02]  /*19d0*/  ISETP.NE.AND P0, PT, R22, RZ, PT ;  /* 0x000000ff1600720c */ /* 0x000fe40003f05270 */
[----:B0-----:R-:W-:Y:S02]  /*19e0*/  ISETP.NE.AND P1, PT, R14, RZ, PT ;  /* 0x000000ff0e00720c */ /* 0x001fe40003f25270 */
[----:B------:R-:W-:Y:S02]  /*19f0*/  ISETP.NE.AND P2, PT, R12, RZ, PT ;  /* 0x000000ff0c00720c */ /* 0x000fe40003f45270 */
[----:B------:R-:W-:Y:S02]  /*1a00*/  ISETP.NE.AND P3, PT, R6, RZ, PT ;  /* 0x000000ff0600720c */ /* 0x000fe40003f65270 */
[----:B------:R-:W-:-:S02]  /*1a10*/  ISETP.NE.AND P4, PT, R8, RZ, PT ;  /* 0x000000ff0800720c */ /* 0x000fc40003f85270 */
[----:B------:R-:W-:Y:S01]  /*1a20*/  ISETP.NE.AND P5, PT, R10, RZ, PT ;  /* 0x000000ff0a00720c */ /* 0x000fe20003fa5270 */
[----:B------:R-:W-:-:S12]  /*1a30*/  @!P6 BRA `(.L_x_157) ;  /* 0x000000000018e947 */ /* 0x000fd80003800000 */
[----:B-1----:R-:W-:Y:S02]  /*1a40*/  IMAD R17, R5, 0x100, R4 ;  /* 0x0000010005117824 */ /* 0x002fe400078e0204 */
[----:B------:R-:W-:Y:S02]  /*1a50*/  IMAD.MOV.U32 R18, RZ, RZ, R9 ;  /* 0x000000ffff127224 */ /* 0x000fe400078e0009 */
[----:B------:R-:W-:Y:S02]  /*1a60*/  VIADD R17, R17, 0x100 ;  /* 0x0000010011117836 */ /* 0x000fe40000000000 */
[----:B------:R-:W-:Y:S02]  /*1a70*/  IMAD.MOV.U32 R19, RZ, RZ, RZ ;  /* 0x000000ffff137224 */ /* 0x000fe400078e00ff */
[----:B------:R-:W-:-:S05]  /*1a80*/  IMAD.WIDE.U32 R16, R17, 0x8, R2 ;  /* 0x0000000811107825 */ /* 0x000fca00078e0002 */
[----:B------:R0:W-:Y:S02]  /*1a90*/  REDG.E.ADD.64.STRONG.GPU desc[UR20][R16.64], R18 ;  /* 0x000000121000798e */ /* 0x0001e4000c12e514 */
.L_x_157:
[----:B------:R-:W-:Y:S05]  /*1aa0*/  BSYNC.RECONVERGENT B1 ;  /* 0x0000000000017941 */ /* 0x000fea0003800200 */
.L_x_156:
[----:B------:R-:W-:Y:S04]  /*1ab0*/  BSSY.RECONVERGENT B1, `(.L_x_158) ;  /* 0x0000007000017945 */ /* 0x000fe80003800200 */
[----:B------:R-:W-:Y:S05]  /*1ac0*/  @!P0 BRA `(.L_x_159) ;  /* 0x0000000000148947 */ /* 0x000fea0003800000 */
[----:B01----:R-:W-:Y:S02]  /*1ad0*/  IMAD R17, R5, 0x100, R4 ;  /* 0x0000010005117824 */ /* 0x003fe400078e0204 */
[----:B------:R-:W-:-:S03]  /*1ae0*/  IMAD.MOV.U32 R23, RZ, RZ, RZ ;  /* 0x000000ffff177224 */ /* 0x000fc600078e00ff */
[----:B------:R-:W-:-:S05]  /*1af0*/  IADD3 R17, PT, PT, R17, 0x200, RZ ;  /* 0x0000020011117810 */ /* 0x000fca0007ffe0ff */
[----:B------:R-:W-:-:S05]  /*1b00*/  IMAD.WIDE.U32 R16, R17, 0x8, R2 ;  /* 0x0000000811107825 */ /* 0x000fca00078e0002 */
[----:B------:R2:W-:Y:S02]  /*1b10*/  REDG.E.ADD.64.STRONG.GPU desc[UR20][R16.64], R22 ;  /* 0x000000161000798e */ /* 0x0005e4000c12e514 */
.L_x_159:
[----:B------:R-:W-:Y:S05]  /*1b20*/  BSYNC.RECONVERGENT B1 ;  /* 0x0000000000017941 */ /* 0x000fea0003800200 */
.L_x_158:
[----:B------:R-:W-:Y:S04]  /*1b30*/  BSSY.RECONVERGENT B1, `(.L_x_160) ;  /* 0x0000007000017945 */ /* 0x000fe80003800200 */
[----:B------:R-:W-:Y:S05]  /*1b40*/  @!P1 BRA `(.L_x_161) ;  /* 0x0000000000149947 */ /* 0x000fea0003800000 */
[----:B012---:R-:W-:Y:S02]  /*1b50*/  IMAD R17, R5, 0x100, R4 ;  /* 0x0000010005117824 */ /* 0x007fe400078e0204 */
[----:B------:R-:W-:Y:S02]  /*1b60*/  IMAD.MOV.U32 R15, RZ, RZ, RZ ;  /* 0x000000ffff0f7224 */ /* 0x000fe400078e00ff */
[----:B------:R-:W-:-:S04]  /*1b70*/  VIADD R17, R17, 0x300 ;  /* 0x0000030011117836 */ /* 0x000fc80000000000 */
[----:B------:R-:W-:-:S05]  /*1b80*/  IMAD.WIDE.U32 R16, R17, 0x8, R2 ;  /* 0x0000000811107825 */ /* 0x000fca00078e0002 */
[----:B------:R3:W-:Y:S02]  /*1b90*/  REDG.E.ADD.64.STRONG.GPU desc[UR20][R16.64], R14 ;  /* 0x0000000e1000798e */ /* 0x0007e4000c12e514 */
.L_x_161:
[----:B------:R-:W-:Y:S05]  /*1ba0*/  BSYNC.RECONVERGENT B1 ;  /* 0x0000000000017941 */ /* 0x000fea0003800200 */
.L_x_160:
[----:B------:R-:W-:Y:S04]  /*1bb0*/  BSSY.RECONVERGENT B1, `(.L_x_162) ;  /* 0x0000007000017945 */ /* 0x000fe80003800200 */
[----:B------:R-:W-:Y:S05]  /*1bc0*/  @!P2 BRA `(.L_x_163) ;  /* 0x000000000014a947 */ /* 0x000fea0003800000 */
[----:B---3--:R-:W-:Y:S02]  /*1bd0*/  IMAD R15, R5, 0x100, R4 ;  /* 0x00000100050f7824 */ /* 0x008fe400078e0204 */
[----:B------:R-:W-:Y:S02]  /*1be0*/  HFMA2 R13, -RZ, RZ, 0, 0 ;  /* 0x00000000ff0d7431 */ /* 0x000fe400000001ff */
[----:B------:R-:W-:-:S04]  /*1bf0*/  VIADD R15, R15, 0x400 ;  /* 0x000004000f0f7836 */ /* 0x000fc80000000000 */
[----:B------:R-:W-:-:S05]  /*1c00*/  IMAD.WIDE.U32 R14, R15, 0x8, R2 ;  /* 0x000000080f0e7825 */ /* 0x000fca00078e0002 */
[----:B------:R4:W-:Y:S02]  /*1c10*/  REDG.E.ADD.64.STRONG.GPU desc[UR20][R14.64], R12 ;  /* 0x0000000c0e00798e */ /* 0x0009e4000c12e514 */
.L_x_163:
[----:B------:R-:W-:Y:S05]  /*1c20*/  BSYNC.RECONVERGENT B1 ;  /* 0x0000000000017941 */ /* 0x000fea0003800200 */
.L_x_162:
[----:B------:R-:W-:Y:S04]  /*1c30*/  BSSY.RECONVERGENT B1, `(.L_x_164) ;  /* 0x0000007000017945 */ /* 0x000fe80003800200 */
[----:B------:R-:W-:Y:S05]  /*1c40*/  @!P3 BRA `(.L_x_165) ;  /* 0x000000000014b947 */ /* 0x000fea0003800000 */
[----:B----4-:R-:W-:Y:S02]  /*1c50*/  IMAD R13, R5, 0x100, R4 ;  /* 0x00000100050d7824 */ /* 0x010fe400078e0204 */
[----:B------:R-:W-:Y:S02]  /*1c60*/  IMAD.MOV.U32 R7, RZ, RZ, RZ ;  /* 0x000000ffff077224 */ /* 0x000fe400078e00ff */
[----:B------:R-:W-:-:S04]  /*1c70*/  VIADD R13, R13, 0x500 ;  /* 0x000005000d0d7836 */ /* 0x000fc80000000000 */
[----:B------:R-:W-:-:S05]  /*1c80*/  IMAD.WIDE.U32 R12, R13, 0x8, R2 ;  /* 0x000000080d0c7825 */ /* 0x000fca00078e0002 */
[----:B------:R4:W-:Y:S02]  /*1c90*/  REDG.E.ADD.64.STRONG.GPU desc[UR20][R12.64], R6 ;  /* 0x000000060c00798e */ /* 0x0009e4000c12e514 */
.L_x_165:
[----:B------:R-:W-:Y:S05]  /*1ca0*/  BSYNC.RECONVERGENT B1 ;  /* 0x0000000000017941 */ /* 0x000fea0003800200 */
.L_x_164:
[----:B------:R-:W-:Y:S04]  /*1cb0*/  BSSY.RECONVERGENT B1, `(.L_x_166) ;  /* 0x0000007000017945 */ /* 0x000fe80003800200 */
[----:B------:R-:W-:Y:S05]  /*1cc0*/  @!P4 BRA `(.L_x_167) ;  /* 0x000000000014c947 */ /* 0x000fea0003800000 */
[----:B----4-:R-:W-:Y:S02]  /*1cd0*/  IMAD R7, R5, 0x100, R4 ;  /* 0x0000010005077824 */ /* 0x010fe400078e0204 */
[----:B------:R-:W-:Y:S02]  /*1ce0*/  IMAD.MOV.U32 R9, RZ, RZ, RZ ;  /* 0x000000ffff097224 */ /* 0x000fe400078e00ff */
[----:B------:R-:W-:-:S04]  /*1cf0*/  VIADD R7, R7, 0x600 ;  /* 0x0000060007077836 */ /* 0x000fc80000000000 */
[----:B------:R-:W-:-:S05]  /*1d00*/  IMAD.WIDE.U32 R6, R7, 0x8, R2 ;  /* 0x0000000807067825 */ /* 0x000fca00078e0002 */
[----:B------:R4:W-:Y:S02]  /*1d10*/  REDG.E.ADD.64.STRONG.GPU desc[UR20][R6.64], R8 ;  /* 0x000000080600798e */ /* 0x0009e4000c12e514 */
.L_x_167:
[----:B------:R-:W-:Y:S05]  /*1d20*/  BSYNC.RECONVERGENT B1 ;  /* 0x0000000000017941 */ /* 0x000fea0003800200 */
.L_x_166:
[----:B------:R-:W-:Y:S04]  /*1d30*/  BSSY.RECONVERGENT B1, `(.L_x_168) ;  /* 0x0000007000017945 */ /* 0x000fe80003800200 */
[----:B------:R-:W-:Y:S05]  /*1d40*/  @!P5 BRA `(.L_x_169) ;  /* 0x000000000014d947 */ /* 0x000fea0003800000 */
[----:B----4-:R-:W-:Y:S01]  /*1d50*/  LEA R7, R5, R4, 0x8 ;  /* 0x0000000405077211 */ /* 0x010fe200078e40ff */
[----:B------:R-:W-:-:S04]  /*1d60*/  IMAD.MOV.U32 R11, RZ, RZ, RZ ;  /* 0x000000ffff0b7224 */ /* 0x000fc800078e00ff */
[----:B------:R-:W-:-:S04]  /*1d70*/  VIADD R7, R7, 0x700 ;  /* 0x0000070007077836 */ /* 0x000fc80000000000 */
[----:B------:R-:W-:-:S05]  /*1d80*/  IMAD.WIDE.U32 R6, R7, 0x8, R2 ;  /* 0x0000000807067825 */ /* 0x000fca00078e0002 */
[----:B------:R4:W-:Y:S02]  /*1d90*/  REDG.E.ADD.64.STRONG.GPU desc[UR20][R6.64], R10 ;  /* 0x0000000a0600798e */ /* 0x0009e4000c12e514 */
.L_x_169:
[----:B------:R-:W-:Y:S05]  /*1da0*/  BSYNC.RECONVERGENT B1 ;  /* 0x0000000000017941 */ /* 0x000fea0003800200 */
.L_x_168:
[----:B------:R-:W-:-:S05]  /*1db0*/  VIADD R5, R5, 0x8 ;  /* 0x0000000805057836 */ /* 0x000fca0000000000 */
[----:B------:R-:W-:-:S13]  /*1dc0*/  ISETP.NE.AND P0, PT, R5, UR27, PT ;  /* 0x0000001b05007c0c */ /* 0x000fda000bf05270 */
[----:B------:R-:W-:Y:S05]  /*1dd0*/  @P0 BRA `(.L_x_170) ;  /* 0xfffffff800b00947 */ /* 0x000fea000383ffff */
[----:B------:R-:W-:-:S07]  /*1de0*/  IMAD.U32 R3, RZ, RZ, UR27 ;  /* 0x0000001bff037e24 */ /* 0x000fce000f8e00ff */
.L_x_153:
[----:B------:R-:W-:Y:S02]  /*1df0*/  UISETP.NE.AND UP0, UPT, UR24, URZ, UPT ;  /* 0x000000ff1800728c */ /* 0x000fe4000bf05270 */
[----:B----45:R-:W-:Y:S02]  /*1e00*/  IMAD.U32 R8, RZ, RZ, UR24 ;  /* 0x00000018ff087e24 */ /* 0x030fe4000f8e00ff */
[----:B-1----:R-:W-:-:S03]  /*1e10*/  IMAD.U32 R5, RZ, RZ, UR25 ;  /* 0x00000019ff057e24 */ /* 0x002fc6000f8e00ff */
[----:B------:R-:W-:Y:S01]  /*1e20*/  IADD3 R8, PT, PT, R8, -0x1, RZ ;  /* 0xffffffff08087810 */ /* 0x000fe20007ffe0ff */
[----:B------:R-:W-:Y:S01]  /*1e30*/  VIADD R5, R5, 0xffffffff ;  /* 0xffffffff05057836 */ /* 0x000fe20000000000 */
[----:B------:R-:W-:Y:S06]  /*1e40*/  BRA.U !UP0, `(.L_x_171) ;  /* 0x0000000508707547 */ /* 0x000fec000b800000 */
[----:B------:R-:W-:-:S13]  /*1e50*/  ISETP.GE.U32.AND P0, PT, R8, 0x3, PT ;  /* 0x000000030800780c */ /* 0x000fda0003f06070 */
[----:B------:R-:W-:Y:S05]  /*1e60*/  @!P0 BRA `(.L_x_172) ;  /* 0x0000000000bc8947 */ /* 0x000fea0003800000 */
[----:B------:R-:W-:Y:S01]  /*1e70*/  IMAD R7, R3, 0x400, R0 ;  /* 0x0000040003077824 */ /* 0x000fe200078e0200 */
[----:B------:R-:W-:Y:S04]  /*1e80*/  BSSY.RECONVERGENT B1, `(.L_x_173) ;  /* 0x000000f000017945 */ /* 0x000fe80003800200 */
[----:B------:R-:W1:Y:S04]  /*1e90*/  LDS R12, [R7] ;  /* 0x00000000070c7984 */ /* 0x000e680000000800 */
[----:B------:R-:W4:Y:S04]  /*1ea0*/  LDS R9, [R7+0x400] ;  /* 0x0004000007097984 */ /* 0x000f280000000800 */
[----:B------:R-:W5:Y:S04]  /*1eb0*/  LDS R6, [R7+0x800] ;  /* 0x0008000007067984 */ /* 0x000f680000000800 */
[----:B------:R-:W0:Y:S01]  /*1ec0*/  LDS R2, [R7+0xc00] ;  /* 0x000c000007027984 */ /* 0x000e220000000800 */
[----:B-1----:R-:W-:-:S02]  /*1ed0*/  ISETP.NE.AND P0, PT, R12, RZ, PT ;  /* 0x000000ff0c00720c */ /* 0x002fc40003f05270 */
[----:B----4-:R-:W-:Y:S02]  /*1ee0*/  ISETP.NE.AND P1, PT, R9, RZ, PT ;  /* 0x000000ff0900720c */ /* 0x010fe40003f25270 */
[----:B-----5:R-:W-:Y:S02]  /*1ef0*/  ISETP.NE.AND P2, PT, R6, RZ, PT ;  /* 0x000000ff0600720c */ /* 0x020fe40003f45270 */
[----:B0-----:R-:W-:-:S07]  /*1f00*/  ISETP.NE.AND P3, PT, R2, RZ, PT ;  /* 0x000000ff0200720c */ /* 0x001fce0003f65270 */
[----:B------:R-:W-:Y:S06]  /*1f10*/  @!P0 BRA `(.L_x_174) ;  /* 0x0000000000148947 */ /* 0x000fec0003800000 */
[----:B------:R-:W0:Y:S01]  /*1f20*/  LDC.64 R10, c[0x0][0x380] ;  /* 0x0000e000ff0a7b82 */ /* 0x000e220000000a00 */
[----:B------:R-:W-:Y:S02]  /*1f30*/  IMAD R7, R3, 0x100, R4 ;  /* 0x0000010003077824 */ /* 0x000fe400078e0204 */
[----:B------:R-:W-:Y:S02]  /*1f40*/  IMAD.MOV.U32 R13, RZ, RZ, RZ ;  /* 0x000000ffff0d7224 */ /* 0x000fe400078e00ff */
[----:B0-----:R-:W-:-:S05]  /*1f50*/  IMAD.WIDE.U32 R10, R7, 0x8, R10 ;  /* 0x00000008070a7825 */ /* 0x001fca00078e000a */
[----:B------:R0:W-:Y:S02]  /*1f60*/  REDG.E.ADD.64.STRONG.GPU desc[UR20][R10.64], R12 ;  /* 0x0000000c0a00798e */ /* 0x0001e4000c12e514 */
.L_x_174:
[----:B------:R-:W-:Y:S05]  /*1f70*/  BSYNC.RECONVERGENT B1 ;  /* 0x0000000000017941 */ /* 0x000fea0003800200 */
.L_x_173:
[----:B------:R-:W-:Y:S04]  /*1f80*/  BSSY.RECONVERGENT B1, `(.L_x_175) ;  /* 0x0000009000017945 */ /* 0x000fe80003800200 */
[----:B------:R-:W-:Y:S05]  /*1f90*/  @!P1 BRA `(.L_x_176) ;  /* 0x00000000001c9947 */ /* 0x000fea0003800000 */
[----:B0-----:R-:W0:Y:S01]  /*1fa0*/  LDC.64 R10, c[0x0][0x380] ;  /* 0x0000e000ff0a7b82 */ /* 0x001e220000000a00 */
[----:B------:R-:W-:Y:S01]  /*1fb0*/  IMAD R7, R3, 0x100, R4 ;  /* 0x0000010003077824 */ /* 0x000fe200078e0204 */
[----:B------:R-:W-:Y:S01]  /*1fc0*/  MOV R12, R9 ;  /* 0x00000009000c7202 */ /* 0x000fe20000000f00 */
[----:B------:R-:W-:Y:S02]  /*1fd0*/  IMAD.MOV.U32 R13, RZ, RZ, RZ ;  /* 0x000000ffff0d7224 */ /* 0x000fe400078e00ff */
[----:B------:R-:W-:-:S04]  /*1fe0*/  VIADD R7, R7, 0x100 ;  /* 0x0000010007077836 */ /* 0x000fc80000000000 */
[----:B0-----:R-:W-:-:S05]  /*1ff0*/  IMAD.WIDE.U32 R10, R7, 0x8, R10 ;  /* 0x00000008070a7825 */ /* 0x001fca00078e000a */
[----:B------:R1:W-:Y:S02]  /*2000*/  REDG.E.ADD.64.STRONG.GPU desc[UR20][R10.64], R12 ;  /* 0x0000000c0a00798e */ /* 0x0003e4000c12e514 */
.L_x_176:
[----:B------:R-:W-:Y:S05]  /*2010*/  BSYNC.RECONVERGENT B1 ;  /* 0x0000000000017941 */ /* 0x000fea0003800200 */
.L_x_175:
[----:B------:R-:W-:Y:S04]  /*2020*/  BSSY.RECONVERGENT B1, `(.L_x_177) ;  /* 0x0000008000017945 */ /* 0x000fe80003800200 */
[----:B------:R-:W-:Y:S05]  /*2030*/  @!P2 BRA `(.L_x_178) ;  /* 0x000000000018a947 */ /* 0x000fea0003800000 */
[----:B01----:R-:W0:Y:S01]  /*2040*/  LDC.64 R10, c[0x0][0x380] ;  /* 0x0000e000ff0a7b82 */ /* 0x003e220000000a00 */
[----:B------:R-:W-:-:S04]  /*2050*/  IMAD R7, R3, 0x100, R4 ;  /* 0x0000010003077824 */ /* 0x000fc800078e0204 */
[----:B------:R-:W-:-:S04]  /*2060*/  VIADD R7, R7, 0x200 ;  /* 0x0000020007077836 */ /* 0x000fc80000000000 */
[----:B0-----:R-:W-:-:S04]  /*2070*/  IMAD.WIDE.U32 R10, R7, 0x8, R10 ;  /* 0x00000008070a7825 */ /* 0x001fc800078e000a */
[----:B------:R-:W-:-:S05]  /*2080*/  IMAD.MOV.U32 R7, RZ, RZ, RZ ;  /* 0x000000ffff077224 */ /* 0x000fca00078e00ff */
[----:B------:R4:W-:Y:S02]  /*2090*/  REDG.E.ADD.64.STRONG.GPU desc[UR20][R10.64], R6 ;  /* 0x000000060a00798e */ /* 0x0009e4000c12e514 */
.L_x_178:
[----:B------:R-:W-:Y:S05]  /*20a0*/  BSYNC.RECONVERGENT B1 ;  /* 0x0000000000017941 */ /* 0x000fea0003800200 */
.L_x_177:
[----:B------:R-:W-:Y:S04]  /*20b0*/  BSSY.RECONVERGENT B1, `(.L_x_179) ;  /* 0x0000009000017945 */ /* 0x000fe80003800200 */
[----:B------:R-:W-:Y:S05]  /*20c0*/  @!P3 BRA `(.L_x_180) ;  /* 0x00000000001cb947 */ /* 0x000fea0003800000 */
[----:B----4-:R-:W4:Y:S01]  /*20d0*/  LDC.64 R6, c[0x0][0x380] ;  /* 0x0000e000ff067b82 */ /* 0x010f220000000a00 */
[----:B------:R-:W-:Y:S01]  /*20e0*/  IMAD R9, R3, 0x100, R4 ;  /* 0x0000010003097824 */ /* 0x000fe200078e0204 */
[----:B01----:R-:W-:Y:S01]  /*20f0*/  MOV R10, R2 ;  /* 0x00000002000a7202 */ /* 0x003fe20000000f00 */
[----:B------:R-:W-:Y:S02]  /*2100*/  IMAD.MOV.U32 R11, RZ, RZ, RZ ;  /* 0x000000ffff0b7224 */ /* 0x000fe400078e00ff */
[----:B------:R-:W-:-:S04]  /*2110*/  VIADD R9, R9, 0x300 ;  /* 0x0000030009097836 */ /* 0x000fc80000000000 */
[----:B----4-:R-:W-:-:S05]  /*2120*/  IMAD.WIDE.U32 R6, R9, 0x8, R6 ;  /* 0x0000000809067825 */ /* 0x010fca00078e0006 */
[----:B------:R0:W-:Y:S02]  /*2130*/  REDG.E.ADD.64.STRONG.GPU desc[UR20][R6.64], R10 ;  /* 0x0000000a0600798e */ /* 0x0001e4000c12e514 */
.L_x_180:
[----:B------:R-:W-:Y:S05]  /*2140*/  BSYNC.RECONVERGENT B1 ;  /* 0x0000000000017941 */ /* 0x000fea0003800200 */
.L_x_179:
[----:B------:R-:W-:-:S07]  /*2150*/  VIADD R3, R3, 0x4 ;  /* 0x0000000403037836 */ /* 0x000fce0000000000 */
.L_x_172:
[----:B------:R-:W-:Y:S01]  /*2160*/  UISETP.NE.AND UP0, UPT, UR25, URZ, UPT ;  /* 0x000000ff1900728c */ /* 0x000fe2000bf05270 */
[----:B------:R-:W-:Y:S08]  /*2170*/  BSSY.RECONVERGENT B1, `(.L_x_171) ;  /* 0x0000029000017945 */ /* 0x000ff00003800200 */
[----:B------:R-:W-:Y:S05]  /*2180*/  BRA.U !UP0, `(.L_x_181) ;  /* 0x00000001089c7547 */ /* 0x000fea000b800000 */
[----:B------:R-:W-:-:S13]  /*2190*/  ISETP.NE.AND P0, PT, R5, RZ, PT ;  /* 0x000000ff0500720c */ /* 0x000fda0003f05270 */
[----:B------:R-:W-:Y:S05]  /*21a0*/  @!P0 BRA `(.L_x_182) ;  /* 0x0000000000648947 */ /* 0x000fea0003800000 */
[----:B0---4-:R-:W-:Y:S01]  /*21b0*/  IMAD R6, R3, 0x400, R0 ;  /* 0x0000040003067824 */ /* 0x011fe200078e0200 */
[----:B------:R-:W-:Y:S04]  /*21c0*/  BSSY.RECONVERGENT B2, `(.L_x_183) ;  /* 0x000000c000027945 */ /* 0x000fe80003800200 */
[----:B------:R-:W0:Y:S04]  /*21d0*/  LDS R2, [R6] ;  /* 0x0000000006027984 */ /* 0x000e280000000800 */
[----:B------:R-:W4:Y:S01]  /*21e0*/  LDS R9, [R6+0x400] ;  /* 0x0004000006097984 */ /* 0x000f220000000800 */
[----:B0-----:R-:W-:-:S02]  /*21f0*/  ISETP.NE.AND P0, PT, R2, RZ, PT ;  /* 0x000000ff0200720c */ /* 0x001fc40003f05270 */
[----:B----4-:R-:W-:-:S11]  /*2200*/  ISETP.NE.AND P1, PT, R9, RZ, PT ;  /* 0x000000ff0900720c */ /* 0x010fd60003f25270 */
[----:B------:R-:W-:Y:S05]  /*2210*/  @!P0 BRA `(.L_x_184) ;  /* 0x0000000000188947 */ /* 0x000fea0003800000 */
[----:B------:R-:W0:Y:S01]  /*2220*/  LDC.64 R6, c[0x0][0x380] ;  /* 0x0000e000ff067b82 */ /* 0x000e220000000a00 */
[----:B-1----:R-:W-:-:S04]  /*2230*/  IMAD R11, R3, 0x100, R4 ;  /* 0x00000100030b7824 */ /* 0x002fc800078e0204 */
[----:B0-----:R-:W-:-:S04]  /*2240*/  IMAD.WIDE.U32 R10, R11, 0x8, R6 ;  /* 0x000000080b0a7825 */ /* 0x001fc800078e0006 */
[----:B------:R-:W-:Y:S02]  /*2250*/  IMAD.MOV.U32 R6, RZ, RZ, R2 ;  /* 0x000000ffff067224 */ /* 0x000fe400078e0002 */
[----:B------:R-:W-:-:S05]  /*2260*/  IMAD.MOV.U32 R7, RZ, RZ, RZ ;  /* 0x000000ffff077224 */ /* 0x000fca00078e00ff */
[----:B------:R0:W-:Y:S02]  /*2270*/  REDG.E.ADD.64.STRONG.GPU desc[UR20][R10.64], R6 ;  /* 0x000000060a00798e */ /* 0x0001e4000c12e514 */
.L_x_184:
[----:B------:R-:W-:Y:S05]  /*2280*/  BSYNC.RECONVERGENT B2 ;  /* 0x0000000000027941 */ /* 0x000fea0003800200 */
.L_x_183:
[----:B------:R-:W-:Y:S04]  /*2290*/  BSSY.RECONVERGENT B2, `(.L_x_185) ;  /* 0x0000009000027945 */ /* 0x000fe80003800200 */
[----:B------:R-:W-:Y:S05]  /*22a0*/  @!P1 BRA `(.L_x_186) ;  /* 0x00000000001c9947 */ /* 0x000fea0003800000 */
[----:B0-----:R-:W0:Y:S01]  /*22b0*/  LDC.64 R6, c[0x0][0x380] ;  /* 0x0000e000ff067b82 */ /* 0x001e220000000a00 */
[----:B------:R-:W-:-:S05]  /*22c0*/  LEA R2, R3, R4, 0x8 ;  /* 0x0000000403027211 */ /* 0x000fca00078e40ff */
[----:B-1----:R-:W-:-:S04]  /*22d0*/  VIADD R11, R2, 0x100 ;  /* 0x00000100020b7836 */ /* 0x002fc80000000000 */
[----:B0-----:R-:W-:-:S04]  /*22e0*/  IMAD.WIDE.U32 R10, R11, 0x8, R6 ;  /* 0x000000080b0a7825 */ /* 0x001fc800078e0006 */
[----:B------:R-:W-:Y:S02]  /*22f0*/  IMAD.MOV.U32 R6, RZ, RZ, R9 ;  /* 0x000000ffff067224 */ /* 0x000fe400078e0009 */
[----:B------:R-:W-:-:S05]  /*2300*/  IMAD.MOV.U32 R7, RZ, RZ, RZ ;  /* 0x000000ffff077224 */ /* 0x000fca00078e00ff */
[----:B------:R4:W-:Y:S02]  /*2310*/  REDG.E.ADD.64.STRONG.GPU desc[UR20][R10.64], R6 ;  /* 0x000000060a00798e */ /* 0x0009e4000c12e514 */
.L_x_186:
[----:B------:R-:W-:Y:S05]  /*2320*/  BSYNC.RECONVERGENT B2 ;  /* 0x0000000000027941 */ /* 0x000fea0003800200 */
.L_x_185:
[----:B------:R-:W-:-:S07]  /*2330*/  VIADD R3, R3, 0x2 ;  /* 0x0000000203037836 */ /* 0x000fce0000000000 */
.L_x_182:
[----:B------:R-:W-:-:S09]  /*2340*/  UISETP.NE.AND UP0, UPT, UR9, URZ, UPT ;  /* 0x000000ff0900728c */ /* 0x000fd2000bf05270 */
[----:B------:R-:W-:Y:S05]  /*2350*/  BRA.U !UP0, `(.L_x_181) ;  /* 0x0000000108287547 */ /* 0x000fea000b800000 */
[----:B------:R-:W-:-:S05]  /*2360*/  IMAD R2, R3, 0x400, R0 ;  /* 0x0000040003027824 */ /* 0x000fca00078e0200 */
[----:B------:R-:W5:Y:S02]  /*2370*/  LDS R9, [R2] ;  /* 0x0000000002097984 */ /* 0x000f640000000800 */
[----:B-----5:R-:W-:-:S13]  /*2380*/  ISETP.NE.AND P0, PT, R9, RZ, PT ;  /* 0x000000ff0900720c */ /* 0x020fda0003f05270 */
[----:B------:R-:W-:Y:S05]  /*2390*/  @!P0 BRA `(.L_x_181) ;  /* 0x0000000000188947 */ /* 0x000fea0003800000 */
[----:B0---4-:R-:W0:Y:S01]  /*23a0*/  LDC.64 R6, c[0x0][0x380] ;  /* 0x0000e000ff067b82 */ /* 0x011e220000000a00 */
[----:B------:R-:W-:-:S04]  /*23b0*/  IMAD R3, R3, 0x100, R4 ;  /* 0x0000010003037824 */ /* 0x000fc800078e0204 */
[----:B0-----:R-:W-:Y:S01]  /*23c0*/  IMAD.WIDE.U32 R2, R3, 0x8, R6 ;  /* 0x0000000803027825 */ /* 0x001fe200078e0006 */
[----:B------:R-:W-:-:S03]  /*23d0*/  MOV R6, R9 ;  /* 0x0000000900067202 */ /* 0x000fc60000000f00 */
[----:B------:R-:W-:-:S05]  /*23e0*/  IMAD.MOV.U32 R7, RZ, RZ, RZ ;  /* 0x000000ffff077224 */ /* 0x000fca00078e00ff */
[----:B------:R0:W-:Y:S02]  /*23f0*/  REDG.E.ADD.64.STRONG.GPU desc[UR20][R2.64], R6 ;  /* 0x000000060200798e */ /* 0x0001e4000c12e514 */
.L_x_181:
[----:B------:R-:W-:Y:S05]  /*2400*/  BSYNC.RECONVERGENT B1 ;  /* 0x0000000000017941 */ /* 0x000fea0003800200 */
.L_x_171:
[----:B------:R-:W-:-:S13]  /*2410*/  ISETP.GT.U32.AND P0, PT, R4, 0x7f, PT ;  /* 0x0000007f0400780c */ /* 0x000fda0003f04070 */
[----:B------:R-:W-:Y:S05]  /*2420*/  @P0 BRA `(.L_x_152) ;  /* 0x0000000800900947 */ /* 0x000fea0003800000 */
[----:B------:R-:W-:Y:S01]  /*2430*/  UISETP.GE.U32.AND UP0, UPT, UR22, 0x7, UPT ;  /* 0x000000071600788c */ /* 0x000fe2000bf06070 */
[----:B0-----:R-:W-:-:S08]  /*2440*/  IMAD.MOV.U32 R3, RZ, RZ, RZ ;  /* 0x000000ffff037224 */ /* 0x001fd000078e00ff */
[----:B------:R-:W-:Y:S05]  /*2450*/  BRA.U !UP0, `(.L_x_187) ;  /* 0x0000000508147547 */ /* 0x000fea000b800000 */
[----:B------:R-:W0:Y:S01]  /*2460*/  LDC.64 R2, c[0x0][0x380] ;  /* 0x0000e000ff027b82 */ /* 0x000e220000000a00 */
[----:B------:R-:W-:-:S07]  /*2470*/  IMAD.MOV.U32 R9, RZ, RZ, RZ ;  /* 0x000000ffff097224 */ /* 0x000fce00078e00ff */
.L_x_204:
[C---:B01--4-:R-:W-:Y:S01]  /*2480*/  IMAD R11, R9.reuse, 0x400, R0 ;  /* 0x00000400090b7824 */ /* 0x053fe200078e0200 */
[----:B------:R-:W-:Y:S01]  /*2490*/  BSSY.RECONVERGENT B1, `(.L_x_188) ;  /* 0x0000011000017945 */ /* 0x000fe20003800200 */
[C---:B--23--:R-:W-:Y:S02]  /*24a0*/  IMAD R7, R9.reuse, 0x100, R4 ;  /* 0x0000010009077824 */ /* 0x04cfe400078e0204 */
[----:B------:R-:W-:Y:S01]  /*24b0*/  VIADD R9, R9, 0x8 ;  /* 0x0000000809097836 */ /* 0x000fe20000000000 */
[----:B---3--:R-:W1:Y:S01]  /*24c0*/  LDS R14, [R11+0x200] ;  /* 0x000200000b0e7984 */ /* 0x008e620000000800 */
[----:B0-----:R-:W-:-:S03]  /*24d0*/  IMAD.WIDE.U32 R6, R7, 0x8, R2 ;  /* 0x0000000807067825 */ /* 0x001fc600078e0002 */
[----:B------:R-:W0:Y:S04]  /*24e0*/  LDS R13, [R11+0x600] ;  /* 0x000600000b0d7984 */ /* 0x000e280000000800 */
[----:B--2---:R2:W3:Y:S04]  /*24f0*/  LDS R17, [R11+0xa00] ;  /* 0x000a00000b117984 */ /* 0x0044e80000000800 */
[----:B------:R2:W4:Y:S04]  /*2500*/  LDS R18, [R11+0xe00] ;  /* 0x000e00000b127984 */ /* 0x0005280000000800 */
[----:B------:R2:W2:Y:S04]  /*2510*/  LDS R19, [R11+0x1200] ;  /* 0x001200000b137984 */ /* 0x0004a80000000800 */
[----:B------:R0:W2:Y:S04]  /*2520*/  LDS R16, [R11+0x1600] ;  /* 0x001600000b107984 */ /* 0x0000a80000000800 */
[----:B------:R0:W2:Y:S04]  /*2530*/  LDS R12, [R11+0x1a00] ;  /* 0x001a00000b0c7984 */ /* 0x0000a80000000800 */
[----:B------:R0:W2:Y:S01]  /*2540*/  LDS R10, [R11+0x1e00] ;  /* 0x001e00000b0a7984 */ /* 0x0000a20000000800 */
[----:B-1----:R-:W-:-:S02]  /*2550*/  ISETP.NE.AND P0, PT, R14, RZ, PT ;  /* 0x000000ff0e00720c */ /* 0x002fc40003f05270 */
[----:B0-----:R-:W-:-:S11]  /*2560*/  ISETP.NE.AND P1, PT, R13, RZ, PT ;  /* 0x000000ff0d00720c */ /* 0x001fd60003f25270 */
[----:B---34-:R-:W-:Y:S05]  /*2570*/  @!P0 BRA `(.L_x_189) ;  /* 0x0000000000088947 */ /* 0x018fea0003800000 */
[----:B------:R-:W-:-:S05]  /*2580*/  HFMA2 R15, -RZ, RZ, 0, 0 ;  /* 0x00000000ff0f7431 */ /* 0x000fca00000001ff */
[----:B------:R0:W-:Y:S02]  /*2590*/  REDG.E.ADD.64.STRONG.GPU desc[UR20][R6.64+0x400], R14 ;  /* 0x0004000e0600798e */ /* 0x0001e4000c12e514 */
.L_x_189:
[----:B------:R-:W-:Y:S05]  /*25a0*/  BSYNC.RECONVERGENT B1 ;  /* 0x0000000000017941 */ /* 0x000fea0003800200 */
.L_x_188:
[----:B------:R-:W-:Y:S04]  /*25b0*/  BSSY.RECONVERGENT B1, `(.L_x_190) ;  /* 0x0000005000017945 */ /* 0x000fe80003800200 */
[----:B------:R-:W-:Y:S05]  /*25c0*/  @!P1 BRA `(.L_x_191) ;  /* 0x00000000000c9947 */ /* 0x000fea0003800000 */
[----:B0-----:R-:W-:Y:S02]  /*25d0*/  IMAD.MOV.U32 R14, RZ, RZ, R13 ;  /* 0x000000ffff0e7224 */ /* 0x001fe400078e000d */
[----:B------:R-:W-:-:S05]  /*25e0*/  IMAD.MOV.U32 R15, RZ, RZ, RZ ;  /* 0x000000ffff0f7224 */ /* 0x000fca00078e00ff */
[----:B------:R1:W-:Y:S02]  /*25f0*/  REDG.E.ADD.64.STRONG.GPU desc[UR20][R6.64+0xc00], R14 ;  /* 0x000c000e0600798e */ /* 0x0003e4000c12e514 */
.L_x_191:
[----:B------:R-:W-:Y:S05]  /*2600*/  BSYNC.RECONVERGENT B1 ;  /* 0x0000000000017941 */ /* 0x000fea0003800200 */
.L_x_190:
[----:B------:R-:W-:Y:S01]  /*2610*/  ISETP.NE.AND P6, PT, R17, RZ, PT ;  /* 0x000000ff1100720c */ /* 0x000fe20003fc5270 */
[----:B------:R-:W-:Y:S01]  /*2620*/  BSSY.RECONVERGENT B1, `(.L_x_192) ;  /* 0x000000b000017945 */ /* 0x000fe20003800200 */
[----:B------:R-:W-:Y:S02]  /*2630*/  ISETP.NE.AND P0, PT, R9, UR27, PT ;  /* 0x0000001b09007c0c */ /* 0x000fe4000bf05270 */
[----:B------:R-:W-:Y:S02]  /*2640*/  ISETP.NE.AND P1, PT, R18, RZ, PT ;  /* 0x000000ff1200720c */ /* 0x000fe40003f25270 */
[----:B--2---:R-:W-:Y:S02]  /*2650*/  ISETP.NE.AND P2, PT, R19, RZ, PT ;  /* 0x000000ff1300720c */ /* 0x004fe40003f45270 */
[----:B------:R-:W-:Y:S02]  /*2660*/  ISETP.NE.AND P3, PT, R16, RZ, PT ;  /* 0x000000ff1000720c */ /* 0x000fe40003f65270 */
[----:B------:R-:W-:-:S02]  /*2670*/  ISETP.NE.AND P4, PT, R12, RZ, PT ;  /* 0x000000ff0c00720c */ /* 0x000fc40003f85270 */
[----:B------:R-:W-:Y:S01]  /*2680*/  ISETP.NE.AND P5, PT, R10, RZ, PT ;  /* 0x000000ff0a00720c */ /* 0x000fe20003fa5270 */
[----:B------:R-:W-:-:S12]  /*2690*/  @!P6 BRA `(.L_x_193) ;  /* 0x00000000000ce947 */ /* 0x000fd80003800000 */
[----:B01----:R-:W-:Y:S02]  /*26a0*/  IMAD.MOV.U32 R14, RZ, RZ, R17 ;  /* 0x000000ffff0e7224 */ /* 0x003fe400078e0011 */
[----:B------:R-:W-:-:S05]  /*26b0*/  IMAD.MOV.U32 R15, RZ, RZ, RZ ;  /* 0x000000ffff0f7224 */ /* 0x000fca00078e00ff */
[----:B------:R2:W-:Y:S02]  /*26c0*/  REDG.E.ADD.64.STRONG.GPU desc[UR20][R6.64+0x1400], R14 ;  /* 0x0014000e0600798e */ /* 0x0005e4000c12e514 */
.L_x_193:
[----:B------:R-:W-:Y:S05]  /*26d0*/  BSYNC.RECONVERGENT B1 ;  /* 0x0000000000017941 */ /* 0x000fea0003800200 */
.L_x_192:
[----:B------:R-:W-:Y:S04]  /*26e0*/  BSSY.RECONVERGENT B1, `(.L_x_194) ;  /* 0x0000005000017945 */ /* 0x000fe80003800200 */
[----:B------:R-:W-:Y:S05]  /*26f0*/  @!P1 BRA `(.L_x_195) ;  /* 0x00000000000c9947 */ /* 0x000fea0003800000 */
[----:B012---:R-:W-:Y:S02]  /*2700*/  IMAD.MOV.U32 R14, RZ, RZ, R18 ;  /* 0x000000ffff0e7224 */ /* 0x007fe400078e0012 */
[----:B------:R-:W-:-:S05]  /*2710*/  IMAD.MOV.U32 R15, RZ, RZ, RZ ;  /* 0x000000ffff0f7224 */ /* 0x000fca00078e00ff */
[----:B------:R3:W-:Y:S02]  /*2720*/  REDG.E.ADD.64.STRONG.GPU desc[UR20][R6.64+0x1c00], R14 ;  /* 0x001c000e0600798e */ /* 0x0007e4000c12e514 */
.L_x_195:
[----:B------:R-:W-:Y:S05]  /*2730*/  BSYNC.RECONVERGENT B1 ;  /* 0x0000000000017941 */ /* 0x000fea0003800200 */
.L_x_194:
[----:B------:R-:W-:Y:S04]  /*2740*/  BSSY.RECONVERGENT B1, `(.L_x_196) ;  /* 0x0000005000017945 */ /* 0x000fe80003800200 */
[----:B------:R-:W-:Y:S05]  /*2750*/  @!P2 BRA `(.L_x_197) ;  /* 0x00000000000ca947 */ /* 0x000fea0003800000 */
[----:B0123--:R-:W-:Y:S01]  /*2760*/  MOV R14, R19 ;  /* 0x00000013000e7202 */ /* 0x00ffe20000000f00 */
[----:B------:R-:W-:-:S05]  /*2770*/  IMAD.MOV.U32 R15, RZ, RZ, RZ ;  /* 0x000000ffff0f7224 */ /* 0x000fca00078e00ff */
[----:B------:R4:W-:Y:S02]  /*2780*/  REDG.E.ADD.64.STRONG.GPU desc[UR20][R6.64+0x2400], R14 ;  /* 0x0024000e0600798e */ /* 0x0009e4000c12e514 */
.L_x_197:
[----:B------:R-:W-:Y:S05]  /*2790*/  BSYNC.RECONVERGENT B1 ;  /* 0x0000000000017941 */ /* 0x000fea0003800200 */
.L_x_196:
[----:B------:R-:W-:Y:S04]  /*27a0*/  BSSY.RECONVERGENT B1, `(.L_x_198) ;  /* 0x0000004000017945 */ /* 0x000fe80003800200 */
[----:B------:R-:W-:Y:S05]  /*27b0*/  @!P3 BRA `(.L_x_199) ;  /* 0x000000000008b947 */ /* 0x000fea0003800000 */
[----:B------:R-:W-:-:S05]  /*27c0*/  IMAD.MOV.U32 R17, RZ, RZ, RZ ;  /* 0x000000ffff117224 */ /* 0x000fca00078e00ff */
[----:B------:R0:W-:Y:S02]  /*27d0*/  REDG.E.ADD.64.STRONG.GPU desc[UR20][R6.64+0x2c00], R16 ;  /* 0x002c00100600798e */ /* 0x0001e4000c12e514 */
.L_x_199:
[----:B------:R-:W-:Y:S05]  /*27e0*/  BSYNC.RECONVERGENT B1 ;  /* 0x0000000000017941 */ /* 0x000fea0003800200 */
.L_x_198:
[----:B------:R-:W-:Y:S04]  /*27f0*/  BSSY.RECONVERGENT B1, `(.L_x_200) ;  /* 0x0000004000017945 */ /* 0x000fe80003800200 */
[----:B------:R-:W-:Y:S05]  /*2800*/  @!P4 BRA `(.L_x_201) ;  /* 0x000000000008c947 */ /* 0x000fea0003800000 */
[----:B------:R-:W-:-:S05]  /*2810*/  IMAD.MOV.U32 R13, RZ, RZ, RZ ;  /* 0x000000ffff0d7224 */ /* 0x000fca00078e00ff */
[----:B------:R0:W-:Y:S02]  /*2820*/  REDG.E.ADD.64.STRONG.GPU desc[UR20][R6.64+0x3400], R12 ;  /* 0x0034000c0600798e */ /* 0x0001e4000c12e514 */
.L_x_201:
[----:B------:R-:W-:Y:S05]  /*2830*/  BSYNC.RECONVERGENT B1 ;  /* 0x0000000000017941 */ /* 0x000fea0003800200 */
.L_x_200:
[----:B------:R-:W-:Y:S04]  /*2840*/  BSSY.RECONVERGENT B1, `(.L_x_202) ;  /* 0x0000004000017945 */ /* 0x000fe80003800200 */
[----:B------:R-:W-:Y:S05]  /*2850*/  @!P5 BRA `(.L_x_203) ;  /* 0x000000000008d947 */ /* 0x000fea0003800000 */
[----:B------:R-:W-:-:S05]  /*2860*/  IMAD.MOV.U32 R11, RZ, RZ, RZ ;  /* 0x000000ffff0b7224 */ /* 0x000fca00078e00ff */
[----:B------:R0:W-:Y:S02]  /*2870*/  REDG.E.ADD.64.STRONG.GPU desc[UR20][R6.64+0x3c00], R10 ;  /* 0x003c000a0600798e */ /* 0x0001e4000c12e514 */
.L_x_203:
[----:B------:R-:W-:Y:S05]  /*2880*/  BSYNC.RECONVERGENT B1 ;  /* 0x0000000000017941 */ /* 0x000fea0003800200 */
.L_x_202:
[----:B------:R-:W-:Y:S05]  /*2890*/  @P0 BRA `(.L_x_204) ;  /* 0xfffffff800f80947 */ /* 0x000fea000383ffff */
[----:B------:R-:W-:-:S07]  /*28a0*/  IMAD.U32 R3, RZ, RZ, UR27 ;  /* 0x0000001bff037e24 */ /* 0x000fce000f8e00ff */
.L_x_187:
[----:B------:R-:W-:-:S09]  /*28b0*/  UISETP.NE.AND UP0, UPT, UR24, URZ, UPT ;  /* 0x000000ff1800728c */ /* 0x000fd2000bf05270 */
[----:B------:R-:W-:Y:S05]  /*28c0*/  BRA.U !UP0, `(.L_x_152) ;  /* 0x0000000508687547 */ /* 0x000fea000b800000 */
[----:B------:R-:W-:-:S13]  /*28d0*/  ISETP.GE.U32.AND P0, PT, R8, 0x3, PT ;  /* 0x000000030800780c */ /* 0x000fda0003f06070 */
[----:B------:R-:W-:Y:S05]  /*28e0*/  @!P0 BRA `(.L_x_205) ;  /* 0x0000000000bc8947 */ /* 0x000fea0003800000 */
[----:B01234-:R-:W-:Y:S01]  /*28f0*/  IMAD R7, R3, 0x400, R0 ;  /* 0x0000040003077824 */ /* 0x01ffe200078e0200 */
[----:B------:R-:W-:Y:S04]  /*2900*/  BSSY.RECONVERGENT B1, `(.L_x_206) ;  /* 0x000000f000017945 */ /* 0x000fe80003800200 */
[----:B------:R-:W0:Y:S04]  /*2910*/  LDS R10, [R7+0x200] ;  /* 0x00020000070a7984 */ /* 0x000e280000000800 */
[----:B------:R-:W1:Y:S04]  /*2920*/  LDS R12, [R7+0x600] ;  /* 0x00060000070c7984 */ /* 0x000e680000000800 */
[----:B------:R-:W2:Y:S04]  /*2930*/  LDS R6, [R7+0xa00] ;  /* 0x000a000007067984 */ /* 0x000ea80000000800 */
[----:B------:R-:W3:Y:S01]  /*2940*/  LDS R2, [R7+0xe00] ;  /* 0x000e000007027984 */ /* 0x000ee20000000800 */
[----:B0-----:R-:W-:-:S02]  /*2950*/  ISETP.NE.AND P0, PT, R10, RZ, PT ;  /* 0x000000ff0a00720c */ /* 0x001fc40003f05270 */
[----:B-1----:R-:W-:Y:S02]  /*2960*/  ISETP.NE.AND P1, PT, R12, RZ, PT ;  /* 0x000000ff0c00720c */ /* 0x002fe40003f25270 */
[----:B--2---:R-:W-:Y:S02]  /*2970*/  ISETP.NE.AND P2, PT, R6, RZ, PT ;  /* 0x000000ff0600720c */ /* 0x004fe40003f45270 */
[----:B---3--:R-:W-:-:S07]  /*2980*/  ISETP.NE.AND P3, PT, R2, RZ, PT ;  /* 0x000000ff0200720c */ /* 0x008fce0003f65270 */
[----:B------:R-:W-:Y:S06]  /*2990*/  @!P0 BRA `(.L_x_207) ;  /* 0x0000000000148947 */ /* 0x000fec0003800000 */
[----:B------:R-:W0:Y:S01]  /*29a0*/  LDC.64 R8, c[0x0][0x380] ;  /* 0x0000e000ff087b82 */ /* 0x000e220000000a00 */
[----:B------:R-:W-:Y:S01]  /*29b0*/  LEA R7, R3, R4, 0x8 ;  /* 0x0000000403077211 */ /* 0x000fe200078e40ff */
[----:B------:R-:W-:-:S04]  /*29c0*/  IMAD.MOV.U32 R11, RZ, RZ, RZ ;  /* 0x000000ffff0b7224 */ /* 0x000fc800078e00ff */
[----:B0-----:R-:W-:-:S05]  /*29d0*/  IMAD.WIDE.U32 R8, R7, 0x8, R8 ;  /* 0x0000000807087825 */ /* 0x001fca00078e0008 */
[----:B------:R0:W-:Y:S02]  /*29e0*/  REDG.E.ADD.64.STRONG.GPU desc[UR20][R8.64+0x400], R10 ;  /* 0x0004000a0800798e */ /* 0x0001e4000c12e514 */
.L_x_207:
[----:B------:R-:W-:Y:S05]  /*29f0*/  BSYNC.RECONVERGENT B1 ;  /* 0x0000000000017941 */ /* 0x000fea0003800200 */
.L_x_206:
[----:B------:R-:W-:Y:S04]  /*2a00*/  BSSY.RECONVERGENT B1, `(.L_x_208) ;  /* 0x0000009000017945 */ /* 0x000fe80003800200 */
[----:B------:R-:W-:Y:S05]  /*2a10*/  @!P1 BRA `(.L_x_209) ;  /* 0x00000000001c9947 */ /* 0x000fea0003800000 */
[----:B0-----:R-:W0:Y:S01]  /*2a20*/  LDC.64 R8, c[0x0][0x380] ;  /* 0x0000e000ff087b82 */ /* 0x001e220000000a00 */
[----:B------:R-:W-:Y:S02]  /*2a30*/  IMAD R7, R3, 0x100, R4 ;  /* 0x0000010003077824 */ /* 0x000fe400078e0204 */
[----:B------:R-:W-:Y:S02]  /*2a40*/  IMAD.MOV.U32 R10, RZ, RZ, R12 ;  /* 0x000000ffff0a7224 */ /* 0x000fe400078e000c */
[----:B------:R-:W-:Y:S02]  /*2a50*/  VIADD R7, R7, 0x100 ;  /* 0x0000010007077836 */ /* 0x000fe40000000000 */
[----:B------:R-:W-:Y:S02]  /*2a60*/  IMAD.MOV.U32 R11, RZ, RZ, RZ ;  /* 0x000000ffff0b7224 */ /* 0x000fe400078e00ff */
[----:B0-----:R-:W-:-:S05]  /*2a70*/  IMAD.WIDE.U32 R8, R7, 0x8, R8 ;  /* 0x0000000807087825 */ /* 0x001fca00078e0008 */
[----:B------:R1:W-:Y:S02]  /*2a80*/  REDG.E.ADD.64.STRONG.GPU desc[UR20][R8.64+0x400], R10 ;  /* 0x0004000a0800798e */ /* 0x0003e4000c12e514 */
.L_x_209:
[----:B------:R-:W-:Y:S05]  /*2a90*/  BSYNC.RECONVERGENT B1 ;  /* 0x0000000000017941 */ /* 0x000fea0003800200 */
.L_x_208:
[----:B------:R-:W-:Y:S04]  /*2aa0*/  BSSY.RECONVERGENT B1, `(.L_x_210) ;  /* 0x0000008000017945 */ /* 0x000fe80003800200 */
[----:B------:R-:W-:Y:S05]  /*2ab0*/  @!P2 BRA `(.L_x_211) ;  /* 0x000000000018a947 */ /* 0x000fea0003800000 */
[----:B01----:R-:W0:Y:S01]  /*2ac0*/  LDC.64 R8, c[0x0][0x380] ;  /* 0x0000e000ff087b82 */ /* 0x003e220000000a00 */
[----:B------:R-:W-:-:S05]  /*2ad0*/  IMAD R7, R3, 0x100, R4 ;  /* 0x0000010003077824 */ /* 0x000fca00078e0204 */
[----:B------:R-:W-:-:S05]  /*2ae0*/  IADD3 R7, PT, PT, R7, 0x200, RZ ;  /* 0x0000020007077810 */ /* 0x000fca0007ffe0ff */
[----:B0-----:R-:W-:-:S04]  /*2af0*/  IMAD.WIDE.U32 R8, R7, 0x8, R8 ;  /* 0x0000000807087825 */ /* 0x001fc800078e0008 */
[----:B------:R-:W-:-:S05]  /*2b00*/  IMAD.MOV.U32 R7, RZ, RZ, RZ ;  /* 0x000000ffff077224 */ /* 0x000fca00078e00ff */
[----:B------:R2:W-:Y:S02]  /*2b10*/  REDG.E.ADD.64.STRONG.GPU desc[UR20][R8.64+0x400], R6 ;  /* 0x000400060800798e */ /* 0x0005e4000c12e514 */
.L_x_211:
[----:B------:R-:W-:Y:S05]  /*2b20*/  BSYNC.RECONVERGENT B1 ;  /* 0x0000000000017941 */ /* 0x000fea0003800200 */
.L_x_210:
[----:B------:R-:W-:Y:S04]  /*2b30*/  BSSY.RECONVERGENT B1, `(.L_x_212) ;  /* 0x0000009000017945 */ /* 0x000fe80003800200 */
[----:B------:R-:W-:Y:S05]  /*2b40*/  @!P3 BRA `(.L_x_213) ;  /* 0x00000000001cb947 */ /* 0x000fea0003800000 */
[----:B--2---:R-:W2:Y:S01]  /*2b50*/  LDC.64 R6, c[0x0][0x380] ;  /* 0x0000e000ff067b82 */ /* 0x004ea20000000a00 */
[----:B01----:R-:W-:Y:S02]  /*2b60*/  IMAD R9, R3, 0x100, R4 ;  /* 0x0000010003097824 */ /* 0x003fe400078e0204 */
[----:B------:R-:W-:Y:S02]  /*2b70*/  IMAD.MOV.U32 R8, RZ, RZ, R2 ;  /* 0x000000ffff087224 */ /* 0x000fe400078e0002 */
[----:B------:R-:W-:-:S04]  /*2b80*/  VIADD R9, R9, 0x300 ;  /* 0x0000030009097836 */ /* 0x000fc80000000000 */
[----:B--2---:R-:W-:-:S04]  /*2b90*/  IMAD.WIDE.U32 R6, R9, 0x8, R6 ;  /* 0x0000000809067825 */ /* 0x004fc800078e0006 */
[----:B------:R-:W-:-:S05]  /*2ba0*/  IMAD.MOV.U32 R9, RZ, RZ, RZ ;  /* 0x000000ffff097224 */ /* 0x000fca00078e00ff */
[----:B------:R3:W-:Y:S02]  /*2bb0*/  REDG.E.ADD.64.STRONG.GPU desc[UR20][R6.64+0x400], R8 ;  /* 0x000400080600798e */ /* 0x0007e4000c12e514 */
.L_x_213:
[----:B------:R-:W-:Y:S05]  /*2bc0*/  BSYNC.RECONVERGENT B1 ;  /* 0x0000000000017941 */ /* 0x000fea0003800200 */
.L_x_212:
[----:B------:R-:W-:-:S07]  /*2bd0*/  VIADD R3, R3, 0x4 ;  /* 0x0000000403037836 */ /* 0x000fce0000000000 */
.L_x_205:
[----:B------:R-:W-:-:S09]  /*2be0*/  UISETP.NE.AND UP0, UPT, UR25, URZ, UPT ;  /* 0x000000ff1900728c */ /* 0x000fd2000bf05270 */
[----:B------:R-:W-:Y:S05]  /*2bf0*/  BRA.U !UP0, `(.L_x_152) ;  /* 0x00000001089c7547 */ /* 0x000fea000b800000 */
[----:B------:R-:W-:-:S13]  /*2c00*/  ISETP.NE.AND P0, PT, R5, RZ, PT ;  /* 0x000000ff0500720c */ /* 0x000fda0003f05270 */
[----:B------:R-:W-:Y:S05]  /*2c10*/  @!P0 BRA `(.L_x_214) ;  /* 0x0000000000648947 */ /* 0x000fea0003800000 */
[----:B01234-:R-:W-:Y:S01]  /*2c20*/  LEA R6, R3, R0, 0xa ;  /* 0x0000000003067211 */ /* 0x01ffe200078e50ff */
[----:B------:R-:W-:Y:S04]  /*2c30*/  BSSY.RECONVERGENT B1, `(.L_x_215) ;  /* 0x000000c000017945 */ /* 0x000fe80003800200 */
[----:B------:R-:W0:Y:S04]  /*2c40*/  LDS R2, [R6+0x200] ;  /* 0x0002000006027984 */ /* 0x000e280000000800 */
[----:B------:R-:W1:Y:S01]  /*2c50*/  LDS R5, [R6+0x600] ;  /* 0x0006000006057984 */ /* 0x000e620000000800 */
[----:B0-----:R-:W-:-:S02]  /*2c60*/  ISETP.NE.AND P0, PT, R2, RZ, PT ;  /* 0x000000ff0200720c */ /* 0x001fc40003f05270 */
[----:B-1----:R-:W-:-:S11]  /*2c70*/  ISETP.NE.AND P1, PT, R5, RZ, PT ;  /* 0x000000ff0500720c */ /* 0x002fd60003f25270 */
[----:B------:R-:W-:Y:S05]  /*2c80*/  @!P0 BRA `(.L_x_216) ;  /* 0x0000000000188947 */ /* 0x000fea0003800000 */
[----:B------:R-:W0:Y:S01]  /*2c90*/  LDC.64 R6, c[0x0][0x380] ;  /* 0x0000e000ff067b82 */ /* 0x000e220000000a00 */
[----:B------:R-:W-:-:S04]  /*2ca0*/  IMAD R9, R3, 0x100, R4 ;  /* 0x0000010003097824 */ /* 0x000fc800078e0204 */
[----:B0-----:R-:W-:-:S04]  /*2cb0*/  IMAD.WIDE.U32 R8, R9, 0x8, R6 ;  /* 0x0000000809087825 */ /* 0x001fc800078e0006 */
[----:B------:R-:W-:Y:S02]  /*2cc0*/  IMAD.MOV.U32 R6, RZ, RZ, R2 ;  /* 0x000000ffff067224 */ /* 0x000fe400078e0002 */
[----:B------:R-:W-:-:S05]  /*2cd0*/  IMAD.MOV.U32 R7, RZ, RZ, RZ ;  /* 0x000000ffff077224 */ /* 0x000fca00078e00ff */
[----:B------:R0:W-:Y:S02]  /*2ce0*/  REDG.E.ADD.64.STRONG.GPU desc[UR20][R8.64+0x400], R6 ;  /* 0x000400060800798e */ /* 0x0001e4000c12e514 */
.L_x_216:
[----:B------:R-:W-:Y:S05]  /*2cf0*/  BSYNC.RECONVERGENT B1 ;  /* 0x0000000000017941 */ /* 0x000fea0003800200 */
.L_x_215:
[----:B------:R-:W-:Y:S04]  /*2d00*/  BSSY.RECONVERGENT B1, `(.L_x_217) ;  /* 0x0000009000017945 */ /* 0x000fe80003800200 */
[----:B------:R-:W-:Y:S05]  /*2d10*/  @!P1 BRA `(.L_x_218) ;  /* 0x00000000001c9947 */ /* 0x000fea0003800000 */
[----:B0-----:R-:W0:Y:S01]  /*2d20*/  LDC.64 R6, c[0x0][0x380] ;  /* 0x0000e000ff067b82 */ /* 0x001e220000000a00 */
[----:B------:R-:W-:-:S04]  /*2d30*/  IMAD R2, R3, 0x100, R4 ;  /* 0x0000010003027824 */ /* 0x000fc800078e0204 */
[----:B------:R-:W-:-:S04]  /*2d40*/  VIADD R9, R2, 0x100 ;  /* 0x0000010002097836 */ /* 0x000fc80000000000 */
[----:B0-----:R-:W-:-:S04]  /*2d50*/  IMAD.WIDE.U32 R8, R9, 0x8, R6 ;  /* 0x0000000809087825 */ /* 0x001fc800078e0006 */
[----:B------:R-:W-:Y:S02]  /*2d60*/  HFMA2 R7, -RZ, RZ, 0, 0 ;  /* 0x00000000ff077431 */ /* 0x000fe400000001ff */
[----:B------:R-:W-:-:S05]  /*2d70*/  IMAD.MOV.U32 R6, RZ, RZ, R5 ;  /* 0x000000ffff067224 */ /* 0x000fca00078e0005 */
[----:B------:R1:W-:Y:S02]  /*2d80*/  REDG.E.ADD.64.STRONG.GPU desc[UR20][R8.64+0x400], R6 ;  /* 0x000400060800798e */ /* 0x0003e4000c12e514 */
.L_x_218:
[----:B------:R-:W-:Y:S05]  /*2d90*/  BSYNC.RECONVERGENT B1 ;  /* 0x0000000000017941 */ /* 0x000fea0003800200 */
.L_x_217:
[----:B------:R-:W-:-:S07]  /*2da0*/  VIADD R3, R3, 0x2 ;  /* 0x0000000203037836 */ /* 0x000fce0000000000 */
.L_x_214:
[----:B------:R-:W-:-:S09]  /*2db0*/  UISETP.NE.AND UP0, UPT, UR9, URZ, UPT ;  /* 0x000000ff0900728c */ /* 0x000fd2000bf05270 */
[----:B------:R-:W-:Y:S05]  /*2dc0*/  BRA.U !UP0, `(.L_x_152) ;  /* 0x0000000108287547 */ /* 0x000fea000b800000 */
[----:B------:R-:W-:-:S05]  /*2dd0*/  IMAD R2, R3, 0x400, R0 ;  /* 0x0000040003027824 */ /* 0x000fca00078e0200 */
[----:B------:R-:W5:Y:S02]  /*2de0*/  LDS R5, [R2+0x200] ;  /* 0x0002000002057984 */ /* 0x000f640000000800 */
[----:B-----5:R-:W-:-:S13]  /*2df0*/  ISETP.NE.AND P0, PT, R5, RZ, PT ;  /* 0x000000ff0500720c */ /* 0x020fda0003f05270 */
[----:B------:R-:W-:Y:S05]  /*2e00*/  @!P0 BRA `(.L_x_152) ;  /* 0x0000000000188947 */ /* 0x000fea0003800000 */
[----:B01234-:R-:W0:Y:S01]  /*2e10*/  LDC.64 R6, c[0x0][0x380] ;  /* 0x0000e000ff067b82 */ /* 0x01fe220000000a00 */
[----:B------:R-:W-:-:S04]  /*2e20*/  IMAD R3, R3, 0x100, R4 ;  /* 0x0000010003037824 */ /* 0x000fc800078e0204 */
[----:B0-----:R-:W-:-:S04]  /*2e30*/  IMAD.WIDE.U32 R2, R3, 0x8, R6 ;  /* 0x0000000803027825 */ /* 0x001fc800078e0006 */
[----:B------:R-:W-:Y:S02]  /*2e40*/  IMAD.MOV.U32 R6, RZ, RZ, R5 ;  /* 0x000000ffff067224 */ /* 0x000fe400078e0005 */
[----:B------:R-:W-:-:S05]  /*2e50*/  IMAD.MOV.U32 R7, RZ, RZ, RZ ;  /* 0x000000ffff077224 */ /* 0x000fca00078e00ff */
[----:B------:R0:W-:Y:S02]  /*2e60*/  REDG.E.ADD.64.STRONG.GPU desc[UR20][R2.64+0x400], R6 ;  /* 0x000400060200798e */ /* 0x0001e4000c12e514 */
.L_x_152:
[----:B------:R-:W-:Y:S05]  /*2e70*/  BSYNC.RECONVERGENT B0 ;  /* 0x0000000000007941 */ /* 0x000fea0003800200 */
.L_x_151:
[----:B------:R-:W-:Y:S01]  /*2e80*/  BAR.SYNC.DEFER_BLOCKING 0x0 ;  /* 0x0000000000007b1d */ /* 0x000fe20000010000 */
[----:B------:R-:W-:-:S04]  /*2e90*/  UIADD3 UR6, UP0, UPT, UR6, 0x1, URZ ;  /* 0x0000000106067890 */ /* 0x000fc8000ff1e0ff */
[----:B------:R-:W-:Y:S02]  /*2ea0*/  UIADD3.X UR7, UPT, UPT, URZ, UR7, URZ, UP0, !UPT ;  /* 0x00000007ff077290 */ /* 0x000fe400087fe4ff */
[----:B------:R-:W-:-:S04]  /*2eb0*/  UISETP.NE.U32.AND UP0, UPT, UR6, UR11, UPT ;  /* 0x0000000b0600728c */ /* 0x000fc8000bf05070 */
[----:B------:R-:W-:-:S09]  /*2ec0*/  UISETP.NE.AND.EX UP0, UPT, UR7, UR12, UPT, UP0 ;  /* 0x0000000c0700728c */ /* 0x000fd2000bf05300 */
[----:B------:R-:W-:Y:S05]  /*2ed0*/  BRA.U UP0, `(.L_x_219) ;  /* 0xffffffd100f07547 */ /* 0x000fea000b83ffff */
[----:B------:R-:W-:Y:S05]  /*2ee0*/  EXIT ;  /* 0x000000000000794d */ /* 0x000fea0003800000 */
.L_x_220:
        /* <DEDUP_REMOVED lines=9> */
.L_x_2195:


//--------------------- .text._ZN3cub18CUB_300001_SM_10006detail10radix_sort31DeviceRadixSortSingleTileKernelINS1_5radix10policy_hubIiiyE10Policy1000ELNS0_9SortOrderE0EiiyNS1_21identity_decomposer_tEEEvPKT1_PSA_PKT2_PSE_T3_iiT4_ --------------------------
	.section	.text._ZN3cub18CUB_300001_SM_10006detail10radix_sort31DeviceRadixSortSingleTileKernelINS1_5radix10policy_hubIiiyE10Policy1000ELNS0_9SortOrderE0EiiyNS1_21identity_decomposer_tEEEvPKT1_PSA_PKT2_PSE_T3_iiT4_,"ax",@progbits
	.align	128
        .global         _ZN3cub18CUB_300001_SM_10006detail10radix_sort31DeviceRadixSortSingleTileKernelINS1_5radix10policy_hubIiiyE10Policy1000ELNS0_9SortOrderE0EiiyNS1_21identity_decomposer_tEEEvPKT1_PSA_PKT2_PSE_T3_iiT4_
        .type           _ZN3cub18CUB_300001_SM_10006detail10radix_sort31DeviceRadixSortSingleTileKernelINS1_5radix10policy_hubIiiyE10Policy1000ELNS0_9SortOrderE0EiiyNS1_21identity_decomposer_tEEEvPKT1_PSA_PKT2_PSE_T3_iiT4_,@function
        .size           _ZN3cub18CUB_300001_SM_10006detail10radix_sort31DeviceRadixSortSingleTileKernelINS1_5radix10policy_hubIiiyE10Policy1000ELNS0_9SortOrderE0EiiyNS1_21identity_decomposer_tEEEvPKT1_PSA_PKT2_PSE_T3_iiT4_,(.L_x_2196 - _ZN3cub18CUB_300001_SM_10006detail10radix_sort31DeviceRadixSortSingleTileKernelINS1_5radix10policy_hubIiiyE10Policy1000ELNS0_9SortOrderE0EiiyNS1_21identity_decomposer_tEEEvPKT1_PSA_PKT2_PSE_T3_iiT4_)
        .other          _ZN3cub18CUB_300001_SM_10006detail10radix_sort31DeviceRadixSortSingleTileKernelINS1_5radix10policy_hubIiiyE10Policy1000ELNS0_9SortOrderE0EiiyNS1_21identity_decomposer_tEEEvPKT1_PSA_PKT2_PSE_T3_iiT4_,@"STO_CUDA_ENTRY STV_DEFAULT"
_ZN3cub18CUB_300001_SM_10006detail10radix_sort31DeviceRadixSortSingleTileKernelINS1_5radix10policy_hubIiiyE10Policy1000ELNS0_9SortOrderE0EiiyNS1_21identity_decomposer_tEEEvPKT1_PSA_PKT2_PSE_T3_iiT4_:
.text._ZN3cub18CUB_300001_SM_10006detail10radix_sort31DeviceRadixSortSingleTileKernelINS1_5radix10policy_hubIiiyE10Policy1000ELNS0_9SortOrderE0EiiyNS1_21identity_decomposer_tEEEvPKT1_PSA_PKT2_PSE_T3_iiT4_:
[----:B------:R-:W-:Y:S01]  /*0000*/  LDC R1, c[0x0][0x37c] ;  /* 0x0000df00ff017b82 */ /* 0x000fe20000000800 */
[----:B------:R-:W0:Y:S01]  /*0010*/  S2R R0, SR_TID.X ;  /* 0x0000000000007919 */ /* 0x000e220000002100 */
[----:B------:R-:W1:Y:S06]  /*0020*/  LDCU UR4, c[0x0][0x3a0] ;  /* 0x00007400ff0477ac */ /* 0x000e6c0008000800 */
[----:B------:R-:W2:Y:S01]  /*0030*/  LDC.64 R6, c[0x0][0x380] ;  /* 0x0000e000ff067b82 */ /* 0x000ea20000000a00 */
[----:B------:R-:W3:Y:S01]  /*0040*/  LDCU.64 UR8, c[0x0][0x358] ;  /* 0x00006b00ff0877ac */ /* 0x000ee20008000a00 */
[----:B------:R-:W4:Y:S01]  /*0050*/  LDCU UR10, c[0x0][0x3ac] ;  /* 0x00007580ff0a77ac */ /* 0x000f220008000800 */
[----:B0-----:R-:W-:-:S04]  /*0060*/  IMAD R9, R0, 0x13, RZ ;  /* 0x0000001300097824 */ /* 0x001fc800078e02ff */
[C---:B------:R-:W-:Y:S01]  /*0070*/  VIADD R4, R9.reuse, 0x1 ;  /* 0x0000000109047836 */ /* 0x040fe20000000000 */
[C---:B-1----:R-:W-:Y:S01]  /*0080*/  ISETP.GE.AND P6, PT, R9.reuse, UR4, PT ;  /* 0x0000000409007c0c */ /* 0x042fe2000bfc6270 */
[C---:B------:R-:W-:Y:S02]  /*0090*/  VIADD R8, R9.reuse, 0x5 ;  /* 0x0000000509087836 */ /* 0x040fe40000000000 */
[C---:B--2---:R-:W-:Y:S01]  /*00a0*/  IMAD.WIDE.U32 R6, R9.reuse, 0x4, R6 ;  /* 0x0000000409067825 */ /* 0x044fe200078e0006 */
[----:B------:R-:W-:Y:S02]  /*00b0*/  ISETP.GE.AND P5, PT, R4, UR4, PT ;  /* 0x0000000404007c0c */ /* 0x000fe4000bfa6270 */
[----:B------:R-:W-:Y:S01]  /*00c0*/  ISETP.GE.AND P1, PT, R8, UR4, PT ;  /* 0x0000000408007c0c */ /* 0x000fe2000bf26270 */
[C---:B------:R-:W-:Y:S01]  /*00d0*/  VIADD R5, R9.reuse, 0x2 ;  /* 0x0000000209057836 */ /* 0x040fe20000000000 */
[----:B------:R-:W-:Y:S01]  /*00e0*/  P2R R46, PR, RZ, 0x20 ;  /* 0x00000020ff2e7803 */ /* 0x000fe20000000000 */
[C---:B------:R-:W-:Y:S01]  /*00f0*/  VIADD R10, R9.reuse, 0x6 ;  /* 0x00000006090a7836 */ /* 0x040fe20000000000 */
[----:B------:R-:W-:Y:S01]  /*0100*/  P2R R49, PR, RZ, 0x2 ;  /* 0x00000002ff317803 */ /* 0x000fe20000000000 */
[----:B------:R-:W-:Y:S01]  /*0110*/  VIADD R4, R9, 0x3 ;  /* 0x0000000309047836 */ /* 0x000fe20000000000 */
[----:B------:R-:W-:Y:S01]  /*0120*/  ISETP.GE.AND P4, PT, R5, UR4, PT ;  /* 0x0000000405007c0c */ /* 0x000fe2000bf86270 */
[C---:B------:R-:W-:Y:S01]  /*0130*/  VIADD R5, R9.reuse, 0x4 ;  /* 0x0000000409057836 */ /* 0x040fe20000000000 */
[----:B------:R-:W-:Y:S01]  /*0140*/  ISETP.GE.AND P0, PT, R10, UR4, PT ;  /* 0x000000040a007c0c */ /* 0x000fe2000bf06270 */
[----:B------:R-:W-:Y:S01]  /*0150*/  VIADD R29, R9, 0x9 ;  /* 0x00000009091d7836 */ /* 0x000fe20000000000 */
[----:B------:R-:W-:Y:S01]  /*0160*/  ISETP.GE.AND P3, PT, R4, UR4, PT ;  /* 0x0000000404007c0c */ /* 0x000fe2000bf66270 */
[----:B---3--:R-:W2:Y:S01]  /*0170*/  @!P5 LDG.E R8, desc[UR8][R6.64+0x4] ;  /* 0x000004080608d981 */ /* 0x008ea2000c1e1900 */
[----:B------:R-:W-:Y:S01]  /*0180*/  ISETP.GE.AND P2, PT, R5, UR4, PT ;  /* 0x0000000405007c0c */ /* 0x000fe2000bf46270 */
[C---:B------:R-:W-:Y:S01]  /*0190*/  VIADD R4, R9.reuse, 0x7 ;  /* 0x0000000709047836 */ /* 0x040fe20000000000 */
[----:B------:R-:W-:Y:S01]  /*01a0*/  P2R R50, PR, RZ, 0x1 ;  /* 0x00000001ff327803 */ /* 0x000fe20000000000 */
[----:B------:R-:W3:Y:S01]  /*01b0*/  @!P1 LDG.E R35, desc[UR8][R6.64+0x14] ;  /* 0x0000140806239981 */ /* 0x000ee2000c1e1900 */
[C---:B------:R-:W-:Y:S01]  /*01c0*/  VIADD R5, R9.reuse, 0x8 ;  /* 0x0000000809057836 */ /* 0x040fe20000000000 */
[----:B------:R-:W-:Y:S01]  /*01d0*/  P2R R47, PR, RZ, 0x8 ;  /* 0x00000008ff2f7803 */ /* 0x000fe20000000000 */
[C---:B------:R-:W-:Y:S01]  /*01e0*/  VIADD R30, R9.reuse, 0xa ;  /* 0x0000000a091e7836 */ /* 0x040fe20000000000 */
[----:B------:R-:W4:Y:S01]  /*01f0*/  @!P4 LDG.E R10, desc[UR8][R6.64+0x8] ;  /* 0x00000808060ac981 */ /* 0x000f22000c1e1900 */
[C---:B------:R-:W-:Y:S01]  /*0200*/  VIADD R31, R9.reuse, 0xb ;  /* 0x0000000b091f7836 */ /* 0x040fe20000000000 */
[----:B------:R-:W-:Y:S01]  /*0210*/  P2R R48, PR, RZ, 0x4 ;  /* 0x00000004ff307803 */ /* 0x000fe20000000000 */
[C---:B------:R-:W-:Y:S01]  /*0220*/  VIADD R32, R9.reuse, 0xc ;  /* 0x0000000c09207836 */ /* 0x040fe20000000000 */
[----:B------:R-:W3:Y:S01]  /*0230*/  @!P3 LDG.E R11, desc[UR8][R6.64+0xc] ;  /* 0x00000c08060bb981 */ /* 0x000ee2000c1e1900 */
[----:B------:R-:W-:Y:S01]  /*0240*/  VIADD R33, R9, 0x10 ;  /* 0x0000001009217836 */ /* 0x000fe20000000000 */
[----:B------:R-:W-:-:S02]  /*0250*/  P2R R45, PR, RZ, 0x10 ;  /* 0x00000010ff2d7803 */ /* 0x000fc40000000000 */
[----:B------:R-:W3:Y:S04]  /*0260*/  @!P2 LDG.E R34, desc[UR8][R6.64+0x10] ;  /* 0x000010080622a981 */ /* 0x000ee8000c1e1900 */
[----:B------:R-:W3:Y:S01]  /*0270*/  @!P0 LDG.E R36, desc[UR8][R6.64+0x18] ;  /* 0x0000180806248981 */ /* 0x000ee2000c1e1900 */
[----:B------:R-:W-:-:S03]  /*0280*/  ISETP.GE.AND P0, PT, R4, UR4, PT ;  /* 0x0000000404007c0c */ /* 0x000fc6000bf06270 */
[----:B------:R-:W3:Y:S01]  /*0290*/  @!P6 LDG.E R61, desc[UR8][R6.64] ;  /* 0x00000008063de981 */ /* 0x000ee2000c1e1900 */
[----:B------:R-:W-:-:S09]  /*02a0*/  P2R R51, PR, RZ, 0x1 ;  /* 0x00000001ff337803 */ /* 0x000fd20000000000 */
[----:B------:R-:W3:Y:S01]  /*02b0*/  @!P0 LDG.E R37, desc[UR8][R6.64+0x1c] ;  /* 0x00001c0806258981 */ /* 0x000ee2000c1e1900 */
[----:B------:R-:W-:Y:S02]  /*02c0*/  ISETP.GE.AND P0, PT, R5, UR4, PT ;  /* 0x0000000405007c0c */ /* 0x000fe4000bf06270 */
[----:B------:R-:W0:Y:S02]  /*02d0*/  LDC.64 R4, c[0x0][0x390] ;  /* 0x0000e400ff047b82 */ /* 0x000e240000000a00 */
[----:B------:R-:W-:-:S09]  /*02e0*/  P2R R52, PR, RZ, 0x1 ;  /* 0x00000001ff347803 */ /* 0x000fd20000000000 */
[----:B------:R-:W3:Y:S01]  /*02f0*/  @!P0 LDG.E R38, desc[UR8][R6.64+0x20] ;  /* 0x0000200806268981 */ /* 0x000ee2000c1e1900 */
[----:B------:R-:W-:-:S04]  /*0300*/  ISETP.GE.AND P0, PT, R29, UR4, PT ;  /* 0x000000041d007c0c */ /* 0x000fc8000bf06270 */
[----:B------:R-:W-:-:S09]  /*0310*/  P2R R53, PR, RZ, 0x1 ;  /* 0x00000001ff357803 */ /* 0x000fd20000000000 */
[----:B------:R-:W3:Y:S01]  /*0320*/  @!P0 LDG.E R39, desc[UR8][R6.64+0x24] ;  /* 0x0000240806278981 */ /* 0x000ee2000c1e1900 */
[----:B------:R-:W-:Y:S01]  /*0330*/  ISETP.GE.AND P0, PT, R30, UR4, PT ;  /* 0x000000041e007c0c */ /* 0x000fe2000bf06270 */
[----:B------:R-:W-:-:S05]  /*0340*/  VIADD R30, R9, 0xd ;  /* 0x0000000d091e7836 */ /* 0x000fca0000000000 */
[----:B------:R-:W-:Y:S02]  /*0350*/  ISETP.GE.AND P1, PT, R30, UR4, PT ;  /* 0x000000041e007c0c */ /* 0x000fe4000bf26270 */
[----:B------:R-:W-:Y:S02]  /*0360*/  P2R R54, PR, RZ, 0x1 ;  /* 0x00000001ff367803 */ /* 0x000fe40000000000 */
[----:B------:R-:W-:-:S03]  /*0370*/  P2R R58, PR, RZ, 0x2 ;  /* 0x00000002ff3a7803 */ /* 0x000fc60000000000 */
[----:B------:R-:W3:Y:S01]  /*0380*/  @!P0 LDG.E R40, desc[UR8][R6.64+0x28] ;  /* 0x0000280806288981 */ /* 0x000ee2000c1e1900 */
[----:B------:R-:W-:-:S05]  /*0390*/  ISETP.GE.AND P0, PT, R31, UR4, PT ;  /* 0x000000041f007c0c */ /* 0x000fca000bf06270 */
[----:B------:R-:W3:Y:S01]  /*03a0*/  @!P1 LDG.E R62, desc[UR8][R6.64+0x34] ;  /* 0x00003408063e9981 */ /* 0x000ee2000c1e1900 */
[----:B------:R-:W-:-:S04]  /*03b0*/  ISETP.NE.AND P1, PT, R54, RZ, PT ;  /* 0x000000ff3600720c */ /* 0x000fc80003f25270 */
[----:B------:R-:W-:Y:S02]  /*03c0*/  P2R R57, PR, RZ, 0x2 ;  /* 0x00000002ff397803 */ /* 0x000fe40000000000 */
[----:B------:R-:W-:Y:S01]  /*03d0*/  ISETP.NE.AND P1, PT, R53, RZ, PT ;  /* 0x000000ff3500720c */ /* 0x000fe20003f25270 */
[----:B------:R-:W3:Y:S03]  /*03e0*/  @!P0 LDG.E R41, desc[UR8][R6.64+0x2c] ;  /* 0x00002c0806298981 */ /* 0x000ee6000c1e1900 */
[----:B------:R-:W-:Y:S02]  /*03f0*/  P2R R56, PR, RZ, 0x2 ;  /* 0x00000002ff387803 */ /* 0x000fe40000000000 */
[----:B------:R-:W-:Y:S02]  /*0400*/  ISETP.NE.AND P1, PT, R52, RZ, PT ;  /* 0x000000ff3400720c */ /* 0x000fe40003f25270 */
[----:B------:R-:W-:-:S02]  /*0410*/  P2R R60, PR, RZ, 0x1 ;  /* 0x00000001ff3c7803 */ /* 0x000fc40000000000 */
[----:B------:R-:W-:Y:S02]  /*0420*/  P2R R55, PR, RZ, 0x2 ;  /* 0x00000002ff377803 */ /* 0x000fe40000000000 */
[----:B------:R-:W-:Y:S02]  /*0430*/  ISETP.GE.AND P0, PT, R32, UR4, PT ;  /* 0x0000000420007c0c */ /* 0x000fe4000bf06270 */
[----:B------:R-:W-:Y:S01]  /*0440*/  ISETP.NE.AND P1, PT, R51, RZ, PT ;  /* 0x000000ff3300720c */ /* 0x000fe20003f25270 */
[----:B------:R-:W-:-:S03]  /*0450*/  VIADD R32, R9, 0xf ;  /* 0x0000000f09207836 */ /* 0x000fc60000000000 */
[----:B------:R-:W-:Y:S02]  /*0460*/  P2R R54, PR, RZ, 0x2 ;  /* 0x00000002ff367803 */ /* 0x000fe40000000000 */
[----:B------:R-:W-:Y:S02]  /*0470*/  ISETP.NE.AND P1, PT, R50, RZ, PT ;  /* 0x000000ff3200720c */ /* 0x000fe40003f25270 */
[----:B------:R-:W-:Y:S02]  /*0480*/  ISETP.GE.AND P3, PT, R32, UR4, PT ;  /* 0x0000000420007c0c */ /* 0x000fe4000bf66270 */
[----:B------:R-:W-:Y:S01]  /*0490*/  P2R R53, PR, RZ, 0x2 ;  /* 0x00000002ff357803 */ /* 0x000fe20000000000 */
[----:B------:R-:W3:Y:S01]  /*04a0*/  @!P0 LDG.E R42, desc[UR8][R6.64+0x30] ;  /* 0x00003008062a8981 */ /* 0x000ee2000c1e1900 */
[----:B------:R-:W-:Y:S01]  /*04b0*/  ISETP.NE.AND P1, PT, R49, RZ, PT ;  /* 0x000000ff3100720c */ /* 0x000fe20003f25270 */
[----:B------:R-:W-:-:S03]  /*04c0*/  VIADD R31, R9, 0xe ;  /* 0x0000000e091f7836 */ /* 0x000fc60000000000 */
[----:B------:R-:W-:Y:S01]  /*04d0*/  P2R R51, PR, RZ, 0x2 ;  /* 0x00000002ff337803 */ /* 0x000fe20000000000 */
[C---:B------:R-:W-:Y:S01]  /*04e0*/  VIADD R43, R9.reuse, 0x11 ;  /* 0x00000011092b7836 */ /* 0x040fe20000000000 */
[----:B------:R-:W-:Y:S01]  /*04f0*/  ISETP.NE.AND P1, PT, R48, RZ, PT ;  /* 0x000000ff3000720c */ /* 0x000fe20003f25270 */
[----:B------:R-:W-:Y:S01]  /*0500*/  VIADD R44, R9, 0x12 ;  /* 0x00000012092c7836 */ /* 0x000fe20000000000 */
[----:B------:R-:W-:Y:S02]  /*0510*/  ISETP.GE.AND P2, PT, R31, UR4, PT ;  /* 0x000000041f007c0c */ /* 0x000fe4000bf46270 */
[----:B------:R-:W-:Y:S02]  /*0520*/  P2R R49, PR, RZ, 0x2 ;  /* 0x00000002ff317803 */ /* 0x000fe40000000000 */
[----:B------:R-:W-:Y:S02]  /*0530*/  ISETP.NE.AND P1, PT, R47, RZ, PT ;  /* 0x000000ff2f00720c */ /* 0x000fe40003f25270 */
[----:B------:R-:W-:Y:S01]  /*0540*/  ISETP.GE.AND P4, PT, R33, UR4, PT ;  /* 0x0000000421007c0c */ /* 0x000fe2000bf86270 */
[----:B------:R-:W3:Y:S01]  /*0550*/  @!P3 LDG.E R47, desc[UR8][R6.64+0x3c] ;  /* 0x00003c08062fb981 */ /* 0x000ee2000c1e1900 */
[----:B------:R-:W-:-:S02]  /*0560*/  ISETP.GE.AND P5, PT, R43, UR4, PT ;  /* 0x000000042b007c0c */ /* 0x000fc4000bfa6270 */
[----:B------:R-:W-:Y:S02]  /*0570*/  ISETP.GE.AND P6, PT, R44, UR4, PT ;  /* 0x000000042c007c0c */ /* 0x000fe4000bfc6270 */
[----:B------:R-:W-:Y:S02]  /*0580*/  P2R R48, PR, RZ, 0x2 ;  /* 0x00000002ff307803 */ /* 0x000fe40000000000 */
[----:B------:R-:W-:-:S04]  /*0590*/  ISETP.NE.AND P1, PT, R45, RZ, PT ;  /* 0x000000ff2d00720c */ /* 0x000fc80003f25270 */
[----:B------:R-:W-:Y:S01]  /*05a0*/  P2R R45, PR, RZ, 0x2 ;  /* 0x00000002ff2d7803 */ /* 0x000fe20000000000 */
[----:B0-----:R-:W-:Y:S01]  /*05b0*/  IMAD.WIDE.U32 R4, R9, 0x4, R4 ;  /* 0x0000000409047825 */ /* 0x001fe200078e0004 */
[----:B------:R-:W-:Y:S01]  /*05c0*/  ISETP.NE.AND P1, PT, R46, RZ, PT ;  /* 0x000000ff2e00720c */ /* 0x000fe20003f25270 */
[----:B------:R-:W3:Y:S01]  /*05d0*/  @!P4 LDG.E R50, desc[UR8][R6.64+0x40] ;  /* 0x000040080632c981 */ /* 0x000ee2000c1e1900 */
[----:B------:R-:W-:-:S03]  /*05e0*/  P2R R59, PR, RZ, 0x1 ;  /* 0x00000001ff3b7803 */ /* 0x000fc60000000000 */
[----:B------:R-:W3:Y:S01]  /*05f0*/  @!P2 LDG.E R46, desc[UR8][R6.64+0x38] ;  /* 0x00003808062ea981 */ /* 0x000ee2000c1e1900 */
[----:B------:R-:W-:Y:S01]  /*0600*/  ISETP.GE.AND P0, PT, R9, UR4, PT ;  /* 0x0000000409007c0c */ /* 0x000fe2000bf06270 */
[----:B------:R-:W-:Y:S01]  /*0610*/  IMAD.MOV.U32 R30, RZ, RZ, -0x1 ;  /* 0xffffffffff1e7424 */ /* 0x000fe200078e00ff */
[----:B------:R-:W0:Y:S01]  /*0620*/  S2UR UR6, SR_CgaCtaId ;  /* 0x00000000000679c3 */ /* 0x000e220000008800 */
[----:B------:R-:W3:Y:S01]  /*0630*/  @!P5 LDG.E R9, desc[UR8][R6.64+0x44] ;  /* 0x000044080609d981 */ /* 0x000ee2000c1e1900 */
[----:B------:R-:W-:Y:S01]  /*0640*/  IMAD.MOV.U32 R31, RZ, RZ, -0x1 ;  /* 0xffffffffff1f7424 */ /* 0x000fe200078e00ff */
[----:B------:R-:W1:Y:S02]  /*0650*/  LDCU.64 UR4, c[0x0][0x3a8] ;  /* 0x00007500ff0477ac */ /* 0x000e640008000a00 */
[----:B------:R-:W3:Y:S03]  /*0660*/  @!P6 LDG.E R52, desc[UR8][R6.64+0x48] ;  /* 0x000048080634e981 */ /* 0x000ee6000c1e1900 */
[----:B------:R-:W-:Y:S06]  /*0670*/  BAR.SYNC.DEFER_BLOCKING 0x0 ;  /* 0x0000000000007b1d */ /* 0x000fec0000010000 */
[----:B------:R0:W5:Y:S01]  /*0680*/  @!P1 LDG.E R3, desc[UR8][R4.64+0x4] ;  /* 0x0000040804039981 */ /* 0x000162000c1e1900 */
[----:B------:R-:W-:-:S02]  /*0690*/  IMAD.MOV.U32 R32, RZ, RZ, -0x1 ;  /* 0xffffffffff207424 */ /* 0x000fc400078e00ff */
[----:B------:R-:W-:Y:S01]  /*06a0*/  IMAD.MOV.U32 R33, RZ, RZ, -0x1 ;  /* 0xffffffffff217424 */ /* 0x000fe200078e00ff */
[----:B------:R0:W5:Y:S01]  /*06b0*/  @!P0 LDG.E R2, desc[UR8][R4.64] ;  /* 0x0000000804028981 */ /* 0x000162000c1e1900 */
[----:B--2---:R-:W-:Y:S01]  /*06c0*/  @!P1 LOP3.LUT R30, R8, 0x80000000, RZ, 0x3c, !PT ;  /* 0x80000000081e9812 */ /* 0x004fe200078e3cff */
[----:B------:R-:W-:Y:S01]  /*06d0*/  IMAD.MOV.U32 R29, RZ, RZ, -0x1 ;  /* 0xffffffffff1d7424 */ /* 0x000fe200078e00ff */
[----:B------:R-:W-:Y:S01]  /*06e0*/  ISETP.NE.AND P1, PT, R45, RZ, PT ;  /* 0x000000ff2d00720c */ /* 0x000fe20003f25270 */
[----:B------:R2:W5:Y:S01]  /*06f0*/  @!P2 LDG.E R24, desc[UR8][R4.64+0x38] ;  /* 0x000038080418a981 */ /* 0x000562000c1e1900 */
[----:B-1----:R-:W-:-:S03]  /*0700*/  UIADD3 UR7, UPT, UPT, UR4, 0x6, URZ ;  /* 0x0000000604077890 */ /* 0x002fc6000fffe0ff */
[----:B------:R2:W5:Y:S01]  /*0710*/  @!P3 LDG.E R25, desc[UR8][R4.64+0x3c] ;  /* 0x00003c080419b981 */ /* 0x000562000c1e1900 */
[----:B------:R-:W-:-:S03]  /*0720*/  UIADD3 UR5, UPT, UPT, -UR4, UR5, URZ ;  /* 0x0000000504057290 */ /* 0x000fc6000fffe1ff */
[----:B------:R2:W5:Y:S04]  /*0730*/  @!P4 LDG.E R26, desc[UR8][R4.64+0x40] ;  /* 0x00004008041ac981 */ /* 0x000568000c1e1900 */
[----:B----4-:R-:W-:Y:S01]  /*0740*/  @!P1 LOP3.LUT R31, R10, 0x80000000, RZ, 0x3c, !PT ;  /* 0x800000000a1f9812 */ /* 0x010fe200078e3cff */
[----:B------:R2:W5:Y:S01]  /*0750*/  @!P1 LDG.E R12, desc[UR8][R4.64+0x8] ;  /* 0x00000808040c9981 */ /* 0x000562000c1e1900 */
[----:B------:R-:W-:-:S03]  /*0760*/  ISETP.NE.AND P1, PT, R48, RZ, PT ;  /* 0x000000ff3000720c */ /* 0x000fc60003f25270 */
[----:B------:R2:W5:Y:S04]  /*0770*/  @!P5 LDG.E R27, desc[UR8][R4.64+0x44] ;  /* 0x00004408041bd981 */ /* 0x000568000c1e1900 */
[----:B------:R2:W5:Y:S06]  /*0780*/  @!P6 LDG.E R28, desc[UR8][R4.64+0x48] ;  /* 0x00004808041ce981 */ /* 0x00056c000c1e1900 */
[----:B---3--:R-:W-:Y:S01]  /*0790*/  @!P1 LOP3.LUT R32, R11, 0x80000000, RZ, 0x3c, !PT ;  /* 0x800000000b209812 */ /* 0x008fe200078e3cff */
[----:B------:R2:W5:Y:S01]  /*07a0*/  @!P1 LDG.E R13, desc[UR8][R4.64+0xc] ;  /* 0x00000c08040d9981 */ /* 0x000562000c1e1900 */
[----:B------:R-:W-:-:S13]  /*07b0*/  ISETP.NE.AND P1, PT, R49, RZ, PT ;  /* 0x000000ff3100720c */ /* 0x000fda0003f25270 */
[----:B------:R-:W-:Y:S01]  /*07c0*/  @!P1 LOP3.LUT R33, R34, 0x80000000, RZ, 0x3c, !PT ;  /* 0x8000000022219812 */ /* 0x000fe200078e3cff */
[----:B------:R2:W5:Y:S01]  /*07d0*/  @!P1 LDG.E R14, desc[UR8][R4.64+0x10] ;  /* 0x00001008040e9981 */ /* 0x000562000c1e1900 */
[----:B------:R-:W-:Y:S01]  /*07e0*/  ISETP.NE.AND P1, PT, R51, RZ, PT ;  /* 0x000000ff3300720c */ /* 0x000fe20003f25270 */
[----:B------:R-:W-:-:S12]  /*07f0*/  IMAD.MOV.U32 R34, RZ, RZ, -0x1 ;  /* 0xffffffffff227424 */ /* 0x000fd800078e00ff */
        /* <DEDUP_REMOVED lines=15> */
[----:B------:R-:W-:Y:S01]  /*08f0*/  IMAD.MOV.U32 R38, RZ, RZ, -0x1 ;  /* 0xffffffffff267424 */ /* 0x000fe200078e00ff */
[----:B------:R-:W-:Y:S02]  /*0900*/  @!P0 LOP3.LUT R29, R61, 0x80000000, RZ, 0x3c, !PT ;  /* 0x800000003d1d8812 */ /* 0x000fe400078e3cff */
[----:B------:R-:W-:-:S09]  /*0910*/  ISETP.NE.AND P0, PT, R60, RZ, PT ;  /* 0x000000ff3c00720c */ /* 0x000fd20003f05270 */
[----:B------:R-:W-:Y:S01]  /*0920*/  @!P1 LOP3.LUT R38, R39, 0x80000000, RZ, 0x3c, !PT ;  /* 0x8000000027269812 */ /* 0x000fe200078e3cff */
[----:B------:R2:W5:Y:S01]  /*0930*/  @!P1 LDG.E R19, desc[UR8][R4.64+0x24] ;  /* 0x0000240804139981 */ /* 0x000562000c1e1900 */
[----:B------:R-:W-:Y:S01]  /*0940*/  ISETP.NE.AND P1, PT, R57, RZ, PT ;  /* 0x000000ff3900720c */ /* 0x000fe20003f25270 */
[----:B------:R-:W-:Y:S02]  /*0950*/  IMAD.MOV.U32 R39, RZ, RZ, -0x1 ;  /* 0xffffffffff277424 */ /* 0x000fe400078e00ff */
[----:B------:R2:W5:Y:S10]  /*0960*/  @!P0 LDG.E R21, desc[UR8][R4.64+0x2c] ;  /* 0x00002c0804158981 */ /* 0x000574000c1e1900 */
[----:B------:R-:W-:Y:S01]  /*0970*/  @!P1 LOP3.LUT R39, R40, 0x80000000, RZ, 0x3c, !PT ;  /* 0x8000000028279812 */ /* 0x000fe200078e3cff */
[----:B------:R-:W-:Y:S01]  /*0980*/  IMAD.MOV.U32 R40, RZ, RZ, -0x1 ;  /* 0xffffffffff287424 */ /* 0x000fe200078e00ff */
[----:B------:R2:W5:Y:S01]  /*0990*/  @!P1 LDG.E R20, desc[UR8][R4.64+0x28] ;  /* 0x0000280804149981 */ /* 0x000562000c1e1900 */
[----:B------:R-:W-:-:S02]  /*09a0*/  @!P0 LOP3.LUT R40, R41, 0x80000000, RZ, 0x3c, !PT ;  /* 0x8000000029288812 */ /* 0x000fc400078e3cff */
[----:B------:R-:W-:Y:S02]  /*09b0*/  ISETP.NE.AND P1, PT, R58, RZ, PT ;  /* 0x000000ff3a00720c */ /* 0x000fe40003f25270 */
[----:B------:R-:W-:Y:S01]  /*09c0*/  ISETP.NE.AND P0, PT, R59, RZ, PT ;  /* 0x000000ff3b00720c */ /* 0x000fe20003f05270 */
[----:B------:R-:W-:Y:S01]  /*09d0*/  IMAD.MOV.U32 R41, RZ, RZ, -0x1 ;  /* 0xffffffffff297424 */ /* 0x000fe200078e00ff */
[----:B------:R-:W-:Y:S02]  /*09e0*/  UMOV UR4, 0x400 ;  /* 0x0000040000047882 */ /* 0x000fe40000000000 */
[----:B0-----:R-:W-:-:S07]  /*09f0*/  ULEA UR4, UR6, UR4, 0x18 ;  /* 0x0000000406047291 */ /* 0x001fce000f8ec0ff */
[----:B------:R2:W5:Y:S02]  /*0a00*/  @!P1 LDG.E R23, desc[UR8][R4.64+0x34] ;  /* 0x0000340804179981 */ /* 0x000564000c1e1900 */
[----:B------:R-:W-:Y:S02]  /*0a10*/  @!P0 LOP3.LUT R41, R42, 0x80000000, RZ, 0x3c, !PT ;  /* 0x800000002a298812 */ /* 0x000fe400078e3cff */
[----:B------:R2:W5:Y:S01]  /*0a20*/  @!P0 LDG.E R22, desc[UR8][R4.64+0x30] ;  /* 0x0000300804168981 */ /* 0x000562000c1e1900 */
[----:B------:R-:W0:Y:S01]  /*0a30*/  S2R R42, SR_LANEID ;  /* 0x00000000002a7919 */ /* 0x000e220000000000 */
[----:B------:R-:W-:Y:S01]  /*0a40*/  IMAD.MOV.U32 R45, RZ, RZ, -0x1 ;  /* 0xffffffffff2d7424 */ /* 0x000fe200078e00ff */
[----:B------:R-:W-:Y:S02]  /*0a50*/  @!P3 LOP3.LUT R45, R47, 0x80000000, RZ, 0x3c, !PT ;  /* 0x800000002f2db812 */ /* 0x000fe400078e3cff */
[----:B------:R-:W-:Y:S01]  /*0a60*/  LEA R47, R0, UR4, 0x2 ;  /* 0x00000004002f7c11 */ /* 0x000fe2000f8e10ff */
[----:B------:R-:W-:Y:S01]  /*0a70*/  IMAD.MOV.U32 R44, RZ, RZ, -0x1 ;  /* 0xffffffffff2c7424 */ /* 0x000fe200078e00ff */
[----:B------:R-:W-:-:S02]  /*0a80*/  SHF.R.U32.HI R124, RZ, 0x5, R0 ;  /* 0x00000005ff7c7819 */ /* 0x000fc40000011600 */
[----:B------:R-:W-:Y:S01]  /*0a90*/  @!P2 LOP3.LUT R44, R46, 0x80000000, RZ, 0x3c, !PT ;  /* 0x800000002e2ca812 */ /* 0x000fe200078e3cff */
[----:B------:R-:W-:Y:S02]  /*0aa0*/  IMAD R51, R0, 0x80, R47 ;  /* 0x0000008000337824 */ /* 0x000fe400078e022f */
[----:B------:R-:W-:Y:S01]  /*0ab0*/  IMAD.MOV.U32 R46, RZ, RZ, -0x1 ;  /* 0xffffffffff2e7424 */ /* 0x000fe200078e00ff */
[----:B------:R-:W-:Y:S01]  /*0ac0*/  @!P4 LOP3.LUT R46, R50, 0x80000000, RZ, 0x3c, !PT ;  /* 0x80000000322ec812 */ /* 0x000fe200078e3cff */
[----:B------:R-:W-:Y:S01]  /*0ad0*/  IMAD.MOV.U32 R43, RZ, RZ, -0x1 ;  /* 0xffffffffff2b7424 */ /* 0x000fe200078e00ff */
[----:B------:R-:W-:Y:S01]  /*0ae0*/  @!P1 LOP3.LUT R43, R62, 0x80000000, RZ, 0x3c, !PT ;  /* 0x800000003e2b9812 */ /* 0x000fe200078e3cff */
[----:B------:R-:W-:Y:S01]  /*0af0*/  IMAD.MOV.U32 R48, RZ, RZ, -0x1 ;  /* 0xffffffffff307424 */ /* 0x000fe200078e00ff */
[----:B------:R-:W-:Y:S01]  /*0b00*/  @!P5 LOP3.LUT R48, R9, 0x80000000, RZ, 0x3c, !PT ;  /* 0x800000000930d812 */ /* 0x000fe200078e3cff */
[----:B------:R-:W-:Y:S01]  /*0b10*/  IMAD.MOV.U32 R49, RZ, RZ, -0x1 ;  /* 0xffffffffff317424 */ /* 0x000fe200078e00ff */
[----:B------:R-:W-:Y:S01]  /*0b20*/  @!P6 LOP3.LUT R49, R52, 0x80000000, RZ, 0x3c, !PT ;  /* 0x800000003431e812 */ /* 0x000fe200078e3cff */
[----:B------:R-:W-:Y:S01]  /*0b30*/  IMAD R53, R0, -0x38, R51 ;  /* 0xffffffc800357824 */ /* 0x000fe200078e0233 */
[----:B------:R-:W-:Y:S01]  /*0b40*/  LEA R50, R124, UR4, 0x2 ;  /* 0x000000047c327c11 */ /* 0x000fe2000f8e10ff */
[----:B--2---:R-:W-:Y:S06]  /*0b50*/  BAR.SYNC.DEFER_BLOCKING 0x0 ;  /* 0x0000000000007b1d */ /* 0x004fec0000010000 */
.L_x_222:
[----:B------:R-:W-:Y:S01]  /*0b60*/  UISETP.LT.AND UP0, UPT, UR5, 0x6, UPT ;  /* 0x000000060500788c */ /* 0x000fe2000bf01270 */
[----:B------:R-:W-:Y:S01]  /*0b70*/  STS [R47], RZ ;  /* 0x000000ff2f007388 */ /* 0x000fe20000000800 */
[----:B------:R-:W-:Y:S01]  /*0b80*/  UIADD3 UR6, UPT, UPT, UR7, -0x6, URZ ;  /* 0xfffffffa07067890 */ /* 0x000fe2000fffe0ff */
[----:B0-----:R-:W-:Y:S01]  /*0b90*/  ISETP.NE.AND P1, PT, R42, 0x1f, PT ;  /* 0x0000001f2a00780c */ /* 0x001fe20003f25270 */
[----:B------:R-:W-:Y:S01]  /*0ba0*/  USEL UR4, UR5, 0x6, UP0 ;  /* 0x0000000605047887 */ /* 0x000fe20008000000 */
[----:B------:R-:W-:Y:S01]  /*0bb0*/  STS [R47+0x400], RZ ;  /* 0x000400ff2f007388 */ /* 0x000fe20000000800 */
[C---:B------:R-:W-:Y:S01]  /*0bc0*/  ISETP.NE.AND P2, PT, R124.reuse, 0x6, PT ;  /* 0x000000067c00780c */ /* 0x040fe20003f45270 */
[----:B------:R-:W-:Y:S01]  /*0bd0*/  UISETP.GE.AND UP0, UPT, UR7, UR10, UPT ;  /* 0x0000000a0700728c */ /* 0x000fe2000bf06270 */
[----:B-1----:R-:W-:Y:S01]  /*0be0*/  SHF.R.U32.HI R4, RZ, UR6, R29 ;  /* 0x00000006ff047c19 */ /* 0x002fe2000801161d */
[----:B------:R-:W-:Y:S01]  /*0bf0*/  UBMSK UR4, URZ, UR4 ;  /* 0x00000004ff04729b */ /* 0x000fe20008000000 */
[----:B------:R-:W-:Y:S01]  /*0c00*/  STS [R47+0x800], RZ ;  /* 0x000800ff2f007388 */ /* 0x000fe20000000800 */
[----:B------:R-:W-:-:S03]  /*0c10*/  ISETP.NE.AND P3, PT, R124, 0x7, PT ;  /* 0x000000077c00780c */ /* 0x000fc60003f65270 */
[----:B------:R-:W-:Y:S01]  /*0c20*/  STS [R47+0xc00], RZ ;  /* 0x000c00ff2f007388 */ /* 0x000fe20000000800 */
[----:B------:R-:W-:-:S03]  /*0c30*/  LOP3.LUT R4, R4, UR4, RZ, 0xc0, !PT ;  /* 0x0000000404047c12 */ /* 0x000fc6000f8ec0ff */
[----:B------:R-:W-:Y:S02]  /*0c40*/  STS [R47+0x1000], RZ ;  /* 0x001000ff2f007388 */ /* 0x000fe40000000800 */
[----:B------:R-:W-:Y:S01]  /*0c50*/  IMAD.SHL.U32 R5, R4, 0x400, RZ ;  /* 0x0000040004057824 */ /* 0x000fe200078e00ff */
[----:B------:R-:W-:Y:S01]  /*0c60*/  SHF.R.U32.HI R4, RZ, 0x4, R4 ;  /* 0x00000004ff047819 */ /* 0x000fe20000011604 */
[----:B------:R-:W-:Y:S03]  /*0c70*/  STS [R47+0x1400], RZ ;  /* 0x001400ff2f007388 */ /* 0x000fe60000000800 */
[----:B------:R-:W-:Y:S01]  /*0c80*/  LOP3.LUT R54, R5, 0x7c00, RZ, 0xc0, !PT ;  /* 0x00007c0005367812 */ /* 0x000fe200078ec0ff */
[----:B------:R-:W-:Y:S01]  /*0c90*/  STS [R47+0x1800], RZ ;  /* 0x001800ff2f007388 */ /* 0x000fe20000000800 */
[----:B------:R-:W-:-:S03]  /*0ca0*/  LOP3.LUT R4, R4, 0xffffffe, RZ, 0xc0, !PT ;  /* 0x0ffffffe04047812 */ /* 0x000fc600078ec0ff */
[----:B------:R-:W-:Y:S01]  /*0cb0*/  STS [R47+0x1c00], RZ ;  /* 0x001c00ff2f007388 */ /* 0x000fe20000000800 */
[----:B------:R-:W-:Y:S02]  /*0cc0*/  IADD3 R54, PT, PT, R4, R47, R54 ;  /* 0x0000002f04367210 */ /* 0x000fe40007ffe036 */
[----:B------:R-:W-:Y:S01]  /*0cd0*/  SHF.R.U32.HI R4, RZ, UR6, R30 ;  /* 0x00000006ff047c19 */ /* 0x000fe2000801161e */
[----:B------:R-:W-:Y:S03]  /*0ce0*/  STS [R47+0x2000], RZ ;  /* 0x002000ff2f007388 */ /* 0x000fe60000000800 */
[----:B------:R-:W-:Y:S01]  /*0cf0*/  LOP3.LUT R4, R4, UR4, RZ, 0xc0, !PT ;  /* 0x0000000404047c12 */ /* 0x000fe2000f8ec0ff */
[----:B------:R-:W-:Y:S04]  /*0d00*/  STS [R47+0x2400], RZ ;  /* 0x002400ff2f007388 */ /* 0x000fe80000000800 */
[----:B------:R-:W-:Y:S01]  /*0d10*/  STS [R47+0x2800], RZ ;  /* 0x002800ff2f007388 */ /* 0x000fe20000000800 */
[----:B------:R-:W-:Y:S01]  /*0d20*/  IMAD.SHL.U32 R5, R4, 0x400, RZ ;  /* 0x0000040004057824 */ /* 0x000fe200078e00ff */
[----:B------:R-:W-:-:S02]  /*0d30*/  SHF.R.U32.HI R4, RZ, 0x4, R4 ;  /* 0x00000004ff047819 */ /* 0x000fc40000011604 */
[----:B------:R-:W-:Y:S02]  /*0d40*/  STS [R47+0x2c00], RZ ;  /* 0x002c00ff2f007388 */ /* 0x000fe40000000800 */
[----:B------:R-:W-:Y:S02]  /*0d50*/  LOP3.LUT R56, R5, 0x7c00, RZ, 0xc0, !PT ;  /* 0x00007c0005387812 */ /* 0x000fe400078ec0ff */
        /* <DEDUP_REMOVED lines=32> */
[----:B------:R-:W0:Y:S02]  /*0f60*/  LDS.U16 R52, [R54] ;  /* 0x0000000036347984 */ /* 0x000e240000000400 */
[----:B0-----:R-:W-:-:S05]  /*0f70*/  VIADD R5, R52, 0x1 ;  /* 0x0000000134057836 */ /* 0x001fca0000000000 */
[----:B------:R0:W-:Y:S04]  /*0f80*/  STS.U16 [R54], R5 ;  /* 0x0000000536007388 */ /* 0x0001e80000000400 */
[----:B------:R-:W1:Y:S01]  /*0f90*/  LDS.U16 R57, [R56] ;  /* 0x0000000038397984 */ /* 0x000e620000000400 */
[----:B0-----:R-:W-:Y:S01]  /*0fa0*/  IMAD.SHL.U32 R5, R4, 0x400, RZ ;  /* 0x0000040004057824 */ /* 0x001fe200078e00ff */
[----:B------:R-:W-:-:S04]  /*0fb0*/  SHF.R.U32.HI R4, RZ, 0x4, R4 ;  /* 0x00000004ff047819 */ /* 0x000fc80000011604 */
[----:B------:R-:W-:Y:S02]  /*0fc0*/  LOP3.LUT R60, R5, 0x7c00, RZ, 0xc0, !PT ;  /* 0x00007c00053c7812 */ /* 0x000fe400078ec0ff */
[----:B------:R-:W-:-:S04]  /*0fd0*/  LOP3.LUT R4, R4, 0xffffffe, RZ, 0xc0, !PT ;  /* 0x0ffffffe04047812 */ /* 0x000fc800078ec0ff */
[----:B------:R-:W-:Y:S02]  /*0fe0*/  IADD3 R60, PT, PT, R4, R47, R60 ;  /* 0x0000002f043c7210 */ /* 0x000fe40007ffe03c */
[----:B------:R-:W-:-:S04]  /*0ff0*/  SHF.R.U32.HI R4, RZ, UR6, R33 ;  /* 0x00000006ff047c19 */ /* 0x000fc80008011621 */
[----:B------:R-:W-:-:S05]  /*1000*/  LOP3.LUT R4, R4, UR4, RZ, 0xc0, !PT ;  /* 0x0000000404047c12 */ /* 0x000fca000f8ec0ff */
[----:B------:R-:W-:Y:S01]  /*1010*/  IMAD.SHL.U32 R6, R4, 0x400, RZ ;  /* 0x0000040004067824 */ /* 0x000fe200078e00ff */
[----:B------:R-:W-:-:S04]  /*1020*/  SHF.R.U32.HI R4, RZ, 0x4, R4 ;  /* 0x00000004ff047819 */ /* 0x000fc80000011604 */
[----:B------:R-:W-:Y:S02]  /*1030*/  LOP3.LUT R6, R6, 0x7c00, RZ, 0xc0, !PT ;  /* 0x00007c0006067812 */ /* 0x000fe400078ec0ff */
[----:B------:R-:W-:-:S04]  /*1040*/  LOP3.LUT R4, R4, 0xffffffe, RZ, 0xc0, !PT ;  /* 0x0ffffffe04047812 */ /* 0x000fc800078ec0ff */
[----:B------:R-:W-:Y:S01]  /*1050*/  IADD3 R62, PT, PT, R4, R47, R6 ;  /* 0x0000002f043e7210 */ /* 0x000fe20007ffe006 */
[----:B-1----:R-:W-:Y:S01]  /*1060*/  VIADD R7, R57, 0x1 ;  /* 0x0000000139077836 */ /* 0x002fe20000000000 */
[----:B------:R-:W-:-:S04]  /*1070*/  SHF.R.U32.HI R4, RZ, UR6, R34 ;  /* 0x00000006ff047c19 */ /* 0x000fc80008011622 */
[----:B------:R-:W-:Y:S01]  /*1080*/  STS.U16 [R56], R7 ;  /* 0x0000000738007388 */ /* 0x000fe20000000400 */
[----:B------:R-:W-:-:S03]  /*1090*/  LOP3.LUT R4, R4, UR4, RZ, 0xc0, !PT ;  /* 0x0000000404047c12 */ /* 0x000fc6000f8ec0ff */
        /* <DEDUP_REMOVED lines=129> */
[----:B------:R-:W-:Y:S01]  /*18b0*/  SHF.R.U32.HI R4, RZ, UR6, R49 ;  /* 0x00000006ff047c19 */ /* 0x000fe20008011631 */
[----:B------:R-:W0:Y:S03]  /*18c0*/  S2UR UR6, SR_CgaCtaId ;  /* 0x00000000000679c3 */ /* 0x000e260000008800 */
[----:B------:R-:W-:Y:S01]  /*18d0*/  LOP3.LUT R4, R4, UR4, RZ, 0xc0, !PT ;  /* 0x0000000404047c12 */ /* 0x000fe2000f8ec0ff */
[----:B------:R-:W-:-:S04]  /*18e0*/  UMOV UR4, 0x400 ;  /* 0x0000040000047882 */ /* 0x000fc80000000000 */
[----:B------:R-:W-:Y:S01]  /*18f0*/  IMAD.SHL.U32 R6, R4, 0x400, RZ ;  /* 0x0000040004067824 */ /* 0x000fe200078e00ff */
[----:B------:R-:W-:-:S04]  /*1900*/  SHF.R.U32.HI R4, RZ, 0x4, R4 ;  /* 0x00000004ff047819 */ /* 0x000fc80000011604 */
[----:B------:R-:W-:Y:S02]  /*1910*/  LOP3.LUT R6, R6, 0x7c00, RZ, 0xc0, !PT ;  /* 0x00007c0006067812 */ /* 0x000fe400078ec0ff */
[----:B------:R-:W-:-:S04]  /*1920*/  LOP3.LUT R4, R4, 0xffffffe, RZ, 0xc0, !PT ;  /* 0x0ffffffe04047812 */ /* 0x000fc800078ec0ff */
[----:B------:R-:W-:Y:S01]  /*1930*/  IADD3 R90, PT, PT, R4, R47, R6 ;  /* 0x0000002f045a7210 */ /* 0x000fe20007ffe006 */
[----:B-1----:R-:W-:Y:S01]  /*1940*/  VIADD R7, R85, 0x1 ;  /* 0x0000000155077836 */ /* 0x002fe20000000000 */
[----:B0-----:R-:W-:-:S04]  /*1950*/  ULEA UR4, UR6, UR4, 0x18 ;  /* 0x0000000406047291 */ /* 0x001fc8000f8ec0ff */
[----:B------:R-:W-:Y:S04]  /*1960*/  STS.U16 [R84], R7 ;  /* 0x0000000754007388 */ /* 0x000fe80000000400 */
[----:B------:R-:W0:Y:S02]  /*1970*/  LDS.U16 R87, [R86] ;  /* 0x0000000056577984 */ /* 0x000e240000000400 */
[----:B0-----:R-:W-:-:S05]  /*1980*/  VIADD R5, R87, 0x1 ;  /* 0x0000000157057836 */ /* 0x001fca0000000000 */
[----:B------:R-:W-:Y:S04]  /*1990*/  STS.U16 [R86], R5 ;  /* 0x0000000556007388 */ /* 0x000fe80000000400 */
[----:B------:R-:W0:Y:S02]  /*19a0*/  LDS.U16 R89, [R88] ;  /* 0x0000000058597984 */ /* 0x000e240000000400 */
[----:B0-----:R-:W-:-:S05]  /*19b0*/  VIADD R7, R89, 0x1 ;  /* 0x0000000159077836 */ /* 0x001fca0000000000 */
[----:B------:R-:W-:Y:S04]  /*19c0*/  STS.U16 [R88], R7 ;  /* 0x0000000758007388 */ /* 0x000fe80000000400 */
[----:B------:R-:W0:Y:S02]  /*19d0*/  LDS.U16 R91, [R90] ;  /* 0x000000005a5b7984 */ /* 0x000e240000000400 */
[----:B0-----:R-:W-:-:S05]  /*19e0*/  VIADD R5, R91, 0x1 ;  /* 0x000000015b057836 */ /* 0x001fca0000000000 */
[----:B------:R-:W-:Y:S01]  /*19f0*/  STS.U16 [R90], R5 ;  /* 0x000000055a007388 */ /* 0x000fe20000000400 */
[----:B------:R-:W-:Y:S06]  /*1a00*/  BAR.SYNC.DEFER_BLOCKING 0x0 ;  /* 0x0000000000007b1d */ /* 0x000fec0000010000 */
[----:B------:R-:W-:Y:S04]  /*1a10*/  LDS R92, [R51] ;  /* 0x00000000335c7984 */ /* 0x000fe80000000800 */
[----:B------:R-:W0:Y:S04]  /*1a20*/  LDS R93, [R51+0x4] ;  /* 0x00000400335d7984 */ /* 0x000e280000000800 */
[----:B------:R-:W1:Y:S04]  /*1a30*/  LDS R94, [R51+0x8] ;  /* 0x00000800335e7984 */ /* 0x000e680000000800 */
[----:B------:R-:W2:Y:S04]  /*1a40*/  LDS R95, [R51+0xc] ;  /* 0x00000c00335f7984 */ /* 0x000ea80000000800 */
[----:B------:R-:W3:Y:S04]  /*1a50*/  LDS R96, [R51+0x10] ;  /* 0x0000100033607984 */ /* 0x000ee80000000800 */
[----:B------:R-:W4:Y:S04]  /*1a60*/  LDS R97, [R51+0x14] ;  /* 0x0000140033617984 */ /* 0x000f280000000800 */
[----:B------:R-:W4:Y:S04]  /*1a70*/  LDS R98, [R51+0x18] ;  /* 0x0000180033627984 */ /* 0x000f280000000800 */
[----:B------:R-:W4:Y:S04]  /*1a80*/  LDS R99, [R51+0x1c] ;  /* 0x00001c0033637984 */ /* 0x000f280000000800 */
[----:B------:R-:W4:Y:S04]  /*1a90*/  LDS R100, [R51+0x20] ;  /* 0x0000200033647984 */ /* 0x000f280000000800 */
[----:B------:R-:W4:Y:S04]  /*1aa0*/  LDS R101, [R51+0x24] ;  /* 0x0000240033657984 */ /* 0x000f280000000800 */
[----:B------:R-:W4:Y:S04]  /*1ab0*/  LDS R102, [R51+0x28] ;  /* 0x0000280033667984 */ /* 0x000f280000000800 */
[----:B------:R-:W4:Y:S01]  /*1ac0*/  LDS R103, [R51+0x2c] ;  /* 0x00002c0033677984 */ /* 0x000f220000000800 */
[----:B0-----:R-:W-:-:S03]  /*1ad0*/  IMAD.IADD R93, R92, 0x1, R93 ;  /* 0x000000015c5d7824 */ /* 0x001fc600078e025d */
[----:B------:R-:W0:Y:S01]  /*1ae0*/  LDS R104, [R51+0x30] ;  /* 0x0000300033687984 */ /* 0x000e220000000800 */
[----:B-1----:R-:W-:-:S03]  /*1af0*/  IMAD.IADD R94, R94, 0x1, R93 ;  /* 0x000000015e5e7824 */ /* 0x002fc600078e025d */
[----:B------:R-:W1:Y:S01]  /*1b00*/  LDS R105, [R51+0x34] ;  /* 0x0000340033697984 */ /* 0x000e620000000800 */
[----:B--2---:R-:W-:-:S03]  /*1b10*/  IMAD.IADD R95, R95, 0x1, R94 ;  /* 0x000000015f5f7824 */ /* 0x004fc600078e025e */
[----:B------:R-:W2:Y:S01]  /*1b20*/  LDS R106, [R51+0x38] ;  /* 0x00003800336a7984 */ /* 0x000ea20000000800 */
[----:B---3--:R-:W-:-:S03]  /*1b30*/  IMAD.IADD R96, R96, 0x1, R95 ;  /* 0x0000000160607824 */ /* 0x008fc600078e025f */
[----:B------:R-:W3:Y:S01]  /*1b40*/  LDS R107, [R51+0x3c] ;  /* 0x00003c00336b7984 */ /* 0x000ee20000000800 */
[----:B----4-:R-:W-:-:S03]  /*1b50*/  IMAD.IADD R97, R97, 0x1, R96 ;  /* 0x0000000161617824 */ /* 0x010fc600078e0260 */
[----:B------:R-:W4:Y:S01]  /*1b60*/  LDS R108, [R51+0x40] ;  /* 0x00004000336c7984 */ /* 0x000f220000000800 */
[----:B------:R-:W-:-:S03]  /*1b70*/  IMAD.IADD R98, R98, 0x1, R97 ;  /* 0x0000000162627824 */ /* 0x000fc600078e0261 */
        /* <DEDUP_REMOVED lines=31> */
[----:B------:R-:W-:-:S04]  /*1d70*/  IMAD.IADD R114, R114, 0x1, R113 ;  /* 0x0000000172727824 */ /* 0x000fc800078e0271 */
[----:B0-----:R-:W-:-:S04]  /*1d80*/  IMAD.IADD R115, R115, 0x1, R114 ;  /* 0x0000000173737824 */ /* 0x001fc800078e0272 */
[----:B-1----:R-:W-:-:S04]  /*1d90*/  IMAD.IADD R116, R116, 0x1, R115 ;  /* 0x0000000174747824 */ /* 0x002fc800078e0273 */
[----:B--2---:R-:W-:-:S04]  /*1da0*/  IMAD.IADD R117, R117, 0x1, R116 ;  /* 0x0000000175757824 */ /* 0x004fc800078e0274 */
[----:B---3--:R-:W-:-:S04]  /*1db0*/  IMAD.IADD R118, R118, 0x1, R117 ;  /* 0x0000000176767824 */ /* 0x008fc800078e0275 */
[----:B----4-:R-:W-:-:S04]  /*1dc0*/  IMAD.IADD R119, R119, 0x1, R118 ;  /* 0x0000000177777824 */ /* 0x010fc800078e0276 */
[----:B------:R-:W-:-:S04]  /*1dd0*/  IMAD.IADD R120, R120, 0x1, R119 ;  /* 0x0000000178787824 */ /* 0x000fc800078e0277 */
[----:B------:R-:W-:-:S04]  /*1de0*/  IMAD.IADD R121, R121, 0x1, R120 ;  /* 0x0000000179797824 */ /* 0x000fc800078e0278 */
[----:B------:R-:W-:-:S04]  /*1df0*/  IMAD.IADD R122, R122, 0x1, R121 ;  /* 0x000000017a7a7824 */ /* 0x000fc800078e0279 */
[----:B------:R-:W-:-:S04]  /*1e00*/  IMAD.IADD R123, R123, 0x1, R122 ;  /* 0x000000017b7b7824 */ /* 0x000fc800078e027a */
[----:B------:R-:W-:-:S05]  /*1e10*/  IMAD.IADD R125, R4, 0x1, R123 ;  /* 0x00000001047d7824 */ /* 0x000fca00078e027b */
        /* <DEDUP_REMOVED lines=8> */
[----:B------:R-:W0:Y:S02]  /*1ea0*/  SHFL.UP P0, R126, R127, 0x10, RZ ;  /* 0x060000007f7e7989 */ /* 0x000e2400000000ff */
[----:B0-----:R-:W-:Y:S01]  /*1eb0*/  @P0 IMAD.IADD R126, R127, 0x1, R126 ;  /* 0x000000017f7e0824 */ /* 0x001fe200078e027e */
[----:B------:R-:W-:-:S03]  /*1ec0*/  ISETP.NE.AND P0, PT, R124, 0x1, PT ;  /* 0x000000017c00780c */ /* 0x000fc60003f05270 */
[----:B------:R-:W-:Y:S01]  /*1ed0*/  IMAD.IADD R125, R126, 0x1, -R125 ;  /* 0x000000017e7d7824 */ /* 0x000fe200078e0a7d */
[----:B------:R-:W-:Y:S01]  /*1ee0*/  @!P1 STS [R50+0x8400], R126 ;  /* 0x0084007e32009388 */ /* 0x000fe20000000800 */
[----:B------:R-:W-:Y:S01]  /*1ef0*/  BAR.SYNC.DEFER_BLOCKING 0x0 ;  /* 0x0000000000007b1d */ /* 0x000fe20000010000 */
[----:B------:R-:W-:-:S05]  /*1f00*/  ISETP.NE.AND P1, PT, R124, 0x4, PT ;  /* 0x000000047c00780c */ /* 0x000fca0003f25270 */
[----:B------:R-:W0:Y:S04]  /*1f10*/  LDS.128 R4, [UR4+0x8400] ;  /* 0x00840004ff047984 */ /* 0x000e280008000c00 */
[----:B------:R-:W1:Y:S01]  /*1f20*/  LDS.128 R8, [UR4+0x8410] ;  /* 0x00841004ff087984 */ /* 0x000e620008000c00 */
[C---:B0-----:R-:W-:Y:S01]  /*1f30*/  SEL R55, R4.reuse, R55, !P0 ;  /* 0x0000003704377207 */ /* 0x041fe20004000000 */
[----:B------:R-:W-:Y:S01]  /*1f40*/  IMAD.IADD R5, R4, 0x1, R5 ;  /* 0x0000000104057824 */ /* 0x000fe200078e0205 */
[----:B------:R-:W-:-:S03]  /*1f50*/  ISETP.NE.AND P0, PT, R124, 0x2, PT ;  /* 0x000000027c00780c */ /* 0x000fc60003f05270 */
[----:B------:R-:W-:Y:S01]  /*1f60*/  IMAD.IADD R6, R6, 0x1, R5 ;  /* 0x0000000106067824 */ /* 0x000fe200078e0205 */
[----:B------:R-:W-:Y:S02]  /*1f70*/  SEL R55, R5, R55, !P0 ;  /* 0x0000003705377207 */ /* 0x000fe40004000000 */
[----:B------:R-:W-:Y:S01]  /*1f80*/  ISETP.NE.AND P0, PT, R124, 0x3, PT ;  /* 0x000000037c00780c */ /* 0x000fe20003f05270 */
[----:B------:R-:W-:-:S03]  /*1f90*/  IMAD.IADD R7, R7, 0x1, R6 ;  /* 0x0000000107077824 */ /* 0x000fc600078e0206 */
[----:B------:R-:W-:Y:S01]  /*1fa0*/  SEL R55, R6, R55, !P0 ;  /* 0x0000003706377207 */ /* 0x000fe20004000000 */
[C---:B-1----:R-:W-:Y:S01]  /*1fb0*/  IMAD.IADD R8, R7.reuse, 0x1, R8 ;  /* 0x0000000107087824 */ /* 0x042fe200078e0208 */
[----:B------:R-:W-:Y:S02]  /*1fc0*/  ISETP.NE.AND P0, PT, R124, 0x5, PT ;  /* 0x000000057c00780c */ /* 0x000fe40003f05270 */
[----:B------:R-:W-:Y:S01]  /*1fd0*/  SEL R55, R7, R55, !P1 ;  /* 0x0000003707377207 */ /* 0x000fe20004800000 */
[----:B------:R-:W-:Y:S01]  /*1fe0*/  IMAD.IADD R9, R9, 0x1, R8 ;  /* 0x0000000109097824 */ /* 0x000fe200078e0208 */
[----:B------:R-:W-:Y:S02]  /*1ff0*/  ISETP.NE.AND P1, PT, R42, RZ, PT ;  /* 0x000000ff2a00720c */ /* 0x000fe40003f25270 */
[----:B------:R-:W-:Y:S01]  /*2000*/  SEL R55, R8, R55, !P0 ;  /* 0x0000003708377207 */ /* 0x000fe20004000000 */
[----:B------:R-:W-:Y:S01]  /*2010*/  IMAD.IADD R10, R10, 0x1, R9 ;  /* 0x000000010a0a7824 */ /* 0x000fe200078e0209 */
[----:B------:R-:W-:-:S02]  /*2020*/  ISETP.GT.U32.AND P0, PT, R0, 0x1f, PT ;  /* 0x0000001f0000780c */ /* 0x000fc40003f04070 */
[----:B------:R-:W-:Y:S01]  /*2030*/  SEL R55, R9, R55, !P2 ;  /* 0x0000003709377207 */ /* 0x000fe20005000000 */
[----:B------:R-:W-:Y:S01]  /*2040*/  IMAD.IADD R11, R11, 0x1, R10 ;  /* 0x000000010b0b7824 */ /* 0x000fe200078e020a */
[----:B------:R-:W-:Y:S02]  /*2050*/  ISETP.GT.U32.OR P2, PT, R0, 0x1f, P1 ;  /* 0x0000001f0000780c */ /* 0x000fe40000f44470 */
[----:B------:R-:W-:Y:S02]  /*2060*/  SEL R4, R125, RZ, P1 ;  /* 0x000000ff7d047207 */ /* 0x000fe40000800000 */
[----:B------:R-:W-:-:S05]  /*2070*/  SEL R55, R10, R55, !P3 ;  /* 0x000000370a377207 */ /* 0x000fca0005800000 */
[----:B------:R-:W-:Y:S01]  /*2080*/  @P0 IMAD.IADD R125, R55, 0x1, R4 ;  /* 0x00000001377d0824 */ /* 0x000fe200078e0204 */
[----:B------:R-:W-:-:S03]  /*2090*/  ISETP.NE.AND P0, PT, R0, RZ, PT ;  /* 0x000000ff0000720c */ /* 0x000fc60003f05270 */
[----:B------:R-:W-:-:S05]  /*20a0*/  @!P2 IMAD.U32 R125, R11, 0x10000, RZ ;  /* 0x000100000b7da824 */ /* 0x000fca00078e00ff */
[----:B------:R-:W-:Y:S01]  /*20b0*/  @!P2 STS [UR4+0x8428], R125 ;  /* 0x0084287dff00a988 */ /* 0x000fe20008000804 */
[----:B------:R-:W-:Y:S06]  /*20c0*/  BAR.SYNC.DEFER_BLOCKING 0x0 ;  /* 0x0000000000007b1d */ /* 0x000fec0000010000 */
[----:B------:R-:W0:Y:S02]  /*20d0*/  LDS R4, [UR4+0x8428] ;  /* 0x00842804ff047984 */ /* 0x000e240008000800 */
[----:B0-----:R-:W-:-:S05]  /*20e0*/  SEL R4, R4, RZ, P0 ;  /* 0x000000ff04047207 */ /* 0x001fca0000000000 */
[----:B------:R-:W-:-:S04]  /*20f0*/  IMAD.IADD R4, R4, 0x1, R125 ;  /* 0x0000000104047824 */ /* 0x000fc800078e027d */
[--C-:B------:R-:W-:Y:S01]  /*2100*/  IMAD.IADD R92, R92, 0x1, R4.reuse ;  /* 0x000000015c5c7824 */ /* 0x100fe200078e0204 */
[----:B------:R-:W-:Y:S01]  /*2110*/  STS [R51], R4 ;  /* 0x0000000433007388 */ /* 0x000fe20000000800 */
[--C-:B------:R-:W-:Y:S02]  /*2120*/  IMAD.IADD R6, R93, 0x1, R4.reuse ;  /* 0x000000015d067824 */ /* 0x100fe400078e0204 */
[--C-:B------:R-:W-:Y:S01]  /*2130*/  IMAD.IADD R94, R94, 0x1, R4.reuse ;  /* 0x000000015e5e7824 */ /* 0x100fe200078e0204 */
[----:B------:R-:W-:Y:S01]  /*2140*/  STS [R51+0x4], R92 ;  /* 0x0000045c33007388 */ /* 0x000fe20000000800 */
[--C-:B------:R-:W-:Y:S02]  /*2150*/  IMAD.IADD R8, R95, 0x1, R4.reuse ;  /* 0x000000015f087824 */ /* 0x100fe400078e0204 */
[--C-:B------:R-:W-:Y:S01]  /*2160*/  IMAD.IADD R96, R96, 0x1, R4.reuse ;  /* 0x0000000160607824 */ /* 0x100fe200078e0204 */
[----:B------:R-:W-:Y:S01]  /*2170*/  STS [R51+0x8], R6 ;  /* 0x0000080633007388 */ /* 0x000fe20000000800 */
[----:B------:R-:W-:-:S02]  /*2180*/  IMAD.IADD R10, R97, 0x1, R4 ;  /* 0x00000001610a7824 */ /* 0x000fc400078e0204 */
[--C-:B------:R-:W-:Y:S01]  /*2190*/  IMAD.IADD R98, R98, 0x1, R4.reuse ;  /* 0x0000000162627824 */ /* 0x100fe200078e0204 */
[----:B------:R-:W-:Y:S01]  /*21a0*/  STS [R51+0xc], R94 ;  /* 0x00000c5e33007388 */ /* 0x000fe20000000800 */
        /* <DEDUP_REMOVED lines=36> */
[----:B------:R-:W-:-:S03]  /*23f0*/  IMAD.IADD R150, R123, 0x1, R4 ;  /* 0x000000017b967824 */ /* 0x000fc600078e0204 */
[----:B------:R-:W-:Y:S04]  /*2400*/  STS [R51+0x40], R134 ;  /* 0x0000408633007388 */ /* 0x000fe80000000800 */
        /* <DEDUP_REMOVED lines=15> */
[----:B------:R-:W-:Y:S01]  /*2500*/  STS [R51+0x80], R150 ;  /* 0x0000809633007388 */ /* 0x000fe20000000800 */
[----:B------:R-:W-:Y:S06]  /*2510*/  BAR.SYNC.DEFER_BLOCKING 0x0 ;  /* 0x0000000000007b1d */ /* 0x000fec0000010000 */
[----:B------:R-:W0:Y:S04]  /*2520*/  LDS.U16 R5, [R54] ;  /* 0x0000000036057984 */ /* 0x000e280000000400 */
[----:B------:R-:W1:Y:S04]  /*2530*/  LDS.U16 R56, [R56] ;  /* 0x0000000038387984 */ /* 0x000e680000000400 */
[----:B------:R-:W2:Y:S04]  /*2540*/  LDS.U16 R58, [R58] ;  /* 0x000000003a3a7984 */ /* 0x000ea80000000400 */
[----:B------:R-:W3:Y:S04]  /*2550*/  LDS.U16 R60, [R60] ;  /* 0x000000003c3c7984 */ /* 0x000ee80000000400 */
[----:B------:R-:W4:Y:S04]  /*2560*/  LDS.U16 R62, [R62] ;  /* 0x000000003e3e7984 */ /* 0x000f280000000400 */
[----:B------:R-:W4:Y:S04]  /*2570*/  LDS.U16 R64, [R64] ;  /* 0x0000000040407984 */ /* 0x000f280000000400 */
[----:B------:R-:W4:Y:S04]  /*2580*/  LDS.U16 R66, [R66] ;  /* 0x0000000042427984 */ /* 0x000f280000000400 */
[----:B------:R-:W4:Y:S04]  /*2590*/  LDS.U16 R68, [R68] ;  /* 0x0000000044447984 */ /* 0x000f280000000400 */
[----:B------:R-:W4:Y:S04]  /*25a0*/  LDS.U16 R70, [R70] ;  /* 0x0000000046467984 */ /* 0x000f280000000400 */
[----:B------:R-:W4:Y:S04]  /*25b0*/  LDS.U16 R72, [R72] ;  /* 0x0000000048487984 */ /* 0x000f280000000400 */
[----:B------:R-:W4:Y:S01]  /*25c0*/  LDS.U16 R74, [R74] ;  /* 0x000000004a4a7984 */ /* 0x000f220000000400 */
[----:B0-----:R-:W-:-:S03]  /*25d0*/  IMAD.IADD R5, R52, 0x1, R5 ;  /* 0x0000000134057824 */ /* 0x001fc600078e0205 */
[----:B------:R-:W0:Y:S01]  /*25e0*/  LDS.U16 R76, [R76] ;  /* 0x000000004c4c7984 */ /* 0x000e220000000400 */
[----:B-1----:R-:W-:-:S03]  /*25f0*/  IMAD.IADD R56, R57, 0x1, R56 ;  /* 0x0000000139387824 */ /* 0x002fc600078e0238 */
[----:B------:R-:W1:Y:S01]  /*2600*/  LDS.U16 R78, [R78] ;  /* 0x000000004e4e7984 */ /* 0x000e620000000400 */
[----:B--2---:R-:W-:-:S03]  /*2610*/  IMAD.IADD R58, R59, 0x1, R58 ;  /* 0x000000013b3a7824 */ /* 0x004fc600078e023a */
[----:B------:R-:W2:Y:S01]  /*2620*/  LDS.U16 R80, [R80] ;  /* 0x0000000050507984 */ /* 0x000ea20000000400 */
[----:B---3--:R-:W-:-:S03]  /*2630*/  IMAD.IADD R60, R61, 0x1, R60 ;  /* 0x000000013d3c7824 */ /* 0x008fc600078e023c */
[----:B------:R-:W3:Y:S01]  /*2640*/  LDS.U16 R82, [R82] ;  /* 0x0000000052527984 */ /* 0x000ee20000000400 */
[----:B----4-:R-:W-:-:S03]  /*2650*/  IMAD.IADD R62, R63, 0x1, R62 ;  /* 0x000000013f3e7824 */ /* 0x010fc600078e023e */
[----:B------:R-:W4:Y:S01]  /*2660*/  LDS.U16 R84, [R84] ;  /* 0x0000000054547984 */ /* 0x000f220000000400 */
[----:B------:R-:W-:-:S03]  /*2670*/  IMAD.IADD R64, R65, 0x1, R64 ;  /* 0x0000000141407824 */ /* 0x000fc600078e0240 */
[----:B------:R-:W4:Y:S01]  /*2680*/  LDS.U16 R86, [R86] ;  /* 0x0000000056567984 */ /* 0x000f220000000400 */
[----:B------:R-:W-:-:S03]  /*2690*/  IMAD.IADD R66, R67, 0x1, R66 ;  /* 0x0000000143427824 */ /* 0x000fc600078e0242 */
[----:B------:R-:W4:Y:S01]  /*26a0*/  LDS.U16 R88, [R88] ;  /* 0x0000000058587984 */ /* 0x000f220000000400 */
[----:B------:R-:W-:-:S03]  /*26b0*/  IMAD.IADD R68, R69, 0x1, R68 ;  /* 0x0000000145447824 */ /* 0x000fc600078e0244 */
[----:B------:R-:W4:Y:S01]  /*26c0*/  LDS.U16 R90, [R90] ;  /* 0x000000005a5a7984 */ /* 0x000f220000000400 */
[----:B------:R-:W-:Y:S02]  /*26d0*/  IMAD.IADD R70, R71, 0x1, R70 ;  /* 0x0000000147467824 */ /* 0x000fe400078e0246 */
[----:B------:R-:W-:Y:S02]  /*26e0*/  IMAD.IADD R72, R73, 0x1, R72 ;  /* 0x0000000149487824 */ /* 0x000fe400078e0248 */
[----:B------:R-:W-:Y:S02]  /*26f0*/  IMAD.IADD R74, R75, 0x1, R74 ;  /* 0x000000014b4a7824 */ /* 0x000fe400078e024a */
[----:B0-----:R-:W-:Y:S02]  /*2700*/  IMAD.IADD R76, R77, 0x1, R76 ;  /* 0x000000014d4c7824 */ /* 0x001fe400078e024c */
[----:B-1----:R-:W-:Y:S02]  /*2710*/  IMAD.IADD R78, R79, 0x1, R78 ;  /* 0x000000014f4e7824 */ /* 0x002fe400078e024e */
[----:B--2---:R-:W-:-:S02]  /*2720*/  IMAD.IADD R80, R81, 0x1, R80 ;  /* 0x0000000151507824 */ /* 0x004fc400078e0250 */
[----:B---3--:R-:W-:Y:S02]  /*2730*/  IMAD.IADD R82, R83, 0x1, R82 ;  /* 0x0000000153527824 */ /* 0x008fe400078e0252 */
[----:B----4-:R-:W-:Y:S02]  /*2740*/  IMAD.IADD R84, R85, 0x1, R84 ;  /* 0x0000000155547824 */ /* 0x010fe400078e0254 */
[----:B------:R-:W-:Y:S02]  /*2750*/  IMAD.IADD R86, R87, 0x1, R86 ;  /* 0x0000000157567824 */ /* 0x000fe400078e0256 */
[----:B------:R-:W-:Y:S02]  /*2760*/  IMAD.IADD R88, R89, 0x1, R88 ;  /* 0x0000000159587824 */ /* 0x000fe400078e0258 */
[----:B------:R-:W-:Y:S01]  /*2770*/  IMAD.IADD R90, R91, 0x1, R90 ;  /* 0x000000015b5a7824 */ /* 0x000fe200078e025a */
[----:B------:R-:W-:Y:S06]  /*2780*/  BAR.SYNC.DEFER_BLOCKING 0x0 ;  /* 0x0000000000007b1d */ /* 0x000fec0000010000 */
[----:B------:R-:W-:Y:S05]  /*2790*/  BRA.U UP0, `(.L_x_221) ;  /* 0x0000000500987547 */ /* 0x000fea000b800000 */
[----:B------:R-:W-:Y:S01]  /*27a0*/  LEA R4, R5, UR4, 0x2 ;  /* 0x0000000405047c11 */ /* 0x000fe2000f8e10ff */
[----:B------:R-:W-:Y:S01]  /*27b0*/  UIADD3 UR7, UPT, UPT, UR7, 0x6, URZ ;  /* 0x0000000607077890 */ /* 0x000fe2000fffe0ff */
[----:B------:R-:W-:Y:S01]  /*27c0*/  LEA R5, R56, UR4, 0x2 ;  /* 0x0000000438057c11 */ /* 0x000fe2000f8e10ff */
[----:B------:R-:W-:Y:S01]  /*27d0*/  UIADD3 UR5, UPT, UPT, UR5, -0x6, URZ ;  /* 0xfffffffa05057890 */ /* 0x000fe2000fffe0ff */
[----:B------:R-:W-:Y:S01]  /*27e0*/  LEA R6, R58, UR4, 0x2 ;  /* 0x000000043a067c11 */ /* 0x000fe2000f8e10ff */
[----:B------:R1:W-:Y:S01]  /*27f0*/  STS [R4], R29 ;  /* 0x0000001d04007388 */ /* 0x0003e20000000800 */
[----:B------:R-:W-:Y:S02]  /*2800*/  LEA R7, R60, UR4, 0x2 ;  /* 0x000000043c077c11 */ /* 0x000fe4000f8e10ff */
[----:B------:R-:W-:Y:S01]  /*2810*/  LEA R8, R62, UR4, 0x2 ;  /* 0x000000043e087c11 */ /* 0x000fe2000f8e10ff */
[----:B------:R1:W-:Y:S01]  /*2820*/  STS [R5], R30 ;  /* 0x0000001e05007388 */ /* 0x0003e20000000800 */
[----:B------:R-:W-:-:S02]  /*2830*/  LEA R9, R64, UR4, 0x2 ;  /* 0x0000000440097c11 */ /* 0x000fc4000f8e10ff */
[----:B------:R-:W-:Y:S01]  /*2840*/  LEA R10, R66, UR4, 0x2 ;  /* 0x00000004420a7c11 */ /* 0x000fe2000f8e10ff */
[----:B------:R1:W-:Y:S01]  /*2850*/  STS [R6], R31 ;  /* 0x0000001f06007388 */ /* 0x0003e20000000800 */
[----:B------:R-:W-:Y:S02]  /*2860*/  LEA R11, R68, UR4, 0x2 ;  /* 0x00000004440b7c11 */ /* 0x000fe4000f8e10ff */
        /* <DEDUP_REMOVED lines=16> */
[----:B------:R1:W-:Y:S04]  /*2970*/  STS [R52], R37 ;  /* 0x0000002534007388 */ /* 0x0003e80000000800 */
        /* <DEDUP_REMOVED lines=9> */
[----:B------:R1:W-:Y:S01]  /*2a10*/  STS [R64], R49 ;  /* 0x0000003140007388 */ /* 0x0003e20000000800 */
[----:B------:R-:W-:Y:S06]  /*2a20*/  BAR.SYNC.DEFER_BLOCKING 0x0 ;  /* 0x0000000000007b1d */ /* 0x000fec0000010000 */
[----:B------:R1:W2:Y:S04]  /*2a30*/  LDS R29, [R53] ;  /* 0x00000000351d7984 */ /* 0x0002a80000000800 */
[----:B------:R1:W3:Y:S04]  /*2a40*/  LDS R30, [R53+0x4] ;  /* 0x00000400351e7984 */ /* 0x0002e80000000800 */
[----:B------:R1:W4:Y:S04]  /*2a50*/  LDS R31, [R53+0x8] ;  /* 0x00000800351f7984 */ /* 0x0003280000000800 */
[----:B------:R1:W0:Y:S04]  /*2a60*/  LDS R32, [R53+0xc] ;  /* 0x00000c0035207984 */ /* 0x0002280000000800 */
        /* <DEDUP_REMOVED lines=14> */
[----:B------:R1:W0:Y:S01]  /*2b50*/  LDS R49, [R53+0x48] ;  /* 0x0000480035317984 */ /* 0x0002220000000800 */
[----:B------:R-:W-:Y:S06]  /*2b60*/  BAR.SYNC.DEFER_BLOCKING 0x0 ;  /* 0x0000000000007b1d */ /* 0x000fec0000010000 */
[----:B-----5:R1:W-:Y:S04]  /*2b70*/  STS [R4], R2 ;  /* 0x0000000204007388 */ /* 0x0203e80000000800 */
        /* <DEDUP_REMOVED lines=19> */
[----:B------:R1:W0:Y:S04]  /*2cb0*/  LDS R2, [R53] ;  /* 0x0000000035027984 */ /* 0x0002280000000800 */
        /* <DEDUP_REMOVED lines=19> */
[----:B--234-:R-:W-:Y:S05]  /*2df0*/  BRA `(.L_x_222) ;  /* 0xffffffdc00587947 */ /* 0x01cfea000383ffff */
.L_x_221:
[----:B------:R-:W-:Y:S01]  /*2e00*/  LEA R5, R5, UR4, 0x2 ;  /* 0x0000000405057c11 */ /* 0x000fe2000f8e10ff */
[----:B------:R-:W-:Y:S01]  /*2e10*/  IMAD R53, R0, -0x48, R53 ;  /* 0xffffffb800357824 */ /* 0x000fe200078e0235 */
[----:B------:R-:W-:Y:S01]  /*2e20*/  LEA R56, R56, UR4, 0x2 ;  /* 0x0000000438387c11 */ /* 0x000fe2000f8e10ff */
[----:B------:R-:W0:Y:S01]  /*2e30*/  LDCU.64 UR6, c[0x0][0x3a0] ;  /* 0x00007400ff0677ac */ /* 0x000e220008000a00 */
[----:B------:R-:W-:Y:S01]  /*2e40*/  LEA R58, R58, UR4, 0x2 ;  /* 0x000000043a3a7c11 */ /* 0x000fe2000f8e10ff */
[----:B------:R-:W-:Y:S01]  /*2e50*/  STS [R5], R29 ;  /* 0x0000001d05007388 */ /* 0x000fe20000000800 */
[----:B------:R-:W-:Y:S02]  /*2e60*/  LEA R60, R60, UR4, 0x2 ;  /* 0x000000043c3c7c11 */ /* 0x000fe4000f8e10ff */
[----:B------:R-:W-:Y:S01]  /*2e70*/  LEA R62, R62, UR4, 0x2 ;  /* 0x000000043e3e7c11 */ /* 0x000fe2000f8e10ff */
[----:B------:R-:W-:Y:S01]  /*2e80*/  STS [R56], R30 ;  /* 0x0000001e38007388 */ /* 0x000fe20000000800 */
[----:B------:R-:W-:-:S02]  /*2e90*/  LEA R64, R64, UR4, 0x2 ;  /* 0x0000000440407c11 */ /* 0x000fc4000f8e10ff */
[----:B------:R-:W-:Y:S01]  /*2ea0*/  LEA R66, R66, UR4, 0x2 ;  /* 0x0000000442427c11 */ /* 0x000fe2000f8e10ff */
[----:B------:R-:W-:Y:S01]  /*2eb0*/  STS [R58], R31 ;  /* 0x0000001f3a007388 */ /* 0x000fe20000000800 */
[----:B------:R-:W-:Y:S02]  /*2ec0*/  LEA R68, R68, UR4, 0x2 ;  /* 0x0000000444447c11 */ /* 0x000fe4000f8e10ff */
[----:B------:R-:W-:Y:S01]  /*2ed0*/  LEA R70, R70, UR4, 0x2 ;  /* 0x0000000446467c11 */ /* 0x000fe2000f8e10ff */
[----:B------:R-:W-:Y:S01]  /*2ee0*/  STS [R60], R32 ;  /* 0x000000203c007388 */ /* 0x000fe20000000800 */
[----:B------:R-:W-:Y:S02]  /*2ef0*/  LEA R72, R72, UR4, 0x2 ;  /* 0x0000000448487c11 */ /* 0x000fe4000f8e10ff */
[----:B------:R-:W-:Y:S01]  /*2f00*/  LEA R74, R74, UR4, 0x2 ;  /* 0x000000044a4a7c11 */ /* 0x000fe2000f8e10ff */
[----:B------:R-:W-:Y:S01]  /*2f10*/  STS [R62], R33 ;  /* 0x000000213e007388 */ /* 0x000fe20000000800 */
[----:B------:R-:W-:Y:S01]  /*2f20*/  LEA R76, R76, UR4, 0x2 ;  /* 0x000000044c4c7c11 */ /* 0x000fe2000f8e10ff */
[----:B0-----:R-:W-:Y:S01]  /*2f30*/  IMAD.U32 R4, RZ, RZ, UR7 ;  /* 0x00000007ff047e24 */ /* 0x001fe2000f8e00ff */
        /* <DEDUP_REMOVED lines=11> */
[----:B------:R-:W-:-:S03]  /*2ff0*/  ISETP.LT.U32.AND P2, PT, R0, UR6, PT ;  /* 0x0000000600007c0c */ /* 0x000fc6000bf41070 */
[----:B------:R-:W-:Y:S01]  /*3000*/  STS [R72], R38 ;  /* 0x0000002648007388 */ /* 0x000fe20000000800 */
[----:B------:R-:W-:-:S03]  /*3010*/  ISETP.GT.U32.AND.EX P2, PT, R4, RZ, PT, P2 ;  /* 0x000000ff0400720c */ /* 0x000fc60003f44120 */
[----:B------:R-:W-:Y:S04]  /*3020*/  STS [R74], R39 ;  /* 0x000000274a007388 */ /* 0x000fe80000000800 */
[----:B------:R-:W-:Y:S04]  /*3030*/  STS [R76], R40 ;  /* 0x000000284c007388 */ /* 0x000fe80000000800 */
[----:B------:R-:W-:Y:S04]  /*3040*/  STS [R78], R41 ;  /* 0x000000294e007388 */ /* 0x000fe80000000800 */
[----:B------:R-:W-:Y:S04]  /*3050*/  STS [R80], R43 ;  /* 0x0000002b50007388 */ /* 0x000fe80000000800 */
[----:B------:R-:W-:Y:S04]  /*3060*/  STS [R47], R44 ;  /* 0x0000002c2f007388 */ /* 0x000fe80000000800 */
[----:B------:R-:W-:Y:S04]  /*3070*/  STS [R84], R45 ;  /* 0x0000002d54007388 */ /* 0x000fe80000000800 */
[----:B------:R-:W-:Y:S04]  /*3080*/  STS [R51], R46 ;  /* 0x0000002e33007388 */ /* 0x000fe80000000800 */
[----:B------:R-:W-:Y:S04]  /*3090*/  STS [R88], R48 ;  /* 0x0000003058007388 */ /* 0x000fe80000000800 */
[----:B------:R-:W-:Y:S01]  /*30a0*/  STS [R90], R49 ;  /* 0x000000315a007388 */ /* 0x000fe20000000800 */
[----:B------:R-:W-:Y:S06]  /*30b0*/  BAR.SYNC.DEFER_BLOCKING 0x0 ;  /* 0x0000000000007b1d */ /* 0x000fec0000010000 */
[----:B------:R-:W0:Y:S04]  /*30c0*/  LDS R6, [R53] ;  /* 0x0000000035067984 */ /* 0x000e280000000800 */
[----:B------:R-:W1:Y:S04]  /*30d0*/  LDS R7, [R53+0x400] ;  /* 0x0004000035077984 */ /* 0x000e680000000800 */
[----:B------:R-:W2:Y:S04]  /*30e0*/  LDS R8, [R53+0x800] ;  /* 0x0008000035087984 */ /* 0x000ea80000000800 */
[----:B------:R-:W-:Y:S04]  /*30f0*/  LDS R9, [R53+0xc00] ;  /* 0x000c000035097984 */ /* 0x000fe80000000800 */
[----:B------:R-:W-:Y:S04]  /*3100*/  LDS R10, [R53+0x1000] ;  /* 0x00100000350a7984 */ /* 0x000fe80000000800 */
[----:B------:R-:W-:Y:S04]  /*3110*/  LDS R11, [R53+0x1400] ;  /* 0x00140000350b7984 */ /* 0x000fe80000000800 */
[----:B------:R-:W3:Y:S04]  /*3120*/  LDS R29, [R53+0x1800] ;  /* 0x00180000351d7984 */ /* 0x000ee80000000800 */
[----:B------:R-:W-:Y:S04]  /*3130*/  LDS R30, [R53+0x1c00] ;  /* 0x001c0000351e7984 */ /* 0x000fe80000000800 */
        /* <DEDUP_REMOVED lines=10> */
[----:B------:R-:W-:Y:S01]  /*31e0*/  LDS R41, [R53+0x4800] ;  /* 0x0048000035297984 */ /* 0x000fe20000000800 */
[----:B------:R-:W-:Y:S06]  /*31f0*/  BAR.SYNC.DEFER_BLOCKING 0x0 ;  /* 0x0000000000007b1d */ /* 0x000fec0000010000 */
[----:B-----5:R4:W-:Y:S04]  /*3200*/  STS [R5], R2 ;  /* 0x0000000205007388 */ /* 0x0209e80000000800 */
[----:B------:R0:W-:Y:S04]  /*3210*/  STS [R56], R3 ;  /* 0x0000000338007388 */ /* 0x0001e80000000800 */
[----:B------:R1:W-:Y:S01]  /*3220*/  STS [R58], R12 ;  /* 0x0000000c3a007388 */ /* 0x0003e20000000800 */
[----:B----4-:R-:W4:Y:S03]  /*3230*/  LDC.64 R4, c[0x0][0x398] ;  /* 0x0000e600ff047b82 */ /* 0x010f260000000a00 */
[----:B------:R-:W-:Y:S04]  /*3240*/  STS [R60], R13 ;  /* 0x0000000d3c007388 */ /* 0x000fe80000000800 */
[----:B------:R2:W-:Y:S01]  /*3250*/  STS [R62], R14 ;  /* 0x0000000e3e007388 */ /* 0x0005e20000000800 */
[----:B0-----:R-:W0:Y:S01]  /*3260*/  LDC.64 R2, c[0x0][0x388] ;  /* 0x0000e200ff027b82 */ /* 0x001e220000000a00 */
[----:B-1----:R-:W-:-:S02]  /*3270*/  VIADD R12, R0, 0x100 ;  /* 0x00000100000c7836 */ /* 0x002fc40000000000 */
[----:B------:R-:W-:Y:S04]  /*3280*/  STS [R64], R15 ;  /* 0x0000000f40007388 */ /* 0x000fe80000000800 */
[----:B------:R1:W-:Y:S01]  /*3290*/  STS [R66], R16 ;  /* 0x0000001042007388 */ /* 0x0003e20000000800 */
[----:B------:R-:W-:Y:S01]  /*32a0*/  ISETP.LT.U32.AND P4, PT, R12, UR6, PT ;  /* 0x000000060c007c0c */ /* 0x000fe2000bf81070 */
[C---:B--2---:R-:W-:Y:S01]  /*32b0*/  VIADD R14, R0.reuse, 0x200 ;  /* 0x00000200000e7836 */ /* 0x044fe20000000000 */
[----:B------:R-:W-:Y:S01]  /*32c0*/  LOP3.LUT R12, R0, 0x400, RZ, 0xfc, !PT ;  /* 0x00000400000c7812 */ /* 0x000fe200078efcff */
[----:B------:R-:W-:Y:S03]  /*32d0*/  STS [R68], R17 ;  /* 0x0000001144007388 */ /* 0x000fe60000000800 */
[----:B------:R-:W-:Y:S01]  /*32e0*/  ISETP.LT.U32.AND P3, PT, R14, UR6, PT ;  /* 0x000000060e007c0c */ /* 0x000fe2000bf61070 */
[----:B------:R-:W-:Y:S01]  /*32f0*/  STS [R70], R18 ;  /* 0x0000001246007388 */ /* 0x000fe20000000800 */
[----:B------:R-:W-:Y:S01]  /*3300*/  VIADD R14, R0, 0x500 ;  /* 0x00000500000e7836 */ /* 0x000fe20000000000 */
[----:B------:R-:W-:Y:S01]  /*3310*/  ISETP.LT.U32.AND P0, PT, R12, UR6, PT ;  /* 0x000000060c007c0c */ /* 0x000fe2000bf01070 */
[C---:B-1----:R-:W-:Y:S01]  /*3320*/  VIADD R16, R0.reuse, 0x300 ;  /* 0x0000030000107836 */ /* 0x042fe20000000000 */
[----:B------:R-:W-:Y:S01]  /*3330*/  STS [R72], R19 ;  /* 0x0000001348007388 */ /* 0x000fe20000000800 */
[----:B------:R-:W-:Y:S01]  /*3340*/  VIADD R12, R0, 0x600 ;  /* 0x00000600000c7836 */ /* 0x000fe20000000000 */
[----:B------:R-:W-:Y:S01]  /*3350*/  ISETP.LT.U32.AND P1, PT, R14, UR6, PT ;  /* 0x000000060e007c0c */ /* 0x000fe2000bf21070 */
[----:B------:R-:W-:Y:S01]  /*3360*/  IMAD.U32 R14, RZ, RZ, UR7 ;  /* 0x00000007ff0e7e24 */ /* 0x000fe2000f8e00ff */
[----:B------:R-:W-:Y:S01]  /*3370*/  STS [R74], R20 ;  /* 0x000000144a007388 */ /* 0x000fe20000000800 */
[----:B------:R-:W-:Y:S01]  /*3380*/  ISETP.LT.U32.AND P5, PT, R16, UR6, PT ;  /* 0x0000000610007c0c */ /* 0x000fe2000bfa1070 */
[----:B------:R-:W-:Y:S01]  /*3390*/  IMAD.U32 R16, RZ, RZ, UR7 ;  /* 0x00000007ff107e24 */ /* 0x000fe2000f8e00ff */
[----:B------:R-:W-:Y:S01]  /*33a0*/  ISETP.LT.U32.AND P6, PT, R12, UR6, PT ;  /* 0x000000060c007c0c */ /* 0x000fe2000bfc1070 */
[----:B------:R-:W-:Y:S01]  /*33b0*/  STS [R76], R21 ;  /* 0x000000154c007388 */ /* 0x000fe20000000800 */
[----:B0-----:R-:W-:Y:S01]  /*33c0*/  IMAD.WIDE.U32 R2, R0, 0x4, R2 ;  /* 0x0000000400027825 */ /* 0x001fe200078e0002 */
[----:B------:R-:W-:-:S02]  /*33d0*/  ISETP.GT.U32.AND.EX P3, PT, R14, RZ, PT, P3 ;  /* 0x000000ff0e00720c */ /* 0x000fc40003f64130 */
[----:B------:R-:W-:Y:S01]  /*33e0*/  STS [R78], R22 ;  /* 0x000000164e007388 */ /* 0x000fe20000000800 */
[----:B------:R-:W-:Y:S01]  /*33f0*/  ISETP.GT.U32.AND.EX P4, PT, R16, RZ, PT, P4 ;  /* 0x000000ff1000720c */ /* 0x000fe20003f84140 */
[----:B----4-:R-:W-:Y:S02]  /*3400*/  IMAD.WIDE.U32 R4, R0, 0x4, R4 ;  /* 0x0000000400047825 */ /* 0x010fe400078e0004 */
[----:B------:R0:W-:Y:S02]  /*3410*/  STS [R80], R23 ;  /* 0x0000001750007388 */ /* 0x0001e40000000800 */
[----:B------:R-:W-:Y:S02]  /*3420*/  IMAD.U32 R12, RZ, RZ, UR7 ;  /* 0x00000007ff0c7e24 */ /* 0x000fe4000f8e00ff */
[----:B------:R-:W-:Y:S03]  /*3430*/  STS [R47], R24 ;  /* 0x000000182f007388 */ /* 0x000fe60000000800 */
[----:B------:R-:W-:Y:S01]  /*3440*/  ISETP.GT.U32.AND.EX P5, PT, R12, RZ, PT, P5 ;  /* 0x000000ff0c00720c */ /* 0x000fe20003fa4150 */
[----:B------:R1:W-:Y:S01]  /*3450*/  STS [R84], R25 ;  /* 0x0000001954007388 */ /* 0x0003e20000000800 */
[----:B0-----:R-:W-:Y:S01]  /*3460*/  @P2 LOP3.LUT R23, R6, 0x80000000, RZ, 0x3c, !PT ;  /* 0x8000000006172812 */ /* 0x001fe200078e3cff */
[----:B------:R-:W-:-:S02]  /*3470*/  VIADD R6, R0, 0x700 ;  /* 0x0000070000067836 */ /* 0x000fc40000000000 */
[----:B------:R-:W-:Y:S04]  /*3480*/  STS [R51], R26 ;  /* 0x0000001a33007388 */ /* 0x000fe80000000800 */
[----:B------:R0:W-:Y:S01]  /*3490*/  STS [R88], R27 ;  /* 0x0000001b58007388 */ /* 0x0001e20000000800 */
[----:B-1----:R-:W-:-:S03]  /*34a0*/  @P4 LOP3.LUT R25, R7, 0x80000000, RZ, 0x3c, !PT ;  /* 0x8000000007194812 */ /* 0x002fc600078e3cff */
[----:B------:R-:W-:Y:S01]  /*34b0*/  STS [R90], R28 ;  /* 0x0000001c5a007388 */ /* 0x000fe20000000800 */
[----:B------:R-:W-:Y:S01]  /*34c0*/  BAR.SYNC.DEFER_BLOCKING 0x0 ;  /* 0x0000000000007b1d */ /* 0x000fe20000010000 */
[----:B0-----:R-:W-:Y:S01]  /*34d0*/  @P3 LOP3.LUT R27, R8, 0x80000000, RZ, 0x3c, !PT ;  /* 0x80000000081b3812 */ /* 0x001fe200078e3cff */
[----:B------:R-:W-:-:S05]  /*34e0*/  IMAD.U32 R8, RZ, RZ, UR7 ;  /* 0x00000007ff087e24 */ /* 0x000fca000f8e00ff */
[C---:B------:R-:W-:Y:S02]  /*34f0*/  ISETP.GT.U32.AND.EX P1, PT, R8.reuse, RZ, PT, P1 ;  /* 0x000000ff0800720c */ /* 0x040fe40003f24110 */
[----:B------:R-:W-:-:S13]  /*3500*/  ISETP.GT.U32.AND.EX P6, PT, R8, RZ, PT, P6 ;  /* 0x000000ff0800720c */ /* 0x000fda0003fc4160 */
[----:B---3--:R-:W-:Y:S01]  /*3510*/  @P6 LOP3.LUT R29, R29, 0x80000000, RZ, 0x3c, !PT ;  /* 0x800000001d1d6812 */ /* 0x008fe200078e3cff */
[----:B------:R-:W0:Y:S04]  /*3520*/  @P2 LDS R43, [R53] ;  /* 0x00000000352b2984 */ /* 0x000e280000000800 */
[----:B------:R-:W1:Y:S04]  /*3530*/  LDS R13, [R53+0x400] ;  /* 0x00040000350d7984 */ /* 0x000e680000000800 */
[----:B------:R-:W2:Y:S04]  /*3540*/  LDS R15, [R53+0x800] ;  /* 0x00080000350f7984 */ /* 0x000ea80000000800 */
[----:B------:R-:W3:Y:S04]  /*3550*/  LDS R17, [R53+0xc00] ;  /* 0x000c000035117984 */ /* 0x000ee80000000800 */
[----:B------:R-:W4:Y:S04]  /*3560*/  LDS R19, [R53+0x1000] ;  /* 0x0010000035137984 */ /* 0x000f280000000800 */
[----:B------:R-:W-:Y:S04]  /*3570*/  @P2 STG.E desc[UR8][R2.64], R23 ;  /* 0x0000001702002986 */ /* 0x000fe8000c101908 */
[----:B------:R-:W4:Y:S04]  /*3580*/  LDS R21, [R53+0x1400] ;  /* 0x0014000035157984 */ /* 0x000f280000000800 */
[----:B------:R-:W4:Y:S04]  /*3590*/  LDS R7, [R53+0x1800] ;  /* 0x0018000035077984 */ /* 0x000f280000000800 */
[----:B------:R-:W4:Y:S04]  /*35a0*/  LDS R23, [R53+0x1c00] ;  /* 0x001c000035177984 */ /* 0x000f280000000800 */
[----:B0-----:R0:W-:Y:S01]  /*35b0*/  @P2 STG.E desc[UR8][R4.64], R43 ;  /* 0x0000002b04002986 */ /* 0x0011e2000c101908 */
[----:B------:R-:W-:Y:S01]  /*35c0*/  ISETP.LT.U32.AND P2, PT, R6, UR6, PT ;  /* 0x0000000606007c0c */ /* 0x000fe2000bf41070 */
[----:B------:R-:W-:-:S02]  /*35d0*/  IMAD.U32 R6, RZ, RZ, UR7 ;  /* 0x00000007ff067e24 */ /* 0x000fc4000f8e00ff */
[----:B------:R2:W-:Y:S01]  /*35e0*/  @P4 STG.E desc[UR8][R2.64+0x400], R25 ;  /* 0x0004001902004986 */ /* 0x0005e2000c101908 */
[----:B------:R-:W-:Y:S02]  /*35f0*/  ISETP.GT.U32.AND.EX P2, PT, R8, RZ, PT, P2 ;  /* 0x000000ff0800720c */ /* 0x000fe40003f44120 */
[----:B------:R-:W-:Y:S01]  /*3600*/  ISETP.GT.U32.AND.EX P0, PT, R6, RZ, PT, P0 ;  /* 0x000000ff0600720c */ /* 0x000fe20003f04100 */
[----:B-1----:R-:W-:Y:S01]  /*3610*/  @P4 STG.E desc[UR8][R4.64+0x400], R13 ;  /* 0x0004000d04004986 */ /* 0x002fe2000c101908 */
[----:B------:R-:W-:Y:S02]  /*3620*/  LOP3.LUT R6, R0, 0x800, RZ, 0xfc, !PT ;  /* 0x0000080000067812 */ /* 0x000fe400078efcff */
[----:B0-----:R-:W-:Y:S01]  /*3630*/  @P5 LOP3.LUT R43, R9, 0x80000000, RZ, 0x3c, !PT ;  /* 0x80000000092b5812 */ /* 0x001fe200078e3cff */
[----:B------:R-:W-:Y:S01]  /*3640*/  @P3 STG.E desc[UR8][R2.64+0x800], R27 ;  /* 0x0008001b02003986 */ /* 0x000fe2000c101908 */
[----:B------:R-:W-:Y:S01]  /*3650*/  ISETP.LT.U32.AND P4, PT, R6, UR6, PT ;  /* 0x0000000606007c0c */ /* 0x000fe2000bf81070 */
[----:B------:R-:W-:-:S02]  /*3660*/  VIADD R6, R0, 0x900 ;  /* 0x0000090000067836 */ /* 0x000fc40000000000 */
[----:B------:R-:W0:Y:S04]  /*3670*/  LDS R9, [R53+0x2000] ;  /* 0x0020000035097984 */ /* 0x000e280000000800 */
[----:B--2---:R-:W-:Y:S01]  /*3680*/  @P0 LOP3.LUT R25, R10, 0x80000000, RZ, 0x3c, !PT ;  /* 0x800000000a190812 */ /* 0x004fe200078e3cff */
[----:B------:R-:W-:Y:S01]  /*3690*/  @P3 STG.E desc[UR8][R4.64+0x800], R15 ;  /* 0x0008000f04003986 */ /* 0x000fe2000c101908 */
[----:B------:R-:W-:Y:S01]  /*36a0*/  ISETP.LT.U32.AND P3, PT, R6, UR6, PT ;  /* 0x0000000606007c0c */ /* 0x000fe2000bf61070 */
[----:B------:R-:W-:Y:S02]  /*36b0*/  VIADD R6, R0, 0xa00 ;  /* 0x00000a0000067836 */ /* 0x000fe40000000000 */
[----:B------:R-:W-:Y:S01]  /*36c0*/  @P5 STG.E desc[UR8][R2.64+0xc00], R43 ;  /* 0x000c002b02005986 */ /* 0x000fe2000c101908 */
[----:B------:R-:W-:Y:S01]  /*36d0*/  ISETP.GT.U32.AND.EX P3, PT, R8, RZ, PT, P3 ;  /* 0x000000ff0800720c */ /* 0x000fe20003f64130 */
[----:B------:R-:W-:-:S02]  /*36e0*/  IMAD.U32 R10, RZ, RZ, UR7 ;  /* 0x00000007ff0a7e24 */ /* 0x000fc4000f8e00ff */
[----:B---3--:R1:W-:Y:S01]  /*36f0*/  @P5 STG.E desc[UR8][R4.64+0xc00], R17 ;  /* 0x000c001104005986 */ /* 0x0083e2000c101908 */
[----:B------:R-:W-:Y:S01]  /*3700*/  ISETP.LT.U32.AND P5, PT, R6, UR6, PT ;  /* 0x0000000606007c0c */ /* 0x000fe2000bfa1070 */
[----:B------:R-:W-:Y:S02]  /*3710*/  VIADD R6, R0, 0xb00 ;  /* 0x00000b0000067836 */ /* 0x000fe40000000000 */
[----:B------:R-:W2:Y:S01]  /*3720*/  LDS R13, [R53+0x2400] ;  /* 0x00240000350d7984 */ /* 0x000ea20000000800 */
[----:B------:R-:W-:-:S03]  /*3730*/  ISETP.GT.U32.AND.EX P5, PT, R8, RZ, PT, P5 ;  /* 0x000000ff0800720c */ /* 0x000fc60003fa4150 */
[----:B------:R-:W-:Y:S04]  /*3740*/  @P0 STG.E desc[UR8][R2.64+0x1000], R25 ;  /* 0x0010001902000986 */ /* 0x000fe8000c101908 */
[----:B----4-:R3:W-:Y:S01]  /*3750*/  @P0 STG.E desc[UR8][R4.64+0x1000], R19 ;  /* 0x0010001304000986 */ /* 0x0107e2000c101908 */
[----:B-1----:R-:W-:Y:S02]  /*3760*/  @P1 LOP3.LUT R17, R11, 0x80000000, RZ, 0x3c, !PT ;  /* 0x800000000b111812 */ /* 0x002fe400078e3cff */
[----:B------:R-:W-:Y:S01]  /*3770*/  ISETP.LT.U32.AND P0, PT, R6, UR6, PT ;  /* 0x0000000606007c0c */ /* 0x000fe2000bf01070 */
[----:B------:R-:W1:Y:S01]  /*3780*/  LDS R11, [R53+0x2800] ;  /* 0x00280000350b7984 */ /* 0x000e620000000800 */
[----:B------:R-:W-:Y:S01]  /*3790*/  IMAD.U32 R6, RZ, RZ, UR7 ;  /* 0x00000007ff067e24 */ /* 0x000fe2000f8e00ff */
[----:B------:R-:W-:-:S02]  /*37a0*/  @P5 LOP3.LUT R33, R33, 0x80000000, RZ, 0x3c, !PT ;  /* 0x8000000021215812 */ /* 0x000fc400078e3cff */
[----:B------:R-:W4:Y:S01]  /*37b0*/  LDS R15, [R53+0x2c00] ;  /* 0x002c0000350f7984 */ /* 0x000f220000000800 */
[----:B------:R-:W-:Y:S02]  /*37c0*/  ISETP.GT.U32.AND.EX P0, PT, R8, RZ, PT, P0 ;  /* 0x000000ff0800720c */ /* 0x000fe40003f04100 */
[----:B------:R-:W-:Y:S01]  /*37d0*/  ISETP.GT.U32.AND.EX P4, PT, R6, RZ, PT, P4 ;  /* 0x000000ff0600720c */ /* 0x000fe20003f84140 */
[----:B------:R-:W-:Y:S01]  /*37e0*/  @P1 STG.E desc[UR8][R2.64+0x1400], R17 ;  /* 0x0014001102001986 */ /* 0x000fe2000c101908 */
[----:B------:R-:W-:Y:S02]  /*37f0*/  LOP3.LUT R6, R0, 0xc00, RZ, 0xfc, !PT ;  /* 0x00000c0000067812 */ /* 0x000fe400078efcff */
[----:B---3--:R-:W-:Y:S01]  /*3800*/  @P2 LOP3.LUT R19, R30, 0x80000000, RZ, 0x3c, !PT ;  /* 0x800000001e132812 */ /* 0x008fe200078e3cff */
[----:B------:R-:W-:Y:S01]  /*3810*/  @P1 STG.E desc[UR8][R4.64+0x1400], R21 ;  /* 0x0014001504001986 */ /* 0x000fe2000c101908 */
[----:B------:R-:W-:Y:S01]  /*3820*/  ISETP.LT.U32.AND P1, PT, R6, UR6, PT ;  /* 0x0000000606007c0c */ /* 0x000fe2000bf21070 */
[----:B------:R-:W-:Y:S01]  /*3830*/  VIADD R6, R0, 0xd00 ;  /* 0x00000d0000067836 */ /* 0x000fe20000000000 */
[----:B------:R-:W-:Y:S01]  /*3840*/  @P3 LOP3.LUT R25, R32, 0x80000000, RZ, 0x3c, !PT ;  /* 0x8000000020193812 */ /* 0x000fe200078e3cff */
[----:B------:R-:W-:Y:S01]  /*3850*/  @P6 STG.E desc[UR8][R2.64+0x1800], R29 ;  /* 0x0018001d02006986 */ /* 0x000fe2000c101908 */
[----:B------:R-:W-:-:S03]  /*3860*/  ISETP.GT.U32.AND.EX P1, PT, R8, RZ, PT, P1 ;  /* 0x000000ff0800720c */ /* 0x000fc60003f24110 */
[----:B------:R-:W-:Y:S01]  /*3870*/  @P6 STG.E desc[UR8][R4.64+0x1800], R7 ;  /* 0x0018000704006986 */ /* 0x000fe2000c101908 */
[----:B------:R-:W-:Y:S01]  /*3880*/  ISETP.LT.U32.AND P6, PT, R6, UR6, PT ;  /* 0x0000000606007c0c */ /* 0x000fe2000bfc1070 */
[----:B------:R-:W-:Y:S01]  /*3890*/  VIADD R6, R0, 0xe00 ;  /* 0x00000e0000067836 */ /* 0x000fe20000000000 */
[----:B------:R-:W-:Y:S01]  /*38a0*/  @P4 LOP3.LUT R31, R31, 0x80000000, RZ, 0x3c, !PT ;  /* 0x800000001f1f4812 */ /* 0x000fe200078e3cff */
[----:B------:R-:W3:Y:S01]  /*38b0*/  LDS R7, [R53+0x3000] ;  /* 0x0030000035077984 */ /* 0x000ee20000000800 */
[----:B------:R-:W-:-:S03]  /*38c0*/  ISETP.GT.U32.AND.EX P6, PT, R10, RZ, PT, P6 ;  /* 0x000000ff0a00720c */ /* 0x000fc60003fc4160 */
[----:B------:R-:W-:Y:S02]  /*38d0*/  @P2 STG.E desc[UR8][R2.64+0x1c00], R19 ;  /* 0x001c001302002986 */ /* 0x000fe4000c101908 */
[----:B------:R-:W-:Y:S02]  /*38e0*/  @P1 LOP3.LUT R35, R35, 0x80000000, RZ, 0x3c, !PT ;  /* 0x8000000023231812 */ /* 0x000fe400078e3cff */
[----:B------:R-:W3:Y:S04]  /*38f0*/  LDS R17, [R53+0x3400] ;  /* 0x0034000035117984 */ /* 0x000ee80000000800 */
[----:B------:R-:W-:Y:S01]  /*3900*/  @P2 STG.E desc[UR8][R4.64+0x1c00], R23 ;  /* 0x001c001704002986 */ /* 0x000fe2000c101908 */
[----:B------:R-:W-:Y:S01]  /*3910*/  ISETP.LT.U32.AND P2, PT, R6, UR6, PT ;  /* 0x0000000606007c0c */ /* 0x000fe2000bf41070 */
[----:B------:R-:W-:-:S02]  /*3920*/  VIADD R6, R0, 0xf00 ;  /* 0x00000f0000067836 */ /* 0x000fc40000000000 */
[----:B------:R-:W-:Y:S01]  /*3930*/  @P4 STG.E desc[UR8][R2.64+0x2000], R31 ;  /* 0x0020001f02004986 */ /* 0x000fe2000c101908 */
[----:B------:R-:W-:-:S03]  /*3940*/  ISETP.GT.U32.AND.EX P2, PT, R12, RZ, PT, P2 ;  /* 0x000000ff0c00720c */ /* 0x000fc60003f44120 */
[----:B------:R-:W3:Y:S04]  /*3950*/  LDS R19, [R53+0x3800] ;  /* 0x0038000035137984 */ /* 0x000ee80000000800 */
[----:B0-----:R-:W-:Y:S01]  /*3960*/  @P4 STG.E desc[UR8][R4.64+0x2000], R9 ;  /* 0x0020000904004986 */ /* 0x001fe2000c101908 */
[----:B------:R-:W-:Y:S02]  /*3970*/  ISETP.LT.U32.AND P4, PT, R6, UR6, PT ;  /* 0x0000000606007c0c */ /* 0x000fe4000bf81070 */
[----:B------:R-:W-:Y:S01]  /*3980*/  LOP3.LUT R6, R0, 0x1000, RZ, 0xfc, !PT ;  /* 0x0000100000067812 */ /* 0x000fe200078efcff */
[----:B------:R-:W0:Y:S02]  /*3990*/  LDS R9, [R53+0x3c00] ;  /* 0x003c000035097984 */ /* 0x000e240000000800 */
[----:B------:R-:W-:-:S02]  /*39a0*/  @P2 LOP3.LUT R37, R37, 0x80000000, RZ, 0x3c, !PT ;  /* 0x8000000025252812 */ /* 0x000fc400078e3cff */
[----:B------:R-:W0:Y:S04]  /*39b0*/  LDS R21, [R53+0x4000] ;  /* 0x0040000035157984 */ /* 0x000e280000000800 */
[----:B------:R-:W0:Y:S04]  /*39c0*/  LDS R23, [R53+0x4400] ;  /* 0x0044000035177984 */ /* 0x000e280000000800 */
[----:B------:R-:W-:Y:S04]  /*39d0*/  @P3 STG.E desc[UR8][R2.64+0x2400], R25 ;  /* 0x0024001902003986 */ /* 0x000fe8000c101908 */
[----:B--2---:R2:W-:Y:S01]  /*39e0*/  @P3 STG.E desc[UR8][R4.64+0x2400], R13 ;  /* 0x0024000d04003986 */ /* 0x0045e2000c101908 */
[----:B------:R-:W-:Y:S01]  /*39f0*/  ISETP.LT.U32.AND P3, PT, R6, UR6, PT ;  /* 0x0000000606007c0c */ /* 0x000fe2000bf61070 */
[----:B------:R-:W-:-:S02]  /*3a00*/  VIADD R6, R0, 0x1100 ;  /* 0x0000110000067836 */ /* 0x000fc40000000000 */
[----:B------:R-:W-:Y:S01]  /*3a10*/  @P5 STG.E desc[UR8][R2.64+0x2800], R33 ;  /* 0x0028002102005986 */ /* 0x000fe2000c101908 */
[----:B------:R-:W-:Y:S01]  /*3a20*/  VIADD R0, R0, 0x1200 ;  /* 0x0000120000007836 */ /* 0x000fe20000000000 */
[----:B------:R-:W-:Y:S02]  /*3a30*/  ISETP.GT.U32.AND.EX P3, PT, R8, RZ, PT, P3 ;  /* 0x000000ff0800720c */ /* 0x000fe40003f64130 */
[----:B-1----:R1:W-:Y:S01]  /*3a40*/  @P5 STG.E desc[UR8][R4.64+0x2800], R11 ;  /* 0x0028000b04005986 */ /* 0x0023e2000c101908 */
[----:B------:R-:W-:Y:S01]  /*3a50*/  ISETP.LT.U32.AND P5, PT, R6, UR6, PT ;  /* 0x0000000606007c0c */ /* 0x000fe2000bfa1070 */
[----:B------:R-:W-:Y:S01]  /*3a60*/  IMAD.U32 R6, RZ, RZ, UR7 ;  /* 0x00000007ff067e24 */ /* 0x000fe2000f8e00ff */
[----:B--2---:R-:W-:-:S04]  /*3a70*/  @P0 LOP3.LUT R13, R34, 0x80000000, RZ, 0x3c, !PT ;  /* 0x80000000220d0812 */ /* 0x004fc800078e3cff */
[----:B------:R-:W-:Y:S01]  /*3a80*/  ISETP.GT.U32.AND.EX P4, PT, R6, RZ, PT, P4 ;  /* 0x000000ff0600720c */ /* 0x000fe20003f84140 */
[----:B------:R2:W-:Y:S03]  /*3a90*/  @P0 STG.E desc[UR8][R2.64+0x2c00], R13 ;  /* 0x002c000d02000986 */ /* 0x0005e6000c101908 */
[----:B------:R-:W-:Y:S01]  /*3aa0*/  @P3 LOP3.LUT R39, R39, 0x80000000, RZ, 0x3c, !PT ;  /* 0x8000000027273812 */ /* 0x000fe200078e3cff */
[----:B----4-:R4:W-:Y:S01]  /*3ab0*/  @P0 STG.E desc[UR8][R4.64+0x2c00], R15 ;  /* 0x002c000f04000986 */ /* 0x0109e2000c101908 */
[----:B------:R-:W-:Y:S01]  /*3ac0*/  ISETP.LT.U32.AND P0, PT, R0, UR6, PT ;  /* 0x0000000600007c0c */ /* 0x000fe2000bf01070 */
[----:B------:R-:W-:Y:S01]  /*3ad0*/  IMAD.U32 R0, RZ, RZ, UR7 ;  /* 0x00000007ff007e24 */ /* 0x000fe2000f8e00ff */
[----:B-1----:R-:W-:Y:S01]  /*3ae0*/  @P6 LOP3.LUT R11, R36, 0x80000000, RZ, 0x3c, !PT ;  /* 0x80000000240b6812 */ /* 0x002fe200078e3cff */
[----:B------:R1:W-:Y:S01]  /*3af0*/  @P1 STG.E desc[UR8][R2.64+0x3000], R35 ;  /* 0x0030002302001986 */ /* 0x0003e2000c101908 */
[----:B------:R-:W-:-:S02]  /*3b00*/  ISETP.GT.U32.AND.EX P0, PT, R6, RZ, PT, P0 ;  /* 0x000000ff0600720c */ /* 0x000fc40003f04100 */
[----:B------:R-:W-:Y:S01]  /*3b10*/  ISETP.GT.U32.AND.EX P5, PT, R0, RZ, PT, P5 ;  /* 0x000000ff0000720c */ /* 0x000fe20003fa4150 */
[----:B---3--:R1:W-:Y:S01]  /*3b20*/  @P1 STG.E desc[UR8][R4.64+0x3000], R7 ;  /* 0x0030000704001986 */ /* 0x0083e2000c101908 */
[----:B--2---:R-:W-:-:S03]  /*3b30*/  @P4 LOP3.LUT R13, R38, 0x80000000, RZ, 0x3c, !PT ;  /* 0x80000000260d4812 */ /* 0x004fc600078e3cff */
[----:B------:R1:W-:Y:S04]  /*3b40*/  @P6 STG.E desc[UR8][R2.64+0x3400], R11 ;  /* 0x0034000b02006986 */ /* 0x0003e8000c101908 */
[----:B------:R1:W-:Y:S04]  /*3b50*/  @P6 STG.E desc[UR8][R4.64+0x3400], R17 ;  /* 0x0034001104006986 */ /* 0x0003e8000c101908 */
[----:B------:R1:W-:Y:S01]  /*3b60*/  @P2 STG.E desc[UR8][R2.64+0x3800], R37 ;  /* 0x0038002502002986 */ /* 0x0003e2000c101908 */
[----:B----4-:R-:W-:-:S03]  /*3b70*/  @P5 LOP3.LUT R15, R40, 0x80000000, RZ, 0x3c, !PT ;  /* 0x80000000280f5812 */ /* 0x010fc600078e3cff */
[----:B------:R1:W-:Y:S04]  /*3b80*/  @P2 STG.E desc[UR8][R4.64+0x3800], R19 ;  /* 0x0038001304002986 */ /* 0x0003e8000c101908 */
[----:B------:R1:W-:Y:S04]  /*3b90*/  @P4 STG.E desc[UR8][R2.64+0x3c00], R13 ;  /* 0x003c000d02004986 */ /* 0x0003e8000c101908 */
[----:B0-----:R1:W-:Y:S04]  /*3ba0*/  @P4 STG.E desc[UR8][R4.64+0x3c00], R9 ;  /* 0x003c000904004986 */ /* 0x0013e8000c101908 */
[----:B------:R1:W-:Y:S04]  /*3bb0*/  @P3 STG.E desc[UR8][R2.64+0x4000], R39 ;  /* 0x0040002702003986 */ /* 0x0003e8000c101908 */
[----:B------:R1:W-:Y:S04]  /*3bc0*/  @P3 STG.E desc[UR8][R4.64+0x4000], R21 ;  /* 0x0040001504003986 */ /* 0x0003e8000c101908 */
[----:B------:R1:W-:Y:S04]  /*3bd0*/  @P5 STG.E desc[UR8][R2.64+0x4400], R15 ;  /* 0x0044000f02005986 */ /* 0x0003e8000c101908 */
[----:B------:R1:W-:Y:S01]  /*3be0*/  @P5 STG.E desc[UR8][R4.64+0x4400], R23 ;  /* 0x0044001704005986 */ /* 0x0003e2000c101908 */
[----:B------:R-:W-:Y:S05]  /*3bf0*/  @!P0 EXIT ;  /* 0x000000000000894d */ /* 0x000fea0003800000 */
[----:B------:R-:W0:Y:S01]  /*3c00*/  LDS R53, [R53+0x4800] ;  /* 0x0048000035357984 */ /* 0x000e220000000800 */
[----:B------:R-:W-:-:S05]  /*3c10*/  LOP3.LUT R41, R41, 0x80000000, RZ, 0x3c, !PT ;  /* 0x8000000029297812 */ /* 0x000fca00078e3cff */
[----:B------:R-:W-:Y:S04]  /*3c20*/  STG.E desc[UR8][R2.64+0x4800], R41 ;  /* 0x0048002902007986 */ /* 0x000fe8000c101908 */
[----:B0-----:R-:W-:Y:S01]  /*3c30*/  STG.E desc[UR8][R4.64+0x4800], R53 ;  /* 0x0048003504007986 */ /* 0x001fe2000c101908 */
[----:B------:R-:W-:Y:S05]  /*3c40*/  EXIT ;  /* 0x000000000000794d */ /* 0x000fea0003800000 */
.L_x_223:
        /* <DEDUP_REMOVED lines=11> */
.L_x_2196:


//--------------------- .text._ZN3cub18CUB_300001_SM_10006detail4scan16DeviceScanKernelINS2_10policy_hubIiiimN4cuda3std3__44plusIvEEE10Policy1000EN6thrust24THRUST_300001_SM_1000_NS10device_ptrIiEESF_NS0_13ScanTileStateIiLb1EEES9_NS1_10InputValueIiPiEEmiLb0EiEEvT0_T1_T2_iT3_T4_T5_ --------------------------
	.section	.text._ZN3cub18CUB_300001_SM_10006detail4scan16DeviceScanKernelINS2_10policy_hubIiiimN4cuda3std3__44plusIvEEE10Policy1000EN6thrust24THRUST_300001_SM_1000_NS10device_ptrIiEESF_NS0_13ScanTileStateIiLb1EEES9_NS1_10InputValueIiPiEEmiLb0EiEEvT0_T1_T2_iT3_T4_T5_,"ax",@progbits
	.align	128
        .global         _ZN3cub18CUB_300001_SM_10006detail4scan16DeviceScanKernelINS2_10policy_hubIiiimN4cuda3std3__44plusIvEEE10Policy1000EN6thrust24THRUST_300001_SM_1000_NS10device_ptrIiEESF_NS0_13ScanTileStateIiLb1EEES9_NS1_10InputValueIiPiEEmiLb0EiEEvT0_T1_T2_iT3_T4_T5_
        .type           _ZN3cub18CUB_300001_SM_10006detail4scan16DeviceScanKernelINS2_10policy_hubIiiimN4cuda3std3__44plusIvEEE10Policy1000EN6thrust24THRUST_300001_SM_1000_NS10device_ptrIiEESF_NS0_13ScanTileStateIiLb1EEES9_NS1_10InputValueIiPiEEmiLb0EiEEvT0_T1_T2_iT3_T4_T5_,@function
        .size           _ZN3cub18CUB_300001_SM_10006detail4scan16DeviceScanKernelINS2_10policy_hubIiiimN4cuda3std3__44plusIvEEE10Policy1000EN6thrust24THRUST_300001_SM_1000_NS10device_ptrIiEESF_NS0_13ScanTileStateIiLb1EEES9_NS1_10InputValueIiPiEEmiLb0EiEEvT0_T1_T2_iT3_T4_T5_,(.L_x_2197 - _ZN3cub18CUB_300001_SM_10006detail4scan16DeviceScanKernelINS2_10policy_hubIiiimN4cuda3std3__44plusIvEEE10Policy1000EN6thrust24THRUST_300001_SM_1000_NS10device_ptrIiEESF_NS0_13ScanTileStateIiLb1EEES9_NS1_10InputValueIiPiEEmiLb0EiEEvT0_T1_T2_iT3_T4_T5_)
        .other          _ZN3cub18CUB_300001_SM_10006detail4scan16DeviceScanKernelINS2_10policy_hubIiiimN4cuda3std3__44plusIvEEE10Policy1000EN6thrust24THRUST_300001_SM_1000_NS10device_ptrIiEESF_NS0_13ScanTileStateIiLb1EEES9_NS1_10InputValueIiPiEEmiLb0EiEEvT0_T1_T2_iT3_T4_T5_,@"STO_CUDA_ENTRY STV_DEFAULT"
_ZN3cub18CUB_300001_SM_10006detail4scan16DeviceScanKernelINS2_10policy_hubIiiimN4cuda3std3__44plusIvEEE10Policy1000EN6thrust24THRUST_300001_SM_1000_NS10device_ptrIiEESF_NS0_13ScanTileStateIiLb1EEES9_NS1_10InputValueIiPiEEmiLb0EiEEvT0_T1_T2_iT3_T4_T5_:
.text._ZN3cub18CUB_300001_SM_10006detail4scan16DeviceScanKernelINS2_10policy_hubIiiimN4cuda3std3__44plusIvEEE10Policy1000EN6thrust24THRUST_300001_SM_1000_NS10device_ptrIiEESF_NS0_13ScanTileStateIiLb1EEES9_NS1_10InputValueIiPiEEmiLb0EiEEvT0_T1_T2_iT3_T4_T5_:
[----:B------:R-:W-:Y:S01]  /*0000*/  LDC R1, c[0x0][0x37c] ;  /* 0x0000df00ff017b82 */ /* 0x000fe20000000800 */
[----:B------:R-:W0:Y:S01]  /*0010*/  LDCU UR4, c[0x0][0x3a0] ;  /* 0x00007400ff0477ac */ /* 0x000e220008000800 */
[----:B------:R-:W1:Y:S06]  /*0020*/  LDCU.64 UR12, c[0x0][0x358] ;  /* 0x00006b00ff0c77ac */ /* 0x000e6c0008000a00 */
[----:B------:R-:W2:Y:S01]  /*0030*/  S2UR UR6, SR_CTAID.X ;  /* 0x00000000000679c3 */ /* 0x000ea20000002500 */
[----:B------:R-:W3:Y:S01]  /*0040*/  LDCU.64 UR8, c[0x0][0x3b0] ;  /* 0x00007600ff0877ac */ /* 0x000ee20008000a00 */
[----:B0-----:R-:W-:-:S06]  /*0050*/  UPRMT UR4, UR4, 0x7770, URZ ;  /* 0x0000777004047896 */ /* 0x001fcc00080000ff */
[----:B------:R-:W-:-:S05]  /*0060*/  ISETP.NE.AND P0, PT, RZ, UR4, PT ;  /* 0x00000004ff007c0c */ /* 0x000fca000bf05270 */
[----:B------:R-:W2:Y:S08]  /*0070*/  LDCU UR4, c[0x0][0x398] ;  /* 0x00007300ff0477ac */ /* 0x000eb00008000800 */
[----:B------:R-:W1:Y:S02]  /*0080*/  @P0 LDC.64 R2, c[0x0][0x3a8] ;  /* 0x0000ea00ff020b82 */ /* 0x000e640000000a00 */
[----:B-1----:R0:W5:Y:S01]  /*0090*/  @P0 LDG.E R39, desc[UR12][R2.64] ;  /* 0x0000000c02270981 */ /* 0x002162000c1e1900 */
[----:B--2---:R-:W-:-:S04]  /*00a0*/  UIADD3 UR6, UPT, UPT, UR6, UR4, URZ ;  /* 0x0000000406067290 */ /* 0x004fc8000fffe0ff */
[----:B------:R-:W-:-:S04]  /*00b0*/  UIMAD.WIDE UR10, UR6, 0x1ee0, URZ ;  /* 0x00001ee0060a78a5 */ /* 0x000fc8000f8e02ff */
[----:B---3--:R-:W-:-:S04]  /*00c0*/  UIADD3 UR7, UP0, UPT, -UR10, UR8, URZ ;  /* 0x000000080a077290 */ /* 0x008fc8000ff1e1ff */
[----:B------:R-:W-:Y:S02]  /*00d0*/  UIADD3.X UR4, UPT, UPT, ~UR11, UR9, URZ, UP0, !UPT ;  /* 0x000000090b047290 */ /* 0x000fe400087fe5ff */
[----:B------:R-:W-:-:S04]  /*00e0*/  UISETP.GE.U32.AND UP0, UPT, UR7, 0x1ee1, UPT ;  /* 0x00001ee10700788c */ /* 0x000fc8000bf06070 */
[----:B------:R-:W-:Y:S01]  /*00f0*/  UISETP.GE.U32.AND.EX UP0, UPT, UR4, URZ, UPT, UP0 ;  /* 0x000000ff0400728c */ /* 0x000fe2000bf06100 */
[----:B------:R-:W1:Y:S08]  /*0100*/  @!P0 LDC R39, c[0x0][0x3a8] ;  /* 0x0000ea00ff278b82 */ /* 0x000e700000000800 */
[----:B0-----:R-:W-:Y:S05]  /*0110*/  BRA.U !UP0, `(.L_x_224) ;  /* 0x0000001908f47547 */ /* 0x001fea000b800000 */
[----:B------:R-:W0:Y:S01]  /*0120*/  S2R R35, SR_TID.X ;  /* 0x0000000000237919 */ /* 0x000e220000002100 */
[----:B------:R-:W2:Y:S01]  /*0130*/  LDCU.64 UR4, c[0x0][0x380] ;  /* 0x00007000ff0477ac */ /* 0x000ea20008000a00 */
[C---:B0-----:R-:W-:Y:S02]  /*0140*/  LOP3.LUT R0, R35.reuse, 0x1f, RZ, 0xc0, !PT ;  /* 0x0000001f23007812 */ /* 0x041fe400078ec0ff */
[----:B------:R-:W-:-:S05]  /*0150*/  LOP3.LUT R3, R35, 0x3e0, RZ, 0xc0, !PT ;  /* 0x000003e023037812 */ /* 0x000fca00078ec0ff */
[----:B------:R-:W-:-:S05]  /*0160*/  IMAD R0, R3, 0x13, R0 ;  /* 0x0000001303007824 */ /* 0x000fca00078e0200 */
[----:B------:R-:W-:-:S05]  /*0170*/  IADD3 R0, P0, PT, R0, UR10, RZ ;  /* 0x0000000a00007c10 */ /* 0x000fca000ff1e0ff */
[----:B------:R-:W-:Y:S02]  /*0180*/  IMAD.X R3, RZ, RZ, UR11, P0 ;  /* 0x0000000bff037e24 */ /* 0x000fe400080e06ff */
[----:B------:R-:W-:-:S03]  /*0190*/  IMAD.SHL.U32 R31, R0, 0x4, RZ ;  /* 0x00000004001f7824 */ /* 0x000fc600078e00ff */
[----:B------:R-:W-:Y:S02]  /*01a0*/  SHF.L.U64.HI R30, R0, 0x2, R3 ;  /* 0x00000002001e7819 */ /* 0x000fe40000010203 */
[----:B--2---:R-:W-:-:S04]  /*01b0*/  IADD3 R2, P0, PT, R31, UR4, RZ ;  /* 0x000000041f027c10 */ /* 0x004fc8000ff1e0ff */
[----:B------:R-:W-:-:S05]  /*01c0*/  IADD3.X R3, PT, PT, R30, UR5, RZ, P0, !PT ;  /* 0x000000051e037c10 */ /* 0x000fca00087fe4ff */
[----:B------:R-:W2:Y:S04]  /*01d0*/  LDG.E R5, desc[UR12][R2.64] ;  /* 0x0000000c02057981 */ /* 0x000ea8000c1e1900 */
[----:B------:R-:W3:Y:S04]  /*01e0*/  LDG.E R7, desc[UR12][R2.64+0x80] ;  /* 0x0000800c02077981 */ /* 0x000ee8000c1e1900 */
[----:B------:R-:W4:Y:S04]  /*01f0*/  LDG.E R9, desc[UR12][R2.64+0x100] ;  /* 0x0001000c02097981 */ /* 0x000f28000c1e1900 */
        /* <DEDUP_REMOVED lines=15> */
[----:B------:R-:W4:Y:S01]  /*02f0*/  LDG.E R8, desc[UR12][R2.64+0x900] ;  /* 0x0009000c02087981 */ /* 0x000f22000c1e1900 */
[----:B------:R-:W0:Y:S01]  /*0300*/  S2UR UR5, SR_CgaCtaId ;  /* 0x00000000000579c3 */ /* 0x000e220000008800 */
[----:B------:R-:W-:Y:S01]  /*0310*/  SHF.R.U32.HI R36, RZ, 0x5, R35 ;  /* 0x00000005ff247819 */ /* 0x000fe20000011623 */
[----:B------:R-:W-:Y:S01]  /*0320*/  UMOV UR4, 0x400 ;  /* 0x0000040000047882 */ /* 0x000fe20000000000 */
[----:B------:R-:W1:Y:S01]  /*0330*/  S2R R37, SR_LANEID ;  /* 0x0000000000257919 */ /* 0x000e620000000000 */
[----:B------:R-:W-:Y:S01]  /*0340*/  UISETP.NE.AND UP0, UPT, UR6, URZ, UPT ;  /* 0x000000ff0600728c */ /* 0x000fe2000bf05270 */
[----:B------:R-:W-:Y:S01]  /*0350*/  BSSY.RECONVERGENT B0, `(.L_x_225) ;  /* 0x0000148000007945 */ /* 0x000fe20003800200 */
[----:B0-----:R-:W-:Y:S01]  /*0360*/  ULEA UR4, UR5, UR4, 0x18 ;  /* 0x0000000405047291 */ /* 0x001fe2000f8ec0ff */
[----:B-1----:R-:W-:-:S05]  /*0370*/  IMAD R34, R36, 0x260, R37 ;  /* 0x0000026024227824 */ /* 0x002fca00078e0225 */
[----:B------:R-:W-:-:S05]  /*0380*/  LEA R34, R34, UR4, 0x2 ;  /* 0x0000000422227c11 */ /* 0x000fca000f8e10ff */
[----:B------:R-:W-:Y:S01]  /*0390*/  IMAD R33, R37, 0x48, R34 ;  /* 0x0000004825217824 */ /* 0x000fe200078e0222 */
[----:B--2---:R0:W-:Y:S04]  /*03a0*/  STS [R34], R5 ;  /* 0x0000000522007388 */ /* 0x0041e80000000800 */
[----:B---3--:R0:W-:Y:S04]  /*03b0*/  STS [R34+0x80], R7 ;  /* 0x0000800722007388 */ /* 0x0081e80000000800 */
[----:B----4-:R0:W-:Y:S04]  /*03c0*/  STS [R34+0x100], R9 ;  /* 0x0001000922007388 */ /* 0x0101e80000000800 */
[----:B------:R0:W-:Y:S04]  /*03d0*/  STS [R34+0x180], R11 ;  /* 0x0001800b22007388 */ /* 0x0001e80000000800 */
        /* <DEDUP_REMOVED lines=14> */
[----:B------:R0:W-:Y:S01]  /*04c0*/  STS [R34+0x900], R8 ;  /* 0x0009000822007388 */ /* 0x0001e20000000800 */
[----:B------:R-:W-:-:S03]  /*04d0*/  NOP ;  /* 0x0000000000007918 */ /* 0x000fc60000000000 */
[----:B------:R0:W1:Y:S04]  /*04e0*/  LDS R32, [R33] ;  /* 0x0000000021207984 */ /* 0x0000680000000800 */
[----:B------:R0:W2:Y:S04]  /*04f0*/  LDS R29, [R33+0x4] ;  /* 0x00000400211d7984 */ /* 0x0000a80000000800 */
        /* <DEDUP_REMOVED lines=18> */
[----:B-1234-:R-:W-:Y:S05]  /*0620*/  BRA.U UP0, `(.L_x_226) ;  /* 0x0000000500247547 */ /* 0x01efea000b800000 */
[----:B0-----:R-:W-:Y:S02]  /*0630*/  IADD3 R8, PT, PT, R28, R29, R32 ;  /* 0x0000001d1c087210 */ /* 0x001fe40007ffe020 */
[C---:B------:R-:W-:Y:S02]  /*0640*/  ISETP.NE.AND P1, PT, R37.reuse, 0x1f, PT ;  /* 0x0000001f2500780c */ /* 0x040fe40003f25270 */
[----:B------:R-:W-:Y:S02]  /*0650*/  IADD3 R8, PT, PT, R26, R27, R8 ;  /* 0x0000001b1a087210 */ /* 0x000fe40007ffe008 */
[----:B------:R-:W-:Y:S02]  /*0660*/  ISETP.NE.AND P2, PT, R37, RZ, PT ;  /* 0x000000ff2500720c */ /* 0x000fe40003f45270 */
[----:B------:R-:W-:-:S04]  /*0670*/  IADD3 R8, PT, PT, R24, R25, R8 ;  /* 0x0000001918087210 */ /* 0x000fc80007ffe008 */
[----:B------:R-:W-:-:S03]  /*0680*/  IADD3 R8, PT, PT, R22, R23, R8 ;  /* 0x0000001716087210 */ /* 0x000fc60007ffe008 */
[----:B------:R-:W-:Y:S02]  /*0690*/  @!P1 LEA R42, R36, UR4, 0x2 ;  /* 0x00000004242a9c11 */ /* 0x000fe4000f8e10ff */
[----:B------:R-:W-:-:S04]  /*06a0*/  IADD3 R8, PT, PT, R20, R21, R8 ;  /* 0x0000001514087210 */ /* 0x000fc80007ffe008 */
[----:B------:R-:W-:-:S04]  /*06b0*/  IADD3 R8, PT, PT, R6, R7, R8 ;  /* 0x0000000706087210 */ /* 0x000fc80007ffe008 */
[----:B------:R-:W-:-:S04]  /*06c0*/  IADD3 R8, PT, PT, R4, R5, R8 ;  /* 0x0000000504087210 */ /* 0x000fc80007ffe008 */
[----:B------:R-:W-:-:S04]  /*06d0*/  IADD3 R8, PT, PT, R2, R3, R8 ;  /* 0x0000000302087210 */ /* 0x000fc80007ffe008 */
[----:B------:R-:W-:-:S05]  /*06e0*/  IADD3 R38, PT, PT, R9, R0, R8 ;  /* 0x0000000009267210 */ /* 0x000fca0007ffe008 */
        /* <DEDUP_REMOVED lines=14> */
[----:B------:R-:W-:Y:S02]  /*07d0*/  ISETP.NE.AND P1, PT, R36, 0xc, PT ;  /* 0x0000000c2400780c */ /* 0x000fe40003f25270 */
[----:B------:R-:W-:-:S03]  /*07e0*/  SEL R38, R38, RZ, P2 ;  /* 0x000000ff26267207 */ /* 0x000fc60001000000 */
[----:B------:R-:W0:Y:S04]  /*07f0*/  LDS.128 R8, [UR4+0x10] ;  /* 0x00001004ff087984 */ /* 0x000e280008000c00 */
[----:B------:R-:W1:Y:S04]  /*0800*/  LDS.128 R12, [UR4+0x20] ;  /* 0x00002004ff0c7984 */ /* 0x000e680008000c00 */
[----:B------:R-:W2:Y:S01]  /*0810*/  LDS.128 R16, [UR4+0x30] ;  /* 0x00003004ff107984 */ /* 0x000ea20008000c00 */
[----:B0-----:R-:W-:-:S04]  /*0820*/  IMAD.IADD R9, R8, 0x1, R9 ;  /* 0x0000000108097824 */ /* 0x001fc800078e0209 */
[----:B------:R-:W-:Y:S01]  /*0830*/  IMAD.IADD R10, R10, 0x1, R9 ;  /* 0x000000010a0a7824 */ /* 0x000fe200078e0209 */
[----:B------:R-:W-:Y:S02]  /*0840*/  SEL R8, R9, R8, !P0 ;  /* 0x0000000809087207 */ /* 0x000fe40004000000 */
[----:B------:R-:W-:Y:S01]  /*0850*/  ISETP.NE.AND P0, PT, R36, 0x3, PT ;  /* 0x000000032400780c */ /* 0x000fe20003f05270 */
[----:B------:R-:W-:-:S03]  /*0860*/  IMAD.IADD R11, R11, 0x1, R10 ;  /* 0x000000010b0b7824 */ /* 0x000fc600078e020a */
[----:B------:R-:W-:Y:S01]  /*0870*/  SEL R8, R10, R8, !P0 ;  /* 0x000000080a087207 */ /* 0x000fe20004000000 */
[----:B-1----:R-:W-:Y:S01]  /*0880*/  IMAD.IADD R12, R11, 0x1, R12 ;  /* 0x000000010b0c7824 */ /* 0x002fe200078e020c */
[----:B------:R-:W-:-:S03]  /*0890*/  ISETP.NE.AND P0, PT, R36, 0x4, PT ;  /* 0x000000042400780c */ /* 0x000fc60003f05270 */
[----:B------:R-:W-:Y:S01]  /*08a0*/  IMAD.IADD R13, R13, 0x1, R12 ;  /* 0x000000010d0d7824 */ /* 0x000fe200078e020c */
[----:B------:R-:W-:Y:S02]  /*08b0*/  SEL R8, R11, R8, !P0 ;  /* 0x000000080b087207 */ /* 0x000fe40004000000 */
[----:B------:R-:W-:Y:S01]  /*08c0*/  ISETP.NE.AND P0, PT, R36, 0x5, PT ;  /* 0x000000052400780c */ /* 0x000fe20003f05270 */
[----:B------:R-:W-:-:S03]  /*08d0*/  IMAD.IADD R14, R14, 0x1, R13 ;  /* 0x000000010e0e7824 */ /* 0x000fc600078e020d */
[----:B------:R-:W-:Y:S01]  /*08e0*/  SEL R8, R12, R8, !P0 ;  /* 0x000000080c087207 */ /* 0x000fe20004000000 */
[----:B------:R-:W-:Y:S01]  /*08f0*/  IMAD.IADD R15, R15, 0x1, R14 ;  /* 0x000000010f0f7824 */ /* 0x000fe200078e020e */
[----:B------:R-:W-:-:S03]  /*0900*/  ISETP.NE.AND P0, PT, R36, 0x6, PT ;  /* 0x000000062400780c */ /* 0x000fc60003f05270 */
[----:B--2---:R-:W-:Y:S01]  /*0910*/  IMAD.IADD R16, R15, 0x1, R16 ;  /* 0x000000010f107824 */ /* 0x004fe200078e0210 */
[----:B------:R-:W-:Y:S02]  /*0920*/  SEL R9, R13, R8, !P0 ;  /* 0x000000080d097207 */ /* 0x000fe40004000000 */
[----:B------:R-:W-:Y:S01]  /*0930*/  ISETP.NE.AND P0, PT, R36, 0x7, PT ;  /* 0x000000072400780c */ /* 0x000fe20003f05270 */
[----:B------:R-:W0:Y:S01]  /*0940*/  LDS R8, [UR4+0x40] ;  /* 0x00004004ff087984 */ /* 0x000e220008000800 */
[----:B------:R-:W-:Y:S02]  /*0950*/  IMAD.IADD R17, R17, 0x1, R16 ;  /* 0x0000000111117824 */ /* 0x000fe400078e0210 */
[----:B------:R-:W-:Y:S02]  /*0960*/  SEL R9, R14, R9, !P0 ;  /* 0x000000090e097207 */ /* 0x000fe40004000000 */
[----:B------:R-:W-:Y:S01]  /*0970*/  ISETP.NE.AND P0, PT, R36, 0x8, PT ;  /* 0x000000082400780c */ /* 0x000fe20003f05270 */
[----:B------:R-:W-:-:S03]  /*0980*/  IMAD.IADD R18, R18, 0x1, R17 ;  /* 0x0000000112127824 */ /* 0x000fc600078e0211 */
[----:B------:R-:W-:Y:S02]  /*0990*/  SEL R9, R15, R9, !P0 ;  /* 0x000000090f097207 */ /* 0x000fe40004000000 */
[----:B------:R-:W-:-:S04]  /*09a0*/  ISETP.NE.AND P0, PT, R36, 0x9, PT ;  /* 0x000000092400780c */ /* 0x000fc80003f05270 */
[----:B------:R-:W-:Y:S02]  /*09b0*/  SEL R9, R16, R9, !P0 ;  /* 0x0000000910097207 */ /* 0x000fe40004000000 */
[----:B------:R-:W-:-:S04]  /*09c0*/  ISETP.NE.AND P0, PT, R36, 0xa, PT ;  /* 0x0000000a2400780c */ /* 0x000fc80003f05270 */
[----:B------:R-:W-:Y:S02]  /*09d0*/  SEL R9, R17, R9, !P0 ;  /* 0x0000000911097207 */ /* 0x000fe40004000000 */
[----:B------:R-:W-:-:S04]  /*09e0*/  ISETP.NE.AND P0, PT, R36, 0xb, PT ;  /* 0x0000000b2400780c */ /* 0x000fc80003f05270 */
[----:B------:R-:W-:Y:S01]  /*09f0*/  SEL R9, R18, R9, !P0 ;  /* 0x0000000912097207 */ /* 0x000fe20004000000 */
[----:B------:R-:W-:Y:S01]  /*0a00*/  IMAD.IADD R18, R19, 0x1, R18 ;  /* 0x0000000113127824 */ /* 0x000fe200078e0212 */
[----:B------:R-:W-:-:S04]  /*0a10*/  ISETP.GE.U32.AND P0, PT, R35, 0x20, PT ;  /* 0x000000202300780c */ /* 0x000fc80003f06070 */
[C---:B------:R-:W-:Y:S02]  /*0a20*/  SEL R9, R18.reuse, R9, !P1 ;  /* 0x0000000912097207 */ /* 0x040fe40004800000 */
[----:B------:R-:W-:Y:S02]  /*0a30*/  ISETP.NE.AND P1, PT, R35, RZ, PT ;  /* 0x000000ff2300720c */ /* 0x000fe40003f25270 */
[----:B------:R-:W-:Y:S02]  /*0a40*/  SEL R10, R9, RZ, P0 ;  /* 0x000000ff090a7207 */ /* 0x000fe40000000000 */
[--C-:B0----5:R-:W-:Y:S02]  /*0a50*/  IADD3 R9, PT, PT, R18, R8, R39.reuse ;  /* 0x0000000812097210 */ /* 0x121fe40007ffe027 */
[----:B------:R-:W-:-:S07]  /*0a60*/  IADD3 R38, PT, PT, R10, R38, R39 ;  /* 0x000000260a267210 */ /* 0x000fce0007ffe027 */
[----:B------:R-:W-:Y:S05]  /*0a70*/  @P1 BRA `(.L_x_227) ;  /* 0x0000000c00541947 */ /* 0x000fea0003800000 */
[----:B------:R-:W0:Y:S01]  /*0a80*/  LDC.64 R10, c[0x0][0x390] ;  /* 0x0000e400ff0a7b82 */ /* 0x000e220000000a00 */
[----:B------:R-:W-:-:S05]  /*0a90*/  IMAD.MOV.U32 R8, RZ, RZ, 0x65 ;  /* 0x00000065ff087424 */ /* 0x000fca00078e00ff */
[----:B0-----:R0:W-:Y:S01]  /*0aa0*/  ST.E.64.STRONG.GPU desc[UR12][R10.64+0x100], R8 ;  /* 0x000100080a007985 */ /* 0x0011e2000c10fb0c */
[----:B------:R-:W-:Y:S05]  /*0ab0*/  BRA `(.L_x_227) ;  /* 0x0000000c00447947 */ /* 0x000fea0003800000 */
.L_x_226:
        /* <DEDUP_REMOVED lines=20> */
[----:B-----5:R-:W0:Y:S02]  /*0c00*/  SHFL.UP P0, R39, R40, 0x10, RZ ;  /* 0x0600000028277989 */ /* 0x020e2400000000ff */
[----:B0-----:R-:W-:Y:S01]  /*0c10*/  @P0 IMAD.IADD R39, R40, 0x1, R39 ;  /* 0x0000000128270824 */ /* 0x001fe200078e0227 */
[----:B------:R-:W-:-:S04]  /*0c20*/  ISETP.NE.AND P0, PT, R36, 0x2, PT ;  /* 0x000000022400780c */ /* 0x000fc80003f05270 */
[----:B------:R-:W-:Y:S01]  /*0c30*/  @!P1 STS [R42+0x10], R39 ;  /* 0x000010272a009388 */ /* 0x000fe20000000800 */
[----:B------:R-:W-:Y:S01]  /*0c40*/  BAR.SYNC.DEFER_BLOCKING 0x0 ;  /* 0x0000000000007b1d */ /* 0x000fe20000010000 */
[----:B------:R-:W-:-:S05]  /*0c50*/  ISETP.NE.AND P1, PT, R36, 0xc, PT ;  /* 0x0000000c2400780c */ /* 0x000fca0003f25270 */
[----:B------:R-:W0:Y:S04]  /*0c60*/  LDS.128 R8, [UR4+0x10] ;  /* 0x00001004ff087984 */ /* 0x000e280008000c00 */
[----:B------:R-:W1:Y:S04]  /*0c70*/  LDS.128 R12, [UR4+0x20] ;  /* 0x00002004ff0c7984 */ /* 0x000e680008000c00 */
[----:B------:R-:W2:Y:S01]  /*0c80*/  LDS.128 R16, [UR4+0x30] ;  /* 0x00003004ff107984 */ /* 0x000ea20008000c00 */
[----:B0-----:R-:W-:-:S04]  /*0c90*/  IMAD.IADD R9, R8, 0x1, R9 ;  /* 0x0000000108097824 */ /* 0x001fc800078e0209 */
[----:B------:R-:W-:Y:S01]  /*0ca0*/  IMAD.IADD R10, R10, 0x1, R9 ;  /* 0x000000010a0a7824 */ /* 0x000fe200078e0209 */
[----:B------:R-:W-:Y:S02]  /*0cb0*/  SEL R8, R9, R8, !P0 ;  /* 0x0000000809087207 */ /* 0x000fe40004000000 */
[----:B------:R-:W-:Y:S01]  /*0cc0*/  ISETP.NE.AND P0, PT, R36, 0x3, PT ;  /* 0x000000032400780c */ /* 0x000fe20003f05270 */
[----:B------:R-:W-:Y:S01]  /*0cd0*/  IMAD.IADD R11, R11, 0x1, R10 ;  /* 0x000000010b0b7824 */ /* 0x000fe200078e020a */
[----:B------:R-:W0:Y:S02]  /*0ce0*/  LDS R9, [UR4+0x40] ;  /* 0x00004004ff097984 */ /* 0x000e240008000800 */
        /* <DEDUP_REMOVED lines=13> */
[----:B------:R-:W-:-:S03]  /*0dc0*/  IMAD.IADD R17, R17, 0x1, R16 ;  /* 0x0000000111117824 */ /* 0x000fc600078e0210 */
[----:B------:R-:W-:Y:S01]  /*0dd0*/  SEL R8, R14, R8, !P0 ;  /* 0x000000080e087207 */ /* 0x000fe20004000000 */
[----:B------:R-:W-:Y:S01]  /*0de0*/  IMAD.IADD R18, R18, 0x1, R17 ;  /* 0x0000000112127824 */ /* 0x000fe200078e0211 */
[----:B------:R-:W-:-:S03]  /*0df0*/  ISETP.NE.AND P0, PT, R36, 0x8, PT ;  /* 0x000000082400780c */ /* 0x000fc60003f05270 */
[----:B------:R-:W-:Y:S01]  /*0e00*/  IMAD.IADD R19, R19, 0x1, R18 ;  /* 0x0000000113137824 */ /* 0x000fe200078e0212 */
[----:B------:R-:W-:Y:S02]  /*0e10*/  SEL R8, R15, R8, !P0 ;  /* 0x000000080f087207 */ /* 0x000fe40004000000 */
[----:B------:R-:W-:-:S04]  /*0e20*/  ISETP.NE.AND P0, PT, R36, 0x9, PT ;  /* 0x000000092400780c */ /* 0x000fc80003f05270 */
[----:B------:R-:W-:Y:S02]  /*0e30*/  SEL R8, R16, R8, !P0 ;  /* 0x0000000810087207 */ /* 0x000fe40004000000 */
[----:B------:R-:W-:Y:S01]  /*0e40*/  ISETP.NE.AND P0, PT, R36, 0xa, PT ;  /* 0x0000000a2400780c */ /* 0x000fe20003f05270 */
[----:B0-----:R-:W-:-:S03]  /*0e50*/  IMAD.IADD R9, R19, 0x1, R9 ;  /* 0x0000000113097824 */ /* 0x001fc600078e0209 */
[----:B------:R-:W-:Y:S01]  /*0e60*/  SEL R8, R17, R8, !P0 ;  /* 0x0000000811087207 */ /* 0x000fe20004000000 */
[----:B------:R-:W-:Y:S01]  /*0e70*/  IMAD.IADD R17, R39, 0x1, -R38 ;  /* 0x0000000127117824 */ /* 0x000fe200078e0a26 */
[----:B------:R-:W-:-:S04]  /*0e80*/  ISETP.NE.AND P0, PT, R36, 0xb, PT ;  /* 0x0000000b2400780c */ /* 0x000fc80003f05270 */
[----:B------:R-:W-:Y:S02]  /*0e90*/  SEL R8, R18, R8, !P0 ;  /* 0x0000000812087207 */ /* 0x000fe40004000000 */
[----:B------:R-:W-:Y:S02]  /*0ea0*/  ISETP.GT.U32.AND P0, PT, R35, 0x1f, PT ;  /* 0x0000001f2300780c */ /* 0x000fe40003f04070 */
[----:B------:R-:W-:Y:S02]  /*0eb0*/  SEL R11, R17, RZ, P2 ;  /* 0x000000ff110b7207 */ /* 0x000fe40001000000 */
[----:B------:R-:W-:Y:S02]  /*0ec0*/  SEL R8, R19, R8, !P1 ;  /* 0x0000000813087207 */ /* 0x000fe40004800000 */
[----:B------:R-:W-:-:S03]  /*0ed0*/  ISETP.GE.U32.AND P1, PT, R35, 0x20, PT ;  /* 0x000000202300780c */ /* 0x000fc60003f26070 */
[----:B------:R-:W-:-:S05]  /*0ee0*/  IMAD.IADD R38, R8, 0x1, R11 ;  /* 0x0000000108267824 */ /* 0x000fca00078e020b */
[----:B------:R-:W-:Y:S01]  /*0ef0*/  SEL R17, R17, R38, !P1 ;  /* 0x0000002611117207 */ /* 0x000fe20004800000 */
[----:B------:R-:W-:Y:S06]  /*0f00*/  @P0 BRA `(.L_x_228) ;  /* 0x00000008000c0947 */ /* 0x000fec0003800000 */
[----:B------:R-:W0:Y:S01]  /*0f10*/  LDC.64 R14, c[0x0][0x390] ;  /* 0x0000e400ff0e7b82 */ /* 0x000e220000000a00 */
[----:B------:R-:W-:Y:S01]  /*0f20*/  ISETP.NE.AND P1, PT, R35, RZ, PT ;  /* 0x000000ff2300720c */ /* 0x000fe20003f25270 */
[----:B------:R-:W-:Y:S01]  /*0f30*/  IMAD.U32 R45, RZ, RZ, UR6 ;  /* 0x00000006ff2d7e24 */ /* 0x000fe2000f8e00ff */
[----:B------:R-:W-:-:S05]  /*0f40*/  LOP3.LUT R18, RZ, R35, RZ, 0x33, !PT ;  /* 0x00000023ff127212 */ /* 0x000fca00078e33ff */
[----:B------:R-:W-:-:S06]  /*0f50*/  VIADD R18, R18, UR6 ;  /* 0x0000000612127c36 */ /* 0x000fcc0008000000 */
[----:B------:R-:W-:Y:S01]  /*0f60*/  @!P1 IMAD.MOV.U32 R8, RZ, RZ, 0x64 ;  /* 0x00000064ff089424 */ /* 0x000fe200078e00ff */
[----:B------:R1:W-:Y:S01]  /*0f70*/  @!P1 STS [UR4+0xc], R9 ;  /* 0x00000c09ff009988 */ /* 0x0003e20008000804 */
[----:B0-----:R-:W-:-:S04]  /*0f80*/  IMAD.WIDE R44, R45, 0x8, R14 ;  /* 0x000000082d2c7825 */ /* 0x001fc800078e020e */
[----:B------:R-:W-:Y:S01]  /*0f90*/  IMAD.WIDE R14, R18, 0x8, R14 ;  /* 0x00000008120e7825 */ /* 0x000fe200078e020e */
[----:B------:R1:W-:Y:S01]  /*0fa0*/  @!P1 ST.E.64.STRONG.GPU desc[UR12][R44.64+0x100], R8 ;  /* 0x000100082c009985 */ /* 0x0003e2000c10fb0c */
[----:B------:R-:W-:Y:S05]  /*0fb0*/  NANOSLEEP 0x226 ;  /* 0x000002260000795d */ /* 0x000fea0003800000 */
[----:B------:R-:W2:Y:S01]  /*0fc0*/  LD.E.64.STRONG.GPU R12, desc[UR12][R14.64+0x100] ;  /* 0x0001000c0e0c7980 */ /* 0x000ea2000c10fb00 */
[----:B------:R-:W-:Y:S01]  /*0fd0*/  UMOV UR5, 0xffffffff ;  /* 0xffffffff00057882 */ /* 0x000fe20000000000 */
[----:B--2---:R-:W-:Y:S02]  /*0fe0*/  ISETP.NE.AND P0, PT, R12, 0x63, PT ;  /* 0x000000630c00780c */ /* 0x004fe40003f05270 */
[----:B-1----:R-:W-:Y:S11]  /*0ff0*/  BRA.DIV UR5, `(.L_x_229) ;  /* 0x0000002e05bc7947 */ /* 0x002ff6000b800000 */
[----:B------:R-:W-:-:S13]  /*1000*/  VOTE.ANY P0, !P0 ;  /* 0x0000000000ff7806 */ /* 0x000fda0004000100 */
.L_x_258:
[----:B------:R-:W-:Y:S05]  /*1010*/  @!P0 BRA `(.L_x_230) ;  /* 0x0000000000248947 */ /* 0x000fea0003800000 */
[----:B------:R-:W-:-:S07]  /*1020*/  IMAD.MOV.U32 R8, RZ, RZ, 0x1de ;  /* 0x000001deff087424 */ /* 0x000fce00078e00ff */
.L_x_232:
[----:B------:R-:W-:Y:S05]  /*1030*/  NANOSLEEP R8 ;  /* 0x000000080000735d */ /* 0x000fea0003800000 */
[----:B------:R-:W2:Y:S01]  /*1040*/  LD.E.64.STRONG.GPU R12, desc[UR12][R14.64+0x100] ;  /* 0x0001000c0e0c7980 */ /* 0x000ea2000c10fb00 */
[----:B------:R-:W-:Y:S01]  /*1050*/  UMOV UR5, 0xffffffff ;  /* 0xffffffff00057882 */ /* 0x000fe20000000000 */
[----:B------:R-:W-:Y:S02]  /*1060*/  SHF.R.U32.HI R8, RZ, 0x1, R8 ;  /* 0x00000001ff087819 */ /* 0x000fe40000011608 */
[----:B--2---:R-:W-:Y:S01]  /*1070*/  ISETP.NE.AND P0, PT, R12, 0x63, PT ;  /* 0x000000630c00780c */ /* 0x004fe20003f05270 */
[----:B------:R-:W-:-:S12]  /*1080*/  BRA.DIV UR5, `(.L_x_231) ;  /* 0x0000002e05b87947 */ /* 0x000fd8000b800000 */
[----:B------:R-:W-:-:S13]  /*1090*/  VOTE.ANY P0, !P0 ;  /* 0x0000000000ff7806 */ /* 0x000fda0004000100 */
.L_x_261:
[----:B------:R-:W-:Y:S05]  /*10a0*/  @P0 BRA `(.L_x_232) ;  /* 0xfffffffc00e00947 */ /* 0x000fea000383ffff */
.L_x_230:
[----:B------:R-:W-:Y:S01]  /*10b0*/  UMOV UR5, 0xffffffff ;  /* 0xffffffff00057882 */ /* 0x000fe20000000000 */
[----:B------:R-:W-:Y:S02]  /*10c0*/  ISETP.NE.AND P0, PT, R12, 0x65, PT ;  /* 0x000000650c00780c */ /* 0x000fe40003f05270 */
[----:B------:R-:W-:Y:S11]  /*10d0*/  BRA.DIV UR5, `(.L_x_233) ;  /* 0x0000002e05c47947 */ /* 0x000ff6000b800000 */
[----:B------:R-:W0:Y:S01]  /*10e0*/  S2R R8, SR_GEMASK ;  /* 0x0000000000087919 */ /* 0x000e220000003c00 */
[----:B------:R-:W-:Y:S01]  /*10f0*/  VOTE.ANY R10, PT, !P0 ;  /* 0x00000000000a7806 */ /* 0x000fe200040e0100 */
[C---:B------:R-:W-:Y:S02]  /*1100*/  VIADD R38, R37.reuse, 0x2 ;  /* 0x0000000225267836 */ /* 0x040fe40000000000 */
[----:B------:R-:W-:Y:S01]  /*1110*/  VIADD R39, R37, 0x10 ;  /* 0x0000001025277836 */ /* 0x000fe20000000000 */
[----:B0-----:R-:W-:-:S05]  /*1120*/  LOP3.LUT R10, R10, 0x80000000, R8, 0xec, !PT ;  /* 0x800000000a0a7812 */ /* 0x001fca00078eec08 */
[----:B------:R-:W-:-:S05]  /*1130*/  VIADD R11, R10, 0xffffffff ;  /* 0xffffffff0a0b7836 */ /* 0x000fca0000000000 */
[----:B------:R-:W-:-:S04]  /*1140*/  LOP3.LUT R11, R10, R11, RZ, 0xc, !PT ;  /* 0x0000000b0a0b7212 */ /* 0x000fc800078e0cff */
[----:B------:R-:W0:Y:S02]  /*1150*/  POPC R15, R11 ;  /* 0x0000000b000f7309 */ /* 0x000e240000000000 */
[----:B0-----:R-:W0:Y:S01]  /*1160*/  SHFL.DOWN PT, R16, R13, 0x1, R15 ;  /* 0x082000000d107989 */ /* 0x001e2200000e000f */
[-C--:B------:R-:W-:Y:S02]  /*1170*/  ISETP.GE.AND P0, PT, R37, R15.reuse, PT ;  /* 0x0000000f2500720c */ /* 0x080fe40003f06270 */
[-C--:B------:R-:W-:Y:S02]  /*1180*/  ISETP.GT.AND P2, PT, R39, R15.reuse, PT ;  /* 0x0000000f2700720c */ /* 0x080fe40003f44270 */
[----:B0-----:R-:W-:Y:S02]  /*1190*/  SEL R16, R16, RZ, !P0 ;  /* 0x000000ff10107207 */ /* 0x001fe40004000000 */
[----:B------:R-:W-:-:S03]  /*11a0*/  ISETP.GT.AND P0, PT, R38, R15, PT ;  /* 0x0000000f2600720c */ /* 0x000fc60003f04270 */
[----:B------:R-:W-:-:S05]  /*11b0*/  IMAD.IADD R36, R16, 0x1, R13 ;  /* 0x0000000110247824 */ /* 0x000fca00078e020d */
[----:B------:R-:W0:Y:S02]  /*11c0*/  SHFL.DOWN PT, R16, R36, 0x2, R15 ;  /* 0x0840000024107989 */ /* 0x000e2400000e000f */
[----:B0-----:R-:W-:-:S05]  /*11d0*/  SEL R19, R16, RZ, !P0 ;  /* 0x000000ff10137207 */ /* 0x001fca0004000000 */
[----:B------:R-:W-:Y:S02]  /*11e0*/  IMAD.IADD R40, R36, 0x1, R19 ;  /* 0x0000000124287824 */ /* 0x000fe400078e0213 */
[C---:B------:R-:W-:Y:S02]  /*11f0*/  VIADD R19, R37.reuse, 0x4 ;  /* 0x0000000425137836 */ /* 0x040fe40000000000 */
[----:B------:R-:W-:Y:S01]  /*1200*/  VIADD R36, R37, 0x8 ;  /* 0x0000000825247836 */ /* 0x000fe20000000000 */
[----:B------:R-:W0:Y:S02]  /*1210*/  SHFL.DOWN PT, R16, R40, 0x4, R15 ;  /* 0x0880000028107989 */ /* 0x000e2400000e000f */
[----:B------:R-:W-:-:S04]  /*1220*/  ISETP.GT.AND P0, PT, R19, R15, PT ;  /* 0x0000000f1300720c */ /* 0x000fc80003f04270 */
[----:B0-----:R-:W-:Y:S02]  /*1230*/  SEL R11, R16, RZ, !P0 ;  /* 0x000000ff100b7207 */ /* 0x001fe40004000000 */
[----:B------:R-:W-:-:S03]  /*1240*/  ISETP.GT.AND P0, PT, R36, R15, PT ;  /* 0x0000000f2400720c */ /* 0x000fc60003f04270 */
[----:B------:R-:W-:Y:S02]  /*1250*/  IMAD.IADD R42, R40, 0x1, R11 ;  /* 0x00000001282a7824 */ /* 0x000fe400078e020b */
[----:B------:R-:W0:Y:S03]  /*1260*/  LDC.64 R10, c[0x0][0x390] ;  /* 0x0000e400ff0a7b82 */ /* 0x000e260000000a00 */
[----:B------:R-:W1:Y:S02]  /*1270*/  SHFL.DOWN PT, R16, R42, 0x8, R15 ;  /* 0x090000002a107989 */ /* 0x000e6400000e000f */
[----:B-1----:R-:W-:Y:S02]  /*1280*/  SEL R41, R16, RZ, !P0 ;  /* 0x000000ff10297207 */ /* 0x002fe40004000000 */
[----:B------:R-:W-:-:S03]  /*1290*/  ISETP.NE.AND P0, PT, R12, 0x65, PT ;  /* 0x000000650c00780c */ /* 0x000fc60003f05270 */
[----:B------:R-:W-:Y:S01]  /*12a0*/  IMAD.IADD R41, R42, 0x1, R41 ;  /* 0x000000012a297824 */ /* 0x000fe200078e0229 */
[----:B0-----:R-:W-:-:S04]  /*12b0*/  IADD3 R42, P3, PT, R10, 0x100, RZ ;  /* 0x000001000a2a7810 */ /* 0x001fc80007f7e0ff */
[----:B------:R-:W0:Y:S01]  /*12c0*/  SHFL.DOWN PT, R16, R41, 0x10, R15 ;  /* 0x0a00000029107989 */ /* 0x000e2200000e000f */
[----:B------:R-:W-:-:S04]  /*12d0*/  IMAD.X R43, RZ, RZ, R11, P3 ;  /* 0x000000ffff2b7224 */ /* 0x000fc800018e060b */
[----:B------:R-:W-:Y:S02]  /*12e0*/  VOTE.ALL P0, P0 ;  /* 0x0000000000ff7806 */ /* 0x000fe40000000000 */
[----:B0-----:R-:W-:-:S05]  /*12f0*/  SEL R16, R16, RZ, !P2 ;  /* 0x000000ff10107207 */ /* 0x001fca0005000000 */
[----:B------:R-:W-:-:S07]  /*1300*/  IMAD.IADD R40, R41, 0x1, R16 ;  /* 0x0000000129287824 */ /* 0x000fce00078e0210 */
.L_x_270:
[----:B------:R-:W-:Y:S05]  /*1310*/  @!P0 BRA `(.L_x_234) ;  /* 0x0000000000cc8947 */ /* 0x000fea0003800000 */
[----:B------:R-:W-:-:S07]  /*1320*/  IMAD.MOV.U32 R11, RZ, RZ, 0x1de ;  /* 0x000001deff0b7424 */ /* 0x000fce00078e00ff */
.L_x_240:
[----:B------:R-:W-:-:S05]  /*1330*/  IMAD.WIDE R14, R18, 0x8, R42 ;  /* 0x00000008120e7825 */ /* 0x000fca00078e022a */
[----:B------:R-:W2:Y:S01]  /*1340*/  LD.E.64.STRONG.GPU R12, desc[UR12][R14.64+-0x100] ;  /* 0xffff000c0e0c7980 */ /* 0x000ea2000c10fb00 */
[----:B------:R-:W-:Y:S05]  /*1350*/  YIELD ;  /* 0x0000000000007946 */ /* 0x000fea0003800000 */
[----:B------:R-:W-:Y:S01]  /*1360*/  UMOV UR5, 0xffffffff ;  /* 0xffffffff00057882 */ /* 0x000fe20000000000 */
[----:B------:R-:W-:Y:S02]  /*1370*/  SHF.R.U32.HI R11, RZ, 0x1, R11 ;  /* 0x00000001ff0b7819 */ /* 0x000fe4000001160b */
[----:B--2---:R-:W-:Y:S01]  /*1380*/  ISETP.NE.AND P0, PT, R12, 0x63, PT ;  /* 0x000000630c00780c */ /* 0x004fe20003f05270 */
[----:B------:R-:W-:-:S12]  /*1390*/  BRA.DIV UR5, `(.L_x_235) ;  /* 0x0000003205147947 */ /* 0x000fd8000b800000 */
[----:B------:R-:W-:-:S13]  /*13a0*/  VOTE.ANY P0, !P0 ;  /* 0x0000000000ff7806 */ /* 0x000fda0004000100 */
.L_x_273:
[----:B------:R-:W-:Y:S05]  /*13b0*/  @!P0 BRA `(.L_x_236) ;  /* 0x0000000000248947 */ /* 0x000fea0003800000 */
[----:B------:R-:W-:-:S07]  /*13c0*/  IMAD.MOV.U32 R16, RZ, RZ, R11 ;  /* 0x000000ffff107224 */ /* 0x000fce00078e000b */
.L_x_238:
[----:B------:R-:W-:Y:S05]  /*13d0*/  NANOSLEEP R16 ;  /* 0x000000100000735d */ /* 0x000fea0003800000 */
[----:B------:R-:W2:Y:S01]  /*13e0*/  LD.E.64.STRONG.GPU R12, desc[UR12][R14.64+-0x100] ;  /* 0xffff000c0e0c7980 */ /* 0x000ea2000c10fb00 */
[----:B------:R-:W-:Y:S01]  /*13f0*/  UMOV UR5, 0xffffffff ;  /* 0xffffffff00057882 */ /* 0x000fe20000000000 */
[----:B------:R-:W-:Y:S02]  /*1400*/  SHF.R.U32.HI R16, RZ, 0x1, R16 ;  /* 0x00000001ff107819 */ /* 0x000fe40000011610 */
[----:B--2---:R-:W-:Y:S01]  /*1410*/  ISETP.NE.AND P0, PT, R12, 0x63, PT ;  /* 0x000000630c00780c */ /* 0x004fe20003f05270 */
[----:B------:R-:W-:-:S12]  /*1420*/  BRA.DIV UR5, `(.L_x_237) ;  /* 0x0000003205107947 */ /* 0x000fd8000b800000 */
[----:B------:R-:W-:-:S13]  /*1430*/  VOTE.ANY P0, !P0 ;  /* 0x0000000000ff7806 */ /* 0x000fda0004000100 */
.L_x_276:
[----:B------:R-:W-:Y:S05]  /*1440*/  @P0 BRA `(.L_x_238) ;  /* 0xfffffffc00e00947 */ /* 0x000fea000383ffff */
.L_x_236:
[----:B------:R-:W-:Y:S01]  /*1450*/  UMOV UR5, 0xffffffff ;  /* 0xffffffff00057882 */ /* 0x000fe20000000000 */
[----:B------:R-:W-:Y:S02]  /*1460*/  ISETP.NE.AND P0, PT, R12, 0x65, PT ;  /* 0x000000650c00780c */ /* 0x000fe40003f05270 */
[----:B------:R-:W-:Y:S11]  /*1470*/  BRA.DIV UR5, `(.L_x_239) ;  /* 0x00000032051c7947 */ /* 0x000ff6000b800000 */
[----:B------:R-:W-:Y:S01]  /*1480*/  VOTE.ANY R10, PT, !P0 ;  /* 0x00000000000a7806 */ /* 0x000fe200040e0100 */
[----:B------:R-:W-:-:S03]  /*1490*/  VIADD R18, R18, 0xffffffe0 ;  /* 0xffffffe012127836 */ /* 0x000fc60000000000 */
[----:B------:R-:W-:-:S05]  /*14a0*/  LOP3.LUT R10, R10, 0x80000000, R8, 0xec, !PT ;  /* 0x800000000a0a7812 */ /* 0x000fca00078eec08 */
[----:B------:R-:W-:-:S05]  /*14b0*/  VIADD R15, R10, 0xffffffff ;  /* 0xffffffff0a0f7836 */ /* 0x000fca0000000000 */
[----:B------:R-:W-:-:S06]  /*14c0*/  LOP3.LUT R15, R10, R15, RZ, 0xc, !PT ;  /* 0x0000000f0a0f7212 */ /* 0x000fcc00078e0cff */
        /* <DEDUP_REMOVED lines=17> */
[----:B------:R-:W-:-:S03]  /*15e0*/  ISETP.NE.AND P0, PT, R12, 0x65, PT ;  /* 0x000000650c00780c */ /* 0x000fc60003f05270 */
[----:B------:R-:W-:-:S05]  /*15f0*/  IMAD.IADD R41, R13, 0x1, R16 ;  /* 0x000000010d297824 */ /* 0x000fca00078e0210 */
[----:B------:R-:W0:Y:S05]  /*1600*/  SHFL.DOWN PT, R16, R41, 0x10, R15 ;  /* 0x0a00000029107989 */ /* 0x000e2a00000e000f */
[----:B------:R-:W-:Y:S02]  /*1610*/  VOTE.ALL P0, P0 ;  /* 0x0000000000ff7806 */ /* 0x000fe40000000000 */
[----:B0-----:R-:W-:-:S04]  /*1620*/  SEL R16, R16, RZ, !P2 ;  /* 0x000000ff10107207 */ /* 0x001fc80005000000 */
[----:B------:R-:W-:-:S07]  /*1630*/  IADD3 R40, PT, PT, R41, R16, R40 ;  /* 0x0000001029287210 */ /* 0x000fce0007ffe028 */
.L_x_285:
[----:B------:R-:W-:Y:S05]  /*1640*/  @P0 BRA `(.L_x_240) ;  /* 0xfffffffc00380947 */ /* 0x000fea000383ffff */
.L_x_234:
[----:B------:R-:W-:Y:S01]  /*1650*/  ISETP.NE.AND P0, PT, R37, RZ, PT ;  /* 0x000000ff2500720c */ /* 0x000fe20003f05270 */
[----:B------:R-:W0:Y:S01]  /*1660*/  @!P1 S2R R11, SR_CgaCtaId ;  /* 0x00000000000b9919 */ /* 0x000e220000008800 */
[----:B------:R-:W-:Y:S01]  /*1670*/  @!P1 MOV R10, 0x400 ;  /* 0x00000400000a9802 */ /* 0x000fe20000000f00 */
[----:B------:R-:W-:Y:S02]  /*1680*/  @!P1 IMAD.IADD R9, R9, 0x1, R40 ;  /* 0x0000000109099824 */ /* 0x000fe400078e0228 */
[----:B------:R-:W-:Y:S02]  /*1690*/  @!P1 IMAD.MOV.U32 R8, RZ, RZ, 0x65 ;  /* 0x00000065ff089424 */ /* 0x000fe400078e00ff */
[----:B------:R-:W-:-:S03]  /*16a0*/  IMAD.MOV.U32 R38, RZ, RZ, R17 ;  /* 0x000000ffff267224 */ /* 0x000fc600078e0011 */
[----:B------:R1:W-:Y:S03]  /*16b0*/  @!P1 ST.E.64.STRONG.GPU desc[UR12][R44.64+0x100], R8 ;  /* 0x000100082c009985 */ /* 0x0003e6000c10fb0c */
[----:B------:R-:W-:Y:S01]  /*16c0*/  @!P0 MOV R12, 0x400 ;  /* 0x00000400000c8802 */ /* 0x000fe20000000f00 */
[----:B------:R-:W2:Y:S01]  /*16d0*/  @!P0 S2R R13, SR_CgaCtaId ;  /* 0x00000000000d8919 */ /* 0x000ea20000008800 */
[----:B------:R-:W-:Y:S01]  /*16e0*/  @!P0 IMAD.MOV.U32 R38, RZ, RZ, R40 ;  /* 0x000000ffff268224 */ /* 0x000fe200078e0028 */
[----:B0-----:R-:W-:-:S05]  /*16f0*/  @!P1 LEA R10, R11, R10, 0x18 ;  /* 0x0000000a0b0a9211 */ /* 0x001fca00078ec0ff */
[----:B------:R1:W-:Y:S04]  /*1700*/  @!P1 STS [R10+0x8], R9 ;  /* 0x000008090a009388 */ /* 0x0003e80000000800 */
[----:B------:R1:W-:Y:S01]  /*1710*/  @!P1 STS [R10+0x4], R40 ;  /* 0x000004280a009388 */ /* 0x0003e20000000800 */
[----:B--2---:R-:W-:-:S05]  /*1720*/  @!P0 LEA R13, R13, R12, 0x18 ;  /* 0x0000000c0d0d8211 */ /* 0x004fca00078ec0ff */
[----:B------:R1:W-:Y:S02]  /*1730*/  @!P0 STS [R13+0x54], R40 ;  /* 0x000054280d008388 */ /* 0x0003e40000000800 */
.L_x_228:
[----:B------:R-:W-:Y:S05]  /*1740*/  WARPSYNC.ALL ;  /* 0x0000000000007948 */ /* 0x000fea0003800000 */
[----:B------:R-:W0:Y:S08]  /*1750*/  S2UR UR7, SR_CgaCtaId ;  /* 0x00000000000779c3 */ /* 0x000e300000008800 */
[----:B------:R-:W-:Y:S01]  /*1760*/  BAR.SYNC.DEFER_BLOCKING 0x0 ;  /* 0x0000000000007b1d */ /* 0x000fe20000010000 */
[----:B------:R-:W-:-:S05]  /*1770*/  ISETP.NE.AND P0, PT, R35, RZ, PT ;  /* 0x000000ff2300720c */ /* 0x000fca0003f05270 */
[----:B------:R-:W-:Y:S02]  /*1780*/  UMOV UR5, 0x400 ;  /* 0x0000040000057882 */ /* 0x000fe40000000000 */
[----:B0-----:R-:W-:-:S09]  /*1790*/  ULEA UR5, UR7, UR5, 0x18 ;  /* 0x0000000507057291 */ /* 0x001fd2000f8ec0ff */
[----:B-1----:R-:W0:Y:S02]  /*17a0*/  LDS R8, [UR5+0x54] ;  /* 0x00005405ff087984 */ /* 0x002e240008000800 */
[----:B0-----:R-:W-:-:S05]  /*17b0*/  SEL R9, R8, RZ, P0 ;  /* 0x000000ff08097207 */ /* 0x001fca0000000000 */
[----:B------:R-:W-:-:S07]  /*17c0*/  IMAD.IADD R38, R9, 0x1, R38 ;  /* 0x0000000109267824 */ /* 0x000fce00078e0226 */
.L_x_227:
[----:B------:R-:W-:Y:S05]  /*17d0*/  BSYNC.RECONVERGENT B0 ;  /* 0x0000000000007941 */ /* 0x000fea0003800200 */
.L_x_225:
[----:B------:R-:W-:Y:S01]  /*17e0*/  IMAD.IADD R32, R32, 0x1, R38 ;  /* 0x0000000120207824 */ /* 0x000fe200078e0226 */
[----:B------:R-:W-:Y:S03]  /*17f0*/  BAR.SYNC.DEFER_BLOCKING 0x0 ;  /* 0x0000000000007b1d */ /* 0x000fe60000010000 */
[----:B------:R-:W-:-:S03]  /*1800*/  IMAD.IADD R29, R29, 0x1, R32 ;  /* 0x000000011d1d7824 */ /* 0x000fc600078e0220 */
[----:B------:R-:W1:Y:S01]  /*1810*/  LDCU.64 UR8, c[0x0][0x388] ;  /* 0x00007100ff0877ac */ /* 0x000e620008000a00 */
[----:B------:R-:W-:-:S04]  /*1820*/  IMAD.IADD R28, R28, 0x1, R29 ;  /* 0x000000011c1c7824 */ /* 0x000fc800078e021d */
[----:B------:R-:W-:-:S04]  /*1830*/  IMAD.IADD R27, R27, 0x1, R28 ;  /* 0x000000011b1b7824 */ /* 0x000fc800078e021c */
[----:B------:R-:W-:-:S04]  /*1840*/  IMAD.IADD R26, R26, 0x1, R27 ;  /* 0x000000011a1a7824 */ /* 0x000fc800078e021b */
[----:B------:R-:W-:-:S04]  /*1850*/  IMAD.IADD R25, R25, 0x1, R26 ;  /* 0x0000000119197824 */ /* 0x000fc800078e021a */
[----:B------:R-:W-:Y:S01]  /*1860*/  IMAD.IADD R24, R24, 0x1, R25 ;  /* 0x0000000118187824 */ /* 0x000fe200078e0219 */
[----:B------:R-:W-:Y:S03]  /*1870*/  STS [R33], R38 ;  /* 0x0000002621007388 */ /* 0x000fe60000000800 */
[----:B------:R-:W-:Y:S01]  /*1880*/  IMAD.IADD R23, R23, 0x1, R24 ;  /* 0x0000000117177824 */ /* 0x000fe200078e0218 */
[----:B------:R-:W-:Y:S03]  /*1890*/  STS [R33+0x4], R32 ;  /* 0x0000042021007388 */ /* 0x000fe60000000800 */
        /* <DEDUP_REMOVED lines=19> */
[----:B------:R-:W-:Y:S04]  /*19d0*/  STS [R33+0x2c], R20 ;  /* 0x00002c1421007388 */ /* 0x000fe80000000800 */
[----:B------:R-:W-:Y:S04]  /*19e0*/  STS [R33+0x30], R7 ;  /* 0x0000300721007388 */ /* 0x000fe80000000800 */
[----:B------:R-:W-:Y:S04]  /*19f0*/  STS [R33+0x34], R6 ;  /* 0x0000340621007388 */ /* 0x000fe80000000800 */
[----:B------:R-:W-:Y:S04]  /*1a00*/  STS [R33+0x38], R5 ;  /* 0x0000380521007388 */ /* 0x000fe80000000800 */
[----:B------:R-:W-:Y:S04]  /*1a10*/  STS [R33+0x3c], R4 ;  /* 0x00003c0421007388 */ /* 0x000fe80000000800 */
[----:B------:R-:W-:Y:S04]  /*1a20*/  STS [R33+0x40], R3 ;  /* 0x0000400321007388 */ /* 0x000fe80000000800 */
[----:B------:R1:W-:Y:S04]  /*1a30*/  STS [R33+0x44], R2 ;  /* 0x0000440221007388 */ /* 0x0003e80000000800 */
[----:B------:R-:W-:Y:S01]  /*1a40*/  STS [R33+0x48], R0 ;  /* 0x0000480021007388 */ /* 0x000fe20000000800 */
[----:B------:R-:W-:-:S03]  /*1a50*/  NOP ;  /* 0x0000000000007918 */ /* 0x000fc60000000000 */
[----:B0-----:R-:W0:Y:S01]  /*1a60*/  LDS R9, [R34] ;  /* 0x0000000022097984 */ /* 0x001e220000000800 */
[----:B-1----:R-:W-:-:S03]  /*1a70*/  IADD3 R2, P0, PT, R31, UR8, RZ ;  /* 0x000000081f027c10 */ /* 0x002fc6000ff1e0ff */
[----:B------:R-:W1:Y:S01]  /*1a80*/  LDS R7, [R34+0x80] ;  /* 0x0000800022077984 */ /* 0x000e620000000800 */
[----:B------:R-:W-:-:S03]  /*1a90*/  IADD3.X R3, PT, PT, R30, UR9, RZ, P0, !PT ;  /* 0x000000091e037c10 */ /* 0x000fc600087fe4ff */
        /* <DEDUP_REMOVED lines=17> */
[----:B0-----:R-:W-:Y:S04]  /*1bb0*/  STG.E desc[UR12][R2.64], R9 ;  /* 0x0000000902007986 */ /* 0x001fe8000c10190c */
[----:B-1----:R-:W-:Y:S04]  /*1bc0*/  STG.E desc[UR12][R2.64+0x80], R7 ;  /* 0x0000800702007986 */ /* 0x002fe8000c10190c */
[----:B--2---:R-:W-:Y:S04]  /*1bd0*/  STG.E desc[UR12][R2.64+0x100], R11 ;  /* 0x0001000b02007986 */ /* 0x004fe8000c10190c */
[----:B---3--:R-:W-:Y:S04]  /*1be0*/  STG.E desc[UR12][R2.64+0x180], R13 ;  /* 0x0001800d02007986 */ /* 0x008fe8000c10190c */
[----:B----4-:R-:W-:Y:S04]  /*1bf0*/  STG.E desc[UR12][R2.64+0x200], R5 ;  /* 0x0002000502007986 */ /* 0x010fe8000c10190c */
        /* <DEDUP_REMOVED lines=15> */
.L_x_224:
[----:B------:R-:W-:-:S04]  /*1cf0*/  ISETP.NE.U32.AND P0, PT, RZ, UR7, PT ;  /* 0x00000007ff007c0c */ /* 0x000fc8000bf05070 */
[----:B------:R-:W-:-:S13]  /*1d00*/  ISETP.NE.AND.EX P0, PT, RZ, UR4, PT, P0 ;  /* 0x00000004ff007c0c */ /* 0x000fda000bf05300 */
[----:B------:R-:W-:Y:S05]  /*1d10*/  @!P0 EXIT ;  /* 0x000000000000894d */ /* 0x000fea0003800000 */
[----:B------:R-:W0:Y:S02]  /*1d20*/  LDCU.64 UR4, c[0x0][0x380] ;  /* 0x00007000ff0477ac */ /* 0x000e240008000a00 */
[----:B0-----:R-:W-:-:S06]  /*1d30*/  UIMAD.WIDE UR4, UR6, 0x7b80, UR4 ;  /* 0x00007b80060478a5 */ /* 0x001fcc000f8e0204 */
[----:B------:R-:W-:Y:S02]  /*1d40*/  IMAD.U32 R2, RZ, RZ, UR4 ;  /* 0x00000004ff027e24 */ /* 0x000fe4000f8e00ff */
[----:B------:R-:W-:-:S05]  /*1d50*/  IMAD.U32 R3, RZ, RZ, UR5 ;  /* 0x00000005ff037e24 */ /* 0x000fca000f8e00ff */
[----:B------:R0:W2:Y:S01]  /*1d60*/  LDG.E R0, desc[UR12][R2.64] ;  /* 0x0000000c02007981 */ /* 0x0000a2000c1e1900 */
[----:B------:R-:W3:Y:S02]  /*1d70*/  S2R R31, SR_TID.X ;  /* 0x00000000001f7919 */ /* 0x000ee40000002100 */
[C---:B---3--:R-:W-:Y:S02]  /*1d80*/  LOP3.LUT R30, R31.reuse, 0x1f, RZ, 0xc0, !PT ;  /* 0x0000001f1f1e7812 */ /* 0x048fe400078ec0ff */
[----:B------:R-:W-:-:S05]  /*1d90*/  LOP3.LUT R5, R31, 0x3e0, RZ, 0xc0, !PT ;  /* 0x000003e01f057812 */ /* 0x000fca00078ec0ff */
[----:B------:R-:W-:-:S04]  /*1da0*/  IMAD R30, R5, 0x13, R30 ;  /* 0x00000013051e7824 */ /* 0x000fc800078e021e */
[C---:B------:R-:W-:Y:S01]  /*1db0*/  VIADD R4, R30.reuse, 0x20 ;  /* 0x000000201e047836 */ /* 0x040fe20000000000 */
[C---:B------:R-:W-:Y:S01]  /*1dc0*/  ISETP.GE.U32.AND P1, PT, R30.reuse, UR7, PT ;  /* 0x000000071e007c0c */ /* 0x040fe2000bf26070 */
[C---:B------:R-:W-:Y:S01]  /*1dd0*/  VIADD R5, R30.reuse, 0x40 ;  /* 0x000000401e057836 */ /* 0x040fe20000000000 */
[C---:B0-----:R-:W-:Y:S01]  /*1de0*/  LEA R2, P0, R30.reuse, UR4, 0x2 ;  /* 0x000000041e027c11 */ /* 0x041fe2000f8010ff */
[----:B------:R-:W-:Y:S01]  /*1df0*/  VIADD R3, R30, 0x80 ;  /* 0x000000801e037836 */ /* 0x000fe20000000000 */
[----:B------:R-:W-:Y:S01]  /*1e00*/  ISETP.GE.U32.AND P2, PT, R4, UR7, PT ;  /* 0x0000000704007c0c */ /* 0x000fe2000bf46070 */
[C---:B------:R-:W-:Y:S01]  /*1e10*/  VIADD R4, R30.reuse, 0xa0 ;  /* 0x000000a01e047836 */ /* 0x040fe20000000000 */
[----:B------:R-:W-:Y:S01]  /*1e20*/  ISETP.GE.U32.AND P3, PT, R5, UR7, PT ;  /* 0x0000000705007c0c */ /* 0x000fe2000bf66070 */
[----:B------:R-:W-:Y:S01]  /*1e30*/  VIADD R5, R30, 0xc0 ;  /* 0x000000c01e057836 */ /* 0x000fe20000000000 */
[----:B------:R-:W-:Y:S01]  /*1e40*/  ISETP.GE.U32.AND P5, PT, R3, UR7, PT ;  /* 0x0000000703007c0c */ /* 0x000fe2000bfa6070 */
[----:B------:R-:W-:Y:S01]  /*1e50*/  IMAD.X R3, RZ, RZ, UR5, P0 ;  /* 0x00000005ff037e24 */ /* 0x000fe200080e06ff */
[----:B------:R-:W-:Y:S01]  /*1e60*/  ISETP.GE.U32.AND P6, PT, R4, UR7, PT ;  /* 0x0000000704007c0c */ /* 0x000fe2000bfc6070 */
[C---:B------:R-:W-:Y:S01]  /*1e70*/  VIADD R6, R30.reuse, 0x60 ;  /* 0x000000601e067836 */ /* 0x040fe20000000000 */
[----:B------:R-:W-:Y:S01]  /*1e80*/  ISETP.GE.U32.AND P0, PT, R5, UR7, PT ;  /* 0x0000000705007c0c */ /* 0x000fe2000bf06070 */
[----:B------:R-:W-:-:S02]  /*1e90*/  VIADD R5, R30, 0xe0 ;  /* 0x000000e01e057836 */ /* 0x000fc40000000000 */
[----:B------:R-:W-:Y:S01]  /*1ea0*/  VIADD R37, R30, 0x100 ;  /* 0x000001001e257836 */ /* 0x000fe20000000000 */
[----:B------:R-:W-:Y:S01]  /*1eb0*/  ISETP.GE.U32.AND P4, PT, R6, UR7, PT ;  /* 0x0000000706007c0c */ /* 0x000fe2000bf86070 */
[C---:B------:R-:W-:Y:S02]  /*1ec0*/  VIADD R7, R30.reuse, 0x140 ;  /* 0x000001401e077836 */ /* 0x040fe40000000000 */
[C---:B------:R-:W-:Y:S02]  /*1ed0*/  VIADD R36, R30.reuse, 0x120 ;  /* 0x000001201e247836 */ /* 0x040fe40000000000 */
[C---:B------:R-:W-:Y:S02]  /*1ee0*/  VIADD R35, R30.reuse, 0x220 ;  /* 0x000002201e237836 */ /* 0x040fe40000000000 */
[----:B------:R-:W-:Y:S02]  /*1ef0*/  VIADD R34, R30, 0x240 ;  /* 0x000002401e227836 */ /* 0x000fe40000000000 */
[----:B--2---:R-:W-:-:S02]  /*1f00*/  IMAD.MOV.U32 R4, RZ, RZ, R0 ;  /* 0x000000ffff047224 */ /* 0x004fc400078e0000 */
[----:B------:R-:W2:Y:S02]  /*1f10*/  @!P1 LDG.E R0, desc[UR12][R2.64] ;  /* 0x0000000c02009981 */ /* 0x000ea4000c1e1900 */
[--C-:B------:R-:W-:Y:S01]  /*1f20*/  IMAD.MOV.U32 R12, RZ, RZ, R4.reuse ;  /* 0x000000ffff0c7224 */ /* 0x100fe200078e0004 */
[----:B------:R-:W-:Y:S01]  /*1f30*/  ISETP.GE.U32.AND P1, PT, R5, UR7, PT ;  /* 0x0000000705007c0c */ /* 0x000fe2000bf26070 */
[--C-:B------:R-:W-:Y:S02]  /*1f40*/  IMAD.MOV.U32 R8, RZ, RZ, R4.reuse ;  /* 0x000000ffff087224 */ /* 0x100fe400078e0004 */
[C---:B------:R-:W-:Y:S02]  /*1f50*/  VIADD R5, R30.reuse, 0x160 ;  /* 0x000001601e057836 */ /* 0x040fe40000000000 */
[--C-:B------:R-:W-:Y:S01]  /*1f60*/  IMAD.MOV.U32 R6, RZ, RZ, R4.reuse ;  /* 0x000000ffff067224 */ /* 0x100fe200078e0004 */
[----:B------:R-:W3:Y:S01]  /*1f70*/  @!P5 LDG.E R12, desc[UR12][R2.64+0x200] ;  /* 0x0002000c020cd981 */ /* 0x000ee2000c1e1900 */
[--C-:B------:R-:W-:Y:S01]  /*1f80*/  IMAD.MOV.U32 R14, RZ, RZ, R4.reuse ;  /* 0x000000ffff0e7224 */ /* 0x100fe200078e0004 */
[----:B------:R-:W-:Y:S01]  /*1f90*/  ISETP.GE.U32.AND P5, PT, R37, UR7, PT ;  /* 0x0000000725007c0c */ /* 0x000fe2000bfa6070 */
[----:B------:R-:W-:Y:S01]  /*1fa0*/  IMAD.MOV.U32 R16, RZ, RZ, R4 ;  /* 0x000000ffff107224 */ /* 0x000fe200078e0004 */
[----:B------:R-:W4:Y:S01]  /*1fb0*/  @!P3 LDG.E R8, desc[UR12][R2.64+0x100] ;  /* 0x0001000c0208b981 */ /* 0x000f22000c1e1900 */
[----:B------:R-:W-:Y:S01]  /*1fc0*/  ISETP.GE.U32.AND P3, PT, R5, UR7, PT ;  /* 0x0000000705007c0c */ /* 0x000fe2000bf66070 */
[----:B------:R-:W-:-:S02]  /*1fd0*/  VIADD R5, R30, 0x1a0 ;  /* 0x000001a01e057836 */ /* 0x000fc40000000000 */
[----:B------:R-:W4:Y:S01]  /*1fe0*/  @!P2 LDG.E R6, desc[UR12][R2.64+0x80] ;  /* 0x0000800c0206a981 */ /* 0x000f22000c1e1900 */
[----:B------:R-:W-:Y:S01]  /*1ff0*/  ISETP.GE.U32.AND P2, PT, R7, UR7, PT ;  /* 0x0000000707007c0c */ /* 0x000fe2000bf46070 */
[--C-:B------:R-:W-:Y:S02]  /*2000*/  IMAD.MOV.U32 R10, RZ, RZ, R4.reuse ;  /* 0x000000ffff0a7224 */ /* 0x100fe400078e0004 */
[----:B------:R-:W4:Y:S01]  /*2010*/  @!P6 LDG.E R14, desc[UR12][R2.64+0x280] ;  /* 0x0002800c020ee981 */ /* 0x000f22000c1e1900 */
[----:B------:R-:W-:Y:S01]  /*2020*/  ISETP.GE.U32.AND P6, PT, R36, UR7, PT ;  /* 0x0000000724007c0c */ /* 0x000fe2000bfc6070 */
[----:B------:R-:W-:Y:S02]  /*2030*/  IMAD.MOV.U32 R20, RZ, RZ, R4 ;  /* 0x000000ffff147224 */ /* 0x000fe400078e0004 */
[----:B------:R-:W4:Y:S01]  /*2040*/  @!P0 LDG.E R16, desc[UR12][R2.64+0x300] ;  /* 0x0003000c02108981 */ /* 0x000f22000c1e1900 */
[----:B------:R-:W-:Y:S01]  /*2050*/  ISETP.GE.U32.AND P0, PT, R5, UR7, PT ;  /* 0x0000000705007c0c */ /* 0x000fe2000bf06070 */
[----:B------:R-:W-:-:S02]  /*2060*/  VIADD R7, R30, 0x180 ;  /* 0x000001801e077836 */ /* 0x000fc40000000000 */
[C---:B------:R-:W-:Y:S01]  /*2070*/  VIADD R5, R30.reuse, 0x1e0 ;  /* 0x000001e01e057836 */ /* 0x040fe20000000000 */
[----:B------:R-:W4:Y:S01]  /*2080*/  @!P4 LDG.E R10, desc[UR12][R2.64+0x180] ;  /* 0x0001800c020ac981 */ /* 0x000f22000c1e1900 */
[--C-:B------:R-:W-:Y:S01]  /*2090*/  IMAD.MOV.U32 R18, RZ, RZ, R4.reuse ;  /* 0x000000ffff127224 */ /* 0x100fe200078e0004 */
[----:B------:R-:W-:Y:S01]  /*20a0*/  ISETP.GE.U32.AND P4, PT, R7, UR7, PT ;  /* 0x0000000707007c0c */ /* 0x000fe2000bf86070 */
[--C-:B------:R-:W-:Y:S01]  /*20b0*/  IMAD.MOV.U32 R22, RZ, RZ, R4.reuse ;  /* 0x000000ffff167224 */ /* 0x100fe200078e0004 */
[----:B------:R-:W4:Y:S01]  /*20c0*/  @!P5 LDG.E R20, desc[UR12][R2.64+0x400] ;  /* 0x0004000c0214d981 */ /* 0x000f22000c1e1900 */
[--C-:B------:R-:W-:Y:S01]  /*20d0*/  IMAD.MOV.U32 R24, RZ, RZ, R4.reuse ;  /* 0x000000ffff187224 */ /* 0x100fe200078e0004 */
[----:B------:R-:W-:Y:S01]  /*20e0*/  ISETP.GE.U32.AND P5, PT, R5, UR7, PT ;  /* 0x0000000705007c0c */ /* 0x000fe2000bfa6070 */
[----:B------:R-:W-:Y:S01]  /*20f0*/  IMAD.MOV.U32 R26, RZ, RZ, R4 ;  /* 0x000000ffff1a7224 */ /* 0x000fe200078e0004 */
[----:B------:R-:W4:Y:S01]  /*2100*/  @!P1 LDG.E R18, desc[UR12][R2.64+0x380] ;  /* 0x0003800c02129981 */ /* 0x000f22000c1e1900 */
[----:B------:R-:W-:-:S02]  /*2110*/  VIADD R7, R30, 0x1c0 ;  /* 0x000001c01e077836 */ /* 0x000fc40000000000 */
[----:B------:R-:W-:Y:S01]  /*2120*/  VIADD R5, R30, 0x200 ;  /* 0x000002001e057836 */ /* 0x000fe20000000000 */
[----:B------:R-:W4:Y:S02]  /*2130*/  @!P6 LDG.E R22, desc[UR12][R2.64+0x480] ;  /* 0x0004800c0216e981 */ /* 0x000f24000c1e1900 */
[----:B------:R-:W-:Y:S02]  /*2140*/  ISETP.GE.U32.AND P1, PT, R7, UR7, PT ;  /* 0x0000000707007c0c */ /* 0x000fe4000bf26070 */
[----:B------:R-:W4:Y:S01]  /*2150*/  @!P2 LDG.E R24, desc[UR12][R2.64+0x500] ;  /* 0x0005000c0218a981 */ /* 0x000f22000c1e1900 */
[----:B------:R-:W-:Y:S02]  /*2160*/  ISETP.GE.U32.AND P6, PT, R5, UR7, PT ;  /* 0x0000000705007c0c */ /* 0x000fe4000bfc6070 */
[----:B------:R-:W-:Y:S01]  /*2170*/  ISETP.GE.U32.AND P2, PT, R35, UR7, PT ;  /* 0x0000000723007c0c */ /* 0x000fe2000bf46070 */
[----:B------:R-:W4:Y:S01]  /*2180*/  @!P3 LDG.E R26, desc[UR12][R2.64+0x580] ;  /* 0x0005800c021ab981 */ /* 0x000f22000c1e1900 */
[----:B------:R-:W-:Y:S01]  /*2190*/  ISETP.GE.U32.AND P3, PT, R34, UR7, PT ;  /* 0x0000000722007c0c */ /* 0x000fe2000bf66070 */
[----:B------:R-:W-:-:S02]  /*21a0*/  IMAD.MOV.U32 R28, RZ, RZ, R4 ;  /* 0x000000ffff1c7224 */ /* 0x000fc400078e0004 */
[--C-:B------:R-:W-:Y:S02]  /*21b0*/  IMAD.MOV.U32 R40, RZ, RZ, R4.reuse ;  /* 0x000000ffff287224 */ /* 0x100fe400078e0004 */
[--C-:B------:R-:W-:Y:S02]  /*21c0*/  IMAD.MOV.U32 R42, RZ, RZ, R4.reuse ;  /* 0x000000ffff2a7224 */ /* 0x100fe400078e0004 */
[--C-:B------:R-:W-:Y:S01]  /*21d0*/  IMAD.MOV.U32 R44, RZ, RZ, R4.reuse ;  /* 0x000000ffff2c7224 */ /* 0x100fe200078e0004 */
[----:B------:R-:W4:Y:S01]  /*21e0*/  @!P4 LDG.E R28, desc[UR12][R2.64+0x600] ;  /* 0x0006000c021cc981 */ /* 0x000f22000c1e1900 */
[--C-:B------:R-:W-:Y:S02]  /*21f0*/  IMAD.MOV.U32 R5, RZ, RZ, R4.reuse ;  /* 0x000000ffff057224 */ /* 0x100fe400078e0004 */
[----:B------:R-:W-:Y:S01]  /*2200*/  IMAD.MOV.U32 R7, RZ, RZ, R4 ;  /* 0x000000ffff077224 */ /* 0x000fe200078e0004 */
[----:B------:R-:W4:Y:S04]  /*2210*/  @!P0 LDG.E R40, desc[UR12][R2.64+0x680] ;  /* 0x0006800c02288981 */ /* 0x000f28000c1e1900 */
[----:B------:R-:W4:Y:S04]  /*2220*/  @!P1 LDG.E R42, desc[UR12][R2.64+0x700] ;  /* 0x0007000c022a9981 */ /* 0x000f28000c1e1900 */
[----:B------:R-:W4:Y:S04]  /*2230*/  @!P5 LDG.E R44, desc[UR12][R2.64+0x780] ;  /* 0x0007800c022cd981 */ /* 0x000f28000c1e1900 */
[----:B------:R-:W4:Y:S04]  /*2240*/  @!P6 LDG.E R5, desc[UR12][R2.64+0x800] ;  /* 0x0008000c0205e981 */ /* 0x000f28000c1e1900 */
[----:B------:R-:W4:Y:S04]  /*2250*/  @!P2 LDG.E R7, desc[UR12][R2.64+0x880] ;  /* 0x0008800c0207a981 */ /* 0x000f28000c1e1900 */
[----:B------:R-:W4:Y:S01]  /*2260*/  @!P3 LDG.E R4, desc[UR12][R2.64+0x900] ;  /* 0x0009000c0204b981 */ /* 0x000f22000c1e1900 */
[----:B------:R-:W0:Y:S01]  /*2270*/  S2R R38, SR_LANEID ;  /* 0x0000000000267919 */ /* 0x000e220000000000 */
[----:B------:R-:W1:Y:S01]  /*2280*/  S2UR UR5, SR_CgaCtaId ;  /* 0x00000000000579c3 */ /* 0x000e620000008800 */
[----:B------:R-:W-:Y:S01]  /*2290*/  SHF.R.U32.HI R41, RZ, 0x5, R31 ;  /* 0x00000005ff297819 */ /* 0x000fe2000001161f */
[----:B------:R-:W-:-:S02]  /*22a0*/  UMOV UR4, 0x400 ;  /* 0x0000040000047882 */ /* 0x000fc40000000000 */
[----:B-1----:R-:W-:Y:S02]  /*22b0*/  ULEA UR4, UR5, UR4, 0x18 ;  /* 0x0000000405047291 */ /* 0x002fe4000f8ec0ff */
[----:B0-----:R-:W-:-:S05]  /*22c0*/  IMAD R29, R41, 0x260, R38 ;  /* 0x00000260291d7824 */ /* 0x001fca00078e0226 */
[----:B------:R-:W-:Y:S01]  /*22d0*/  LEA R29, R29, UR4, 0x2 ;  /* 0x000000041d1d7c11 */ /* 0x000fe2000f8e10ff */
[----:B------:R-:W-:-:S04]  /*22e0*/  UISETP.NE.AND UP0, UPT, UR6, URZ, UPT ;  /* 0x000000ff0600728c */ /* 0x000fc8000bf05270 */
[----:B--2---:R-:W-:Y:S04]  /*22f0*/  STS [R29], R0 ;  /* 0x000000001d007388 */ /* 0x004fe80000000800 */
[----:B---3--:R-:W-:Y:S04]  /*2300*/  STS [R29+0x200], R12 ;  /* 0x0002000c1d007388 */ /* 0x008fe80000000800 */
[----:B----4-:R0:W-:Y:S04]  /*2310*/  STS [R29+0x100], R8 ;  /* 0x000100081d007388 */ /* 0x0101e80000000800 */
[----:B------:R1:W-:Y:S01]  /*2320*/  STS [R29+0x80], R6 ;  /* 0x000080061d007388 */ /* 0x0003e20000000800 */
[----:B0-----:R-:W-:-:S03]  /*2330*/  IMAD R8, R38, 0x48, R29 ;  /* 0x0000004826087824 */ /* 0x001fc600078e021d */
        /* <DEDUP_REMOVED lines=16> */
[----:B------:R1:W0:Y:S04]  /*2440*/  LDS R32, [R8] ;  /* 0x0000000008207984 */ /* 0x0002280000000800 */
        /* <DEDUP_REMOVED lines=19> */
[----:B--234-:R-:W-:Y:S05]  /*2580*/  BRA.U UP0, `(.L_x_241) ;  /* 0x0000000500047547 */ /* 0x01cfea000b800000 */
[----:B01----:R-:W-:Y:S02]  /*2590*/  IADD3 R8, PT, PT, R28, R33, R32 ;  /* 0x000000211c087210 */ /* 0x003fe40007ffe020 */
[----:B------:R-:W-:Y:S02]  /*25a0*/  ISETP.NE.AND P1, PT, R38, 0x1f, PT ;  /* 0x0000001f2600780c */ /* 0x000fe40003f25270 */
[----:B------:R-:W-:Y:S02]  /*25b0*/  IADD3 R8, PT, PT, R26, R27, R8 ;  /* 0x0000001b1a087210 */ /* 0x000fe40007ffe008 */
[----:B------:R-:W-:Y:S02]  /*25c0*/  ISETP.NE.AND P2, PT, R41, 0xc, PT ;  /* 0x0000000c2900780c */ /* 0x000fe40003f45270 */
        /* <DEDUP_REMOVED lines=47> */
[----:B------:R-:W-:-:S04]  /*28c0*/  ISETP.NE.AND P0, PT, R41, 0x8, PT ;  /* 0x000000082900780c */ /* 0x000fc80003f05270 */
[----:B------:R-:W-:Y:S02]  /*28d0*/  SEL R8, R15, R8, !P0 ;  /* 0x000000080f087207 */ /* 0x000fe40004000000 */
[C---:B------:R-:W-:Y:S02]  /*28e0*/  ISETP.NE.AND P0, PT, R41.reuse, 0xa, PT ;  /* 0x0000000a2900780c */ /* 0x040fe40003f05270 */
[----:B------:R-:W-:Y:S02]  /*28f0*/  SEL R8, R16, R8, !P1 ;  /* 0x0000000810087207 */ /* 0x000fe40004800000 */
[----:B------:R-:W-:Y:S02]  /*2900*/  ISETP.NE.AND P1, PT, R41, 0xb, PT ;  /* 0x0000000b2900780c */ /* 0x000fe40003f25270 */
[----:B------:R-:W-:Y:S02]  /*2910*/  SEL R8, R17, R8, !P0 ;  /* 0x0000000811087207 */ /* 0x000fe40004000000 */
[----:B------:R-:W-:-:S02]  /*2920*/  ISETP.GE.U32.AND P0, PT, R31, 0x20, PT ;  /* 0x000000201f00780c */ /* 0x000fc40003f06070 */
[----:B------:R-:W-:Y:S01]  /*2930*/  SEL R8, R18, R8, !P1 ;  /* 0x0000000812087207 */ /* 0x000fe20004800000 */
[----:B------:R-:W-:Y:S01]  /*2940*/  @!P2 IMAD.IADD R8, R19, 0x1, R18 ;  /* 0x000000011308a824 */ /* 0x000fe200078e0212 */
[----:B------:R-:W-:-:S04]  /*2950*/  ISETP.NE.AND P1, PT, R38, RZ, PT ;  /* 0x000000ff2600720c */ /* 0x000fc80003f25270 */
[----:B------:R-:W-:Y:S02]  /*2960*/  SEL R40, R40, RZ, P1 ;  /* 0x000000ff28287207 */ /* 0x000fe40000800000 */
[----:B------:R-:W-:-:S04]  /*2970*/  SEL R8, R8, RZ, P0 ;  /* 0x000000ff08087207 */ /* 0x000fc80000000000 */
[----:B-----5:R-:W-:Y:S01]  /*2980*/  IADD3 R39, PT, PT, R8, R40, R39 ;  /* 0x0000002808277210 */ /* 0x020fe20007ffe027 */
[----:B------:R-:W-:Y:S06]  /*2990*/  BRA `(.L_x_242) ;  /* 0x0000000c00547947 */ /* 0x000fec0003800000 */
.L_x_241:
[----:B01----:R-:W-:Y:S02]  /*29a0*/  IADD3 R8, PT, PT, R28, R33, R32 ;  /* 0x000000211c087210 */ /* 0x003fe40007ffe020 */
[----:B------:R-:W-:Y:S02]  /*29b0*/  ISETP.NE.AND P1, PT, R38, 0x1f, PT ;  /* 0x0000001f2600780c */ /* 0x000fe40003f25270 */
        /* <DEDUP_REMOVED lines=9> */
[----:B-----5:R-:W-:-:S05]  /*2a50*/  IADD3 R39, PT, PT, R9, R0, R8 ;  /* 0x0000000009277210 */ /* 0x020fca0007ffe008 */
        /* <DEDUP_REMOVED lines=28> */
[----:B------:R-:W-:Y:S01]  /*2c20*/  IMAD.IADD R14, R14, 0x1, R13 ;  /* 0x000000010e0e7824 */ /* 0x000fe200078e020d */
[----:B------:R-:W0:Y:S02]  /*2c30*/  LDS R11, [UR4+0x40] ;  /* 0x00004004ff0b7984 */ /* 0x000e240008000800 */
        /* <DEDUP_REMOVED lines=14> */
[----:B------:R-:W-:-:S04]  /*2d20*/  ISETP.NE.AND P0, PT, R41, 0xa, PT ;  /* 0x0000000a2900780c */ /* 0x000fc80003f05270 */
[----:B------:R-:W-:Y:S01]  /*2d30*/  SEL R8, R17, R8, !P0 ;  /* 0x0000000811087207 */ /* 0x000fe20004000000 */
[----:B------:R-:W-:Y:S01]  /*2d40*/  IMAD.IADD R17, R40, 0x1, -R39 ;  /* 0x0000000128117824 */ /* 0x000fe200078e0a27 */
[----:B------:R-:W-:-:S04]  /*2d50*/  ISETP.NE.AND P0, PT, R41, 0xb, PT ;  /* 0x0000000b2900780c */ /* 0x000fc80003f05270 */
[----:B------:R-:W-:Y:S02]  /*2d60*/  SEL R8, R18, R8, !P0 ;  /* 0x0000000812087207 */ /* 0x000fe40004000000 */
[----:B------:R-:W-:Y:S01]  /*2d70*/  ISETP.GT.U32.AND P0, PT, R31, 0x1f, PT ;  /* 0x0000001f1f00780c */ /* 0x000fe20003f04070 */
[----:B0-----:R-:W-:Y:S01]  /*2d80*/  IMAD.IADD R11, R19, 0x1, R11 ;  /* 0x00000001130b7824 */ /* 0x001fe200078e020b */
        /* <DEDUP_REMOVED lines=22> */
.L_x_288:
[----:B------:R-:W-:Y:S05]  /*2ef0*/  @!P0 BRA `(.L_x_245) ;  /* 0x0000000000248947 */ /* 0x000fea0003800000 */
[----:B------:R-:W-:-:S07]  /*2f00*/  IMAD.MOV.U32 R14, RZ, RZ, 0x1de ;  /* 0x000001deff0e7424 */ /* 0x000fce00078e00ff */
.L_x_247:
[----:B------:R-:W-:Y:S05]  /*2f10*/  NANOSLEEP R14 ;  /* 0x0000000e0000735d */ /* 0x000fea0003800000 */
[----:B------:R-:W2:Y:S01]  /*2f20*/  LD.E.64.STRONG.GPU R8, desc[UR12][R12.64+0x100] ;  /* 0x0001000c0c087980 */ /* 0x000ea2000c10fb00 */
[----:B------:R-:W-:Y:S01]  /*2f30*/  UMOV UR5, 0xffffffff ;  /* 0xffffffff00057882 */ /* 0x000fe20000000000 */
[----:B------:R-:W-:Y:S02]  /*2f40*/  SHF.R.U32.HI R14, RZ, 0x1, R14 ;  /* 0x00000001ff0e7819 */ /* 0x000fe4000001160e */
[----:B--2---:R-:W-:Y:S01]  /*2f50*/  ISETP.NE.AND P0, PT, R8, 0x63, PT ;  /* 0x000000630800780c */ /* 0x004fe20003f05270 */
[----:B------:R-:W-:-:S12]  /*2f60*/  BRA.DIV UR5, `(.L_x_246) ;  /* 0x0000001a05607947 */ /* 0x000fd8000b800000 */
[----:B------:R-:W-:-:S13]  /*2f70*/  VOTE.ANY P0, !P0 ;  /* 0x0000000000ff7806 */ /* 0x000fda0004000100 */
.L_x_291:
[----:B------:R-:W-:Y:S05]  /*2f80*/  @P0 BRA `(.L_x_247) ;  /* 0xfffffffc00e00947 */ /* 0x000fea000383ffff */
.L_x_245:
[----:B------:R-:W-:Y:S01]  /*2f90*/  UMOV UR5, 0xffffffff ;  /* 0xffffffff00057882 */ /* 0x000fe20000000000 */
[----:B------:R-:W-:Y:S02]  /*2fa0*/  ISETP.NE.AND P2, PT, R8, 0x65, PT ;  /* 0x000000650800780c */ /* 0x000fe40003f45270 */
[----:B------:R-:W-:Y:S11]  /*2fb0*/  BRA.DIV UR5, `(.L_x_248) ;  /* 0x0000001a056c7947 */ /* 0x000ff6000b800000 */
[----:B------:R-:W0:Y:S01]  /*2fc0*/  S2R R19, SR_GEMASK ;  /* 0x0000000000137919 */ /* 0x000e220000003c00 */
[----:B------:R-:W-:-:S04]  /*2fd0*/  VOTE.ANY R10, PT, !P2 ;  /* 0x00000000000a7806 */ /* 0x000fc800050e0100 */
[----:B0-----:R-:W-:-:S05]  /*2fe0*/  LOP3.LUT R10, R10, 0x80000000, R19, 0xec, !PT ;  /* 0x800000000a0a7812 */ /* 0x001fca00078eec13 */
[----:B------:R-:W-:-:S05]  /*2ff0*/  VIADD R13, R10, 0xffffffff ;  /* 0xffffffff0a0d7836 */ /* 0x000fca0000000000 */
[----:B------:R-:W-:Y:S01]  /*3000*/  LOP3.LUT R13, R10, R13, RZ, 0xc, !PT ;  /* 0x0000000d0a0d7212 */ /* 0x000fe200078e0cff */
[----:B------:R-:W-:-:S03]  /*3010*/  VIADD R10, R38, 0x2 ;  /* 0x00000002260a7836 */ /* 0x000fc60000000000 */
[----:B------:R-:W0:Y:S02]  /*3020*/  POPC R15, R13 ;  /* 0x0000000d000f7309 */ /* 0x000e240000000000 */
[----:B0-----:R-:W0:Y:S01]  /*3030*/  SHFL.DOWN PT, R16, R9, 0x1, R15 ;  /* 0x0820000009107989 */ /* 0x001e2200000e000f */
[----:B------:R-:W-:-:S04]  /*3040*/  ISETP.GE.AND P0, PT, R38, R15, PT ;  /* 0x0000000f2600720c */ /* 0x000fc80003f06270 */
[----:B0-----:R-:W-:Y:S02]  /*3050*/  SEL R16, R16, RZ, !P0 ;  /* 0x000000ff10107207 */ /* 0x001fe40004000000 */
[----:B------:R-:W-:Y:S01]  /*3060*/  ISETP.GT.AND P0, PT, R10, R15, PT ;  /* 0x0000000f0a00720c */ /* 0x000fe20003f04270 */
[----:B------:R-:W-:Y:S02]  /*3070*/  VIADD R10, R38, 0x4 ;  /* 0x00000004260a7836 */ /* 0x000fe40000000000 */
[----:B------:R-:W-:-:S05]  /*3080*/  IMAD.IADD R12, R16, 0x1, R9 ;  /* 0x00000001100c7824 */ /* 0x000fca00078e0209 */
[----:B------:R-:W0:Y:S02]  /*3090*/  SHFL.DOWN PT, R16, R12, 0x2, R15 ;  /* 0x084000000c107989 */ /* 0x000e2400000e000f */
[----:B0-----:R-:W-:Y:S02]  /*30a0*/  SEL R39, R16, RZ, !P0 ;  /* 0x000000ff10277207 */ /* 0x001fe40004000000 */
[----:B------:R-:W-:Y:S01]  /*30b0*/  ISETP.GT.AND P0, PT, R10, R15, PT ;  /* 0x0000000f0a00720c */ /* 0x000fe20003f04270 */
[----:B------:R-:W-:Y:S02]  /*30c0*/  VIADD R10, R38, 0x8 ;  /* 0x00000008260a7836 */ /* 0x000fe40000000000 */
[----:B------:R-:W-:Y:S02]  /*30d0*/  IMAD.IADD R40, R12, 0x1, R39 ;  /* 0x000000010c287824 */ /* 0x000fe400078e0227 */
[----:B------:R-:W0:Y:S03]  /*30e0*/  LDC.64 R12, c[0x0][0x390] ;  /* 0x0000e400ff0c7b82 */ /* 0x000e260000000a00 */
[----:B------:R-:W1:Y:S02]  /*30f0*/  SHFL.DOWN PT, R16, R40, 0x4, R15 ;  /* 0x0880000028107989 */ /* 0x000e6400000e000f */
[----:B-1----:R-:W-:-:S02]  /*3100*/  SEL R9, R16, RZ, !P0 ;  /* 0x000000ff10097207 */ /* 0x002fc40004000000 */
[----:B------:R-:W-:-:S03]  /*3110*/  ISETP.GT.AND P0, PT, R10, R15, PT ;  /* 0x0000000f0a00720c */ /* 0x000fc60003f04270 */
[----:B------:R-:W-:Y:S01]  /*3120*/  IMAD.IADD R9, R40, 0x1, R9 ;  /* 0x0000000128097824 */ /* 0x000fe200078e0209 */
[----:B0-----:R-:W-:-:S04]  /*3130*/  IADD3 R40, P3, PT, R12, 0x100, RZ ;  /* 0x000001000c287810 */ /* 0x001fc80007f7e0ff */
[----:B------:R-:W0:Y:S01]  /*3140*/  SHFL.DOWN PT, R16, R9, 0x8, R15 ;  /* 0x0900000009107989 */ /* 0x000e2200000e000f */
[----:B------:R-:W-:Y:S01]  /*3150*/  IMAD.X R41, RZ, RZ, R13, P3 ;  /* 0x000000ffff297224 */ /* 0x000fe200018e060d */
[----:B0-----:R-:W-:Y:S02]  /*3160*/  SEL R16, R16, RZ, !P0 ;  /* 0x000000ff10107207 */ /* 0x001fe40004000000 */
[----:B------:R-:W-:Y:S01]  /*3170*/  ISETP.NE.AND P0, PT, R8, 0x65, PT ;  /* 0x000000650800780c */ /* 0x000fe20003f05270 */
[----:B------:R-:W-:Y:S02]  /*3180*/  VIADD R8, R38, 0x10 ;  /* 0x0000001026087836 */ /* 0x000fe40000000000 */
[----:B------:R-:W-:-:S03]  /*3190*/  IMAD.IADD R44, R9, 0x1, R16 ;  /* 0x00000001092c7824 */ /* 0x000fc600078e0210 */
[----:B------:R-:W-:Y:S02]  /*31a0*/  ISETP.GT.AND P2, PT, R8, R15, PT ;  /* 0x0000000f0800720c */ /* 0x000fe40003f44270 */
[----:B------:R-:W0:Y:S05]  /*31b0*/  SHFL.DOWN PT, R16, R44, 0x10, R15 ;  /* 0x0a0000002c107989 */ /* 0x000e2a00000e000f */
[----:B------:R-:W-:Y:S02]  /*31c0*/  VOTE.ALL P0, P0 ;  /* 0x0000000000ff7806 */ /* 0x000fe40000000000 */
[----:B0-----:R-:W-:-:S05]  /*31d0*/  SEL R9, R16, RZ, !P2 ;  /* 0x000000ff10097207 */ /* 0x001fca0005000000 */
[----:B------:R-:W-:-:S07]  /*31e0*/  IMAD.IADD R12, R44, 0x1, R9 ;  /* 0x000000012c0c7824 */ /* 0x000fce00078e0209 */
.L_x_300:
[----:B------:R-:W-:Y:S05]  /*31f0*/  @!P0 BRA `(.L_x_249) ;  /* 0x0000000000dc8947 */ /* 0x000fea0003800000 */
[----:B------:R-:W-:-:S07]  /*3200*/  IMAD.MOV.U32 R39, RZ, RZ, 0x1de ;  /* 0x000001deff277424 */ /* 0x000fce00078e00ff */
.L_x_255:
        /* <DEDUP_REMOVED lines=8> */
.L_x_303:
[----:B------:R-:W-:Y:S05]  /*3290*/  @!P0 BRA `(.L_x_251) ;  /* 0x0000000000248947 */ /* 0x000fea0003800000 */
[----:B------:R-:W-:-:S07]  /*32a0*/  IMAD.MOV.U32 R13, RZ, RZ, R39 ;  /* 0x000000ffff0d7224 */ /* 0x000fce00078e0027 */
.L_x_253:
[----:B------:R-:W-:Y:S05]  /*32b0*/  NANOSLEEP R13 ;  /* 0x0000000d0000735d */ /* 0x000fea0003800000 */
[----:B------:R-:W2:Y:S01]  /*32c0*/  LD.E.64.STRONG.GPU R8, desc[UR12][R14.64+-0x100] ;  /* 0xffff000c0e087980 */ /* 0x000ea2000c10fb00 */
[----:B------:R-:W-:Y:S01]  /*32d0*/  UMOV UR5, 0xffffffff ;  /* 0xffffffff00057882 */ /* 0x000fe20000000000 */
[----:B------:R-:W-:Y:S02]  /*32e0*/  SHF.R.U32.HI R13, RZ, 0x1, R13 ;  /* 0x00000001ff0d7819 */ /* 0x000fe4000001160d */
[----:B--2---:R-:W-:Y:S01]  /*32f0*/  ISETP.NE.AND P0, PT, R8, 0x63, PT ;  /* 0x000000630800780c */ /* 0x004fe20003f05270 */
[----:B------:R-:W-:-:S12]  /*3300*/  BRA.DIV UR5, `(.L_x_252) ;  /* 0x0000001a05bc7947 */ /* 0x000fd8000b800000 */
[----:B------:R-:W-:-:S13]  /*3310*/  VOTE.ANY P0, !P0 ;  /* 0x0000000000ff7806 */ /* 0x000fda0004000100 */
.L_x_306:
[----:B------:R-:W-:Y:S05]  /*3320*/  @P0 BRA `(.L_x_253) ;  /* 0xfffffffc00e00947 */ /* 0x000fea000383ffff */
.L_x_251:
[----:B------:R-:W-:Y:S01]  /*3330*/  UMOV UR5, 0xffffffff ;  /* 0xffffffff00057882 */ /* 0x000fe20000000000 */
[----:B------:R-:W-:Y:S02]  /*3340*/  ISETP.NE.AND P0, PT, R8, 0x65, PT ;  /* 0x000000650800780c */ /* 0x000fe40003f05270 */
[----:B------:R-:W-:Y:S11]  /*3350*/  BRA.DIV UR5, `(.L_x_254) ;  /* 0x0000001a05c87947 */ /* 0x000ff6000b800000 */
[----:B------:R-:W-:Y:S01]  /*3360*/  VOTE.ANY R10, PT, !P0 ;  /* 0x00000000000a7806 */ /* 0x000fe200040e0100 */
[----:B------:R-:W-:-:S03]  /*3370*/  VIADD R18, R18, 0xffffffe0 ;  /* 0xffffffe012127836 */ /* 0x000fc60000000000 */
[----:B------:R-:W-:-:S05]  /*3380*/  LOP3.LUT R10, R10, 0x80000000, R19, 0xec, !PT ;  /* 0x800000000a0a7812 */ /* 0x000fca00078eec13 */
        /* <DEDUP_REMOVED lines=14> */
[----:B------:R-:W-:-:S05]  /*3470*/  IMAD.IADD R45, R44, 0x1, R45 ;  /* 0x000000012c2d7824 */ /* 0x000fca00078e022d */
[----:B------:R-:W0:Y:S02]  /*3480*/  SHFL.DOWN PT, R16, R45, 0x4, R15 ;  /* 0x088000002d107989 */ /* 0x000e2400000e000f */
[----:B0-----:R-:W-:Y:S02]  /*3490*/  SEL R16, R16, RZ, !P0 ;  /* 0x000000ff10107207 */ /* 0x001fe40004000000 */
[----:B------:R-:W-:-:S03]  /*34a0*/  ISETP.GT.AND P0, PT, R10, R15, PT ;  /* 0x0000000f0a00720c */ /* 0x000fc60003f04270 */
[----:B------:R-:W-:-:S05]  /*34b0*/  IMAD.IADD R9, R45, 0x1, R16 ;  /* 0x000000012d097824 */ /* 0x000fca00078e0210 */
[----:B------:R-:W0:Y:S02]  /*34c0*/  SHFL.DOWN PT, R16, R9, 0x8, R15 ;  /* 0x0900000009107989 */ /* 0x000e2400000e000f */
[----:B0-----:R-:W-:Y:S02]  /*34d0*/  SEL R16, R16, RZ, !P0 ;  /* 0x000000ff10107207 */ /* 0x001fe40004000000 */
[----:B------:R-:W-:Y:S01]  /*34e0*/  ISETP.NE.AND P0, PT, R8, 0x65, PT ;  /* 0x000000650800780c */ /* 0x000fe20003f05270 */
[----:B------:R-:W-:Y:S02]  /*34f0*/  VIADD R8, R38, 0x10 ;  /* 0x0000001026087836 */ /* 0x000fe40000000000 */
[----:B------:R-:W-:-:S03]  /*3500*/  IMAD.IADD R44, R9, 0x1, R16 ;  /* 0x00000001092c7824 */ /* 0x000fc600078e0210 */
[----:B------:R-:W-:Y:S02]  /*3510*/  ISETP.GT.AND P2, PT, R8, R15, PT ;  /* 0x0000000f0800720c */ /* 0x000fe40003f44270 */
[----:B------:R-:W0:Y:S05]  /*3520*/  SHFL.DOWN PT, R16, R44, 0x10, R15 ;  /* 0x0a0000002c107989 */ /* 0x000e2a00000e000f */
[----:B------:R-:W-:Y:S02]  /*3530*/  VOTE.ALL P0, P0 ;  /* 0x0000000000ff7806 */ /* 0x000fe40000000000 */
[----:B0-----:R-:W-:-:S04]  /*3540*/  SEL R13, R16, RZ, !P2 ;  /* 0x000000ff100d7207 */ /* 0x001fc80005000000 */
[----:B------:R-:W-:-:S07]  /*3550*/  IADD3 R12, PT, PT, R44, R13, R12 ;  /* 0x0000000d2c0c7210 */ /* 0x000fce0007ffe00c */
.L_x_315:
[----:B------:R-:W-:Y:S05]  /*3560*/  @P0 BRA `(.L_x_255) ;  /* 0xfffffffc00280947 */ /* 0x000fea000383ffff */
.L_x_249:
[----:B------:R-:W-:Y:S01]  /*3570*/  ISETP.NE.AND P0, PT, R38, RZ, PT ;  /* 0x000000ff2600720c */ /* 0x000fe20003f05270 */
[----:B------:R-:W0:Y:S01]  /*3580*/  @!P1 S2R R9, SR_CgaCtaId ;  /* 0x0000000000099919 */ /* 0x000e220000008800 */
[----:B------:R-:W-:Y:S01]  /*3590*/  @!P1 MOV R8, 0x400 ;  /* 0x0000040000089802 */ /* 0x000fe20000000f00 */
[----:B------:R-:W-:Y:S02]  /*35a0*/  @!P1 IMAD.IADD R11, R11, 0x1, R12 ;  /* 0x000000010b0b9824 */ /* 0x000fe400078e020c */
[----:B------:R-:W-:-:S05]  /*35b0*/  @!P1 IMAD.MOV.U32 R10, RZ, RZ, 0x65 ;  /* 0x00000065ff0a9424 */ /* 0x000fca00078e00ff */
[----:B------:R1:W-:Y:S03]  /*35c0*/  @!P1 ST.E.64.STRONG.GPU desc[UR12][R42.64+0x100], R10 ;  /* 0x0001000a2a009985 */ /* 0x0003e6000c10fb0c */
[----:B------:R-:W-:Y:S01]  /*35d0*/  @!P0 MOV R13, 0x400 ;  /* 0x00000400000d8802 */ /* 0x000fe20000000f00 */
[----:B------:R-:W2:Y:S01]  /*35e0*/  @!P0 S2R R14, SR_CgaCtaId ;  /* 0x00000000000e8919 */ /* 0x000ea20000008800 */
[----:B0-----:R-:W-:Y:S01]  /*35f0*/  @!P1 LEA R9, R9, R8, 0x18 ;  /* 0x0000000809099211 */ /* 0x001fe200078ec0ff */
[----:B------:R-:W-:Y:S02]  /*3600*/  IMAD.MOV.U32 R8, RZ, RZ, R17 ;  /* 0x000000ffff087224 */ /* 0x000fe400078e0011 */
[----:B------:R-:W-:Y:S02]  /*3610*/  @!P0 IMAD.MOV.U32 R8, RZ, RZ, R12 ;  /* 0x000000ffff088224 */ /* 0x000fe400078e000c */
[----:B------:R1:W-:Y:S04]  /*3620*/  @!P1 STS [R9+0x8], R11 ;  /* 0x0000080b09009388 */ /* 0x0003e80000000800 */
[----:B------:R1:W-:Y:S01]  /*3630*/  @!P1 STS [R9+0x4], R12 ;  /* 0x0000040c09009388 */ /* 0x0003e20000000800 */
[----:B--2---:R-:W-:-:S05]  /*3640*/  @!P0 LEA R13, R14, R13, 0x18 ;  /* 0x0000000d0e0d8211 */ /* 0x004fca00078ec0ff */
[----:B------:R1:W-:Y:S02]  /*3650*/  @!P0 STS [R13+0x54], R12 ;  /* 0x0000540c0d008388 */ /* 0x0003e40000000800 */
.L_x_243:
        /* <DEDUP_REMOVED lines=9> */
.L_x_242:
[----:B------:R-:W-:Y:S01]  /*36f0*/  IMAD.IADD R32, R32, 0x1, R39 ;  /* 0x0000000120207824 */ /* 0x000fe200078e0227 */
[----:B------:R-:W0:Y:S01]  /*3700*/  S2R R8, SR_LANEID ;  /* 0x0000000000087919 */ /* 0x000e220000000000 */
[----:B------:R-:W-:Y:S02]  /*3710*/  BAR.SYNC.DEFER_BLOCKING 0x0 ;  /* 0x0000000000007b1d */ /* 0x000fe40000010000 */
[----:B------:R-:W-:Y:S01]  /*3720*/  IMAD.IADD R33, R33, 0x1, R32 ;  /* 0x0000000121217824 */ /* 0x000fe200078e0220 */
[----:B------:R-:W-:Y:S01]  /*3730*/  ISETP.NE.AND P0, PT, R31, RZ, PT ;  /* 0x000000ff1f00720c */ /* 0x000fe20003f05270 */
[----:B------:R-:W-:Y:S02]  /*3740*/  IMAD.U32 R12, RZ, RZ, UR7 ;  /* 0x00000007ff0c7e24 */ /* 0x000fe4000f8e00ff */
[----:B------:R-:W-:Y:S01]  /*3750*/  IMAD.IADD R28, R28, 0x1, R33 ;  /* 0x000000011c1c7824 */ /* 0x000fe200078e0221 */
[----:B------:R-:W1:Y:S03]  /*3760*/  LDCU.64 UR8, c[0x0][0x388] ;  /* 0x00007100ff0877ac */ /* 0x000e660008000a00 */
[----:B------:R-:W-:-:S04]  /*3770*/  IMAD.IADD R27, R27, 0x1, R28 ;  /* 0x000000011b1b7824 */ /* 0x000fc800078e021c */
[----:B------:R-:W-:-:S04]  /*3780*/  IMAD.IADD R26, R26, 0x1, R27 ;  /* 0x000000011a1a7824 */ /* 0x000fc800078e021b */
[----:B------:R-:W-:-:S04]  /*3790*/  IMAD.IADD R25, R25, 0x1, R26 ;  /* 0x0000000119197824 */ /* 0x000fc800078e021a */
[----:B------:R-:W-:-:S04]  /*37a0*/  IMAD.IADD R24, R24, 0x1, R25 ;  /* 0x0000000118187824 */ /* 0x000fc800078e0219 */
[----:B------:R-:W-:Y:S02]  /*37b0*/  IMAD.IADD R23, R23, 0x1, R24 ;  /* 0x0000000117177824 */ /* 0x000fe400078e0218 */
[----:B0-----:R-:W-:Y:S02]  /*37c0*/  IMAD R8, R8, 0x48, R29 ;  /* 0x0000004808087824 */ /* 0x001fe400078e021d */
[----:B------:R-:W-:-:S03]  /*37d0*/  IMAD.IADD R22, R22, 0x1, R23 ;  /* 0x0000000116167824 */ /* 0x000fc600078e0217 */
[----:B------:R-:W-:Y:S01]  /*37e0*/  STS [R8], R39 ;  /* 0x0000002708007388 */ /* 0x000fe20000000800 */
[----:B------:R-:W-:-:S03]  /*37f0*/  IMAD.IADD R21, R21, 0x1, R22 ;  /* 0x0000000115157824 */ /* 0x000fc600078e0216 */
[----:B------:R-:W-:Y:S01]  /*3800*/  STS [R8+0x4], R32 ;  /* 0x0000042008007388 */ /* 0x000fe20000000800 */
        /* <DEDUP_REMOVED lines=24> */
[----:B------:R0:W-:Y:S01]  /*3990*/  STS [R8+0x48], R0 ;  /* 0x0000480008007388 */ /* 0x0001e20000000800 */
[----:B------:R-:W-:-:S03]  /*39a0*/  NOP ;  /* 0x0000000000007918 */ /* 0x000fc60000000000 */
[----:B------:R-:W-:Y:S04]  /*39b0*/  LDS R39, [R29] ;  /* 0x000000001d277984 */ /* 0x000fe80000000800 */
        /* <DEDUP_REMOVED lines=18> */
[----:B------:R2:W-:Y:S01]  /*3ae0*/  @!P0 STS [UR4+0x7b80], R12 ;  /* 0x007b800cff008988 */ /* 0x0005e20008000804 */
[----:B------:R-:W-:Y:S01]  /*3af0*/  BAR.SYNC.DEFER_BLOCKING 0x0 ;  /* 0x0000000000007b1d */ /* 0x000fe20000010000 */
[----:B0-----:R-:W-:-:S05]  /*3b00*/  IADD3 R0, P0, PT, R30, UR10, RZ ;  /* 0x0000000a1e007c10 */ /* 0x001fca000ff1e0ff */
[----:B------:R-:W0:Y:S01]  /*3b10*/  S2R R2, SR_TID.X ;  /* 0x0000000000027919 */ /* 0x000e220000002100 */
[----:B------:R-:W3:Y:S01]  /*3b20*/  LDS R31, [UR4+0x7b80] ;  /* 0x007b8004ff1f7984 */ /* 0x000ee20008000800 */
[C---:B0-----:R-:W-:Y:S02]  /*3b30*/  LOP3.LUT R3, R2.reuse, 0x3e0, RZ, 0xc0, !PT ;  /* 0x000003e002037812 */ /* 0x041fe400078ec0ff */
[----:B------:R-:W-:-:S05]  /*3b40*/  LOP3.LUT R2, R2, 0x1f, RZ, 0xc0, !PT ;  /* 0x0000001f02027812 */ /* 0x000fca00078ec0ff */
[----:B------:R-:W-:Y:S02]  /*3b50*/  IMAD R8, R3, 0x13, R2 ;  /* 0x0000001303087824 */ /* 0x000fe400078e0202 */
[----:B------:R-:W-:Y:S01]  /*3b60*/  IMAD.X R3, RZ, RZ, UR11, P0 ;  /* 0x0000000bff037e24 */ /* 0x000fe200080e06ff */
[----:B-1----:R-:W-:Y:S01]  /*3b70*/  LEA R2, P0, R0, UR8, 0x2 ;  /* 0x0000000800027c11 */ /* 0x002fe2000f8010ff */
[C---:B------:R-:W-:Y:S02]  /*3b80*/  VIADD R10, R8.reuse, 0x20 ;  /* 0x00000020080a7836 */ /* 0x040fe40000000000 */
[----:B--2---:R-:W-:Y:S01]  /*3b90*/  VIADD R12, R8, 0xa0 ;  /* 0x000000a0080c7836 */ /* 0x004fe20000000000 */
[----:B------:R-:W-:Y:S01]  /*3ba0*/  LEA.HI.X R3, R0, UR9, R3, 0x2, P0 ;  /* 0x0000000900037c11 */ /* 0x000fe200080f1403 */
[----:B------:R-:W-:Y:S01]  /*3bb0*/  VIADD R0, R8, 0x40 ;  /* 0x0000004008007836 */ /* 0x000fe20000000000 */
[-C--:B---3--:R-:W-:Y:S02]  /*3bc0*/  ISETP.GE.AND P1, PT, R30, R31.reuse, PT ;  /* 0x0000001f1e00720c */ /* 0x088fe40003f26270 */
        /* <DEDUP_REMOVED lines=9> */
[----:B------:R0:W-:Y:S01]  /*3c60*/  @!P1 STG.E desc[UR12][R2.64], R39 ;  /* 0x0000002702009986 */ /* 0x0001e2000c10190c */
[-C--:B------:R-:W-:Y:S01]  /*3c70*/  ISETP.GE.AND P0, PT, R10, R31.reuse, PT ;  /* 0x0000001f0a00720c */ /* 0x080fe20003f06270 */
[----:B------:R-:W-:Y:S01]  /*3c80*/  VIADD R10, R8, 0x160 ;  /* 0x00000160080a7836 */ /* 0x000fe20000000000 */
[-C--:B------:R-:W-:Y:S01]  /*3c90*/  ISETP.GE.AND P1, PT, R0, R31.reuse, PT ;  /* 0x0000001f0000720c */ /* 0x080fe20003f26270 */
[----:B------:R-:W-:Y:S01]  /*3ca0*/  VIADD R0, R8, 0x140 ;  /* 0x0000014008007836 */ /* 0x000fe20000000000 */
[----:B------:R0:W-:Y:S01]  /*3cb0*/  @!P2 STG.E desc[UR12][R2.64+0x80], R41 ;  /* 0x000080290200a986 */ /* 0x0001e2000c10190c */
[----:B------:R-:W-:-:S03]  /*3cc0*/  ISETP.GE.AND P2, PT, R37, R31, PT ;  /* 0x0000001f2500720c */ /* 0x000fc60003f46270 */
[----:B------:R0:W-:Y:S01]  /*3cd0*/  @!P3 STG.E desc[UR12][R2.64+0x100], R43 ;  /* 0x0001002b0200b986 */ /* 0x0001e2000c10190c */
[----:B------:R-:W-:-:S03]  /*3ce0*/  ISETP.GE.AND P3, PT, R36, R31, PT ;  /* 0x0000001f2400720c */ /* 0x000fc60003f66270 */
        /* <DEDUP_REMOVED lines=32> */
.L_x_229:
[----:B------:R-:W-:Y:S01]  /*3ef0*/  BSSY B1, `(.L_x_256) ;  /* 0x0000006000017945 */ /* 0x000fe20003800000 */
[----:B------:R-:W-:Y:S01]  /*3f00*/  PLOP3.LUT P0, PT, P0, PT, PT, 0x8, 0x80 ;  /* 0x000000000080781c */ /* 0x000fe2000070e170 */
[----:B------:R-:W-:-:S12]  /*3f10*/  IMAD.MOV.U32 R10, RZ, RZ, -0x1 ;  /* 0xffffffffff0a7424 */ /* 0x000fd800078e00ff */
[----:B------:R-:W-:Y:S05]  /*3f20*/  WARPSYNC.COLLECTIVE R10, `(.L_x_257) ;  /* 0x000000000a087348 */ /* 0x000fea0003c00000 */
[----:B------:R-:W-:Y:S01]  /*3f30*/  VOTE.ANY P0, P0 ;  /* 0x0000000000ff7806 */ /* 0x000fe20000000100 */
[----:B------:R-:W-:-:S12]  /*3f40*/  ENDCOLLECTIVE ;  /* 0x000000000000791b */ /* 0x000fd80003800000 */
.L_x_257:
[----:B------:R-:W-:Y:S05]  /*3f50*/  BSYNC B1 ;  /* 0x0000000000017941 */ /* 0x000fea0003800000 */
.L_x_256:
[----:B------:R-:W-:Y:S05]  /*3f60*/  BRA `(.L_x_258) ;  /* 0xffffffd000287947 */ /* 0x000fea000383ffff */
.L_x_231:
[----:B------:R-:W-:Y:S01]  /*3f70*/  BSSY B1, `(.L_x_259) ;  /* 0x0000006000017945 */ /* 0x000fe20003800000 */
[----:B------:R-:W-:Y:S01]  /*3f80*/  PLOP3.LUT P0, PT, P0, PT, PT, 0x8, 0x80 ;  /* 0x000000000080781c */ /* 0x000fe2000070e170 */
[----:B------:R-:W-:-:S12]  /*3f90*/  IMAD.MOV.U32 R10, RZ, RZ, -0x1 ;  /* 0xffffffffff0a7424 */ /* 0x000fd800078e00ff */
[----:B------:R-:W-:Y:S05]  /*3fa0*/  WARPSYNC.COLLECTIVE R10, `(.L_x_260) ;  /* 0x000000000a087348 */ /* 0x000fea0003c00000 */
[----:B------:R-:W-:Y:S01]  /*3fb0*/  VOTE.ANY P0, P0 ;  /* 0x0000000000ff7806 */ /* 0x000fe20000000100 */
[----:B------:R-:W-:-:S12]  /*3fc0*/  ENDCOLLECTIVE ;  /* 0x000000000000791b */ /* 0x000fd80003800000 */
.L_x_260:
[----:B------:R-:W-:Y:S05]  /*3fd0*/  BSYNC B1 ;  /* 0x0000000000017941 */ /* 0x000fea0003800000 */
.L_x_259:
[----:B------:R-:W-:Y:S05]  /*3fe0*/  BRA `(.L_x_261) ;  /* 0xffffffd0002c7947 */ /* 0x000fea000383ffff */
.L_x_233:
[----:B------:R-:W0:Y:S01]  /*3ff0*/  S2R R8, SR_GEMASK ;  /* 0x0000000000087919 */ /* 0x000e220000003c00 */
[----:B------:R-:W-:Y:S01]  /*4000*/  BSSY B1, `(.L_x_262) ;  /* 0x0000006000017945 */ /* 0x000fe20003800000 */
[----:B------:R-:W-:Y:S01]  /*4010*/  PLOP3.LUT P2, PT, P0, PT, PT, 0x8, 0x80 ;  /* 0x000000000080781c */ /* 0x000fe2000074e170 */
[----:B------:R-:W-:-:S12]  /*4020*/  IMAD.MOV.U32 R10, RZ, RZ, -0x1 ;  /* 0xffffffffff0a7424 */ /* 0x000fd800078e00ff */
[----:B0-----:R-:W-:Y:S05]  /*4030*/  WARPSYNC.COLLECTIVE R10, `(.L_x_263) ;  /* 0x000000000a087348 */ /* 0x001fea0003c00000 */
[----:B------:R-:W-:Y:S01]  /*4040*/  VOTE.ANY R10, PT, P2 ;  /* 0x00000000000a7806 */ /* 0x000fe200010e0100 */
[----:B0-----:R-:W-:Y:S06]  /*4050*/  ENDCOLLECTIVE ;  /* 0x000000000000791b */ /* 0x001fec0003800000 */
.L_x_263:
[----:B------:R-:W-:Y:S05]  /*4060*/  BSYNC B1 ;  /* 0x0000000000017941 */ /* 0x000fea0003800000 */
.L_x_262:
[----:B------:R-:W-:Y:S01]  /*4070*/  LOP3.LUT R10, R10, 0x80000000, R8, 0xec, !PT ;  /* 0x800000000a0a7812 */ /* 0x000fe200078eec08 */
[----:B------:R-:W-:Y:S01]  /*4080*/  IMAD.MOV.U32 R14, RZ, RZ, 0x1 ;  /* 0x00000001ff0e7424 */ /* 0x000fe200078e00ff */
[----:B------:R-:W-:Y:S01]  /*4090*/  ISETP.NE.AND P0, PT, R12, 0x65, PT ;  /* 0x000000650c00780c */ /* 0x000fe20003f05270 */
[C---:B------:R-:W-:Y:S02]  /*40a0*/  VIADD R38, R37.reuse, 0x2 ;  /* 0x0000000225267836 */ /* 0x040fe40000000000 */
[C---:B------:R-:W-:Y:S02]  /*40b0*/  VIADD R11, R10.reuse, 0xffffffff ;  /* 0xffffffff0a0b7836 */ /* 0x040fe40000000000 */
[C---:B------:R-:W-:Y:S02]  /*40c0*/  VIADD R19, R37.reuse, 0x4 ;  /* 0x0000000425137836 */ /* 0x040fe40000000000 */
[----:B------:R-:W-:Y:S01]  /*40d0*/  VIADD R39, R37, 0x10 ;  /* 0x0000001025277836 */ /* 0x000fe20000000000 */
[----:B------:R-:W-:Y:S01]  /*40e0*/  LOP3.LUT R11, R10, R11, RZ, 0xc, !PT ;  /* 0x0000000b0a0b7212 */ /* 0x000fe200078e0cff */
[----:B------:R-:W-:-:S03]  /*40f0*/  IMAD.MOV.U32 R10, RZ, RZ, -0x1 ;  /* 0xffffffffff0a7424 */ /* 0x000fc600078e00ff */
[----:B------:R0:W1:Y:S04]  /*4100*/  POPC R15, R11 ;  /* 0x0000000b000f7309 */ /* 0x0000680000000000 */
[----:B01----:R-:W-:Y:S05]  /*4110*/  WARPSYNC.COLLECTIVE R10, `(.L_x_264) ;  /* 0x000000000a087348 */ /* 0x003fea0003c00000 */
[----:B-1----:R1:W2:Y:S02]  /*4120*/  SHFL.DOWN P2, R16, R13, R14, R15 ;  /* 0x0800000e0d107389 */ /* 0x0022a4000004000f */
[----:B012---:R-:W-:Y:S05]  /*4130*/  ENDCOLLECTIVE ;  /* 0x000000000000791b */ /* 0x007fea0003800000 */
.L_x_264:
[----:B------:R-:W-:Y:S01]  /*4140*/  IMAD.MOV.U32 R14, RZ, RZ, 0x2 ;  /* 0x00000002ff0e7424 */ /* 0x000fe200078e00ff */
[----:B------:R-:W-:-:S04]  /*4150*/  ISETP.GE.AND P2, PT, R37, R15, PT ;  /* 0x0000000f2500720c */ /* 0x000fc80003f46270 */
[----:B------:R-:W-:-:S05]  /*4160*/  SEL R16, R16, RZ, !P2 ;  /* 0x000000ff10107207 */ /* 0x000fca0005000000 */
[----:B------:R-:W-:-:S04]  /*4170*/  IMAD.IADD R36, R16, 0x1, R13 ;  /* 0x0000000110247824 */ /* 0x000fc800078e020d */
[----:B------:R-:W-:-:S07]  /*4180*/  IMAD.MOV.U32 R13, RZ, RZ, R36 ;  /* 0x000000ffff0d7224 */ /* 0x000fce00078e0024 */
[----:B------:R-:W-:Y:S05]  /*4190*/  WARPSYNC.COLLECTIVE R10, `(.L_x_265) ;  /* 0x000000000a087348 */ /* 0x000fea0003c00000 */
[----:B------:R0:W1:Y:S02]  /*41a0*/  SHFL.DOWN P2, R16, R13, R14, R15 ;  /* 0x0800000e0d107389 */ /* 0x000064000004000f */
[----:B01----:R-:W-:Y:S05]  /*41b0*/  ENDCOLLECTIVE ;  /* 0x000000000000791b */ /* 0x003fea0003800000 */
.L_x_265:
[----:B------:R-:W-:Y:S01]  /*41c0*/  IMAD.MOV.U32 R14, RZ, RZ, 0x4 ;  /* 0x00000004ff0e7424 */ /* 0x000fe200078e00ff */
[----:B------:R-:W-:-:S04]  /*41d0*/  ISETP.GT.AND P2, PT, R38, R15, PT ;  /* 0x0000000f2600720c */ /* 0x000fc80003f44270 */
[----:B------:R-:W-:-:S05]  /*41e0*/  SEL R11, R16, RZ, !P2 ;  /* 0x000000ff100b7207 */ /* 0x000fca0005000000 */
[----:B------:R-:W-:Y:S02]  /*41f0*/  IMAD.IADD R40, R36, 0x1, R11 ;  /* 0x0000000124287824 */ /* 0x000fe400078e020b */
[----:B------:R-:W-:Y:S02]  /*4200*/  VIADD R36, R37, 0x8 ;  /* 0x0000000825247836 */ /* 0x000fe40000000000 */
[----:B------:R-:W-:-:S07]  /*4210*/  IMAD.MOV.U32 R13, RZ, RZ, R40 ;  /* 0x000000ffff0d7224 */ /* 0x000fce00078e0028 */
[----:B------:R-:W-:Y:S05]  /*4220*/  WARPSYNC.COLLECTIVE R10, `(.L_x_266) ;  /* 0x000000000a087348 */ /* 0x000fea0003c00000 */
[----:B------:R0:W1:Y:S02]  /*4230*/  SHFL.DOWN P2, R16, R13, R14, R15 ;  /* 0x0800000e0d107389 */ /* 0x000064000004000f */
[----:B01----:R-:W-:Y:S05]  /*4240*/  ENDCOLLECTIVE ;  /* 0x000000000000791b */ /* 0x003fea0003800000 */
.L_x_266:
[----:B------:R-:W-:Y:S01]  /*4250*/  IMAD.MOV.U32 R14, RZ, RZ, 0x8 ;  /* 0x00000008ff0e7424 */ /* 0x000fe200078e00ff */
[----:B------:R-:W-:-:S04]  /*4260*/  ISETP.GT.AND P2, PT, R19, R15, PT ;  /* 0x0000000f1300720c */ /* 0x000fc80003f44270 */
[----:B------:R-:W-:-:S05]  /*4270*/  SEL R11, R16, RZ, !P2 ;  /* 0x000000ff100b7207 */ /* 0x000fca0005000000 */
[----:B------:R-:W-:-:S04]  /*4280*/  IMAD.IADD R42, R40, 0x1, R11 ;  /* 0x00000001282a7824 */ /* 0x000fc800078e020b */
[----:B------:R-:W-:-:S07]  /*4290*/  IMAD.MOV.U32 R13, RZ, RZ, R42 ;  /* 0x000000ffff0d7224 */ /* 0x000fce00078e002a */
[----:B------:R-:W-:Y:S05]  /*42a0*/  WARPSYNC.COLLECTIVE R10, `(.L_x_267) ;  /* 0x000000000a087348 */ /* 0x000fea0003c00000 */
[----:B------:R0:W1:Y:S02]  /*42b0*/  SHFL.DOWN P2, R16, R13, R14, R15 ;  /* 0x0800000e0d107389 */ /* 0x000064000004000f */
[----:B01----:R-:W-:Y:S05]  /*42c0*/  ENDCOLLECTIVE ;  /* 0x000000000000791b */ /* 0x003fea0003800000 */
.L_x_267:
        /* <DEDUP_REMOVED lines=8> */
.L_x_268:
[----:B------:R-:W-:Y:S05]  /*4350*/  WARPSYNC.COLLECTIVE R10, `(.L_x_269) ;  /* 0x000000000a087348 */ /* 0x000fea0003c00000 */
[----:B------:R-:W-:Y:S01]  /*4360*/  VOTE.ALL P0, P0 ;  /* 0x0000000000ff7806 */ /* 0x000fe20000000000 */
[----:B------:R-:W-:-:S12]  /*4370*/  ENDCOLLECTIVE ;  /* 0x000000000000791b */ /* 0x000fd80003800000 */
.L_x_269:
[----:B------:R-:W0:Y:S01]  /*4380*/  LDC.64 R12, c[0x0][0x390] ;  /* 0x0000e400ff0c7b82 */ /* 0x000e220000000a00 */
[----:B------:R-:W-:-:S04]  /*4390*/  ISETP.GT.AND P2, PT, R39, R15, PT ;  /* 0x0000000f2700720c */ /* 0x000fc80003f44270 */
[----:B------:R-:W-:-:S05]  /*43a0*/  SEL R16, R16, RZ, !P2 ;  /* 0x000000ff10107207 */ /* 0x000fca0005000000 */
[----:B------:R-:W-:Y:S01]  /*43b0*/  IMAD.IADD R40, R41, 0x1, R16 ;  /* 0x0000000129287824 */ /* 0x000fe200078e0210 */
[----:B0-----:R-:W-:-:S05]  /*43c0*/  IADD3 R42, P2, PT, R12, 0x100, RZ ;  /* 0x000001000c2a7810 */ /* 0x001fca0007f5e0ff */
[----:B------:R-:W-:Y:S01]  /*43d0*/  IMAD.X R43, RZ, RZ, R13, P2 ;  /* 0x000000ffff2b7224 */ /* 0x000fe200010e060d */
[----:B------:R-:W-:Y:S07]  /*43e0*/  BRA `(.L_x_270) ;  /* 0xffffffcc00c87947 */ /* 0x000fee000383ffff */
.L_x_235:
[----:B------:R-:W-:Y:S01]  /*43f0*/  BSSY B1, `(.L_x_271) ;  /* 0x0000006000017945 */ /* 0x000fe20003800000 */
[----:B------:R-:W-:Y:S01]  /*4400*/  PLOP3.LUT P0, PT, P0, PT, PT, 0x8, 0x80 ;  /* 0x000000000080781c */ /* 0x000fe2000070e170 */
[----:B------:R-:W-:-:S12]  /*4410*/  IMAD.MOV.U32 R10, RZ, RZ, -0x1 ;  /* 0xffffffffff0a7424 */ /* 0x000fd800078e00ff */
[----:B------:R-:W-:Y:S05]  /*4420*/  WARPSYNC.COLLECTIVE R10, `(.L_x_272) ;  /* 0x000000000a087348 */ /* 0x000fea0003c00000 */
[----:B------:R-:W-:Y:S01]  /*4430*/  VOTE.ANY P0, P0 ;  /* 0x0000000000ff7806 */ /* 0x000fe20000000100 */
[----:B------:R-:W-:-:S12]  /*4440*/  ENDCOLLECTIVE ;  /* 0x000000000000791b */ /* 0x000fd80003800000 */
.L_x_272:
[----:B------:R-:W-:Y:S05]  /*4450*/  BSYNC B1 ;  /* 0x0000000000017941 */ /* 0x000fea0003800000 */
.L_x_271:
[----:B------:R-:W-:Y:S05]  /*4460*/  BRA `(.L_x_273) ;  /* 0xffffffcc00d07947 */ /* 0x000fea000383ffff */
.L_x_237:
[----:B------:R-:W-:Y:S01]  /*4470*/  BSSY B1, `(.L_x_274) ;  /* 0x0000006000017945 */ /* 0x000fe20003800000 */
[----:B------:R-:W-:Y:S01]  /*4480*/  PLOP3.LUT P0, PT, P0, PT, PT, 0x8, 0x80 ;  /* 0x000000000080781c */ /* 0x000fe2000070e170 */
[----:B------:R-:W-:-:S12]  /*4490*/  IMAD.MOV.U32 R10, RZ, RZ, -0x1 ;  /* 0xffffffffff0a7424 */ /* 0x000fd800078e00ff */
[----:B------:R-:W-:Y:S05]  /*44a0*/  WARPSYNC.COLLECTIVE R10, `(.L_x_275) ;  /* 0x000000000a087348 */ /* 0x000fea0003c00000 */
[----:B------:R-:W-:Y:S01]  /*44b0*/  VOTE.ANY P0, P0 ;  /* 0x0000000000ff7806 */ /* 0x000fe20000000100 */
[----:B------:R-:W-:-:S12]  /*44c0*/  ENDCOLLECTIVE ;  /* 0x000000000000791b */ /* 0x000fd80003800000 */
.L_x_275:
[----:B------:R-:W-:Y:S05]  /*44d0*/  BSYNC B1 ;  /* 0x0000000000017941 */ /* 0x000fea0003800000 */
.L_x_274:
[----:B------:R-:W-:Y:S05]  /*44e0*/  BRA `(.L_x_276) ;  /* 0xffffffcc00d47947 */ /* 0x000fea000383ffff */
.L_x_239:
[----:B------:R-:W-:Y:S01]  /*44f0*/  BSSY B1, `(.L_x_277) ;  /* 0x0000006000017945 */ /* 0x000fe20003800000 */
[----:B------:R-:W-:Y:S01]  /*4500*/  PLOP3.LUT P2, PT, P0, PT, PT, 0x8, 0x80 ;  /* 0x000000000080781c */ /* 0x000fe2000074e170 */
[----:B------:R-:W-:-:S12]  /*4510*/  IMAD.MOV.U32 R10, RZ, RZ, -0x1 ;  /* 0xffffffffff0a7424 */ /* 0x000fd800078e00ff */
[----:B------:R-:W-:Y:S05]  /*4520*/  WARPSYNC.COLLECTIVE R10, `(.L_x_278) ;  /* 0x000000000a087348 */ /* 0x000fea0003c00000 */
[----:B------:R-:W-:Y:S01]  /*4530*/  VOTE.ANY R10, PT, P2 ;  /* 0x00000000000a7806 */ /* 0x000fe200010e0100 */
[----:B------:R-:W-:Y:S06]  /*4540*/  ENDCOLLECTIVE ;  /* 0x000000000000791b */ /* 0x000fec0003800000 */
.L_x_278:
[----:B------:R-:W-:Y:S05]  /*4550*/  BSYNC B1 ;  /* 0x0000000000017941 */ /* 0x000fea0003800000 */
.L_x_277:
[----:B------:R-:W-:Y:S01]  /*4560*/  LOP3.LUT R10, R10, 0x80000000, R8, 0xec, !PT ;  /* 0x800000000a0a7812 */ /* 0x000fe200078eec08 */
[----:B------:R-:W-:Y:S02]  /*4570*/  IMAD.MOV.U32 R14, RZ, RZ, 0x1 ;  /* 0x00000001ff0e7424 */ /* 0x000fe400078e00ff */
[----:B------:R-:W-:Y:S02]  /*4580*/  VIADD R18, R18, 0xffffffe0 ;  /* 0xffffffe012127836 */ /* 0x000fe40000000000 */
[----:B------:R-:W-:-:S05]  /*4590*/  VIADD R15, R10, 0xffffffff ;  /* 0xffffffff0a0f7836 */ /* 0x000fca0000000000 */
[----:B------:R-:W-:Y:S01]  /*45a0*/  LOP3.LUT R15, R10, R15, RZ, 0xc, !PT ;  /* 0x0000000f0a0f7212 */ /* 0x000fe200078e0cff */
[----:B------:R-:W-:-:S05]  /*45b0*/  IMAD.MOV.U32 R10, RZ, RZ, -0x1 ;  /* 0xffffffffff0a7424 */ /* 0x000fca00078e00ff */
[----:B------:R-:W0:Y:S02]  /*45c0*/  POPC R15, R15 ;  /* 0x0000000f000f7309 */ /* 0x000e240000000000 */
[----:B0-----:R-:W-:Y:S05]  /*45d0*/  WARPSYNC.COLLECTIVE R10, `(.L_x_279) ;  /* 0x000000000a087348 */ /* 0x001fea0003c00000 */
[----:B0-----:R0:W1:Y:S02]  /*45e0*/  SHFL.DOWN P2, R16, R13, R14, R15 ;  /* 0x0800000e0d107389 */ /* 0x001064000004000f */
[----:B01----:R-:W-:Y:S05]  /*45f0*/  ENDCOLLECTIVE ;  /* 0x000000000000791b */ /* 0x003fea0003800000 */
.L_x_279:
[----:B------:R-:W-:Y:S01]  /*4600*/  ISETP.GE.AND P0, PT, R37, R15, PT ;  /* 0x0000000f2500720c */ /* 0x000fe20003f06270 */
[----:B------:R-:W-:-:S03]  /*4610*/  IMAD.MOV.U32 R14, RZ, RZ, 0x2 ;  /* 0x00000002ff0e7424 */ /* 0x000fc600078e00ff */
[----:B------:R-:W-:Y:S02]  /*4620*/  SEL R16, R16, RZ, !P0 ;  /* 0x000000ff10107207 */ /* 0x000fe40004000000 */
[----:B------:R-:W-:-:S03]  /*4630*/  ISETP.GT.AND P0, PT, R38, R15, PT ;  /* 0x0000000f2600720c */ /* 0x000fc60003f04270 */
[----:B------:R-:W-:-:S04]  /*4640*/  IMAD.IADD R41, R16, 0x1, R13 ;  /* 0x0000000110297824 */ /* 0x000fc800078e020d */
[----:B------:R-:W-:-:S07]  /*4650*/  IMAD.MOV.U32 R13, RZ, RZ, R41 ;  /* 0x000000ffff0d7224 */ /* 0x000fce00078e0029 */
[----:B------:R-:W-:Y:S05]  /*4660*/  WARPSYNC.COLLECTIVE R10, `(.L_x_280) ;  /* 0x000000000a087348 */ /* 0x000fea0003c00000 */
[----:B------:R0:W1:Y:S02]  /*4670*/  SHFL.DOWN P2, R16, R13, R14, R15 ;  /* 0x0800000e0d107389 */ /* 0x000064000004000f */
[----:B01----:R-:W-:Y:S05]  /*4680*/  ENDCOLLECTIVE ;  /* 0x000000000000791b */ /* 0x003fea0003800000 */
.L_x_280:
[----:B------:R-:W-:Y:S01]  /*4690*/  IMAD.MOV.U32 R14, RZ, RZ, 0x4 ;  /* 0x00000004ff0e7424 */ /* 0x000fe200078e00ff */
[----:B------:R-:W-:Y:S02]  /*46a0*/  SEL R16, R16, RZ, !P0 ;  /* 0x000000ff10107207 */ /* 0x000fe40004000000 */
[----:B------:R-:W-:-:S03]  /*46b0*/  ISETP.GT.AND P0, PT, R19, R15, PT ;  /* 0x0000000f1300720c */ /* 0x000fc60003f04270 */
[----:B------:R-:W-:-:S04]  /*46c0*/  IMAD.IADD R41, R41, 0x1, R16 ;  /* 0x0000000129297824 */ /* 0x000fc800078e0210 */
[----:B------:R-:W-:-:S07]  /*46d0*/  IMAD.MOV.U32 R13, RZ, RZ, R41 ;  /* 0x000000ffff0d7224 */ /* 0x000fce00078e0029 */
[----:B------:R-:W-:Y:S05]  /*46e0*/  WARPSYNC.COLLECTIVE R10, `(.L_x_281) ;  /* 0x000000000a087348 */ /* 0x000fea0003c00000 */
[----:B------:R0:W1:Y:S02]  /*46f0*/  SHFL.DOWN P2, R16, R13, R14, R15 ;  /* 0x0800000e0d107389 */ /* 0x000064000004000f */
[----:B01----:R-:W-:Y:S05]  /*4700*/  ENDCOLLECTIVE ;  /* 0x000000000000791b */ /* 0x003fea0003800000 */
.L_x_281:
[----:B------:R-:W-:Y:S01]  /*4710*/  IMAD.MOV.U32 R14, RZ, RZ, 0x8 ;  /* 0x00000008ff0e7424 */ /* 0x000fe200078e00ff */
[----:B------:R-:W-:Y:S02]  /*4720*/  SEL R16, R16, RZ, !P0 ;  /* 0x000000ff10107207 */ /* 0x000fe40004000000 */
[----:B------:R-:W-:-:S03]  /*4730*/  ISETP.GT.AND P0, PT, R36, R15, PT ;  /* 0x0000000f2400720c */ /* 0x000fc60003f04270 */
[----:B------:R-:W-:-:S10]  /*4740*/  IMAD.IADD R13, R41, 0x1, R16 ;  /* 0x00000001290d7824 */ /* 0x000fd400078e0210 */
[----:B------:R-:W-:Y:S05]  /*4750*/  WARPSYNC.COLLECTIVE R10, `(.L_x_282) ;  /* 0x000000000a087348 */ /* 0x000fea0003c00000 */
[----:B------:R0:W1:Y:S02]  /*4760*/  SHFL.DOWN P2, R16, R13, R14, R15 ;  /* 0x0800000e0d107389 */ /* 0x000064000004000f */
[----:B01----:R-:W-:Y:S05]  /*4770*/  ENDCOLLECTIVE ;  /* 0x000000000000791b */ /* 0x003fea0003800000 */
.L_x_282:
        /* <DEDUP_REMOVED lines=8> */
.L_x_283:
[----:B------:R-:W-:Y:S02]  /*4800*/  SEL R16, R16, RZ, !P0 ;  /* 0x000000ff10107207 */ /* 0x000fe40004000000 */
[----:B------:R-:W-:Y:S02]  /*4810*/  ISETP.NE.AND P0, PT, R12, 0x65, PT ;  /* 0x000000650c00780c */ /* 0x000fe40003f05270 */
[----:B------:R-:W-:-:S11]  /*4820*/  IADD3 R40, PT, PT, R41, R16, R40 ;  /* 0x0000001029287210 */ /* 0x000fd60007ffe028 */
[----:B------:R-:W-:Y:S05]  /*4830*/  WARPSYNC.COLLECTIVE R10, `(.L_x_284) ;  /* 0x000000000a087348 */ /* 0x000fea0003c00000 */
[----:B------:R-:W-:Y:S01]  /*4840*/  VOTE.ALL P0, P0 ;  /* 0x0000000000ff7806 */ /* 0x000fe20000000000 */
[----:B------:R-:W-:-:S12]  /*4850*/  ENDCOLLECTIVE ;  /* 0x000000000000791b */ /* 0x000fd80003800000 */
.L_x_284:
[----:B------:R-:W-:Y:S05]  /*4860*/  BRA `(.L_x_285) ;  /* 0xffffffcc00747947 */ /* 0x000fea000383ffff */
.L_x_244:
[----:B------:R-:W-:Y:S01]  /*4870*/  BSSY B0, `(.L_x_286) ;  /* 0x0000006000007945 */ /* 0x000fe20003800000 */
[----:B------:R-:W-:Y:S01]  /*4880*/  PLOP3.LUT P0, PT, P0, PT, PT, 0x8, 0x80 ;  /* 0x000000000080781c */ /* 0x000fe2000070e170 */
[----:B------:R-:W-:-:S12]  /*4890*/  IMAD.MOV.U32 R10, RZ, RZ, -0x1 ;  /* 0xffffffffff0a7424 */ /* 0x000fd800078e00ff */
[----:B------:R-:W-:Y:S05]  /*48a0*/  WARPSYNC.COLLECTIVE R10, `(.L_x_287) ;  /* 0x000000000a087348 */ /* 0x000fea0003c00000 */
[----:B------:R-:W-:Y:S01]  /*48b0*/  VOTE.ANY P0, P0 ;  /* 0x0000000000ff7806 */ /* 0x000fe20000000100 */
[----:B------:R-:W-:-:S12]  /*48c0*/  ENDCOLLECTIVE ;  /* 0x000000000000791b */ /* 0x000fd80003800000 */
.L_x_287:
[----:B------:R-:W-:Y:S05]  /*48d0*/  BSYNC B0 ;  /* 0x0000000000007941 */ /* 0x000fea0003800000 */
.L_x_286:
[----:B------:R-:W-:Y:S05]  /*48e0*/  BRA `(.L_x_288) ;  /* 0xffffffe400807947 */ /* 0x000fea000383ffff */
.L_x_246:
[----:B------:R-:W-:Y:S01]  /*48f0*/  BSSY B0, `(.L_x_289) ;  /* 0x0000006000007945 */ /* 0x000fe20003800000 */
[----:B------:R-:W-:Y:S01]  /*4900*/  PLOP3.LUT P0, PT, P0, PT, PT, 0x8, 0x80 ;  /* 0x000000000080781c */ /* 0x000fe2000070e170 */
[----:B------:R-:W-:-:S12]  /*4910*/  IMAD.MOV.U32 R10, RZ, RZ, -0x1 ;  /* 0xffffffffff0a7424 */ /* 0x000fd800078e00ff */
[----:B------:R-:W-:Y:S05]  /*4920*/  WARPSYNC.COLLECTIVE R10, `(.L_x_290) ;  /* 0x000000000a087348 */ /* 0x000fea0003c00000 */
[----:B------:R-:W-:Y:S01]  /*4930*/  VOTE.ANY P0, P0 ;  /* 0x0000000000ff7806 */ /* 0x000fe20000000100 */
[----:B------:R-:W-:-:S12]  /*4940*/  ENDCOLLECTIVE ;  /* 0x000000000000791b */ /* 0x000fd80003800000 */
.L_x_290:
[----:B------:R-:W-:Y:S05]  /*4950*/  BSYNC B0 ;  /* 0x0000000000007941 */ /* 0x000fea0003800000 */
.L_x_289:
[----:B------:R-:W-:Y:S05]  /*4960*/  BRA `(.L_x_291) ;  /* 0xffffffe400847947 */ /* 0x000fea000383ffff */
.L_x_248:
[----:B------:R-:W0:Y:S01]  /*4970*/  S2R R19, SR_GEMASK ;  /* 0x0000000000137919 */ /* 0x000e220000003c00 */
[----:B------:R-:W-:Y:S01]  /*4980*/  BSSY B0, `(.L_x_292) ;  /* 0x0000007000007945 */ /* 0x000fe20003800000 */
[----:B------:R-:W-:Y:S01]  /*4990*/  ISETP.NE.AND P0, PT, R8, 0x65, PT ;  /* 0x000000650800780c */ /* 0x000fe20003f05270 */
[----:B------:R-:W-:Y:S01]  /*49a0*/  IMAD.MOV.U32 R10, RZ, RZ, -0x1 ;  /* 0xffffffffff0a7424 */ /* 0x000fe200078e00ff */
[----:B------:R-:W-:-:S13]  /*49b0*/  PLOP3.LUT P2, PT, P2, PT, PT, 0x8, 0x80 ;  /* 0x000000000080781c */ /* 0x000fda000174e170 */
[----:B0-----:R-:W-:Y:S05]  /*49c0*/  WARPSYNC.COLLECTIVE R10, `(.L_x_293) ;  /* 0x000000000a087348 */ /* 0x001fea0003c00000 */
[----:B------:R-:W-:Y:S01]  /*49d0*/  VOTE.ANY R10, PT, P2 ;  /* 0x00000000000a7806 */ /* 0x000fe200010e0100 */
[----:B0-----:R-:W-:Y:S06]  /*49e0*/  ENDCOLLECTIVE ;  /* 0x000000000000791b */ /* 0x001fec0003800000 */
.L_x_293:
[----:B------:R-:W-:Y:S05]  /*49f0*/  BSYNC B0 ;  /* 0x0000000000007941 */ /* 0x000fea0003800000 */
.L_x_292:
[----:B------:R-:W-:Y:S01]  /*4a00*/  LOP3.LUT R10, R10, 0x80000000, R19, 0xec, !PT ;  /* 0x800000000a0a7812 */ /* 0x000fe200078eec13 */
[----:B------:R-:W-:-:S04]  /*4a10*/  IMAD.MOV.U32 R14, RZ, RZ, 0x1 ;  /* 0x00000001ff0e7424 */ /* 0x000fc800078e00ff */
[----:B------:R-:W-:-:S05]  /*4a20*/  VIADD R13, R10, 0xffffffff ;  /* 0xffffffff0a0d7836 */ /* 0x000fca0000000000 */
[----:B------:R-:W-:Y:S01]  /*4a30*/  LOP3.LUT R8, R10, R13, RZ, 0xc, !PT ;  /* 0x0000000d0a087212 */ /* 0x000fe200078e0cff */
[----:B------:R-:W-:Y:S02]  /*4a40*/  IMAD.MOV.U32 R13, RZ, RZ, R9 ;  /* 0x000000ffff0d7224 */ /* 0x000fe400078e0009 */
[----:B------:R-:W-:Y:S01]  /*4a50*/  IMAD.MOV.U32 R10, RZ, RZ, -0x1 ;  /* 0xffffffffff0a7424 */ /* 0x000fe200078e00ff */
[----:B------:R0:W1:Y:S02]  /*4a60*/  POPC R15, R8 ;  /* 0x00000008000f7309 */ /* 0x0000640000000000 */
[----:B0-----:R-:W-:-:S07]  /*4a70*/  VIADD R8, R38, 0x4 ;  /* 0x0000000426087836 */ /* 0x001fce0000000000 */
[----:B-1----:R-:W-:Y:S05]  /*4a80*/  WARPSYNC.COLLECTIVE R10, `(.L_x_294) ;  /* 0x000000000a087348 */ /* 0x002fea0003c00000 */
[----:B-1----:R0:W1:Y:S02]  /*4a90*/  SHFL.DOWN P2, R16, R13, R14, R15 ;  /* 0x0800000e0d107389 */ /* 0x002064000004000f */
[----:B01----:R-:W-:Y:S05]  /*4aa0*/  ENDCOLLECTIVE ;  /* 0x000000000000791b */ /* 0x003fea0003800000 */
.L_x_294:
[----:B------:R-:W-:Y:S01]  /*4ab0*/  IMAD.MOV.U32 R14, RZ, RZ, 0x2 ;  /* 0x00000002ff0e7424 */ /* 0x000fe200078e00ff */
[----:B------:R-:W-:-:S04]  /*4ac0*/  ISETP.GE.AND P2, PT, R38, R15, PT ;  /* 0x0000000f2600720c */ /* 0x000fc80003f46270 */
[----:B------:R-:W-:Y:S01]  /*4ad0*/  SEL R12, R16, RZ, !P2 ;  /* 0x000000ff100c7207 */ /* 0x000fe20005000000 */
[----:B------:R-:W-:-:S04]  /*4ae0*/  VIADD R16, R38, 0x2 ;  /* 0x0000000226107836 */ /* 0x000fc80000000000 */
[----:B------:R-:W-:Y:S01]  /*4af0*/  IMAD.IADD R12, R12, 0x1, R9 ;  /* 0x000000010c0c7824 */ /* 0x000fe200078e0209 */
[----:B------:R-:W-:-:S03]  /*4b00*/  ISETP.GT.AND P3, PT, R16, R15, PT ;  /* 0x0000000f1000720c */ /* 0x000fc60003f64270 */
[----:B------:R-:W-:-:S10]  /*4b10*/  IMAD.MOV.U32 R13, RZ, RZ, R12 ;  /* 0x000000ffff0d7224 */ /* 0x000fd400078e000c */
[----:B------:R-:W-:Y:S05]  /*4b20*/  WARPSYNC.COLLECTIVE R10, `(.L_x_295) ;  /* 0x000000000a087348 */ /* 0x000fea0003c00000 */
[----:B------:R0:W1:Y:S02]  /*4b30*/  SHFL.DOWN P2, R16, R13, R14, R15 ;  /* 0x0800000e0d107389 */ /* 0x000064000004000f */
[----:B01----:R-:W-:Y:S05]  /*4b40*/  ENDCOLLECTIVE ;  /* 0x000000000000791b */ /* 0x003fea0003800000 */
.L_x_295:
[----:B------:R-:W-:Y:S01]  /*4b50*/  IMAD.MOV.U32 R14, RZ, RZ, 0x4 ;  /* 0x00000004ff0e7424 */ /* 0x000fe200078e00ff */
[----:B------:R-:W-:Y:S02]  /*4b60*/  SEL R9, R16, RZ, !P3 ;  /* 0x000000ff10097207 */ /* 0x000fe40005800000 */
[----:B------:R-:W-:Y:S01]  /*4b70*/  ISETP.GT.AND P3, PT, R8, R15, PT ;  /* 0x0000000f0800720c */ /* 0x000fe20003f64270 */
[----:B------:R-:W-:Y:S02]  /*4b80*/  VIADD R8, R38, 0x8 ;  /* 0x0000000826087836 */ /* 0x000fe40000000000 */
[----:B------:R-:W-:-:S04]  /*4b90*/  IMAD.IADD R40, R12, 0x1, R9 ;  /* 0x000000010c287824 */ /* 0x000fc800078e0209 */
[----:B------:R-:W-:-:S07]  /*4ba0*/  IMAD.MOV.U32 R13, RZ, RZ, R40 ;  /* 0x000000ffff0d7224 */ /* 0x000fce00078e0028 */
[----:B------:R-:W-:Y:S05]  /*4bb0*/  WARPSYNC.COLLECTIVE R10, `(.L_x_296) ;  /* 0x000000000a087348 */ /* 0x000fea0003c00000 */
[----:B------:R0:W1:Y:S02]  /*4bc0*/  SHFL.DOWN P2, R16, R13, R14, R15 ;  /* 0x0800000e0d107389 */ /* 0x000064000004000f */
[----:B01----:R-:W-:Y:S05]  /*4bd0*/  ENDCOLLECTIVE ;  /* 0x000000000000791b */ /* 0x003fea0003800000 */
.L_x_296:
        /* <DEDUP_REMOVED lines=9> */
.L_x_297:
[----:B------:R-:W-:Y:S01]  /*4c70*/  IMAD.MOV.U32 R14, RZ, RZ, 0x10 ;  /* 0x00000010ff0e7424 */ /* 0x000fe200078e00ff */
[----:B------:R-:W-:-:S05]  /*4c80*/  SEL R16, R16, RZ, !P3 ;  /* 0x000000ff10107207 */ /* 0x000fca0005800000 */
[----:B------:R-:W-:-:S04]  /*4c90*/  IMAD.IADD R44, R9, 0x1, R16 ;  /* 0x00000001092c7824 */ /* 0x000fc800078e0210 */
[----:B------:R-:W-:-:S07]  /*4ca0*/  IMAD.MOV.U32 R13, RZ, RZ, R44 ;  /* 0x000000ffff0d7224 */ /* 0x000fce00078e002c */
[----:B------:R-:W-:Y:S05]  /*4cb0*/  WARPSYNC.COLLECTIVE R10, `(.L_x_298) ;  /* 0x000000000a087348 */ /* 0x000fea0003c00000 */
[----:B------:R0:W1:Y:S02]  /*4cc0*/  SHFL.DOWN P2, R16, R13, R14, R15 ;  /* 0x0800000e0d107389 */ /* 0x000064000004000f */
[----:B01----:R-:W-:Y:S05]  /*4cd0*/  ENDCOLLECTIVE ;  /* 0x000000000000791b */ /* 0x003fea0003800000 */
.L_x_298:
[----:B------:R-:W-:Y:S05]  /*4ce0*/  WARPSYNC.COLLECTIVE R10, `(.L_x_299) ;  /* 0x000000000a087348 */ /* 0x000fea0003c00000 */
[----:B------:R-:W-:Y:S01]  /*4cf0*/  VOTE.ALL P0, P0 ;  /* 0x0000000000ff7806 */ /* 0x000fe20000000000 */
[----:B------:R-:W-:-:S12]  /*4d00*/  ENDCOLLECTIVE ;  /* 0x000000000000791b */ /* 0x000fd80003800000 */
.L_x_299:
[----:B------:R-:W-:-:S04]  /*4d10*/  ISETP.GT.AND P2, PT, R8, R15, PT ;  /* 0x0000000f0800720c */ /* 0x000fc80003f44270 */
[----:B------:R-:W-:-:S05]  /*4d20*/  SEL R9, R16, RZ, !P2 ;  /* 0x000000ff10097207 */ /* 0x000fca0005000000 */
[----:B------:R-:W-:Y:S02]  /*4d30*/  IMAD.IADD R12, R44, 0x1, R9 ;  /* 0x000000012c0c7824 */ /* 0x000fe400078e0209 */
[----:B------:R-:W0:Y:S02]  /*4d40*/  LDC.64 R8, c[0x0][0x390] ;  /* 0x0000e400ff087b82 */ /* 0x000e240000000a00 */
[----:B0-----:R-:W-:-:S05]  /*4d50*/  IADD3 R40, P2, PT, R8, 0x100, RZ ;  /* 0x0000010008287810 */ /* 0x001fca0007f5e0ff */
[----:B------:R-:W-:Y:S01]  /*4d60*/  IMAD.X R41, RZ, RZ, R9, P2 ;  /* 0x000000ffff297224 */ /* 0x000fe200010e0609 */
[----:B------:R-:W-:Y:S07]  /*4d70*/  BRA `(.L_x_300) ;  /* 0xffffffe4001c7947 */ /* 0x000fee000383ffff */
.L_x_250:
[----:B------:R-:W-:Y:S01]  /*4d80*/  BSSY B0, `(.L_x_301) ;  /* 0x0000006000007945 */ /* 0x000fe20003800000 */
[----:B------:R-:W-:Y:S01]  /*4d90*/  PLOP3.LUT P0, PT, P0, PT, PT, 0x8, 0x80 ;  /* 0x000000000080781c */ /* 0x000fe2000070e170 */
[----:B------:R-:W-:-:S12]  /*4da0*/  IMAD.MOV.U32 R10, RZ, RZ, -0x1 ;  /* 0xffffffffff0a7424 */ /* 0x000fd800078e00ff */
[----:B------:R-:W-:Y:S05]  /*4db0*/  WARPSYNC.COLLECTIVE R10, `(.L_x_302) ;  /* 0x000000000a087348 */ /* 0x000fea0003c00000 */
[----:B------:R-:W-:Y:S01]  /*4dc0*/  VOTE.ANY P0, P0 ;  /* 0x0000000000ff7806 */ /* 0x000fe20000000100 */
[----:B------:R-:W-:-:S12]  /*4dd0*/  ENDCOLLECTIVE ;  /* 0x000000000000791b */ /* 0x000fd80003800000 */
.L_x_302:
[----:B------:R-:W-:Y:S05]  /*4de0*/  BSYNC B0 ;  /* 0x0000000000007941 */ /* 0x000fea0003800000 */
.L_x_301:
[----:B------:R-:W-:Y:S05]  /*4df0*/  BRA `(.L_x_303) ;  /* 0xffffffe400247947 */ /* 0x000fea000383ffff */
.L_x_252:
[----:B------:R-:W-:Y:S01]  /*4e00*/  BSSY B0, `(.L_x_304) ;  /* 0x0000006000007945 */ /* 0x000fe20003800000 */
[----:B------:R-:W-:Y:S01]  /*4e10*/  PLOP3.LUT P0, PT, P0, PT, PT, 0x8, 0x80 ;  /* 0x000000000080781c */ /* 0x000fe2000070e170 */
[----:B------:R-:W-:-:S12]  /*4e20*/  IMAD.MOV.U32 R10, RZ, RZ, -0x1 ;  /* 0xffffffffff0a7424 */ /* 0x000fd800078e00ff */
[----:B------:R-:W-:Y:S05]  /*4e30*/  WARPSYNC.COLLECTIVE R10, `(.L_x_305) ;  /* 0x000000000a087348 */ /* 0x000fea0003c00000 */
[----:B------:R-:W-:Y:S01]  /*4e40*/  VOTE.ANY P0, P0 ;  /* 0x0000000000ff7806 */ /* 0x000fe20000000100 */
[----:B------:R-:W-:-:S12]  /*4e50*/  ENDCOLLECTIVE ;  /* 0x000000000000791b */ /* 0x000fd80003800000 */
.L_x_305:
[----:B------:R-:W-:Y:S05]  /*4e60*/  BSYNC B0 ;  /* 0x0000000000007941 */ /* 0x000fea0003800000 */
.L_x_304:
[----:B------:R-:W-:Y:S05]  /*4e70*/  BRA `(.L_x_306) ;  /* 0xffffffe400287947 */ /* 0x000fea000383ffff */
.L_x_254:
[----:B------:R-:W-:Y:S01]  /*4e80*/  BSSY B0, `(.L_x_307) ;  /* 0x0000006000007945 */ /* 0x000fe20003800000 */
[----:B------:R-:W-:Y:S01]  /*4e90*/  PLOP3.LUT P2, PT, P0, PT, PT, 0x8, 0x80 ;  /* 0x000000000080781c */ /* 0x000fe2000074e170 */
[----:B------:R-:W-:-:S12]  /*4ea0*/  IMAD.MOV.U32 R10, RZ, RZ, -0x1 ;  /* 0xffffffffff0a7424 */ /* 0x000fd800078e00ff */
[----:B------:R-:W-:Y:S05]  /*4eb0*/  WARPSYNC.COLLECTIVE R10, `(.L_x_308) ;  /* 0x000000000a087348 */ /* 0x000fea0003c00000 */
[----:B------:R-:W-:Y:S01]  /*4ec0*/  VOTE.ANY R10, PT, P2 ;  /* 0x00000000000a7806 */ /* 0x000fe200010e0100 */
[----:B------:R-:W-:Y:S06]  /*4ed0*/  ENDCOLLECTIVE ;  /* 0x000000000000791b */ /* 0x000fec0003800000 */
.L_x_308:
[----:B------:R-:W-:Y:S05]  /*4ee0*/  BSYNC B0 ;  /* 0x0000000000007941 */ /* 0x000fea0003800000 */
.L_x_307:
[----:B------:R-:W-:Y:S01]  /*4ef0*/  LOP3.LUT R10, R10, 0x80000000, R19, 0xec, !PT ;  /* 0x800000000a0a7812 */ /* 0x000fe200078eec13 */
[----:B------:R-:W-:Y:S02]  /*4f00*/  IMAD.MOV.U32 R14, RZ, RZ, 0x1 ;  /* 0x00000001ff0e7424 */ /* 0x000fe400078e00ff */
[----:B------:R-:W-:Y:S02]  /*4f10*/  VIADD R18, R18, 0xffffffe0 ;  /* 0xffffffe012127836 */ /* 0x000fe40000000000 */
[----:B------:R-:W-:-:S05]  /*4f20*/  VIADD R13, R10, 0xffffffff ;  /* 0xffffffff0a0d7836 */ /* 0x000fca0000000000 */
[----:B------:R-:W-:Y:S01]  /*4f30*/  LOP3.LUT R45, R10, R13, RZ, 0xc, !PT ;  /* 0x0000000d0a2d7212 */ /* 0x000fe200078e0cff */
[----:B------:R-:W-:Y:S02]  /*4f40*/  IMAD.MOV.U32 R13, RZ, RZ, R9 ;  /* 0x000000ffff0d7224 */ /* 0x000fe400078e0009 */
[----:B------:R-:W-:Y:S01]  /*4f50*/  IMAD.MOV.U32 R10, RZ, RZ, -0x1 ;  /* 0xffffffffff0a7424 */ /* 0x000fe200078e00ff */
[----:B------:R0:W1:Y:S06]  /*4f60*/  POPC R15, R45 ;  /* 0x0000002d000f7309 */ /* 0x00006c0000000000 */
[----:B01----:R-:W-:Y:S05]  /*4f70*/  WARPSYNC.COLLECTIVE R10, `(.L_x_309) ;  /* 0x000000000a087348 */ /* 0x003fea0003c00000 */
[----:B-1----:R1:W2:Y:S02]  /*4f80*/  SHFL.DOWN P2, R16, R13, R14, R15 ;  /* 0x0800000e0d107389 */ /* 0x0022a4000004000f */
[----:B012---:R-:W-:Y:S05]  /*4f90*/  ENDCOLLECTIVE ;  /* 0x000000000000791b */ /* 0x007fea0003800000 */
.L_x_309:
[----:B------:R-:W-:Y:S01]  /*4fa0*/  ISETP.GE.AND P0, PT, R38, R15, PT ;  /* 0x0000000f2600720c */ /* 0x000fe20003f06270 */
[----:B------:R-:W-:-:S03]  /*4fb0*/  IMAD.MOV.U32 R14, RZ, RZ, 0x2 ;  /* 0x00000002ff0e7424 */ /* 0x000fc600078e00ff */
[----:B------:R-:W-:-:S05]  /*4fc0*/  SEL R16, R16, RZ, !P0 ;  /* 0x000000ff10107207 */ /* 0x000fca0004000000 */
[----:B------:R-:W-:Y:S02]  /*4fd0*/  IMAD.IADD R44, R16, 0x1, R9 ;  /* 0x00000001102c7824 */ /* 0x000fe400078e0209 */
[----:B------:R-:W-:Y:S02]  /*4fe0*/  VIADD R16, R38, 0x2 ;  /* 0x0000000226107836 */ /* 0x000fe40000000000 */
[----:B------:R-:W-:-:S03]  /*4ff0*/  IMAD.MOV.U32 R13, RZ, RZ, R44 ;  /* 0x000000ffff0d7224 */ /* 0x000fc600078e002c */
[----:B------:R-:W-:-:S13]  /*5000*/  ISETP.GT.AND P0, PT, R16, R15, PT ;  /* 0x0000000f1000720c */ /* 0x000fda0003f04270 */
[----:B------:R-:W-:Y:S05]  /*5010*/  WARPSYNC.COLLECTIVE R10, `(.L_x_310) ;  /* 0x000000000a087348 */ /* 0x000fea0003c00000 */
[----:B------:R0:W1:Y:S02]  /*5020*/  SHFL.DOWN P2, R16, R13, R14, R15 ;  /* 0x0800000e0d107389 */ /* 0x000064000004000f */
[----:B01----:R-:W-:Y:S05]  /*5030*/  ENDCOLLECTIVE ;  /* 0x000000000000791b */ /* 0x003fea0003800000 */
.L_x_310:
[----:B------:R-:W-:Y:S01]  /*5040*/  IMAD.MOV.U32 R14, RZ, RZ, 0x4 ;  /* 0x00000004ff0e7424 */ /* 0x000fe200078e00ff */
        /* <DEDUP_REMOVED lines=8> */
.L_x_311:
[----:B------:R-:W-:Y:S01]  /*50d0*/  IMAD.MOV.U32 R14, RZ, RZ, 0x8 ;  /* 0x00000008ff0e7424 */ /* 0x000fe200078e00ff */
        /* <DEDUP_REMOVED lines=8> */
.L_x_312:
        /* <DEDUP_REMOVED lines=9> */
.L_x_313:
[----:B------:R-:W-:Y:S02]  /*51f0*/  SEL R9, R16, RZ, !P0 ;  /* 0x000000ff10097207 */ /* 0x000fe40004000000 */
[----:B------:R-:W-:Y:S02]  /*5200*/  ISETP.NE.AND P0, PT, R8, 0x65, PT ;  /* 0x000000650800780c */ /* 0x000fe40003f05270 */
[----:B------:R-:W-:-:S11]  /*5210*/  IADD3 R12, PT, PT, R44, R9, R12 ;  /* 0x000000092c0c7210 */ /* 0x000fd60007ffe00c */
[----:B------:R-:W-:Y:S05]  /*5220*/  WARPSYNC.COLLECTIVE R10, `(.L_x_314) ;  /* 0x000000000a087348 */ /* 0x000fea0003c00000 */
[----:B------:R-:W-:Y:S01]  /*5230*/  VOTE.ALL P0, P0 ;  /* 0x0000000000ff7806 */ /* 0x000fe20000000000 */
[----:B------:R-:W-:-:S12]  /*5240*/  ENDCOLLECTIVE ;  /* 0x000000000000791b */ /* 0x000fd80003800000 */
.L_x_314:
[----:B------:R-:W-:Y:S05]  /*5250*/  BRA `(.L_x_315) ;  /* 0xffffffe000c07947 */ /* 0x000fea000383ffff */
.L_x_316:
        /* <DEDUP_REMOVED lines=10> */
.L_x_2197:


//--------------------- .text._ZN3cub18CUB_300001_SM_10006detail4scan16DeviceScanKernelINS2_10policy_hubIiiijN4cuda3std3__44plusIvEEE10Policy1000EN6thrust24THRUST_300001_SM_1000_NS10device_ptrIiEESF_NS0_13ScanTileStateIiLb1EEES9_NS1_10InputValueIiPiEEjiLb0EiEEvT0_T1_T2_iT3_T4_T5_ --------------------------
	.section	.text._ZN3cub18CUB_300001_SM_10006detail4scan16DeviceScanKernelINS2_10policy_hubIiiijN4cuda3std3__44plusIvEEE10Policy1000EN6thrust24THRUST_300001_SM_1000_NS10device_ptrIiEESF_NS0_13ScanTileStateIiLb1EEES9_NS1_10InputValueIiPiEEjiLb0EiEEvT0_T1_T2_iT3_T4_T5_,"ax",@progbits
	.align	128
        .global         _ZN3cub18CUB_300001_SM_10006detail4scan16DeviceScanKernelINS2_10policy_hubIiiijN4cuda3std3__44plusIvEEE10Policy1000EN6thrust24THRUST_300001_SM_1000_NS10device_ptrIiEESF_NS0_13ScanTileStateIiLb1EEES9_NS1_10InputValueIiPiEEjiLb0EiEEvT0_T1_T2_iT3_T4_T5_
        .type           _ZN3cub18CUB_300001_SM_10006detail4scan16DeviceScanKernelINS2_10policy_hubIiiijN4cuda3std3__44plusIvEEE10Policy1000EN6thrust24THRUST_300001_SM_1000_NS10device_ptrIiEESF_NS0_13ScanTileStateIiLb1EEES9_NS1_10InputValueIiPiEEjiLb0EiEEvT0_T1_T2_iT3_T4_T5_,@function
        .size           _ZN3cub18CUB_300001_SM_10006detail4scan16DeviceScanKernelINS2_10policy_hubIiiijN4cuda3std3__44plusIvEEE10Policy1000EN6thrust24THRUST_300001_SM_1000_NS10device_ptrIiEESF_NS0_13ScanTileStateIiLb1EEES9_NS1_10InputValueIiPiEEjiLb0EiEEvT0_T1_T2_iT3_T4_T5_,(.L_x_2198 - _ZN3cub18CUB_300001_SM_10006detail4scan16DeviceScanKernelINS2_10policy_hubIiiijN4cuda3std3__44plusIvEEE10Policy1000EN6thrust24THRUST_300001_SM_1000_NS10device_ptrIiEESF_NS0_13ScanTileStateIiLb1EEES9_NS1_10InputValueIiPiEEjiLb0EiEEvT0_T1_T2_iT3_T4_T5_)
        .other          _ZN3cub18CUB_300001_SM_10006detail4scan16DeviceScanKernelINS2_10policy_hubIiiijN4cuda3std3__44plusIvEEE10Policy1000EN6thrust24THRUST_300001_SM_1000_NS10device_ptrIiEESF_NS0_13ScanTileStateIiLb1EEES9_NS1_10InputValueIiPiEEjiLb0EiEEvT0_T1_T2_iT3_T4_T5_,@"STO_CUDA_ENTRY STV_DEFAULT"
_ZN3cub18CUB_300001_SM_10006detail4scan16DeviceScanKernelINS2_10policy_hubIiiijN4cuda3std3__44plusIvEEE10Policy1000EN6thrust24THRUST_300001_SM_1000_NS10device_ptrIiEESF_NS0_13ScanTileStateIiLb1EEES9_NS1_10InputValueIiPiEEjiLb0EiEEvT0_T1_T2_iT3_T4_T5_:
.text._ZN3cub18CUB_300001_SM_10006detail4scan16DeviceScanKernelINS2_10policy_hubIiiijN4cuda3std3__44plusIvEEE10Policy1000EN6thrust24THRUST_300001_SM_1000_NS10device_ptrIiEESF_NS0_13ScanTileStateIiLb1EEES9_NS1_10InputValueIiPiEEjiLb0EiEEvT0_T1_T2_iT3_T4_T5_:
[----:B------:R-:W-:Y:S01]  /*0000*/  LDC R1, c[0x0][0x37c] ;  /* 0x0000df00ff017b82 */ /* 0x000fe20000000800 */
[----:B------:R-:W0:Y:S07]  /*0010*/  LDCU UR4, c[0x0][0x3a0] ;  /* 0x00007400ff0477ac */ /* 0x000e2e0008000800 */
[----:B------:R-:W1:Y:S01]  /*0020*/  LDC R42, c[0x0][0x398] ;  /* 0x0000e600ff2a7b82 */ /* 0x000e620000000800 */
[----:B------:R-:W2:Y:S01]  /*0030*/  LDCU.64 UR8, c[0x0][0x358] ;  /* 0x00006b00ff0877ac */ /* 0x000ea20008000a00 */
[----:B------:R-:W3:Y:S01]  /*0040*/  LDCU UR5, c[0x0][0x3b0] ;  /* 0x00007600ff0577ac */ /* 0x000ee20008000800 */
[----:B0-----:R-:W-:-:S06]  /*0050*/  UPRMT UR4, UR4, 0x7770, URZ ;  /* 0x0000777004047896 */ /* 0x001fcc00080000ff */
[----:B------:R-:W-:-:S13]  /*0060*/  ISETP.NE.AND P0, PT, RZ, UR4, PT ;  /* 0x00000004ff007c0c */ /* 0x000fda000bf05270 */
[----:B------:R-:W2:Y:S02]  /*0070*/  @P0 LDC.64 R2, c[0x0][0x3a8] ;  /* 0x0000ea00ff020b82 */ /* 0x000ea40000000a00 */
[----:B--2---:R0:W5:Y:S06]  /*0080*/  @P0 LDG.E R44, desc[UR8][R2.64] ;  /* 0x00000008022c0981 */ /* 0x00416c000c1e1900 */
[----:B------:R-:W1:Y:S02]  /*0090*/  S2UR UR4, SR_CTAID.X ;  /* 0x00000000000479c3 */ /* 0x000e640000002500 */
[----:B-1----:R-:W-:-:S04]  /*00a0*/  VIADD R42, R42, UR4 ;  /* 0x000000042a2a7c36 */ /* 0x002fc80008000000 */
[----:B------:R-:W-:-:S05]  /*00b0*/  IMAD R7, R42, 0x2100, RZ ;  /* 0x000021002a077824 */ /* 0x000fca00078e02ff */
[----:B---3--:R-:W-:Y:S01]  /*00c0*/  IADD3 R0, PT, PT, -R7, UR5, RZ ;  /* 0x0000000507007c10 */ /* 0x008fe2000fffe1ff */
[----:B------:R-:W1:Y:S03]  /*00d0*/  @!P0 LDC R44, c[0x0][0x3a8] ;  /* 0x0000ea00ff2c8b82 */ /* 0x000e660000000800 */
[----:B------:R-:W-:-:S13]  /*00e0*/  ISETP.GE.U32.AND P0, PT, R0, 0x2101, PT ;  /* 0x000021010000780c */ /* 0x000fda0003f06070 */
[----:B0-----:R-:W-:Y:S05]  /*00f0*/  @!P0 BRA `(.L_x_317) ;  /* 0x0000001c00ac8947 */ /* 0x001fea0003800000 */
[----:B------:R-:W0:Y:S01]  /*0100*/  S2R R16, SR_TID.X ;  /* 0x0000000000107919 */ /* 0x000e220000002100 */
[----:B------:R-:W2:Y:S01]  /*0110*/  LDCU.64 UR4, c[0x0][0x380] ;  /* 0x00007000ff0477ac */ /* 0x000ea20008000a00 */
[C---:B0-----:R-:W-:Y:S02]  /*0120*/  LOP3.LUT R0, R16.reuse, 0x1f, RZ, 0xc0, !PT ;  /* 0x0000001f10007812 */ /* 0x041fe400078ec0ff */
[----:B------:R-:W-:-:S05]  /*0130*/  LOP3.LUT R3, R16, 0x3e0, RZ, 0xc0, !PT ;  /* 0x000003e010037812 */ /* 0x000fca00078ec0ff */
[----:B------:R-:W-:-:S05]  /*0140*/  IMAD R0, R3, 0x16, R0 ;  /* 0x0000001603007824 */ /* 0x000fca00078e0200 */
[----:B------:R-:W-:-:S05]  /*0150*/  IADD3 R0, P0, PT, R7, R0, RZ ;  /* 0x0000000007007210 */ /* 0x000fca0007f1e0ff */
[----:B------:R-:W-:Y:S02]  /*0160*/  IMAD.X R3, RZ, RZ, RZ, P0 ;  /* 0x000000ffff037224 */ /* 0x000fe400000e06ff */
        /* <DEDUP_REMOVED lines=30> */
[----:B------:R-:W-:Y:S01]  /*0350*/  ISETP.NE.AND P0, PT, R42, RZ, PT ;  /* 0x000000ff2a00720c */ /* 0x000fe20003f05270 */
        /* <DEDUP_REMOVED lines=28> */
[----:B------:R0:W1:Y:S04]  /*0520*/  LDS.64 R36, [R27] ;  /* 0x000000001b247984 */ /* 0x0000680000000a00 */
[----:B------:R0:W2:Y:S04]  /*0530*/  LDS.64 R34, [R27+0x8] ;  /* 0x000008001b227984 */ /* 0x0000a80000000a00 */
[----:B------:R0:W3:Y:S04]  /*0540*/  LDS.64 R32, [R27+0x10] ;  /* 0x000010001b207984 */ /* 0x0000e80000000a00 */
[----:B------:R0:W4:Y:S04]  /*0550*/  LDS.64 R18, [R27+0x18] ;  /* 0x000018001b127984 */ /* 0x0001280000000a00 */
[----:B------:R0:W0:Y:S04]  /*0560*/  LDS.64 R14, [R27+0x20] ;  /* 0x000020001b0e7984 */ /* 0x0000280000000a00 */
[----:B------:R0:W0:Y:S04]  /*0570*/  LDS.64 R12, [R27+0x28] ;  /* 0x000028001b0c7984 */ /* 0x0000280000000a00 */
[----:B------:R0:W0:Y:S04]  /*0580*/  LDS.64 R10, [R27+0x30] ;  /* 0x000030001b0a7984 */ /* 0x0000280000000a00 */
[----:B------:R0:W0:Y:S04]  /*0590*/  LDS.64 R8, [R27+0x38] ;  /* 0x000038001b087984 */ /* 0x0000280000000a00 */
[----:B------:R0:W0:Y:S04]  /*05a0*/  LDS.64 R6, [R27+0x40] ;  /* 0x000040001b067984 */ /* 0x0000280000000a00 */
[----:B------:R0:W0:Y:S04]  /*05b0*/  LDS.64 R4, [R27+0x48] ;  /* 0x000048001b047984 */ /* 0x0000280000000a00 */
[----:B------:R0:W0:Y:S01]  /*05c0*/  LDS.64 R2, [R27+0x50] ;  /* 0x000050001b027984 */ /* 0x0000220000000a00 */
[----:B------:R-:W-:Y:S06]  /*05d0*/  BAR.SYNC.DEFER_BLOCKING 0x0 ;  /* 0x0000000000007b1d */ /* 0x000fec0000010000 */
[----:B-1----:R-:W-:Y:S05]  /*05e0*/  @P0 BRA `(.L_x_319) ;  /* 0x00000004001c0947 */ /* 0x002fea0003800000 */
[----:B0-2---:R-:W-:Y:S02]  /*05f0*/  IADD3 R17, PT, PT, R34, R37, R36 ;  /* 0x0000002522117210 */ /* 0x005fe40007ffe024 */
[C---:B------:R-:W-:Y:S02]  /*0600*/  ISETP.NE.AND P1, PT, R39.reuse, 0x1f, PT ;  /* 0x0000001f2700780c */ /* 0x040fe40003f25270 */
[----:B---3--:R-:W-:Y:S02]  /*0610*/  IADD3 R17, PT, PT, R32, R35, R17 ;  /* 0x0000002320117210 */ /* 0x008fe40007ffe011 */
[----:B------:R-:W-:Y:S02]  /*0620*/  ISETP.NE.AND P2, PT, R39, RZ, PT ;  /* 0x000000ff2700720c */ /* 0x000fe40003f45270 */
[----:B----4-:R-:W-:-:S04]  /*0630*/  IADD3 R17, PT, PT, R18, R33, R17 ;  /* 0x0000002112117210 */ /* 0x010fc80007ffe011 */
[----:B------:R-:W-:-:S03]  /*0640*/  IADD3 R17, PT, PT, R14, R19, R17 ;  /* 0x000000130e117210 */ /* 0x000fc60007ffe011 */
[----:B------:R-:W-:Y:S02]  /*0650*/  @!P1 LEA R43, R40, UR4, 0x2 ;  /* 0x00000004282b9c11 */ /* 0x000fe4000f8e10ff */
[----:B------:R-:W-:-:S04]  /*0660*/  IADD3 R17, PT, PT, R12, R15, R17 ;  /* 0x0000000f0c117210 */ /* 0x000fc80007ffe011 */
[----:B------:R-:W-:-:S04]  /*0670*/  IADD3 R17, PT, PT, R10, R13, R17 ;  /* 0x0000000d0a117210 */ /* 0x000fc80007ffe011 */
[----:B------:R-:W-:-:S04]  /*0680*/  IADD3 R17, PT, PT, R8, R11, R17 ;  /* 0x0000000b08117210 */ /* 0x000fc80007ffe011 */
[----:B------:R-:W-:-:S04]  /*0690*/  IADD3 R17, PT, PT, R6, R9, R17 ;  /* 0x0000000906117210 */ /* 0x000fc80007ffe011 */
[----:B------:R-:W-:-:S04]  /*06a0*/  IADD3 R17, PT, PT, R4, R7, R17 ;  /* 0x0000000704117210 */ /* 0x000fc80007ffe011 */
[----:B------:R-:W-:-:S05]  /*06b0*/  IADD3 R20, PT, PT, R2, R5, R17 ;  /* 0x0000000502147210 */ /* 0x000fca0007ffe011 */
        /* <DEDUP_REMOVED lines=38> */
[----:B------:R-:W-:Y:S02]  /*0920*/  SEL R20, R26, R20, !P0 ;  /* 0x000000141a147207 */ /* 0x000fe40004000000 */
[----:B------:R-:W-:-:S04]  /*0930*/  ISETP.NE.AND P0, PT, R40, 0x8, PT ;  /* 0x000000082800780c */ /* 0x000fc80003f05270 */
[----:B------:R-:W-:Y:S02]  /*0940*/  SEL R20, R27, R20, !P0 ;  /* 0x000000141b147207 */ /* 0x000fe40004000000 */
[----:B------:R-:W-:Y:S02]  /*0950*/  ISETP.NE.AND P0, PT, R40, 0xa, PT ;  /* 0x0000000a2800780c */ /* 0x000fe40003f05270 */
[----:B------:R-:W-:Y:S02]  /*0960*/  SEL R20, R28, R20, !P1 ;  /* 0x000000141c147207 */ /* 0x000fe40004800000 */
[----:B------:R-:W-:Y:S02]  /*0970*/  ISETP.NE.AND P1, PT, R40, 0xb, PT ;  /* 0x0000000b2800780c */ /* 0x000fe40003f25270 */
[----:B------:R-:W-:Y:S01]  /*0980*/  SEL R20, R29, R20, !P0 ;  /* 0x000000141d147207 */ /* 0x000fe20004000000 */
[----:B------:R-:W-:Y:S01]  /*0990*/  IMAD.IADD R29, R30, 0x1, R29 ;  /* 0x000000011e1d7824 */ /* 0x000fe200078e021d */
[----:B------:R-:W-:-:S04]  /*09a0*/  ISETP.GE.U32.AND P0, PT, R16, 0x20, PT ;  /* 0x000000201000780c */ /* 0x000fc80003f06070 */
[----:B------:R-:W-:Y:S02]  /*09b0*/  SEL R20, R29, R20, !P1 ;  /* 0x000000141d147207 */ /* 0x000fe40004800000 */
[----:B------:R-:W-:Y:S02]  /*09c0*/  ISETP.NE.AND P1, PT, R16, RZ, PT ;  /* 0x000000ff1000720c */ /* 0x000fe40003f25270 */
[----:B------:R-:W-:Y:S02]  /*09d0*/  SEL R16, R3, RZ, P2 ;  /* 0x000000ff03107207 */ /* 0x000fe40001000000 */
[----:B------:R-:W-:Y:S02]  /*09e0*/  SEL R3, R20, RZ, P0 ;  /* 0x000000ff14037207 */ /* 0x000fe40000000000 */
[--C-:B-----5:R-:W-:Y:S02]  /*09f0*/  IADD3 R31, PT, PT, R29, R31, R44.reuse ;  /* 0x0000001f1d1f7210 */ /* 0x120fe40007ffe02c */
[----:B------:R-:W-:-:S05]  /*0a00*/  IADD3 R44, PT, PT, R3, R16, R44 ;  /* 0x00000010032c7210 */ /* 0x000fca0007ffe02c */
[----:B------:R-:W-:Y:S05]  /*0a10*/  @P1 BRA `(.L_x_320) ;  /* 0x0000000c00f41947 */ /* 0x000fea0003800000 */
[----:B------:R-:W0:Y:S01]  /*0a20*/  LDC.64 R16, c[0x0][0x390] ;  /* 0x0000e400ff107b82 */ /* 0x000e220000000a00 */
[----:B------:R-:W-:-:S05]  /*0a30*/  IMAD.MOV.U32 R30, RZ, RZ, 0x65 ;  /* 0x00000065ff1e7424 */ /* 0x000fca00078e00ff */
[----:B0-----:R0:W-:Y:S01]  /*0a40*/  ST.E.64.STRONG.GPU desc[UR8][R16.64+0x100], R30 ;  /* 0x0001001e10007985 */ /* 0x0011e2000c10fb08 */
[----:B------:R-:W-:Y:S05]  /*0a50*/  BRA `(.L_x_320) ;  /* 0x0000000c00e47947 */ /* 0x000fea0003800000 */
.L_x_319:
        /* <DEDUP_REMOVED lines=57> */
[----:B------:R-:W-:Y:S02]  /*0df0*/  ISETP.NE.AND P0, PT, R40, 0xa, PT ;  /* 0x0000000a2800780c */ /* 0x000fe40003f05270 */
[----:B------:R-:W-:Y:S02]  /*0e00*/  SEL R20, R28, R20, !P1 ;  /* 0x000000141c147207 */ /* 0x000fe40004800000 */
[----:B------:R-:W-:Y:S02]  /*0e10*/  ISETP.NE.AND P1, PT, R40, 0xb, PT ;  /* 0x0000000b2800780c */ /* 0x000fe40003f25270 */
[----:B------:R-:W-:Y:S02]  /*0e20*/  SEL R20, R29, R20, !P0 ;  /* 0x000000141d147207 */ /* 0x000fe40004000000 */
[----:B------:R-:W-:-:S02]  /*0e30*/  ISETP.GT.U32.AND P0, PT, R16, 0x1f, PT ;  /* 0x0000001f1000780c */ /* 0x000fc40003f04070 */
[----:B------:R-:W-:Y:S02]  /*0e40*/  SEL R20, R30, R20, !P1 ;  /* 0x000000141e147207 */ /* 0x000fe40004800000 */
[----:B------:R-:W-:-:S03]  /*0e50*/  ISETP.GE.U32.AND P1, PT, R16, 0x20, PT ;  /* 0x000000201000780c */ /* 0x000fc60003f26070 */
[----:B------:R-:W-:-:S05]  /*0e60*/  IMAD.IADD R20, R20, 0x1, R17 ;  /* 0x0000000114147824 */ /* 0x000fca00078e0211 */
[----:B------:R-:W-:Y:S01]  /*0e70*/  SEL R23, R3, R20, !P1 ;  /* 0x0000001403177207 */ /* 0x000fe20004800000 */
[----:B------:R-:W-:Y:S06]  /*0e80*/  @P0 BRA `(.L_x_321) ;  /* 0x0000000800b00947 */ /* 0x000fec0003800000 */
[----:B------:R-:W0:Y:S01]  /*0e90*/  LDC.64 R20, c[0x0][0x390] ;  /* 0x0000e400ff147b82 */ /* 0x000e220000000a00 */
[----:B------:R-:W-:Y:S02]  /*0ea0*/  ISETP.NE.AND P1, PT, R16, RZ, PT ;  /* 0x000000ff1000720c */ /* 0x000fe40003f25270 */
[----:B------:R-:W-:-:S05]  /*0eb0*/  LOP3.LUT R3, RZ, R16, RZ, 0x33, !PT ;  /* 0x00000010ff037212 */ /* 0x000fca00078e33ff */
[----:B------:R-:W-:-:S06]  /*0ec0*/  IMAD.IADD R40, R42, 0x1, R3 ;  /* 0x000000012a287824 */ /* 0x000fcc00078e0203 */
        /* <DEDUP_REMOVED lines=11> */
.L_x_351:
[----:B------:R-:W-:Y:S05]  /*0f80*/  @!P0 BRA `(.L_x_323) ;  /* 0x0000000000748947 */ /* 0x000fea0003800000 */
[----:B------:R-:W-:-:S07]  /*0f90*/  IMAD.MOV.U32 R3, RZ, RZ, 0x3b8 ;  /* 0x000003b8ff037424 */ /* 0x000fce00078e00ff */
.L_x_325:
[----:B------:R-:W-:Y:S02]  /*0fa0*/  VIADD R27, R3, 0x1 ;  /* 0x00000001031b7836 */ /* 0x000fe40000000000 */
[----:B------:R-:W-:Y:S02]  /*0fb0*/  IMAD R42, R42, 0x41a7, RZ ;  /* 0x000041a72a2a7824 */ /* 0x000fe400078e02ff */
[----:B------:R-:W0:Y:S01]  /*0fc0*/  I2F.U32.RP R22, R27 ;  /* 0x0000001b00167306 */ /* 0x000e220000209000 */
[----:B------:R-:W-:Y:S01]  /*0fd0*/  IMAD.MOV R29, RZ, RZ, -R27 ;  /* 0x000000ffff1d7224 */ /* 0x000fe200078e0a1b */
[----:B------:R-:W-:Y:S02]  /*0fe0*/  ISETP.NE.U32.AND P2, PT, R27, RZ, PT ;  /* 0x000000ff1b00720c */ /* 0x000fe40003f45070 */
[----:B------:R-:W-:-:S04]  /*0ff0*/  LOP3.LUT R42, R42, 0x7fffffff, RZ, 0xc0, !PT ;  /* 0x7fffffff2a2a7812 */ /* 0x000fc800078ec0ff */
[----:B0-----:R-:W0:Y:S02]  /*1000*/  MUFU.RCP R22, R22 ;  /* 0x0000001600167308 */ /* 0x001e240000001000 */
[----:B0-----:R-:W-:-:S06]  /*1010*/  VIADD R20, R22, 0xffffffe ;  /* 0x0ffffffe16147836 */ /* 0x001fcc0000000000 */
[----:B------:R0:W1:Y:S02]  /*1020*/  F2I.FTZ.U32.TRUNC.NTZ R21, R20 ;  /* 0x0000001400157305 */ /* 0x000064000021f000 */
[----:B0-----:R-:W-:Y:S02]  /*1030*/  IMAD.MOV.U32 R20, RZ, RZ, RZ ;  /* 0x000000ffff147224 */ /* 0x001fe400078e00ff */
[----:B-1----:R-:W-:-:S04]  /*1040*/  IMAD R29, R29, R21, RZ ;  /* 0x000000151d1d7224 */ /* 0x002fc800078e02ff */
[----:B------:R-:W-:-:S06]  /*1050*/  IMAD.HI.U32 R21, R21, R29, R20 ;  /* 0x0000001d15157227 */ /* 0x000fcc00078e0014 */
[----:B------:R-:W-:-:S04]  /*1060*/  IMAD.HI.U32 R21, R21, R42, RZ ;  /* 0x0000002a15157227 */ /* 0x000fc800078e00ff */
[----:B------:R-:W-:-:S04]  /*1070*/  IMAD.MOV R21, RZ, RZ, -R21 ;  /* 0x000000ffff157224 */ /* 0x000fc800078e0a15 */
[----:B------:R-:W-:-:S05]  /*1080*/  IMAD R22, R27, R21, R42 ;  /* 0x000000151b167224 */ /* 0x000fca00078e022a */
[----:B------:R-:W-:-:S13]  /*1090*/  ISETP.GE.U32.AND P0, PT, R22, R27, PT ;  /* 0x0000001b1600720c */ /* 0x000fda0003f06070 */
[----:B------:R-:W-:-:S05]  /*10a0*/  @P0 IMAD.IADD R22, R22, 0x1, -R27 ;  /* 0x0000000116160824 */ /* 0x000fca00078e0a1b */
[----:B------:R-:W-:-:S13]  /*10b0*/  ISETP.GE.U32.AND P0, PT, R22, R27, PT ;  /* 0x0000001b1600720c */ /* 0x000fda0003f06070 */
[----:B------:R-:W-:Y:S01]  /*10c0*/  @P0 IMAD.IADD R22, R22, 0x1, -R27 ;  /* 0x0000000116160824 */ /* 0x000fe200078e0a1b */
[----:B------:R-:W-:-:S04]  /*10d0*/  @!P2 LOP3.LUT R22, RZ, R27, RZ, 0x33, !PT ;  /* 0x0000001bff16a212 */ /* 0x000fc800078e33ff */
[----:B------:R-:W-:Y:S05]  /*10e0*/  NANOSLEEP R22 ;  /* 0x000000160000735d */ /* 0x000fea0003800000 */
[----:B------:R-:W2:Y:S01]  /*10f0*/  LD.E.64.STRONG.GPU R26, desc[UR8][R16.64+0x100] ;  /* 0x00010008101a7980 */ /* 0x000ea2000c10fb00 */
[----:B------:R-:W-:Y:S01]  /*1100*/  UMOV UR5, 0xffffffff ;  /* 0xffffffff00057882 */ /* 0x000fe20000000000 */
[----:B------:R-:W-:Y:S02]  /*1110*/  SHF.R.U32.HI R3, RZ, 0x1, R3 ;  /* 0x00000001ff037819 */ /* 0x000fe40000011603 */
[----:B--2---:R-:W-:Y:S01]  /*1120*/  ISETP.NE.AND P0, PT, R26, 0x63, PT ;  /* 0x000000631a00780c */ /* 0x004fe20003f05270 */
[----:B------:R-:W-:-:S12]  /*1130*/  BRA.DIV UR5, `(.L_x_324) ;  /* 0x0000003605187947 */ /* 0x000fd8000b800000 */
[----:B------:R-:W-:-:S13]  /*1140*/  VOTE.ANY P0, !P0 ;  /* 0x0000000000ff7806 */ /* 0x000fda0004000100 */
.L_x_354:
[----:B------:R-:W-:Y:S05]  /*1150*/  @P0 BRA `(.L_x_325) ;  /* 0xfffffffc00900947 */ /* 0x000fea000383ffff */
.L_x_323:
[----:B------:R-:W-:Y:S01]  /*1160*/  UMOV UR5, 0xffffffff ;  /* 0xffffffff00057882 */ /* 0x000fe20000000000 */
[----:B------:R-:W-:Y:S02]  /*1170*/  ISETP.NE.AND P0, PT, R26, 0x65, PT ;  /* 0x000000651a00780c */ /* 0x000fe40003f05270 */
[----:B------:R-:W-:Y:S11]  /*1180*/  BRA.DIV UR5, `(.L_x_326) ;  /* 0x0000003605247947 */ /* 0x000ff6000b800000 */
[----:B------:R-:W0:Y:S01]  /*1190*/  S2R R30, SR_GEMASK ;  /* 0x00000000001e7919 */ /* 0x000e220000003c00 */
[----:B------:R-:W-:Y:S01]  /*11a0*/  VOTE.ANY R21, PT, !P0 ;  /* 0x0000000000157806 */ /* 0x000fe200040e0100 */
[C---:B------:R-:W-:Y:S02]  /*11b0*/  VIADD R41, R39.reuse, 0x2 ;  /* 0x0000000227297836 */ /* 0x040fe40000000000 */
[C---:B------:R-:W-:Y:S02]  /*11c0*/  VIADD R43, R39.reuse, 0x4 ;  /* 0x00000004272b7836 */ /* 0x040fe40000000000 */
[C---:B------:R-:W-:Y:S02]  /*11d0*/  VIADD R44, R39.reuse, 0x8 ;  /* 0x00000008272c7836 */ /* 0x040fe40000000000 */
[----:B------:R-:W-:Y:S01]  /*11e0*/  VIADD R45, R39, 0x10 ;  /* 0x00000010272d7836 */ /* 0x000fe20000000000 */
[----:B0-----:R-:W-:-:S05]  /*11f0*/  LOP3.LUT R21, R21, 0x80000000, R30, 0xec, !PT ;  /* 0x8000000015157812 */ /* 0x001fca00078eec1e */
[----:B------:R-:W-:-:S05]  /*1200*/  VIADD R16, R21, 0xffffffff ;  /* 0xffffffff15107836 */ /* 0x000fca0000000000 */
[----:B------:R-:W-:-:S04]  /*1210*/  LOP3.LUT R16, R21, R16, RZ, 0xc, !PT ;  /* 0x0000001015107212 */ /* 0x000fc800078e0cff */
[----:B------:R0:W1:Y:S02]  /*1220*/  POPC R20, R16 ;  /* 0x0000001000147309 */ /* 0x0000640000000000 */
[----:B0-----:R-:W0:Y:S01]  /*1230*/  LDC.64 R16, c[0x0][0x390] ;  /* 0x0000e400ff107b82 */ /* 0x001e220000000a00 */
[----:B-1----:R-:W1:Y:S01]  /*1240*/  SHFL.DOWN PT, R22, R27, 0x1, R20 ;  /* 0x082000001b167989 */ /* 0x002e6200000e0014 */
[-C--:B------:R-:W-:Y:S02]  /*1250*/  ISETP.GE.AND P0, PT, R39, R20.reuse, PT ;  /* 0x000000142700720c */ /* 0x080fe40003f06270 */
[----:B------:R-:W-:Y:S02]  /*1260*/  ISETP.GT.AND P2, PT, R45, R20, PT ;  /* 0x000000142d00720c */ /* 0x000fe40003f44270 */
[----:B0-----:R-:W-:Y:S02]  /*1270*/  IADD3 R28, P3, PT, R16, 0x100, RZ ;  /* 0x00000100101c7810 */ /* 0x001fe40007f7e0ff */
[----:B-1----:R-:W-:-:S02]  /*1280*/  SEL R22, R22, RZ, !P0 ;  /* 0x000000ff16167207 */ /* 0x002fc40004000000 */
[----:B------:R-:W-:-:S03]  /*1290*/  ISETP.GT.AND P0, PT, R41, R20, PT ;  /* 0x000000142900720c */ /* 0x000fc60003f04270 */
[----:B------:R-:W-:-:S05]  /*12a0*/  IMAD.IADD R3, R22, 0x1, R27 ;  /* 0x0000000116037824 */ /* 0x000fca00078e021b */
[----:B------:R-:W0:Y:S02]  /*12b0*/  SHFL.DOWN PT, R22, R3, 0x2, R20 ;  /* 0x0840000003167989 */ /* 0x000e2400000e0014 */
[----:B0-----:R-:W-:Y:S02]  /*12c0*/  SEL R22, R22, RZ, !P0 ;  /* 0x000000ff16167207 */ /* 0x001fe40004000000 */
[----:B------:R-:W-:-:S03]  /*12d0*/  ISETP.GT.AND P0, PT, R43, R20, PT ;  /* 0x000000142b00720c */ /* 0x000fc60003f04270 */
[----:B------:R-:W-:Y:S02]  /*12e0*/  IMAD.IADD R29, R3, 0x1, R22 ;  /* 0x00000001031d7824 */ /* 0x000fe400078e0216 */
[----:B------:R-:W-:-:S03]  /*12f0*/  IMAD.X R3, RZ, RZ, R17, P3 ;  /* 0x000000ffff037224 */ /* 0x000fc600018e0611 */
        /* <DEDUP_REMOVED lines=10> */
[----:B0-----:R-:W-:-:S05]  /*13a0*/  SEL R22, R22, RZ, !P2 ;  /* 0x000000ff16167207 */ /* 0x001fca0005000000 */
[----:B------:R-:W-:-:S07]  /*13b0*/  IMAD.IADD R46, R47, 0x1, R22 ;  /* 0x000000012f2e7824 */ /* 0x000fce00078e0216 */
.L_x_363:
[----:B------:R-:W-:Y:S05]  /*13c0*/  @!P0 BRA `(.L_x_327) ;  /* 0x0000000400248947 */ /* 0x000fea0003800000 */
[----:B------:R-:W-:-:S07]  /*13d0*/  IMAD.MOV.U32 R29, RZ, RZ, 0x3b8 ;  /* 0x000003b8ff1d7424 */ /* 0x000fce00078e00ff */
.L_x_333:
[----:B------:R-:W-:Y:S02]  /*13e0*/  IMAD.MOV.U32 R16, RZ, RZ, R28 ;  /* 0x000000ffff107224 */ /* 0x000fe400078e001c */
[----:B------:R-:W-:Y:S02]  /*13f0*/  IMAD.MOV.U32 R17, RZ, RZ, R3 ;  /* 0x000000ffff117224 */ /* 0x000fe400078e0003 */
        /* <DEDUP_REMOVED lines=8> */
.L_x_366:
[----:B------:R-:W-:Y:S05]  /*1480*/  @!P0 BRA `(.L_x_329) ;  /* 0x0000000000748947 */ /* 0x000fea0003800000 */
[----:B------:R-:W-:-:S07]  /*1490*/  IMAD.MOV.U32 R22, RZ, RZ, R29 ;  /* 0x000000ffff167224 */ /* 0x000fce00078e001d */
.L_x_331:
        /* <DEDUP_REMOVED lines=27> */
.L_x_369:
[----:B------:R-:W-:Y:S05]  /*1650*/  @P0 BRA `(.L_x_331) ;  /* 0xfffffffc00900947 */ /* 0x000fea000383ffff */
.L_x_329:
[----:B------:R-:W-:Y:S01]  /*1660*/  UMOV UR5, 0xffffffff ;  /* 0xffffffff00057882 */ /* 0x000fe20000000000 */
[----:B------:R-:W-:Y:S02]  /*1670*/  ISETP.NE.AND P0, PT, R26, 0x65, PT ;  /* 0x000000651a00780c */ /* 0x000fe40003f05270 */
[----:B------:R-:W-:Y:S11]  /*1680*/  BRA.DIV UR5, `(.L_x_332) ;  /* 0x0000003605287947 */ /* 0x000ff6000b800000 */
[----:B------:R-:W-:Y:S01]  /*1690*/  VOTE.ANY R21, PT, !P0 ;  /* 0x0000000000157806 */ /* 0x000fe200040e0100 */
[----:B------:R-:W-:-:S03]  /*16a0*/  VIADD R40, R40, 0xffffffe0 ;  /* 0xffffffe028287836 */ /* 0x000fc60000000000 */
[----:B------:R-:W-:-:S05]  /*16b0*/  LOP3.LUT R21, R21, 0x80000000, R30, 0xec, !PT ;  /* 0x8000000015157812 */ /* 0x000fca00078eec1e */
        /* <DEDUP_REMOVED lines=25> */
.L_x_378:
[----:B------:R-:W-:Y:S05]  /*1850*/  @P0 BRA `(.L_x_333) ;  /* 0xfffffff800e00947 */ /* 0x000fea000383ffff */
.L_x_327:
        /* <DEDUP_REMOVED lines=8> */
[----:B0-----:R-:W-:-:S05]  /*18e0*/  @!P1 LEA R3, R16, R3, 0x18 ;  /* 0x0000000310039211 */ /* 0x001fca00078ec0ff */
[----:B------:R1:W-:Y:S04]  /*18f0*/  @!P1 STS [R3+0x8], R31 ;  /* 0x0000081f03009388 */ /* 0x0003e80000000800 */
[----:B------:R1:W-:Y:S01]  /*1900*/  @!P1 STS [R3+0x4], R46 ;  /* 0x0000042e03009388 */ /* 0x0003e20000000800 */
[----:B--2---:R-:W-:Y:S01]  /*1910*/  @!P0 LEA R17, R20, R17, 0x18 ;  /* 0x0000001114118211 */ /* 0x004fe200078ec0ff */
[----:B------:R-:W-:Y:S02]  /*1920*/  IMAD.MOV.U32 R20, RZ, RZ, R23 ;  /* 0x000000ffff147224 */ /* 0x000fe400078e0017 */
[----:B------:R-:W-:Y:S02]  /*1930*/  @!P0 IMAD.MOV.U32 R20, RZ, RZ, R46 ;  /* 0x000000ffff148224 */ /* 0x000fe400078e002e */
[----:B------:R1:W-:Y:S05]  /*1940*/  @!P0 STS [R17+0x4c], R46 ;  /* 0x00004c2e11008388 */ /* 0x0003ea0000000800 */
.L_x_321:
[----:B------:R-:W-:Y:S05]  /*1950*/  WARPSYNC.ALL ;  /* 0x0000000000007948 */ /* 0x000fea0003800000 */
[----:B------:R-:W0:Y:S08]  /*1960*/  S2UR UR6, SR_CgaCtaId ;  /* 0x00000000000679c3 */ /* 0x000e300000008800 */
[----:B------:R-:W-:Y:S06]  /*1970*/  BAR.SYNC.DEFER_BLOCKING 0x0 ;  /* 0x0000000000007b1d */ /* 0x000fec0000010000 */
[----:B------:R-:W-:Y:S01]  /*1980*/  UMOV UR5, 0x400 ;  /* 0x0000040000057882 */ /* 0x000fe20000000000 */
[----:B------:R-:W2:Y:S01]  /*1990*/  S2R R16, SR_TID.X ;  /* 0x0000000000107919 */ /* 0x000ea20000002100 */
[----:B0-----:R-:W-:-:S09]  /*19a0*/  ULEA UR5, UR6, UR5, 0x18 ;  /* 0x0000000506057291 */ /* 0x001fd2000f8ec0ff */
[----:B-1----:R-:W0:Y:S01]  /*19b0*/  LDS R3, [UR5+0x4c] ;  /* 0x00004c05ff037984 */ /* 0x002e220008000800 */
[----:B--2---:R-:W-:-:S04]  /*19c0*/  ISETP.NE.AND P0, PT, R16, RZ, PT ;  /* 0x000000ff1000720c */ /* 0x004fc80003f05270 */
[----:B0-----:R-:W-:-:S05]  /*19d0*/  SEL R3, R3, RZ, P0 ;  /* 0x000000ff03037207 */ /* 0x001fca0000000000 */
[----:B------:R-:W-:-:S07]  /*19e0*/  IMAD.IADD R44, R3, 0x1, R20 ;  /* 0x00000001032c7824 */ /* 0x000fce00078e0214 */
.L_x_320:
[----:B------:R-:W-:Y:S05]  /*19f0*/  BSYNC.RECONVERGENT B0 ;  /* 0x0000000000007941 */ /* 0x000fea0003800200 */
.L_x_318:
[----:B------:R-:W-:Y:S01]  /*1a00*/  IMAD.IADD R45, R36, 0x1, R44 ;  /* 0x00000001242d7824 */ /* 0x000fe200078e022c */
[----:B------:R-:W1:Y:S01]  /*1a10*/  S2R R3, SR_TID.X ;  /* 0x0000000000037919 */ /* 0x000e620000002100 */
[----:B------:R-:W2:Y:S01]  /*1a20*/  S2UR UR6, SR_CgaCtaId ;  /* 0x00000000000679c3 */ /* 0x000ea20000008800 */
[----:B------:R-:W-:Y:S01]  /*1a30*/  UMOV UR5, 0x400 ;  /* 0x0000040000057882 */ /* 0x000fe20000000000 */
[----:B0-----:R-:W-:Y:S01]  /*1a40*/  IMAD.IADD R16, R37, 0x1, R45 ;  /* 0x0000000125107824 */ /* 0x001fe200078e022d */
[----:B------:R-:W0:Y:S03]  /*1a50*/  S2R R24, SR_LANEID ;  /* 0x0000000000187919 */ /* 0x000e260000000000 */
[----:B------:R-:W-:Y:S02]  /*1a60*/  IMAD.IADD R17, R34, 0x1, R16 ;  /* 0x0000000122117824 */ /* 0x000fe400078e0210 */
[----:B------:R-:W-:Y:S02]  /*1a70*/  BAR.SYNC.DEFER_BLOCKING 0x0 ;  /* 0x0000000000007b1d */ /* 0x000fe40000010000 */
[----:B------:R-:W-:-:S04]  /*1a80*/  IMAD.IADD R22, R35, 0x1, R17 ;  /* 0x0000000123167824 */ /* 0x000fc800078e0211 */
[----:B------:R-:W-:-:S04]  /*1a90*/  IMAD.IADD R23, R32, 0x1, R22 ;  /* 0x0000000120177824 */ /* 0x000fc800078e0216 */
[----:B------:R-:W-:-:S04]  /*1aa0*/  IMAD.IADD R20, R33, 0x1, R23 ;  /* 0x0000000121147824 */ /* 0x000fc800078e0217 */
[----:B------:R-:W-:Y:S01]  /*1ab0*/  IMAD.IADD R21, R18, 0x1, R20 ;  /* 0x0000000112157824 */ /* 0x000fe200078e0214 */
[----:B--2---:R-:W-:-:S03]  /*1ac0*/  ULEA UR5, UR6, UR5, 0x18 ;  /* 0x0000000506057291 */ /* 0x004fc6000f8ec0ff */
[----:B------:R-:W-:Y:S01]  /*1ad0*/  IMAD.IADD R18, R19, 0x1, R21 ;  /* 0x0000000113127824 */ /* 0x000fe200078e0215 */
[----:B------:R-:W2:Y:S03]  /*1ae0*/  LDCU.64 UR6, c[0x0][0x388] ;  /* 0x00007100ff0677ac */ /* 0x000ea60008000a00 */
[----:B------:R-:W-:Y:S01]  /*1af0*/  IMAD.IADD R19, R14, 0x1, R18 ;  /* 0x000000010e137824 */ /* 0x000fe200078e0212 */
[----:B-1----:R-:W-:-:S03]  /*1b00*/  SHF.R.U32.HI R3, RZ, 0x5, R3 ;  /* 0x00000005ff037819 */ /* 0x002fc60000011603 */
[----:B------:R-:W-:Y:S02]  /*1b10*/  IMAD.IADD R14, R15, 0x1, R19 ;  /* 0x000000010f0e7824 */ /* 0x000fe400078e0213 */
[----:B0-----:R-:W-:Y:S02]  /*1b20*/  IMAD R3, R3, 0x2c0, R24 ;  /* 0x000002c003037824 */ /* 0x001fe400078e0218 */
[----:B------:R-:W-:-:S03]  /*1b30*/  IMAD.IADD R15, R12, 0x1, R14 ;  /* 0x000000010c0f7824 */ /* 0x000fc600078e020e */
[----:B------:R-:W-:Y:S01]  /*1b40*/  LEA R49, R3, UR5, 0x2 ;  /* 0x0000000503317c11 */ /* 0x000fe2000f8e10ff */
[----:B------:R-:W-:Y:S01]  /*1b50*/  IMAD.IADD R12, R13, 0x1, R15 ;  /* 0x000000010d0c7824 */ /* 0x000fe200078e020f */
[----:B--2---:R-:W-:-:S03]  /*1b60*/  IADD3 R38, P0, PT, R38, UR6, RZ ;  /* 0x0000000626267c10 */ /* 0x004fc6000ff1e0ff */
[----:B------:R-:W-:Y:S02]  /*1b70*/  IMAD.IADD R13, R10, 0x1, R12 ;  /* 0x000000010a0d7824 */ /* 0x000fe400078e020c */
[----:B------:R-:W-:Y:S01]  /*1b80*/  IMAD R24, R24, 0x54, R49 ;  /* 0x0000005418187824 */ /* 0x000fe200078e0231 */
[----:B------:R-:W-:Y:S01]  /*1b90*/  IADD3.X R39, PT, PT, R0, UR7, RZ, P0, !PT ;  /* 0x0000000700277c10 */ /* 0x000fe200087fe4ff */
[----:B------:R-:W-:-:S03]  /*1ba0*/  IMAD.IADD R10, R11, 0x1, R13 ;  /* 0x000000010b0a7824 */ /* 0x000fc600078e020d */
[----:B------:R-:W-:Y:S01]  /*1bb0*/  STS.64 [R24], R44 ;  /* 0x0000002c18007388 */ /* 0x000fe20000000a00 */
[----:B------:R-:W-:-:S03]  /*1bc0*/  IMAD.IADD R11, R8, 0x1, R10 ;  /* 0x00000001080b7824 */ /* 0x000fc600078e020a */
[----:B------:R-:W-:Y:S01]  /*1bd0*/  STS.64 [R24+0x8], R16 ;  /* 0x0000081018007388 */ /* 0x000fe20000000a00 */
        /* <DEDUP_REMOVED lines=11> */
[----:B------:R-:W-:Y:S04]  /*1c90*/  STS.64 [R24+0x38], R10 ;  /* 0x0000380a18007388 */ /* 0x000fe80000000a00 */
[----:B------:R-:W-:Y:S04]  /*1ca0*/  STS.64 [R24+0x40], R8 ;  /* 0x0000400818007388 */ /* 0x000fe80000000a00 */
[----:B------:R-:W-:Y:S04]  /*1cb0*/  STS.64 [R24+0x48], R6 ;  /* 0x0000480618007388 */ /* 0x000fe80000000a00 */
[----:B------:R-:W-:Y:S01]  /*1cc0*/  STS.64 [R24+0x50], R4 ;  /* 0x0000500418007388 */ /* 0x000fe20000000a00 */
[----:B------:R-:W-:-:S03]  /*1cd0*/  NOP ;  /* 0x0000000000007918 */ /* 0x000fc60000000000 */
        /* <DEDUP_REMOVED lines=45> */
.L_x_317:
[----:B------:R-:W-:-:S13]  /*1fb0*/  ISETP.NE.AND P0, PT, R0, RZ, PT ;  /* 0x000000ff0000720c */ /* 0x000fda0003f05270 */
[----:B------:R-:W-:Y:S05]  /*1fc0*/  @!P0 EXIT ;  /* 0x000000000000894d */ /* 0x000fea0003800000 */
[----:B------:R-:W0:Y:S02]  /*1fd0*/  LDC.64 R4, c[0x0][0x380] ;  /* 0x0000e000ff047b82 */ /* 0x000e240000000a00 */
[----:B0-----:R-:W-:-:S05]  /*1fe0*/  IMAD.WIDE.U32 R4, R7, 0x4, R4 ;  /* 0x0000000407047825 */ /* 0x001fca00078e0004 */
[----:B------:R0:W2:Y:S01]  /*1ff0*/  LDG.E R6, desc[UR8][R4.64] ;  /* 0x0000000804067981 */ /* 0x0000a2000c1e1900 */
[----:B------:R-:W3:Y:S02]  /*2000*/  S2R R2, SR_TID.X ;  /* 0x0000000000027919 */ /* 0x000ee40000002100 */
[C---:B---3--:R-:W-:Y:S02]  /*2010*/  LOP3.LUT R3, R2.reuse, 0x1f, RZ, 0xc0, !PT ;  /* 0x0000001f02037812 */ /* 0x048fe400078ec0ff */
[----:B------:R-:W-:-:S05]  /*2020*/  LOP3.LUT R8, R2, 0x3e0, RZ, 0xc0, !PT ;  /* 0x000003e002087812 */ /* 0x000fca00078ec0ff */
[----:B------:R-:W-:-:S04]  /*2030*/  IMAD R3, R8, 0x16, R3 ;  /* 0x0000001608037824 */ /* 0x000fc800078e0203 */
[C---:B------:R-:W-:Y:S01]  /*2040*/  VIADD R7, R3.reuse, 0x20 ;  /* 0x0000002003077836 */ /* 0x040fe20000000000 */
[C---:B------:R-:W-:Y:S01]  /*2050*/  ISETP.GE.U32.AND P6, PT, R3.reuse, R0, PT ;  /* 0x000000000300720c */ /* 0x040fe20003fc6070 */
[C---:B------:R-:W-:Y:S01]  /*2060*/  VIADD R9, R3.reuse, 0x40 ;  /* 0x0000004003097836 */ /* 0x040fe20000000000 */
[C---:B0-----:R-:W-:Y:S01]  /*2070*/  LEA R4, P1, R3.reuse, R4, 0x2 ;  /* 0x0000000403047211 */ /* 0x041fe200078210ff */
[----:B------:R-:W-:Y:S01]  /*2080*/  VIADD R11, R3, 0x60 ;  /* 0x00000060030b7836 */ /* 0x000fe20000000000 */
[-C--:B------:R-:W-:Y:S01]  /*2090*/  ISETP.GE.U32.AND P5, PT, R7, R0.reuse, PT ;  /* 0x000000000700720c */ /* 0x080fe20003fa6070 */
[----:B------:R-:W-:Y:S01]  /*20a0*/  VIADD R7, R3, 0x80 ;  /* 0x0000008003077836 */ /* 0x000fe20000000000 */
[-C--:B------:R-:W-:Y:S01]  /*20b0*/  ISETP.GE.U32.AND P0, PT, R9, R0.reuse, PT ;  /* 0x000000000900720c */ /* 0x080fe20003f06070 */
[----:B------:R-:W-:Y:S01]  /*20c0*/  IMAD.X R5, RZ, RZ, R5, P1 ;  /* 0x000000ffff057224 */ /* 0x000fe200008e0605 */
[-C--:B------:R-:W-:Y:S01]  /*20d0*/  ISETP.GE.U32.AND P4, PT, R11, R0.reuse, PT ;  /* 0x000000000b00720c */ /* 0x080fe20003f86070 */
[----:B------:R-:W-:Y:S01]  /*20e0*/  VIADD R9, R3, 0xa0 ;  /* 0x000000a003097836 */ /* 0x000fe20000000000 */
[----:B------:R-:W-:Y:S01]  /*20f0*/  ISETP.GE.U32.AND P3, PT, R7, R0, PT ;  /* 0x000000000700720c */ /* 0x000fe20003f66070 */
[----:B------:R-:W-:-:S03]  /*2100*/  VIADD R7, R3, 0xc0 ;  /* 0x000000c003077836 */ /* 0x000fc60000000000 */
[-C--:B------:R-:W-:Y:S01]  /*2110*/  ISETP.GE.U32.AND P2, PT, R9, R0.reuse, PT ;  /* 0x000000000900720c */ /* 0x080fe20003f46070 */
[----:B------:R-:W-:Y:S01]  /*2120*/  VIADD R9, R3, 0x100 ;  /* 0x0000010003097836 */ /* 0x000fe20000000000 */
[-C--:B------:R-:W-:Y:S01]  /*2130*/  ISETP.GE.U32.AND P1, PT, R7, R0.reuse, PT ;  /* 0x000000000700720c */ /* 0x080fe20003f26070 */
[C---:B------:R-:W-:Y:S02]  /*2140*/  VIADD R7, R3.reuse, 0xe0 ;  /* 0x000000e003077836 */ /* 0x040fe40000000000 */
[----:B------:R-:W-:Y:S02]  /*2150*/  VIADD R39, R3, 0x2a0 ;  /* 0x000002a003277836 */ /* 0x000fe40000000000 */
[----:B--2---:R-:W-:Y:S02]  /*2160*/  IMAD.MOV.U32 R16, RZ, RZ, R6 ;  /* 0x000000ffff107224 */ /* 0x004fe400078e0006 */
[----:B------:R-:W2:Y:S01]  /*2170*/  @!P6 LDG.E R6, desc[UR8][R4.64] ;  /* 0x000000080406e981 */ /* 0x000ea2000c1e1900 */
[----:B------:R-:W-:Y:S01]  /*2180*/  ISETP.GE.U32.AND P6, PT, R7, R0, PT ;  /* 0x000000000700720c */ /* 0x000fe20003fc6070 */
[----:B------:R-:W-:-:S02]  /*2190*/  IMAD.MOV.U32 R10, RZ, RZ, R16 ;  /* 0x000000ffff0a7224 */ /* 0x000fc400078e0010 */
[----:B------:R-:W-:Y:S02]  /*21a0*/  VIADD R7, R3, 0x120 ;  /* 0x0000012003077836 */ /* 0x000fe40000000000 */
[--C-:B------:R-:W-:Y:S02]  /*21b0*/  IMAD.MOV.U32 R12, RZ, RZ, R16.reuse ;  /* 0x000000ffff0c7224 */ /* 0x100fe400078e0010 */
[----:B------:R-:W3:Y:S01]  /*21c0*/  @!P0 LDG.E R10, desc[UR8][R4.64+0x100] ;  /* 0x00010008040a8981 */ /* 0x000ee2000c1e1900 */
[-C--:B------:R-:W-:Y:S01]  /*21d0*/  ISETP.GE.U32.AND P0, PT, R7, R0.reuse, PT ;  /* 0x000000000700720c */ /* 0x080fe20003f06070 */
[----:B------:R-:W-:Y:S02]  /*21e0*/  VIADD R7, R3, 0x140 ;  /* 0x0000014003077836 */ /* 0x000fe40000000000 */
[--C-:B------:R-:W-:Y:S01]  /*21f0*/  IMAD.MOV.U32 R8, RZ, RZ, R16.reuse ;  /* 0x000000ffff087224 */ /* 0x100fe200078e0010 */
[----:B------:R-:W4:Y:S01]  /*2200*/  @!P4 LDG.E R12, desc[UR8][R4.64+0x180] ;  /* 0x00018008040cc981 */ /* 0x000f22000c1e1900 */
[----:B------:R-:W-:Y:S01]  /*2210*/  IMAD.MOV.U32 R18, RZ, RZ, R16 ;  /* 0x000000ffff127224 */ /* 0x000fe200078e0010 */
[----:B------:R-:W-:Y:S01]  /*2220*/  ISETP.GE.U32.AND P4, PT, R7, R0, PT ;  /* 0x000000000700720c */ /* 0x000fe20003f86070 */
[----:B------:R-:W-:-:S02]  /*2230*/  VIADD R7, R3, 0x180 ;  /* 0x0000018003077836 */ /* 0x000fc40000000000 */
[----:B------:R-:W4:Y:S01]  /*2240*/  @!P5 LDG.E R8, desc[UR8][R4.64+0x80] ;  /* 0x000080080408d981 */ /* 0x000f22000c1e1900 */
[-C--:B------:R-:W-:Y:S01]  /*2250*/  ISETP.GE.U32.AND P5, PT, R9, R0.reuse, PT ;  /* 0x000000000900720c */ /* 0x080fe20003fa6070 */
[--C-:B------:R-:W-:Y:S02]  /*2260*/  IMAD.MOV.U32 R20, RZ, RZ, R16.reuse ;  /* 0x000000ffff147224 */ /* 0x100fe400078e0010 */
[----:B------:R-:W4:Y:S01]  /*2270*/  @!P2 LDG.E R18, desc[UR8][R4.64+0x280] ;  /* 0x000280080412a981 */ /* 0x000f22000c1e1900 */
[-C--:B------:R-:W-:Y:S01]  /*2280*/  ISETP.GE.U32.AND P2, PT, R7, R0.reuse, PT ;  /* 0x000000000700720c */ /* 0x080fe20003f46070 */
[C---:B------:R-:W-:Y:S02]  /*2290*/  VIADD R7, R3.reuse, 0x1a0 ;  /* 0x000001a003077836 */ /* 0x040fe40000000000 */
[--C-:B------:R-:W-:Y:S01]  /*22a0*/  IMAD.MOV.U32 R14, RZ, RZ, R16.reuse ;  /* 0x000000ffff0e7224 */ /* 0x100fe200078e0010 */
[----:B------:R-:W4:Y:S01]  /*22b0*/  @!P1 LDG.E R20, desc[UR8][R4.64+0x300] ;  /* 0x0003000804149981 */ /* 0x000f22000c1e1900 */
[----:B------:R-:W-:Y:S01]  /*22c0*/  VIADD R9, R3, 0x160 ;  /* 0x0000016003097836 */ /* 0x000fe20000000000 */
[----:B------:R-:W-:Y:S01]  /*22d0*/  ISETP.GE.U32.AND P1, PT, R7, R0, PT ;  /* 0x000000000700720c */ /* 0x000fe20003f26070 */
[----:B------:R-:W-:-:S02]  /*22e0*/  IMAD.MOV.U32 R24, RZ, RZ, R16 ;  /* 0x000000ffff187224 */ /* 0x000fc400078e0010 */
[----:B------:R-:W-:Y:S01]  /*22f0*/  VIADD R7, R3, 0x1e0 ;  /* 0x000001e003077836 */ /* 0x000fe20000000000 */
[----:B------:R-:W4:Y:S01]  /*2300*/  @!P3 LDG.E R14, desc[UR8][R4.64+0x200] ;  /* 0x00020008040eb981 */ /* 0x000f22000c1e1900 */
[--C-:B------:R-:W-:Y:S01]  /*2310*/  IMAD.MOV.U32 R22, RZ, RZ, R16.reuse ;  /* 0x000000ffff167224 */ /* 0x100fe200078e0010 */
[-C--:B------:R-:W-:Y:S01]  /*2320*/  ISETP.GE.U32.AND P3, PT, R9, R0.reuse, PT ;  /* 0x000000000900720c */ /* 0x080fe20003f66070 */
[----:B------:R-:W-:Y:S01]  /*2330*/  VIADD R9, R3, 0x1c0 ;  /* 0x000001c003097836 */ /* 0x000fe20000000000 */
[----:B------:R-:W4:Y:S01]  /*2340*/  @!P5 LDG.E R24, desc[UR8][R4.64+0x400] ;  /* 0x000400080418d981 */ /* 0x000f22000c1e1900 */
[--C-:B------:R-:W-:Y:S01]  /*2350*/  IMAD.MOV.U32 R26, RZ, RZ, R16.reuse ;  /* 0x000000ffff1a7224 */ /* 0x100fe200078e0010 */
[-C--:B------:R-:W-:Y:S01]  /*2360*/  ISETP.GE.U32.AND P5, PT, R7, R0.reuse, PT ;  /* 0x000000000700720c */ /* 0x080fe20003fa6070 */
[----:B------:R-:W-:Y:S01]  /*2370*/  VIADD R7, R3, 0x200 ;  /* 0x0000020003077836 */ /* 0x000fe20000000000 */
[----:B------:R-:W4:Y:S01]  /*2380*/  @!P6 LDG.E R22, desc[UR8][R4.64+0x380] ;  /* 0x000380080416e981 */ /* 0x000f22000c1e1900 */
[----:B------:R-:W-:Y:S01]  /*2390*/  ISETP.GE.U32.AND P6, PT, R9, R0, PT ;  /* 0x000000000900720c */ /* 0x000fe20003fc6070 */
[----:B------:R-:W-:-:S02]  /*23a0*/  IMAD.MOV.U32 R28, RZ, RZ, R16 ;  /* 0x000000ffff1c7224 */ /* 0x000fc400078e0010 */
[--C-:B------:R-:W-:Y:S01]  /*23b0*/  IMAD.MOV.U32 R30, RZ, RZ, R16.reuse ;  /* 0x000000ffff1e7224 */ /* 0x100fe200078e0010 */
[----:B------:R-:W4:Y:S01]  /*23c0*/  @!P0 LDG.E R26, desc[UR8][R4.64+0x480] ;  /* 0x00048008041a8981 */ /* 0x000f22000c1e1900 */
[-C--:B------:R-:W-:Y:S01]  /*23d0*/  ISETP.GE.U32.AND P0, PT, R7, R0.reuse, PT ;  /* 0x000000000700720c */ /* 0x080fe20003f06070 */
[C---:B------:R-:W-:Y:S02]  /*23e0*/  VIADD R9, R3.reuse, 0x220 ;  /* 0x0000022003097836 */ /* 0x040fe40000000000 */
[----:B------:R-:W-:Y:S01]  /*23f0*/  VIADD R7, R3, 0x240 ;  /* 0x0000024003077836 */ /* 0x000fe20000000000 */
[----:B------:R-:W4:Y:S01]  /*2400*/  @!P4 LDG.E R28, desc[UR8][R4.64+0x500] ;  /* 0x00050008041cc981 */ /* 0x000f22000c1e1900 */
[--C-:B------:R-:W-:Y:S01]  /*2410*/  IMAD.MOV.U32 R32, RZ, RZ, R16.reuse ;  /* 0x000000ffff207224 */ /* 0x100fe200078e0010 */
[-C--:B------:R-:W-:Y:S01]  /*2420*/  ISETP.GE.U32.AND P4, PT, R9, R0.reuse, PT ;  /* 0x000000000900720c */ /* 0x080fe20003f86070 */
[--C-:B------:R-:W-:Y:S01]  /*2430*/  IMAD.MOV.U32 R34, RZ, RZ, R16.reuse ;  /* 0x000000ffff227224 */ /* 0x100fe200078e0010 */
[----:B------:R-:W4:Y:S01]  /*2440*/  @!P3 LDG.E R30, desc[UR8][R4.64+0x580] ;  /* 0x00058008041eb981 */ /* 0x000f22000c1e1900 */
[----:B------:R-:W-:Y:S01]  /*2450*/  IMAD.MOV.U32 R36, RZ, RZ, R16 ;  /* 0x000000ffff247224 */ /* 0x000fe200078e0010 */
[----:B------:R-:W-:Y:S01]  /*2460*/  ISETP.GE.U32.AND P3, PT, R7, R0, PT ;  /* 0x000000000700720c */ /* 0x000fe20003f66070 */
[C---:B------:R-:W-:Y:S01]  /*2470*/  VIADD R7, R3.reuse, 0x260 ;  /* 0x0000026003077836 */ /* 0x040fe20000000000 */
[----:B------:R-:W4:Y:S01]  /*2480*/  @!P2 LDG.E R32, desc[UR8][R4.64+0x600] ;  /* 0x000600080420a981 */ /* 0x000f22000c1e1900 */
[----:B------:R-:W-:-:S03]  /*2490*/  VIADD R9, R3, 0x280 ;  /* 0x0000028003097836 */ /* 0x000fc60000000000 */
[----:B------:R-:W4:Y:S01]  /*24a0*/  @!P1 LDG.E R34, desc[UR8][R4.64+0x680] ;  /* 0x0006800804229981 */ /* 0x000f22000c1e1900 */
[-C--:B------:R-:W-:Y:S02]  /*24b0*/  ISETP.GE.U32.AND P2, PT, R7, R0.reuse, PT ;  /* 0x000000000700720c */ /* 0x080fe40003f46070 */
[-C--:B------:R-:W-:Y:S01]  /*24c0*/  ISETP.GE.U32.AND P1, PT, R9, R0.reuse, PT ;  /* 0x000000000900720c */ /* 0x080fe20003f26070 */
[----:B------:R-:W4:Y:S01]  /*24d0*/  @!P6 LDG.E R36, desc[UR8][R4.64+0x700] ;  /* 0x000700080424e981 */ /* 0x000f22000c1e1900 */
[----:B------:R-:W-:Y:S01]  /*24e0*/  ISETP.GE.U32.AND P6, PT, R39, R0, PT ;  /* 0x000000002700720c */ /* 0x000fe20003fc6070 */
[--C-:B------:R-:W-:Y:S02]  /*24f0*/  IMAD.MOV.U32 R46, RZ, RZ, R16.reuse ;  /* 0x000000ffff2e7224 */ /* 0x100fe400078e0010 */
[--C-:B------:R-:W-:Y:S02]  /*2500*/  IMAD.MOV.U32 R48, RZ, RZ, R16.reuse ;  /* 0x000000ffff307224 */ /* 0x100fe400078e0010 */
[----:B------:R-:W-:-:S02]  /*2510*/  IMAD.MOV.U32 R50, RZ, RZ, R16 ;  /* 0x000000ffff327224 */ /* 0x000fc400078e0010 */
        /* <DEDUP_REMOVED lines=13> */
[----:B------:R-:W-:Y:S01]  /*25f0*/  UMOV UR4, 0x400 ;  /* 0x0000040000047882 */ /* 0x000fe20000000000 */
[----:B------:R-:W-:Y:S01]  /*2600*/  ISETP.NE.AND P0, PT, R42, RZ, PT ;  /* 0x000000ff2a00720c */ /* 0x000fe20003f05270 */
[----:B-1----:R-:W-:-:S02]  /*2610*/  ULEA UR4, UR5, UR4, 0x18 ;  /* 0x0000000405047291 */ /* 0x002fc4000f8ec0ff */
[----:B0-----:R-:W-:-:S05]  /*2620*/  IMAD R41, R43, 0x2c0, R38 ;  /* 0x000002c02b297824 */ /* 0x001fca00078e0226 */
        /* <DEDUP_REMOVED lines=39> */
[----:B------:R-:W-:Y:S02]  /*28a0*/  ISETP.NE.AND P1, PT, R38, 0x1f, PT ;  /* 0x0000001f2600780c */ /* 0x000fe40003f25270 */
[----:B---3--:R-:W-:Y:S02]  /*28b0*/  IADD3 R16, PT, PT, R8, R7, R16 ;  /* 0x0000000708107210 */ /* 0x008fe40007ffe010 */
[----:B------:R-:W-:Y:S02]  /*28c0*/  ISETP.NE.AND P2, PT, R43, 0xb, PT ;  /* 0x0000000b2b00780c */ /* 0x000fe40003f45270 */
        /* <DEDUP_REMOVED lines=52> */
[----:B------:R-:W-:Y:S02]  /*2c10*/  ISETP.NE.AND P1, PT, R38, RZ, PT ;  /* 0x000000ff2600720c */ /* 0x000fe40003f25270 */
[----:B------:R-:W-:Y:S01]  /*2c20*/  SEL R16, R25, R16, !P0 ;  /* 0x0000001019107207 */ /* 0x000fe20004000000 */
[----:B------:R-:W-:Y:S01]  /*2c30*/  @!P2 IMAD.IADD R16, R26, 0x1, R25 ;  /* 0x000000011a10a824 */ /* 0x000fe200078e0219 */
[----:B------:R-:W-:-:S02]  /*2c40*/  ISETP.GE.U32.AND P0, PT, R2, 0x20, PT ;  /* 0x000000200200780c */ /* 0x000fc40003f06070 */
[----:B------:R-:W-:Y:S02]  /*2c50*/  SEL R37, R37, RZ, P1 ;  /* 0x000000ff25257207 */ /* 0x000fe40000800000 */
[----:B------:R-:W-:-:S04]  /*2c60*/  SEL R17, R16, RZ, P0 ;  /* 0x000000ff10117207 */ /* 0x000fc80000000000 */
[----:B-----5:R-:W-:Y:S01]  /*2c70*/  IADD3 R44, PT, PT, R17, R37, R44 ;  /* 0x00000025112c7210 */ /* 0x020fe20007ffe02c */
[----:B------:R-:W-:Y:S06]  /*2c80*/  BRA `(.L_x_335) ;  /* 0x0000000c00e87947 */ /* 0x000fec0003800000 */
.L_x_334:
[----:B0-2---:R-:W-:Y:S02]  /*2c90*/  IADD3 R16, PT, PT, R6, R5, R4 ;  /* 0x0000000506107210 */ /* 0x005fe40007ffe004 */
[----:B------:R-:W-:Y:S02]  /*2ca0*/  ISETP.NE.AND P1, PT, R38, 0x1f, PT ;  /* 0x0000001f2600780c */ /* 0x000fe40003f25270 */
        /* <DEDUP_REMOVED lines=52> */
[----:B------:R-:W-:Y:S01]  /*2ff0*/  SEL R16, R23, R16, !P0 ;  /* 0x0000001017107207 */ /* 0x000fe20004000000 */
[----:B------:R-:W-:Y:S01]  /*3000*/  IMAD.IADD R23, R44, 0x1, -R37 ;  /* 0x000000012c177824 */ /* 0x000fe200078e0a25 */
[C---:B------:R-:W-:Y:S02]  /*3010*/  ISETP.NE.AND P0, PT, R43.reuse, 0xa, PT ;  /* 0x0000000a2b00780c */ /* 0x040fe40003f05270 */
[----:B------:R-:W-:Y:S02]  /*3020*/  SEL R16, R24, R16, !P1 ;  /* 0x0000001018107207 */ /* 0x000fe40004800000 */
[----:B------:R-:W-:Y:S02]  /*3030*/  ISETP.NE.AND P1, PT, R43, 0xb, PT ;  /* 0x0000000b2b00780c */ /* 0x000fe40003f25270 */
[----:B------:R-:W-:Y:S02]  /*3040*/  SEL R16, R25, R16, !P0 ;  /* 0x0000001019107207 */ /* 0x000fe40004000000 */
[----:B------:R-:W-:-:S02]  /*3050*/  ISETP.GT.U32.AND P0, PT, R2, 0x1f, PT ;  /* 0x0000001f0200780c */ /* 0x000fc40003f04070 */
[----:B------:R-:W-:Y:S02]  /*3060*/  SEL R17, R23, RZ, P2 ;  /* 0x000000ff17117207 */ /* 0x000fe40001000000 */
        /* <DEDUP_REMOVED lines=20> */
.L_x_381:
[----:B------:R-:W-:Y:S05]  /*31b0*/  @!P0 BRA `(.L_x_338) ;  /* 0x0000000000748947 */ /* 0x000fea0003800000 */
[----:B------:R-:W-:-:S07]  /*31c0*/  IMAD.MOV.U32 R20, RZ, RZ, 0x3b8 ;  /* 0x000003b8ff147424 */ /* 0x000fce00078e00ff */
.L_x_340:
        /* <DEDUP_REMOVED lines=27> */
.L_x_384:
[----:B------:R-:W-:Y:S05]  /*3380*/  @P0 BRA `(.L_x_340) ;  /* 0xfffffffc00900947 */ /* 0x000fea000383ffff */
.L_x_338:
[----:B------:R-:W-:Y:S01]  /*3390*/  UMOV UR5, 0xffffffff ;  /* 0xffffffff00057882 */ /* 0x000fe20000000000 */
[----:B------:R-:W-:Y:S02]  /*33a0*/  ISETP.NE.AND P0, PT, R18, 0x65, PT ;  /* 0x000000651200780c */ /* 0x000fe40003f05270 */
[----:B------:R-:W-:Y:S11]  /*33b0*/  BRA.DIV UR5, `(.L_x_341) ;  /* 0x0000001e05047947 */ /* 0x000ff6000b800000 */
[----:B------:R-:W0:Y:S01]  /*33c0*/  S2R R26, SR_GEMASK ;  /* 0x00000000001a7919 */ /* 0x000e220000003c00 */
[----:B------:R-:W-:Y:S01]  /*33d0*/  VOTE.ANY R21, PT, !P0 ;  /* 0x0000000000157806 */ /* 0x000fe200040e0100 */
[----:B------:R-:W-:-:S03]  /*33e0*/  VIADD R17, R38, 0x2 ;  /* 0x0000000226117836 */ /* 0x000fc60000000000 */
[----:B0-----:R-:W-:-:S05]  /*33f0*/  LOP3.LUT R21, R21, 0x80000000, R26, 0xec, !PT ;  /* 0x8000000015157812 */ /* 0x001fca00078eec1a */
[----:B------:R-:W-:-:S05]  /*3400*/  VIADD R16, R21, 0xffffffff ;  /* 0xffffffff15107836 */ /* 0x000fca0000000000 */
[----:B------:R-:W-:Y:S01]  /*3410*/  LOP3.LUT R16, R21, R16, RZ, 0xc, !PT ;  /* 0x0000001015107212 */ /* 0x000fe200078e0cff */
[----:B------:R-:W-:-:S03]  /*3420*/  VIADD R21, R38, 0x10 ;  /* 0x0000001026157836 */ /* 0x000fc60000000000 */
[----:B------:R-:W0:Y:S02]  /*3430*/  POPC R20, R16 ;  /* 0x0000001000147309 */ /* 0x000e240000000000 */
[----:B0-----:R-:W0:Y:S01]  /*3440*/  SHFL.DOWN PT, R22, R19, 0x1, R20 ;  /* 0x0820000013167989 */ /* 0x001e2200000e0014 */
[-C--:B------:R-:W-:Y:S02]  /*3450*/  ISETP.GE.AND P0, PT, R38, R20.reuse, PT ;  /* 0x000000142600720c */ /* 0x080fe40003f06270 */
[-C--:B------:R-:W-:Y:S02]  /*3460*/  ISETP.GT.AND P2, PT, R21, R20.reuse, PT ;  /* 0x000000141500720c */ /* 0x080fe40003f44270 */
[----:B0-----:R-:W-:Y:S02]  /*3470*/  SEL R22, R22, RZ, !P0 ;  /* 0x000000ff16167207 */ /* 0x001fe40004000000 */
[----:B------:R-:W-:Y:S01]  /*3480*/  ISETP.GT.AND P0, PT, R17, R20, PT ;  /* 0x000000141100720c */ /* 0x000fe20003f04270 */
[----:B------:R-:W-:-:S02]  /*3490*/  VIADD R17, R38, 0x4 ;  /* 0x0000000426117836 */ /* 0x000fc40000000000 */
        /* <DEDUP_REMOVED lines=8> */
[----:B------:R-:W-:Y:S02]  /*3520*/  ISETP.GT.AND P0, PT, R17, R20, PT ;  /* 0x000000141100720c */ /* 0x000fe40003f04270 */
[----:B------:R-:W0:Y:S01]  /*3530*/  LDC.64 R16, c[0x0][0x390] ;  /* 0x0000e400ff107b82 */ /* 0x000e220000000a00 */
[----:B------:R-:W-:-:S05]  /*3540*/  IMAD.IADD R19, R45, 0x1, R22 ;  /* 0x000000012d137824 */ /* 0x000fca00078e0216 */
[----:B------:R-:W1:Y:S01]  /*3550*/  SHFL.DOWN PT, R22, R19, 0x8, R20 ;  /* 0x0900000013167989 */ /* 0x000e6200000e0014 */
[----:B0-----:R-:W-:-:S05]  /*3560*/  IADD3 R44, P3, PT, R16, 0x100, RZ ;  /* 0x00000100102c7810 */ /* 0x001fca0007f7e0ff */
[----:B------:R-:W-:Y:S01]  /*3570*/  IMAD.X R45, RZ, RZ, R17, P3 ;  /* 0x000000ffff2d7224 */ /* 0x000fe200018e0611 */
[----:B-1----:R-:W-:Y:S02]  /*3580*/  SEL R22, R22, RZ, !P0 ;  /* 0x000000ff16167207 */ /* 0x002fe40004000000 */
[----:B------:R-:W-:-:S03]  /*3590*/  ISETP.NE.AND P0, PT, R18, 0x65, PT ;  /* 0x000000651200780c */ /* 0x000fc60003f05270 */
[----:B------:R-:W-:-:S05]  /*35a0*/  IMAD.IADD R43, R19, 0x1, R22 ;  /* 0x00000001132b7824 */ /* 0x000fca00078e0216 */
[----:B------:R-:W0:Y:S05]  /*35b0*/  SHFL.DOWN PT, R22, R43, 0x10, R20 ;  /* 0x0a0000002b167989 */ /* 0x000e2a00000e0014 */
[----:B------:R-:W-:Y:S02]  /*35c0*/  VOTE.ALL P0, P0 ;  /* 0x0000000000ff7806 */ /* 0x000fe40000000000 */
[----:B0-----:R-:W-:-:S05]  /*35d0*/  SEL R22, R22, RZ, !P2 ;  /* 0x000000ff16167207 */ /* 0x001fca0005000000 */
[----:B------:R-:W-:-:S07]  /*35e0*/  IMAD.IADD R46, R43, 0x1, R22 ;  /* 0x000000012b2e7824 */ /* 0x000fce00078e0216 */
.L_x_393:
[----:B------:R-:W-:Y:S05]  /*35f0*/  @!P0 BRA `(.L_x_342) ;  /* 0x00000004002c8947 */ /* 0x000fea0003800000 */
[----:B------:R-:W-:-:S07]  /*3600*/  IMAD.MOV.U32 R43, RZ, RZ, 0x3b8 ;  /* 0x000003b8ff2b7424 */ /* 0x000fce00078e00ff */
.L_x_348:
        /* <DEDUP_REMOVED lines=8> */
.L_x_396:
[----:B------:R-:W-:Y:S05]  /*3690*/  @!P0 BRA `(.L_x_344) ;  /* 0x0000000000748947 */ /* 0x000fea0003800000 */
[----:B------:R-:W-:-:S07]  /*36a0*/  IMAD.MOV.U32 R20, RZ, RZ, R43 ;  /* 0x000000ffff147224 */ /* 0x000fce00078e002b */
.L_x_346:
        /* <DEDUP_REMOVED lines=27> */
.L_x_399:
[----:B------:R-:W-:Y:S05]  /*3860*/  @P0 BRA `(.L_x_346) ;  /* 0xfffffffc00900947 */ /* 0x000fea000383ffff */
.L_x_344:
[----:B------:R-:W-:Y:S01]  /*3870*/  UMOV UR5, 0xffffffff ;  /* 0xffffffff00057882 */ /* 0x000fe20000000000 */
[----:B------:R-:W-:Y:S02]  /*3880*/  ISETP.NE.AND P0, PT, R18, 0x65, PT ;  /* 0x000000651200780c */ /* 0x000fe40003f05270 */
[----:B------:R-:W-:Y:S11]  /*3890*/  BRA.DIV UR5, `(.L_x_347) ;  /* 0x0000001e05107947 */ /* 0x000ff6000b800000 */
[----:B------:R-:W-:Y:S01]  /*38a0*/  VOTE.ANY R21, PT, !P0 ;  /* 0x0000000000157806 */ /* 0x000fe200040e0100 */
[----:B------:R-:W-:Y:S02]  /*38b0*/  VIADD R17, R38, 0x2 ;  /* 0x0000000226117836 */ /* 0x000fe40000000000 */
[----:B------:R-:W-:Y:S01]  /*38c0*/  VIADD R37, R37, 0xffffffe0 ;  /* 0xffffffe025257836 */ /* 0x000fe20000000000 */
[----:B------:R-:W-:-:S05]  /*38d0*/  LOP3.LUT R21, R21, 0x80000000, R26, 0xec, !PT ;  /* 0x8000000015157812 */ /* 0x000fca00078eec1a */
[----:B------:R-:W-:-:S05]  /*38e0*/  VIADD R16, R21, 0xffffffff ;  /* 0xffffffff15107836 */ /* 0x000fca0000000000 */
[----:B------:R-:W-:-:S04]  /*38f0*/  LOP3.LUT R16, R21, R16, RZ, 0xc, !PT ;  /* 0x0000001015107212 */ /* 0x000fc800078e0cff */
        /* <DEDUP_REMOVED lines=16> */
[----:B------:R-:W-:-:S03]  /*3a00*/  IMAD.IADD R19, R49, 0x1, R22 ;  /* 0x0000000131137824 */ /* 0x000fc600078e0216 */
[----:B------:R-:W-:Y:S02]  /*3a10*/  ISETP.GT.AND P2, PT, R17, R20, PT ;  /* 0x000000141100720c */ /* 0x000fe40003f44270 */
        /* <DEDUP_REMOVED lines=8> */
.L_x_408:
[----:B------:R-:W-:Y:S05]  /*3aa0*/  @P0 BRA `(.L_x_348) ;  /* 0xfffffff800d80947 */ /* 0x000fea000383ffff */
.L_x_342:
        /* <DEDUP_REMOVED lines=15> */
.L_x_336:
        /* <DEDUP_REMOVED lines=9> */
.L_x_335:
[----:B------:R-:W-:Y:S01]  /*3c30*/  IMAD.IADD R45, R4, 0x1, R44 ;  /* 0x00000001042d7824 */ /* 0x000fe200078e022c */
[----:B------:R-:W-:Y:S01]  /*3c40*/  BAR.SYNC.DEFER_BLOCKING 0x0 ;  /* 0x0000000000007b1d */ /* 0x000fe20000010000 */
[----:B------:R-:W-:Y:S02]  /*3c50*/  ISETP.NE.AND P0, PT, R2, RZ, PT ;  /* 0x000000ff0200720c */ /* 0x000fe40003f05270 */
[----:B------:R-:W-:-:S05]  /*3c60*/  IMAD.IADD R4, R5, 0x1, R45 ;  /* 0x0000000105047824 */ /* 0x000fca00078e022d */
[----:B------:R-:W0:Y:S01]  /*3c70*/  S2UR UR5, SR_CTAID.X ;  /* 0x00000000000579c3 */ /* 0x000e220000002500 */
[----:B------:R-:W-:Y:S01]  /*3c80*/  IMAD.IADD R5, R6, 0x1, R4 ;  /* 0x0000000106057824 */ /* 0x000fe200078e0204 */
[----:B------:R-:W1:Y:S03]  /*3c90*/  LDCU.64 UR6, c[0x0][0x388] ;  /* 0x00007100ff0677ac */ /* 0x000e660008000a00 */
[----:B------:R-:W-:-:S04]  /*3ca0*/  IMAD.IADD R6, R7, 0x1, R5 ;  /* 0x0000000107067824 */ /* 0x000fc800078e0205 */
[----:B------:R-:W-:-:S04]  /*3cb0*/  IMAD.IADD R7, R8, 0x1, R6 ;  /* 0x0000000108077824 */ /* 0x000fc800078e0206 */
[----:B------:R-:W-:-:S04]  /*3cc0*/  IMAD.IADD R8, R9, 0x1, R7 ;  /* 0x0000000109087824 */ /* 0x000fc800078e0207 */
[----:B------:R-:W-:Y:S01]  /*3cd0*/  IMAD.IADD R9, R10, 0x1, R8 ;  /* 0x000000010a097824 */ /* 0x000fe200078e0208 */
[----:B------:R-:W-:Y:S03]  /*3ce0*/  STS.64 [R40], R44 ;  /* 0x0000002c28007388 */ /* 0x000fe60000000a00 */
[----:B------:R-:W-:Y:S01]  /*3cf0*/  IMAD.IADD R10, R11, 0x1, R9 ;  /* 0x000000010b0a7824 */ /* 0x000fe200078e0209 */
[----:B------:R2:W-:Y:S03]  /*3d00*/  STS.64 [R40+0x8], R4 ;  /* 0x0000080428007388 */ /* 0x0005e60000000a00 */
[----:B------:R-:W-:Y:S01]  /*3d10*/  IMAD.IADD R11, R12, 0x1, R10 ;  /* 0x000000010c0b7824 */ /* 0x000fe200078e020a */
[----:B------:R3:W-:Y:S03]  /*3d20*/  STS.64 [R40+0x10], R6 ;  /* 0x0000100628007388 */ /* 0x0007e60000000a00 */
[----:B------:R-:W-:Y:S01]  /*3d30*/  IMAD.IADD R12, R13, 0x1, R11 ;  /* 0x000000010d0c7824 */ /* 0x000fe200078e020b */
[----:B------:R-:W-:Y:S03]  /*3d40*/  STS.64 [R40+0x18], R8 ;  /* 0x0000180828007388 */ /* 0x000fe60000000a00 */
[----:B------:R-:W-:Y:S01]  /*3d50*/  IMAD.IADD R13, R14, 0x1, R12 ;  /* 0x000000010e0d7824 */ /* 0x000fe200078e020c */
[----:B------:R-:W-:Y:S01]  /*3d60*/  STS.64 [R40+0x20], R10 ;  /* 0x0000200a28007388 */ /* 0x000fe20000000a00 */
[----:B--2---:R-:W0:Y:S02]  /*3d70*/  LDC R4, c[0x0][0x398] ;  /* 0x0000e600ff047b82 */ /* 0x004e240000000800 */
[----:B------:R-:W-:Y:S01]  /*3d80*/  IMAD.IADD R14, R15, 0x1, R13 ;  /* 0x000000010f0e7824 */ /* 0x000fe200078e020d */
[----:B------:R2:W-:Y:S03]  /*3d90*/  STS.64 [R40+0x28], R12 ;  /* 0x0000280c28007388 */ /* 0x0005e60000000a00 */
[----:B------:R-:W-:Y:S01]  /*3da0*/  IMAD.IADD R15, R28, 0x1, R14 ;  /* 0x000000011c0f7824 */ /* 0x000fe200078e020e */
[----:B------:R-:W4:Y:S03]  /*3db0*/  S2R R5, SR_TID.X ;  /* 0x0000000000057919 */ /* 0x000f260000002100 */
[----:B------:R-:W-:Y:S01]  /*3dc0*/  IMAD.IADD R16, R29, 0x1, R15 ;  /* 0x000000011d107824 */ /* 0x000fe200078e020f */
[----:B------:R-:W-:Y:S03]  /*3dd0*/  STS.64 [R40+0x30], R14 ;  /* 0x0000300e28007388 */ /* 0x000fe60000000a00 */
[----:B------:R-:W-:Y:S01]  /*3de0*/  IMAD.IADD R17, R30, 0x1, R16 ;  /* 0x000000011e117824 */ /* 0x000fe200078e0210 */
[----:B---3--:R-:W3:Y:S03]  /*3df0*/  S2R R6, SR_TID.X ;  /* 0x0000000000067919 */ /* 0x008ee60000002100 */
[----:B------:R-:W-:Y:S01]  /*3e00*/  IMAD.IADD R18, R31, 0x1, R17 ;  /* 0x000000011f127824 */ /* 0x000fe200078e0211 */
[----:B------:R-:W-:Y:S03]  /*3e10*/  STS.64 [R40+0x38], R16 ;  /* 0x0000381028007388 */ /* 0x000fe60000000a00 */
[----:B------:R-:W-:-:S02]  /*3e20*/  IMAD.IADD R19, R32, 0x1, R18 ;  /* 0x0000000120137824 */ /* 0x000fc400078e0212 */
[----:B0-----:R-:W-:Y:S02]  /*3e30*/  VIADD R4, R4, UR5 ;  /* 0x0000000504047c36 */ /* 0x001fe40008000000 */
[----:B------:R-:W-:Y:S01]  /*3e40*/  IMAD.IADD R20, R33, 0x1, R19 ;  /* 0x0000000121147824 */ /* 0x000fe200078e0213 */
[----:B------:R-:W-:Y:S01]  /*3e50*/  STS.64 [R40+0x40], R18 ;  /* 0x0000401228007388 */ /* 0x000fe20000000a00 */
[----:B--2---:R-:W-:Y:S02]  /*3e60*/  IMAD R12, R4, 0x2100, RZ ;  /* 0x00002100040c7824 */ /* 0x004fe400078e02ff */
[----:B------:R-:W-:-:S04]  /*3e70*/  IMAD.IADD R21, R34, 0x1, R20 ;  /* 0x0000000122157824 */ /* 0x000fc800078e0214 */
[----:B------:R-:W-:Y:S01]  /*3e80*/  IMAD.IADD R22, R35, 0x1, R21 ;  /* 0x0000000123167824 */ /* 0x000fe200078e0215 */
[----:B------:R-:W-:Y:S03]  /*3e90*/  STS.64 [R40+0x48], R20 ;  /* 0x0000481428007388 */ /* 0x000fe60000000a00 */
[----:B------:R-:W-:Y:S01]  /*3ea0*/  IMAD.IADD R23, R36, 0x1, R22 ;  /* 0x0000000124177824 */ /* 0x000fe200078e0216 */
[C---:B----4-:R-:W-:Y:S02]  /*3eb0*/  LOP3.LUT R4, R5.reuse, 0x1f, RZ, 0xc0, !PT ;  /* 0x0000001f05047812 */ /* 0x050fe400078ec0ff */
[----:B------:R-:W-:Y:S02]  /*3ec0*/  LOP3.LUT R10, R5, 0x3e0, RZ, 0xc0, !PT ;  /* 0x000003e0050a7812 */ /* 0x000fe400078ec0ff */
[----:B------:R-:W-:Y:S01]  /*3ed0*/  STS.64 [R40+0x50], R22 ;  /* 0x0000501628007388 */ /* 0x000fe20000000a00 */
[----:B------:R-:W-:-:S03]  /*3ee0*/  NOP ;  /* 0x0000000000007918 */ /* 0x000fc60000000000 */
[----:B------:R-:W-:Y:S01]  /*3ef0*/  LDS R45, [R41] ;  /* 0x00000000292d7984 */ /* 0x000fe20000000800 */
[----:B---3--:R-:W-:Y:S01]  /*3f00*/  LOP3.LUT R8, R6, 0x3e0, RZ, 0xc0, !PT ;  /* 0x000003e006087812 */ /* 0x008fe200078ec0ff */
[----:B------:R-:W-:Y:S02]  /*3f10*/  IMAD R10, R10, 0x16, R4 ;  /* 0x000000160a0a7824 */ /* 0x000fe400078e0204 */
        /* <DEDUP_REMOVED lines=20> */
[----:B------:R0:W-:Y:S04]  /*4060*/  LDS R25, [R41+0xa80] ;  /* 0x000a800029197984 */ /* 0x0001e80000000800 */
[----:B------:R2:W-:Y:S01]  /*4070*/  @!P0 STS [UR4+0x8400], R0 ;  /* 0x00840000ff008988 */ /* 0x0005e20008000804 */
[----:B------:R-:W-:Y:S01]  /*4080*/  BAR.SYNC.DEFER_BLOCKING 0x0 ;  /* 0x0000000000007b1d */ /* 0x000fe20000010000 */
[----:B0-----:R-:W-:Y:S01]  /*4090*/  LOP3.LUT R41, R6, 0x1f, RZ, 0xc0, !PT ;  /* 0x0000001f06297812 */ /* 0x001fe200078ec0ff */
[----:B------:R-:W-:Y:S01]  /*40a0*/  VIADD R6, R10, 0x60 ;  /* 0x000000600a067836 */ /* 0x000fe20000000000 */
[----:B------:R-:W-:-:S03]  /*40b0*/  IADD3 R5, P0, PT, R12, R3, RZ ;  /* 0x000000030c057210 */ /* 0x000fc60007f1e0ff */
[----:B------:R-:W-:Y:S02]  /*40c0*/  IMAD R8, R8, 0x16, R41 ;  /* 0x0000001608087824 */ /* 0x000fe400078e0229 */
[----:B--2---:R-:W-:Y:S01]  /*40d0*/  IMAD.X R0, RZ, RZ, RZ, P0 ;  /* 0x000000ffff007224 */ /* 0x004fe200000e06ff */
[----:B-1----:R-:W-:Y:S01]  /*40e0*/  LEA R4, P0, R5, UR6, 0x2 ;  /* 0x0000000605047c11 */ /* 0x002fe2000f8010ff */
[----:B------:R-:W-:-:S03]  /*40f0*/  VIADD R41, R10, 0x20 ;  /* 0x000000200a297836 */ /* 0x000fc60000000000 */
[----:B------:R-:W-:Y:S01]  /*4100*/  LEA.HI.X R5, R5, UR7, R0, 0x2, P0 ;  /* 0x0000000705057c11 */ /* 0x000fe200080f1400 */
[C---:B------:R-:W-:Y:S01]  /*4110*/  VIADD R0, R8.reuse, 0xc0 ;  /* 0x000000c008007836 */ /* 0x040fe20000000000 */
[----:B------:R-:W0:Y:S02]  /*4120*/  LDS R2, [UR4+0x8400] ;  /* 0x00840004ff027984 */ /* 0x000e240008000800 */
[-C--:B0-----:R-:W-:Y:S01]  /*4130*/  ISETP.GE.AND P6, PT, R3, R2.reuse, PT ;  /* 0x000000020300720c */ /* 0x081fe20003fc6270 */
[C---:B------:R-:W-:Y:S01]  /*4140*/  VIADD R3, R8.reuse, 0x80 ;  /* 0x0000008008037836 */ /* 0x040fe20000000000 */
[-C--:B------:R-:W-:Y:S01]  /*4150*/  ISETP.GE.AND P5, PT, R41, R2.reuse, PT ;  /* 0x000000022900720c */ /* 0x080fe20003fa6270 */
[----:B------:R-:W-:Y:S01]  /*4160*/  VIADD R41, R8, 0xa0 ;  /* 0x000000a008297836 */ /* 0x000fe20000000000 */
[-C--:B------:R-:W-:Y:S01]  /*4170*/  ISETP.GE.AND P0, PT, R6, R2.reuse, PT ;  /* 0x000000020600720c */ /* 0x080fe20003f06270 */
[C---:B------:R-:W-:Y:S01]  /*4180*/  VIADD R6, R8.reuse, 0xe0 ;  /* 0x000000e008067836 */ /* 0x040fe20000000000 */
[-C--:B------:R-:W-:Y:S01]  /*4190*/  ISETP.GE.AND P3, PT, R3, R2.reuse, PT ;  /* 0x000000020300720c */ /* 0x080fe20003f66270 */
[----:B------:R-:W-:Y:S01]  /*41a0*/  VIADD R3, R8, 0x100 ;  /* 0x0000010008037836 */ /* 0x000fe20000000000 */
[-C--:B------:R-:W-:Y:S01]  /*41b0*/  ISETP.GE.AND P2, PT, R0, R2.reuse, PT ;  /* 0x000000020000720c */ /* 0x080fe20003f46270 */
[----:B------:R-:W-:Y:S01]  /*41c0*/  VIADD R0, R10, 0x40 ;  /* 0x000000400a007836 */ /* 0x000fe20000000000 */
[-C--:B------:R-:W-:Y:S01]  /*41d0*/  ISETP.GE.AND P4, PT, R41, R2.reuse, PT ;  /* 0x000000022900720c */ /* 0x080fe20003f86270 */
[----:B------:R-:W-:Y:S01]  /*41e0*/  VIADD R41, R8, 0x120 ;  /* 0x0000012008297836 */ /* 0x000fe20000000000 */
[-C--:B------:R-:W-:Y:S01]  /*41f0*/  ISETP.GE.AND P1, PT, R6, R2.reuse, PT ;  /* 0x000000020600720c */ /* 0x080fe20003f26270 */
[----:B------:R-:W-:Y:S01]  /*4200*/  @!P6 STG.E desc[UR8][R4.64], R45 ;  /* 0x0000002d0400e986 */ /* 0x000fe2000c101908 */
[----:B------:R-:W-:Y:S01]  /*4210*/  ISETP.GE.AND P6, PT, R3, R2, PT ;  /* 0x000000020300720c */ /* 0x000fe20003fc6270 */
[----:B------:R-:W-:-:S02]  /*4220*/  VIADD R3, R10, 0x140 ;  /* 0x000001400a037836 */ /* 0x000fc40000000000 */
[----:B------:R-:W-:Y:S01]  /*4230*/  @!P5 STG.E desc[UR8][R4.64+0x80], R47 ;  /* 0x0000802f0400d986 */ /* 0x000fe2000c101908 */
[-C--:B------:R-:W-:Y:S01]  /*4240*/  ISETP.GE.AND P5, PT, R41, R2.reuse, PT ;  /* 0x000000022900720c */ /* 0x080fe20003fa6270 */
[C---:B------:R-:W-:Y:S02]  /*4250*/  VIADD R41, R10.reuse, 0x160 ;  /* 0x000001600a297836 */ /* 0x040fe40000000000 */
[----:B------:R-:W-:Y:S01]  /*4260*/  @!P0 STG.E desc[UR8][R4.64+0x180], R49 ;  /* 0x0001803104008986 */ /* 0x000fe2000c101908 */
[-C--:B------:R-:W-:Y:S01]  /*4270*/  ISETP.GE.AND P0, PT, R3, R2.reuse, PT ;  /* 0x000000020300720c */ /* 0x080fe20003f06270 */
[C---:B------:R-:W-:Y:S02]  /*4280*/  VIADD R3, R10.reuse, 0x180 ;  /* 0x000001800a037836 */ /* 0x040fe40000000000 */
[----:B------:R-:W-:Y:S01]  /*4290*/  @!P3 STG.E desc[UR8][R4.64+0x200], R51 ;  /* 0x000200330400b986 */ /* 0x000fe2000c101908 */
[----:B------:R-:W-:Y:S01]  /*42a0*/  ISETP.GE.AND P3, PT, R41, R2, PT ;  /* 0x000000022900720c */ /* 0x000fe20003f66270 */
[----:B------:R-:W-:-:S02]  /*42b0*/  VIADD R41, R10, 0x1a0 ;  /* 0x000001a00a297836 */ /* 0x000fc40000000000 */
[----:B------:R-:W-:Y:S01]  /*42c0*/  @!P2 STG.E desc[UR8][R4.64+0x300], R43 ;  /* 0x0003002b0400a986 */ /* 0x000fe2000c101908 */
[-C--:B------:R-:W-:Y:S01]  /*42d0*/  ISETP.GE.AND P2, PT, R3, R2.reuse, PT ;  /* 0x000000020300720c */ /* 0x080fe20003f46270 */
[----:B------:R-:W-:Y:S02]  /*42e0*/  VIADD R3, R8, 0x1c0 ;  /* 0x000001c008037836 */ /* 0x000fe40000000000 */
[----:B------:R-:W-:Y:S01]  /*42f0*/  @!P4 STG.E desc[UR8][R4.64+0x280], R53 ;  /* 0x000280350400c986 */ /* 0x000fe2000c101908 */
[----:B------:R-:W-:-:S03]  /*4300*/  ISETP.GE.AND P4, PT, R0, R2, PT ;  /* 0x000000020000720c */ /* 0x000fc60003f86270 */
[----:B------:R0:W-:Y:S01]  /*4310*/  @!P1 STG.E desc[UR8][R4.64+0x380], R37 ;  /* 0x0003802504009986 */ /* 0x0001e2000c101908 */
[-C--:B------:R-:W-:Y:S01]  /*4320*/  ISETP.GE.AND P1, PT, R41, R2.reuse, PT ;  /* 0x000000022900720c */ /* 0x080fe20003f26270 */
[C---:B------:R-:W-:Y:S02]  /*4330*/  VIADD R41, R8.reuse, 0x1e0 ;  /* 0x000001e008297836 */ /* 0x040fe40000000000 */
[----:B------:R-:W-:Y:S01]  /*4340*/  @!P6 STG.E desc[UR8][R4.64+0x400], R35 ;  /* 0x000400230400e986 */ /* 0x000fe2000c101908 */
[-C--:B------:R-:W-:Y:S01]  /*4350*/  ISETP.GE.AND P6, PT, R3, R2.reuse, PT ;  /* 0x000000020300720c */ /* 0x080fe20003fc6270 */
[----:B------:R-:W-:Y:S02]  /*4360*/  VIADD R3, R8, 0x200 ;  /* 0x0000020008037836 */ /* 0x000fe40000000000 */
[----:B------:R1:W-:Y:S01]  /*4370*/  @!P5 STG.E desc[UR8][R4.64+0x480], R33 ;  /* 0x000480210400d986 */ /* 0x0003e2000c101908 */
[----:B------:R-:W-:Y:S01]  /*4380*/  ISETP.GE.AND P5, PT, R41, R2, PT ;  /* 0x000000022900720c */ /* 0x000fe20003fa6270 */
[----:B------:R-:W-:-:S02]  /*4390*/  VIADD R41, R10, 0x220 ;  /* 0x000002200a297836 */ /* 0x000fc40000000000 */
[----:B------:R2:W-:Y:S01]  /*43a0*/  @!P0 STG.E desc[UR8][R4.64+0x500], R31 ;  /* 0x0005001f04008986 */ /* 0x0005e2000c101908 */
[-C--:B------:R-:W-:Y:S01]  /*43b0*/  ISETP.GE.AND P0, PT, R3, R2.reuse, PT ;  /* 0x000000020300720c */ /* 0x080fe20003f06270 */
[----:B0-----:R-:W-:Y:S02]  /*43c0*/  VIADD R37, R10, 0x240 ;  /* 0x000002400a257836 */ /* 0x001fe40000000000 */
[C---:B------:R-:W-:Y:S01]  /*43d0*/  VIADD R3, R8.reuse, 0x260 ;  /* 0x0000026008037836 */ /* 0x040fe20000000000 */
[----:B------:R2:W-:Y:S01]  /*43e0*/  @!P4 STG.E desc[UR8][R4.64+0x100], R29 ;  /* 0x0001001d0400c986 */ /* 0x0005e2000c101908 */
[-C--:B------:R-:W-:Y:S01]  /*43f0*/  ISETP.GE.AND P4, PT, R41, R2.reuse, PT ;  /* 0x000000022900720c */ /* 0x080fe20003f86270 */
[----:B-1----:R-:W-:Y:S02]  /*4400*/  VIADD R33, R8, 0x280 ;  /* 0x0000028008217836 */ /* 0x002fe40000000000 */
        /* <DEDUP_REMOVED lines=17> */
.L_x_322:
[----:B------:R-:W-:Y:S01]  /*4520*/  BSSY B1, `(.L_x_349) ;  /* 0x0000006000017945 */ /* 0x000fe20003800000 */
[----:B------:R-:W-:Y:S01]  /*4530*/  PLOP3.LUT P0, PT, P0, PT, PT, 0x8, 0x80 ;  /* 0x000000000080781c */ /* 0x000fe2000070e170 */
[----:B------:R-:W-:-:S12]  /*4540*/  IMAD.MOV.U32 R21, RZ, RZ, -0x1 ;  /* 0xffffffffff157424 */ /* 0x000fd800078e00ff */
[----:B------:R-:W-:Y:S05]  /*4550*/  WARPSYNC.COLLECTIVE R21, `(.L_x_350) ;  /* 0x0000000015087348 */ /* 0x000fea0003c00000 */
[----:B------:R-:W-:Y:S01]  /*4560*/  VOTE.ANY P0, P0 ;  /* 0x0000000000ff7806 */ /* 0x000fe20000000100 */
[----:B------:R-:W-:-:S12]  /*4570*/  ENDCOLLECTIVE ;  /* 0x000000000000791b */ /* 0x000fd80003800000 */
.L_x_350:
[----:B------:R-:W-:Y:S05]  /*4580*/  BSYNC B1 ;  /* 0x0000000000017941 */ /* 0x000fea0003800000 */
.L_x_349:
[----:B------:R-:W-:Y:S05]  /*4590*/  BRA `(.L_x_351) ;  /* 0xffffffc800787947 */ /* 0x000fea000383ffff */
.L_x_324:
[----:B------:R-:W-:Y:S01]  /*45a0*/  BSSY B1, `(.L_x_352) ;  /* 0x0000006000017945 */ /* 0x000fe20003800000 */
[----:B------:R-:W-:Y:S01]  /*45b0*/  PLOP3.LUT P0, PT, P0, PT, PT, 0x8, 0x80 ;  /* 0x000000000080781c */ /* 0x000fe2000070e170 */
[----:B------:R-:W-:-:S12]  /*45c0*/  IMAD.MOV.U32 R21, RZ, RZ, -0x1 ;  /* 0xffffffffff157424 */ /* 0x000fd800078e00ff */
[----:B------:R-:W-:Y:S05]  /*45d0*/  WARPSYNC.COLLECTIVE R21, `(.L_x_353) ;  /* 0x0000000015087348 */ /* 0x000fea0003c00000 */
[----:B------:R-:W-:Y:S01]  /*45e0*/  VOTE.ANY P0, P0 ;  /* 0x0000000000ff7806 */ /* 0x000fe20000000100 */
[----:B------:R-:W-:-:S12]  /*45f0*/  ENDCOLLECTIVE ;  /* 0x000000000000791b */ /* 0x000fd80003800000 */
.L_x_353:
[----:B------:R-:W-:Y:S05]  /*4600*/  BSYNC B1 ;  /* 0x0000000000017941 */ /* 0x000fea0003800000 */
.L_x_352:
[----:B------:R-:W-:Y:S05]  /*4610*/  BRA `(.L_x_354) ;  /* 0xffffffc800cc7947 */ /* 0x000fea000383ffff */
.L_x_326:
[----:B------:R-:W0:Y:S01]  /*4620*/  S2R R30, SR_GEMASK ;  /* 0x00000000001e7919 */ /* 0x000e220000003c00 */
[----:B------:R-:W-:Y:S01]  /*4630*/  BSSY B1, `(.L_x_355) ;  /* 0x0000006000017945 */ /* 0x000fe20003800000 */
[----:B------:R-:W-:Y:S01]  /*4640*/  PLOP3.LUT P0, PT, P0, PT, PT, 0x8, 0x80 ;  /* 0x000000000080781c */ /* 0x000fe2000070e170 */
[----:B------:R-:W-:-:S12]  /*4650*/  IMAD.MOV.U32 R21, RZ, RZ, -0x1 ;  /* 0xffffffffff157424 */ /* 0x000fd800078e00ff */
[----:B0-----:R-:W-:Y:S05]  /*4660*/  WARPSYNC.COLLECTIVE R21, `(.L_x_356) ;  /* 0x0000000015087348 */ /* 0x001fea0003c00000 */
[----:B------:R-:W-:Y:S01]  /*4670*/  VOTE.ANY R21, PT, P0 ;  /* 0x0000000000157806 */ /* 0x000fe200000e0100 */
[----:B0-----:R-:W-:Y:S06]  /*4680*/  ENDCOLLECTIVE ;  /* 0x000000000000791b */ /* 0x001fec0003800000 */
.L_x_356:
[----:B------:R-:W-:Y:S05]  /*4690*/  BSYNC B1 ;  /* 0x0000000000017941 */ /* 0x000fea0003800000 */
.L_x_355:
[----:B------:R-:W-:Y:S01]  /*46a0*/  LOP3.LUT R21, R21, 0x80000000, R30, 0xec, !PT ;  /* 0x8000000015157812 */ /* 0x000fe200078eec1e */
[----:B------:R-:W-:Y:S02]  /*46b0*/  IMAD.MOV.U32 R17, RZ, RZ, 0x1 ;  /* 0x00000001ff117424 */ /* 0x000fe400078e00ff */
[----:B------:R-:W-:Y:S02]  /*46c0*/  VIADD R41, R39, 0x2 ;  /* 0x0000000227297836 */ /* 0x000fe40000000000 */
[----:B------:R-:W-:Y:S02]  /*46d0*/  VIADD R16, R21, 0xffffffff ;  /* 0xffffffff15107836 */ /* 0x000fe40000000000 */
[C---:B------:R-:W-:Y:S02]  /*46e0*/  VIADD R43, R39.reuse, 0x4 ;  /* 0x00000004272b7836 */ /* 0x040fe40000000000 */
[----:B------:R-:W-:Y:S01]  /*46f0*/  VIADD R44, R39, 0x8 ;  /* 0x00000008272c7836 */ /* 0x000fe20000000000 */
[----:B------:R-:W-:Y:S01]  /*4700*/  LOP3.LUT R28, R21, R16, RZ, 0xc, !PT ;  /* 0x00000010151c7212 */ /* 0x000fe200078e0cff */
[----:B------:R-:W-:-:S02]  /*4710*/  IMAD.MOV.U32 R16, RZ, RZ, R27 ;  /* 0x000000ffff107224 */ /* 0x000fc400078e001b */
[----:B------:R-:W-:Y:S01]  /*4720*/  IMAD.MOV.U32 R21, RZ, RZ, -0x1 ;  /* 0xffffffffff157424 */ /* 0x000fe200078e00ff */
[----:B------:R0:W1:Y:S01]  /*4730*/  POPC R20, R28 ;  /* 0x0000001c00147309 */ /* 0x0000620000000000 */
[----:B------:R-:W-:-:S07]  /*4740*/  VIADD R45, R39, 0x10 ;  /* 0x00000010272d7836 */ /* 0x000fce0000000000 */
[----:B01----:R-:W-:Y:S05]  /*4750*/  WARPSYNC.COLLECTIVE R21, `(.L_x_357) ;  /* 0x0000000015087348 */ /* 0x003fea0003c00000 */
[----:B-1----:R1:W2:Y:S02]  /*4760*/  SHFL.DOWN P3, R22, R16, R17, R20 ;  /* 0x0800001110167389 */ /* 0x0022a40000060014 */
[----:B012---:R-:W-:Y:S05]  /*4770*/  ENDCOLLECTIVE ;  /* 0x000000000000791b */ /* 0x007fea0003800000 */
.L_x_357:
[-C--:B------:R-:W-:Y:S02]  /*4780*/  ISETP.GE.AND P0, PT, R39, R20.reuse, PT ;  /* 0x000000142700720c */ /* 0x080fe40003f06270 */
[-C--:B------:R-:W-:Y:S01]  /*4790*/  ISETP.GT.AND P2, PT, R45, R20.reuse, PT ;  /* 0x000000142d00720c */ /* 0x080fe20003f44270 */
        /* <DEDUP_REMOVED lines=8> */
.L_x_358:
        /* <DEDUP_REMOVED lines=8> */
.L_x_359:
[----:B------:R-:W-:Y:S01]  /*48a0*/  IMAD.MOV.U32 R17, RZ, RZ, 0x8 ;  /* 0x00000008ff117424 */ /* 0x000fe200078e00ff */
[----:B------:R-:W-:Y:S02]  /*48b0*/  SEL R22, R22, RZ, !P0 ;  /* 0x000000ff16167207 */ /* 0x000fe40004000000 */
[----:B------:R-:W-:-:S03]  /*48c0*/  ISETP.GT.AND P0, PT, R44, R20, PT ;  /* 0x000000142c00720c */ /* 0x000fc60003f04270 */
[----:B------:R-:W-:Y:S02]  /*48d0*/  IMAD.IADD R27, R29, 0x1, R22 ;  /* 0x000000011d1b7824 */ /* 0x000fe400078e0216 */
[----:B------:R-:W0:Y:S02]  /*48e0*/  LDC.64 R28, c[0x0][0x390] ;  /* 0x0000e400ff1c7b82 */ /* 0x000e240000000a00 */
[----:B------:R-:W-:-:S07]  /*48f0*/  IMAD.MOV.U32 R16, RZ, RZ, R27 ;  /* 0x000000ffff107224 */ /* 0x000fce00078e001b */
[----:B0-----:R-:W-:Y:S05]  /*4900*/  WARPSYNC.COLLECTIVE R21, `(.L_x_360) ;  /* 0x0000000015087348 */ /* 0x001fea0003c00000 */
[----:B------:R1:W2:Y:S02]  /*4910*/  SHFL.DOWN P3, R22, R16, R17, R20 ;  /* 0x0800001110167389 */ /* 0x0002a40000060014 */
[----:B012---:R-:W-:Y:S05]  /*4920*/  ENDCOLLECTIVE ;  /* 0x000000000000791b */ /* 0x007fea0003800000 */
.L_x_360:
[----:B------:R-:W-:Y:S01]  /*4930*/  IMAD.MOV.U32 R17, RZ, RZ, 0x10 ;  /* 0x00000010ff117424 */ /* 0x000fe200078e00ff */
[----:B------:R-:W-:Y:S02]  /*4940*/  SEL R22, R22, RZ, !P0 ;  /* 0x000000ff16167207 */ /* 0x000fe40004000000 */
[----:B------:R-:W-:-:S03]  /*4950*/  ISETP.NE.AND P0, PT, R26, 0x65, PT ;  /* 0x000000651a00780c */ /* 0x000fc60003f05270 */
[----:B------:R-:W-:-:S04]  /*4960*/  IMAD.IADD R47, R27, 0x1, R22 ;  /* 0x000000011b2f7824 */ /* 0x000fc800078e0216 */
[----:B------:R-:W-:-:S07]  /*4970*/  IMAD.MOV.U32 R16, RZ, RZ, R47 ;  /* 0x000000ffff107224 */ /* 0x000fce00078e002f */
[----:B------:R-:W-:Y:S05]  /*4980*/  WARPSYNC.COLLECTIVE R21, `(.L_x_361) ;  /* 0x0000000015087348 */ /* 0x000fea0003c00000 */
[----:B------:R0:W1:Y:S02]  /*4990*/  SHFL.DOWN P3, R22, R16, R17, R20 ;  /* 0x0800001110167389 */ /* 0x0000640000060014 */
[----:B01----:R-:W-:Y:S05]  /*49a0*/  ENDCOLLECTIVE ;  /* 0x000000000000791b */ /* 0x003fea0003800000 */
.L_x_361:
[----:B------:R-:W-:Y:S05]  /*49b0*/  WARPSYNC.COLLECTIVE R21, `(.L_x_362) ;  /* 0x0000000015087348 */ /* 0x000fea0003c00000 */
[----:B------:R-:W-:Y:S01]  /*49c0*/  VOTE.ALL P0, P0 ;  /* 0x0000000000ff7806 */ /* 0x000fe20000000000 */
[----:B------:R-:W-:-:S12]  /*49d0*/  ENDCOLLECTIVE ;  /* 0x000000000000791b */ /* 0x000fd80003800000 */
.L_x_362:
[----:B------:R-:W-:Y:S02]  /*49e0*/  IADD3 R28, P3, PT, R28, 0x100, RZ ;  /* 0x000001001c1c7810 */ /* 0x000fe40007f7e0ff */
[----:B------:R-:W-:-:S03]  /*49f0*/  SEL R22, R22, RZ, !P2 ;  /* 0x000000ff16167207 */ /* 0x000fc60005000000 */
[----:B------:R-:W-:Y:S02]  /*4a00*/  IMAD.X R3, RZ, RZ, R29, P3 ;  /* 0x000000ffff037224 */ /* 0x000fe400018e061d */
[----:B------:R-:W-:Y:S01]  /*4a10*/  IMAD.IADD R46, R47, 0x1, R22 ;  /* 0x000000012f2e7824 */ /* 0x000fe200078e0216 */
[----:B------:R-:W-:Y:S06]  /*4a20*/  BRA `(.L_x_363) ;  /* 0xffffffc800647947 */ /* 0x000fec000383ffff */
.L_x_328:
[----:B------:R-:W-:Y:S01]  /*4a30*/  BSSY B1, `(.L_x_364) ;  /* 0x0000006000017945 */ /* 0x000fe20003800000 */
[----:B------:R-:W-:Y:S01]  /*4a40*/  PLOP3.LUT P0, PT, P0, PT, PT, 0x8, 0x80 ;  /* 0x000000000080781c */ /* 0x000fe2000070e170 */
[----:B------:R-:W-:-:S12]  /*4a50*/  IMAD.MOV.U32 R21, RZ, RZ, -0x1 ;  /* 0xffffffffff157424 */ /* 0x000fd800078e00ff */
[----:B------:R-:W-:Y:S05]  /*4a60*/  WARPSYNC.COLLECTIVE R21, `(.L_x_365) ;  /* 0x0000000015087348 */ /* 0x000fea0003c00000 */
[----:B------:R-:W-:Y:S01]  /*4a70*/  VOTE.ANY P0, P0 ;  /* 0x0000000000ff7806 */ /* 0x000fe20000000100 */
[----:B------:R-:W-:-:S12]  /*4a80*/  ENDCOLLECTIVE ;  /* 0x000000000000791b */ /* 0x000fd80003800000 */
.L_x_365:
[----:B------:R-:W-:Y:S05]  /*4a90*/  BSYNC B1 ;  /* 0x0000000000017941 */ /* 0x000fea0003800000 */
.L_x_364:
[----:B------:R-:W-:Y:S05]  /*4aa0*/  BRA `(.L_x_366) ;  /* 0xffffffc800747947 */ /* 0x000fea000383ffff */
.L_x_330:
[----:B------:R-:W-:Y:S01]  /*4ab0*/  BSSY B1, `(.L_x_367) ;  /* 0x0000006000017945 */ /* 0x000fe20003800000 */
[----:B------:R-:W-:Y:S01]  /*4ac0*/  PLOP3.LUT P0, PT, P0, PT, PT, 0x8, 0x80 ;  /* 0x000000000080781c */ /* 0x000fe2000070e170 */
[----:B------:R-:W-:-:S12]  /*4ad0*/  IMAD.MOV.U32 R21, RZ, RZ, -0x1 ;  /* 0xffffffffff157424 */ /* 0x000fd800078e00ff */
[----:B------:R-:W-:Y:S05]  /*4ae0*/  WARPSYNC.COLLECTIVE R21, `(.L_x_368) ;  /* 0x0000000015087348 */ /* 0x000fea0003c00000 */
[----:B------:R-:W-:Y:S01]  /*4af0*/  VOTE.ANY P0, P0 ;  /* 0x0000000000ff7806 */ /* 0x000fe20000000100 */
[----:B------:R-:W-:-:S12]  /*4b00*/  ENDCOLLECTIVE ;  /* 0x000000000000791b */ /* 0x000fd80003800000 */
.L_x_368:
[----:B------:R-:W-:Y:S05]  /*4b10*/  BSYNC B1 ;  /* 0x0000000000017941 */ /* 0x000fea0003800000 */
.L_x_367:
[----:B------:R-:W-:Y:S05]  /*4b20*/  BRA `(.L_x_369) ;  /* 0xffffffc800c87947 */ /* 0x000fea000383ffff */
.L_x_332:
[----:B------:R-:W-:Y:S01]  /*4b30*/  BSSY B1, `(.L_x_370) ;  /* 0x0000006000017945 */ /* 0x000fe20003800000 */
[----:B------:R-:W-:Y:S01]  /*4b40*/  PLOP3.LUT P0, PT, P0, PT, PT, 0x8, 0x80 ;  /* 0x000000000080781c */ /* 0x000fe2000070e170 */
[----:B------:R-:W-:-:S12]  /*4b50*/  IMAD.MOV.U32 R21, RZ, RZ, -0x1 ;  /* 0xffffffffff157424 */ /* 0x000fd800078e00ff */
[----:B------:R-:W-:Y:S05]  /*4b60*/  WARPSYNC.COLLECTIVE R21, `(.L_x_371) ;  /* 0x0000000015087348 */ /* 0x000fea0003c00000 */
[----:B------:R-:W-:Y:S01]  /*4b70*/  VOTE.ANY R21, PT, P0 ;  /* 0x0000000000157806 */ /* 0x000fe200000e0100 */
[----:B------:R-:W-:Y:S06]  /*4b80*/  ENDCOLLECTIVE ;  /* 0x000000000000791b */ /* 0x000fec0003800000 */
.L_x_371:
[----:B------:R-:W-:Y:S05]  /*4b90*/  BSYNC B1 ;  /* 0x0000000000017941 */ /* 0x000fea0003800000 */
.L_x_370:
        /* <DEDUP_REMOVED lines=11> */
.L_x_372:
        /* <DEDUP_REMOVED lines=9> */
.L_x_373:
        /* <DEDUP_REMOVED lines=8> */
.L_x_374:
        /* <DEDUP_REMOVED lines=8> */
.L_x_375:
        /* <DEDUP_REMOVED lines=8> */
.L_x_376:
[----:B------:R-:W-:Y:S02]  /*4e60*/  SEL R22, R22, RZ, !P0 ;  /* 0x000000ff16167207 */ /* 0x000fe40004000000 */
[----:B------:R-:W-:Y:S02]  /*4e70*/  ISETP.NE.AND P0, PT, R26, 0x65, PT ;  /* 0x000000651a00780c */ /* 0x000fe40003f05270 */
[----:B------:R-:W-:-:S11]  /*4e80*/  IADD3 R46, PT, PT, R47, R22, R46 ;  /* 0x000000162f2e7210 */ /* 0x000fd60007ffe02e */
[----:B------:R-:W-:Y:S05]  /*4e90*/  WARPSYNC.COLLECTIVE R21, `(.L_x_377) ;  /* 0x0000000015087348 */ /* 0x000fea0003c00000 */
[----:B------:R-:W-:Y:S01]  /*4ea0*/  VOTE.ALL P0, P0 ;  /* 0x0000000000ff7806 */ /* 0x000fe20000000000 */
[----:B------:R-:W-:-:S12]  /*4eb0*/  ENDCOLLECTIVE ;  /* 0x000000000000791b */ /* 0x000fd80003800000 */
.L_x_377:
[----:B------:R-:W-:Y:S05]  /*4ec0*/  BRA `(.L_x_378) ;  /* 0xffffffc800607947 */ /* 0x000fea000383ffff */
.L_x_337:
[----:B------:R-:W-:Y:S01]  /*4ed0*/  BSSY B0, `(.L_x_379) ;  /* 0x0000006000007945 */ /* 0x000fe20003800000 */
[----:B------:R-:W-:Y:S01]  /*4ee0*/  PLOP3.LUT P0, PT, P0, PT, PT, 0x8, 0x80 ;  /* 0x000000000080781c */ /* 0x000fe2000070e170 */
[----:B------:R-:W-:-:S12]  /*4ef0*/  IMAD.MOV.U32 R21, RZ, RZ, -0x1 ;  /* 0xffffffffff157424 */ /* 0x000fd800078e00ff */
[----:B------:R-:W-:Y:S05]  /*4f00*/  WARPSYNC.COLLECTIVE R21, `(.L_x_380) ;  /* 0x0000000015087348 */ /* 0x000fea0003c00000 */
[----:B------:R-:W-:Y:S01]  /*4f10*/  VOTE.ANY P0, P0 ;  /* 0x0000000000ff7806 */ /* 0x000fe20000000100 */
[----:B------:R-:W-:-:S12]  /*4f20*/  ENDCOLLECTIVE ;  /* 0x000000000000791b */ /* 0x000fd80003800000 */
.L_x_380:
[----:B------:R-:W-:Y:S05]  /*4f30*/  BSYNC B0 ;  /* 0x0000000000007941 */ /* 0x000fea0003800000 */
.L_x_379:
[----:B------:R-:W-:Y:S05]  /*4f40*/  BRA `(.L_x_381) ;  /* 0xffffffe000987947 */ /* 0x000fea000383ffff */
.L_x_339:
[----:B------:R-:W-:Y:S01]  /*4f50*/  BSSY B0, `(.L_x_382) ;  /* 0x0000006000007945 */ /* 0x000fe20003800000 */
[----:B------:R-:W-:Y:S01]  /*4f60*/  PLOP3.LUT P0, PT, P0, PT, PT, 0x8, 0x80 ;  /* 0x000000000080781c */ /* 0x000fe2000070e170 */
[----:B------:R-:W-:-:S12]  /*4f70*/  IMAD.MOV.U32 R21, RZ, RZ, -0x1 ;  /* 0xffffffffff157424 */ /* 0x000fd800078e00ff */
[----:B------:R-:W-:Y:S05]  /*4f80*/  WARPSYNC.COLLECTIVE R21, `(.L_x_383) ;  /* 0x0000000015087348 */ /* 0x000fea0003c00000 */
[----:B------:R-:W-:Y:S01]  /*4f90*/  VOTE.ANY P0, P0 ;  /* 0x0000000000ff7806 */ /* 0x000fe20000000100 */
[----:B------:R-:W-:-:S12]  /*4fa0*/  ENDCOLLECTIVE ;  /* 0x000000000000791b */ /* 0x000fd80003800000 */
.L_x_383:
[----:B------:R-:W-:Y:S05]  /*4fb0*/  BSYNC B0 ;  /* 0x0000000000007941 */ /* 0x000fea0003800000 */
.L_x_382:
[----:B------:R-:W-:Y:S05]  /*4fc0*/  BRA `(.L_x_384) ;  /* 0xffffffe000ec7947 */ /* 0x000fea000383ffff */
.L_x_341:
[----:B------:R-:W0:Y:S01]  /*4fd0*/  S2R R26, SR_GEMASK ;  /* 0x00000000001a7919 */ /* 0x000e220000003c00 */
[----:B------:R-:W-:Y:S01]  /*4fe0*/  BSSY B0, `(.L_x_385) ;  /* 0x0000006000007945 */ /* 0x000fe20003800000 */
[----:B------:R-:W-:Y:S01]  /*4ff0*/  PLOP3.LUT P0, PT, P0, PT, PT, 0x8, 0x80 ;  /* 0x000000000080781c */ /* 0x000fe2000070e170 */
[----:B------:R-:W-:-:S12]  /*5000*/  IMAD.MOV.U32 R21, RZ, RZ, -0x1 ;  /* 0xffffffffff157424 */ /* 0x000fd800078e00ff */
[----:B0-----:R-:W-:Y:S05]  /*5010*/  WARPSYNC.COLLECTIVE R21, `(.L_x_386) ;  /* 0x0000000015087348 */ /* 0x001fea0003c00000 */
[----:B------:R-:W-:Y:S01]  /*5020*/  VOTE.ANY R21, PT, P0 ;  /* 0x0000000000157806 */ /* 0x000fe200000e0100 */
[----:B0-----:R-:W-:Y:S06]  /*5030*/  ENDCOLLECTIVE ;  /* 0x000000000000791b */ /* 0x001fec0003800000 */
.L_x_386:
[----:B------:R-:W-:Y:S05]  /*5040*/  BSYNC B0 ;  /* 0x0000000000007941 */ /* 0x000fea0003800000 */
.L_x_385:
[----:B------:R-:W-:Y:S01]  /*5050*/  LOP3.LUT R21, R21, 0x80000000, R26, 0xec, !PT ;  /* 0x8000000015157812 */ /* 0x000fe200078eec1a */
[----:B------:R-:W-:-:S04]  /*5060*/  IMAD.MOV.U32 R17, RZ, RZ, 0x1 ;  /* 0x00000001ff117424 */ /* 0x000fc800078e00ff */
        /* <DEDUP_REMOVED lines=8> */
.L_x_387:
[----:B------:R-:W-:Y:S01]  /*50f0*/  ISETP.GE.AND P0, PT, R38, R20, PT ;  /* 0x000000142600720c */ /* 0x000fe20003f06270 */
[----:B------:R-:W-:-:S03]  /*5100*/  IMAD.MOV.U32 R17, RZ, RZ, 0x2 ;  /* 0x00000002ff117424 */ /* 0x000fc600078e00ff */
[----:B------:R-:W-:-:S05]  /*5110*/  SEL R22, R22, RZ, !P0 ;  /* 0x000000ff16167207 */ /* 0x000fca0004000000 */
[----:B------:R-:W-:Y:S02]  /*5120*/  IMAD.IADD R43, R22, 0x1, R19 ;  /* 0x00000001162b7824 */ /* 0x000fe400078e0213 */
[----:B------:R-:W-:Y:S02]  /*5130*/  VIADD R19, R38, 0x2 ;  /* 0x0000000226137836 */ /* 0x000fe40000000000 */
[----:B------:R-:W-:-:S03]  /*5140*/  IMAD.MOV.U32 R16, RZ, RZ, R43 ;  /* 0x000000ffff107224 */ /* 0x000fc600078e002b */
[----:B------:R-:W-:Y:S01]  /*5150*/  ISETP.GT.AND P0, PT, R19, R20, PT ;  /* 0x000000141300720c */ /* 0x000fe20003f04270 */
[----:B------:R-:W-:-:S12]  /*5160*/  VIADD R19, R38, 0x4 ;  /* 0x0000000426137836 */ /* 0x000fd80000000000 */
[----:B------:R-:W-:Y:S05]  /*5170*/  WARPSYNC.COLLECTIVE R21, `(.L_x_388) ;  /* 0x0000000015087348 */ /* 0x000fea0003c00000 */
[----:B------:R0:W1:Y:S02]  /*5180*/  SHFL.DOWN P3, R22, R16, R17, R20 ;  /* 0x0800001110167389 */ /* 0x0000640000060014 */
[----:B01----:R-:W-:Y:S05]  /*5190*/  ENDCOLLECTIVE ;  /* 0x000000000000791b */ /* 0x003fea0003800000 */
.L_x_388:
[----:B------:R-:W-:Y:S01]  /*51a0*/  IMAD.MOV.U32 R17, RZ, RZ, 0x4 ;  /* 0x00000004ff117424 */ /* 0x000fe200078e00ff */
[----:B------:R-:W-:Y:S02]  /*51b0*/  SEL R22, R22, RZ, !P0 ;  /* 0x000000ff16167207 */ /* 0x000fe40004000000 */
[----:B------:R-:W-:-:S03]  /*51c0*/  ISETP.GT.AND P0, PT, R19, R20, PT ;  /* 0x000000141300720c */ /* 0x000fc60003f04270 */
[----:B------:R-:W-:Y:S02]  /*51d0*/  IMAD.IADD R45, R43, 0x1, R22 ;  /* 0x000000012b2d7824 */ /* 0x000fe400078e0216 */
[----:B------:R-:W-:Y:S02]  /*51e0*/  VIADD R43, R38, 0x8 ;  /* 0x00000008262b7836 */ /* 0x000fe40000000000 */
[----:B------:R-:W-:-:S07]  /*51f0*/  IMAD.MOV.U32 R16, RZ, RZ, R45 ;  /* 0x000000ffff107224 */ /* 0x000fce00078e002d */
[----:B------:R-:W-:Y:S05]  /*5200*/  WARPSYNC.COLLECTIVE R21, `(.L_x_389) ;  /* 0x0000000015087348 */ /* 0x000fea0003c00000 */
[----:B------:R0:W1:Y:S02]  /*5210*/  SHFL.DOWN P3, R22, R16, R17, R20 ;  /* 0x0800001110167389 */ /* 0x0000640000060014 */
[----:B01----:R-:W-:Y:S05]  /*5220*/  ENDCOLLECTIVE ;  /* 0x000000000000791b */ /* 0x003fea0003800000 */
.L_x_389:
        /* <DEDUP_REMOVED lines=9> */
.L_x_390:
[----:B------:R-:W-:Y:S01]  /*52c0*/  IMAD.MOV.U32 R17, RZ, RZ, 0x10 ;  /* 0x00000010ff117424 */ /* 0x000fe200078e00ff */
[----:B------:R-:W-:Y:S02]  /*52d0*/  SEL R22, R22, RZ, !P0 ;  /* 0x000000ff16167207 */ /* 0x000fe40004000000 */
[----:B------:R-:W-:-:S03]  /*52e0*/  ISETP.NE.AND P0, PT, R18, 0x65, PT ;  /* 0x000000651200780c */ /* 0x000fc60003f05270 */
[----:B------:R-:W-:Y:S02]  /*52f0*/  IMAD.IADD R43, R19, 0x1, R22 ;  /* 0x00000001132b7824 */ /* 0x000fe400078e0216 */
[----:B------:R-:W-:Y:S02]  /*5300*/  VIADD R19, R38, 0x10 ;  /* 0x0000001026137836 */ /* 0x000fe40000000000 */
[----:B------:R-:W-:-:S03]  /*5310*/  IMAD.MOV.U32 R16, RZ, RZ, R43 ;  /* 0x000000ffff107224 */ /* 0x000fc600078e002b */
[----:B------:R-:W-:-:S13]  /*5320*/  ISETP.GT.AND P2, PT, R19, R20, PT ;  /* 0x000000141300720c */ /* 0x000fda0003f44270 */
[----:B------:R-:W-:Y:S05]  /*5330*/  WARPSYNC.COLLECTIVE R21, `(.L_x_391) ;  /* 0x0000000015087348 */ /* 0x000fea0003c00000 */
[----:B------:R0:W1:Y:S02]  /*5340*/  SHFL.DOWN P3, R22, R16, R17, R20 ;  /* 0x0800001110167389 */ /* 0x0000640000060014 */
[----:B01----:R-:W-:Y:S05]  /*5350*/  ENDCOLLECTIVE ;  /* 0x000000000000791b */ /* 0x003fea0003800000 */
.L_x_391:
[----:B------:R-:W-:Y:S05]  /*5360*/  WARPSYNC.COLLECTIVE R21, `(.L_x_392) ;  /* 0x0000000015087348 */ /* 0x000fea0003c00000 */
[----:B------:R-:W-:Y:S01]  /*5370*/  VOTE.ALL P0, P0 ;  /* 0x0000000000ff7806 */ /* 0x000fe20000000000 */
[----:B------:R-:W-:-:S12]  /*5380*/  ENDCOLLECTIVE ;  /* 0x000000000000791b */ /* 0x000fd80003800000 */
.L_x_392:
[----:B------:R-:W-:Y:S02]  /*5390*/  IADD3 R44, P3, PT, R44, 0x100, RZ ;  /* 0x000001002c2c7810 */ /* 0x000fe40007f7e0ff */
[----:B------:R-:W-:-:S03]  /*53a0*/  SEL R22, R22, RZ, !P2 ;  /* 0x000000ff16167207 */ /* 0x000fc60005000000 */
[----:B------:R-:W-:Y:S02]  /*53b0*/  IMAD.X R45, RZ, RZ, R45, P3 ;  /* 0x000000ffff2d7224 */ /* 0x000fe400018e062d */
[----:B------:R-:W-:Y:S01]  /*53c0*/  IMAD.IADD R46, R43, 0x1, R22 ;  /* 0x000000012b2e7824 */ /* 0x000fe200078e0216 */
[----:B------:R-:W-:Y:S06]  /*53d0*/  BRA `(.L_x_393) ;  /* 0xffffffe000847947 */ /* 0x000fec000383ffff */
.L_x_343:
[----:B------:R-:W-:Y:S01]  /*53e0*/  BSSY B0, `(.L_x_394) ;  /* 0x0000006000007945 */ /* 0x000fe20003800000 */
[----:B------:R-:W-:Y:S01]  /*53f0*/  PLOP3.LUT P0, PT, P0, PT, PT, 0x8, 0x80 ;  /* 0x000000000080781c */ /* 0x000fe2000070e170 */
[----:B------:R-:W-:-:S12]  /*5400*/  IMAD.MOV.U32 R21, RZ, RZ, -0x1 ;  /* 0xffffffffff157424 */ /* 0x000fd800078e00ff */
[----:B------:R-:W-:Y:S05]  /*5410*/  WARPSYNC.COLLECTIVE R21, `(.L_x_395) ;  /* 0x0000000015087348 */ /* 0x000fea0003c00000 */
[----:B------:R-:W-:Y:S01]  /*5420*/  VOTE.ANY P0, P0 ;  /* 0x0000000000ff7806 */ /* 0x000fe20000000100 */
[----:B------:R-:W-:-:S12]  /*5430*/  ENDCOLLECTIVE ;  /* 0x000000000000791b */ /* 0x000fd80003800000 */
.L_x_395:
[----:B------:R-:W-:Y:S05]  /*5440*/  BSYNC B0 ;  /* 0x0000000000007941 */ /* 0x000fea0003800000 */
.L_x_394:
[----:B------:R-:W-:Y:S05]  /*5450*/  BRA `(.L_x_396) ;  /* 0xffffffe0008c7947 */ /* 0x000fea000383ffff */
.L_x_345:
[----:B------:R-:W-:Y:S01]  /*5460*/  BSSY B0, `(.L_x_397) ;  /* 0x0000006000007945 */ /* 0x000fe20003800000 */
[----:B------:R-:W-:Y:S01]  /*5470*/  PLOP3.LUT P0, PT, P0, PT, PT, 0x8, 0x80 ;  /* 0x000000000080781c */ /* 0x000fe2000070e170 */
[----:B------:R-:W-:-:S12]  /*5480*/  IMAD.MOV.U32 R21, RZ, RZ, -0x1 ;  /* 0xffffffffff157424 */ /* 0x000fd800078e00ff */
[----:B------:R-:W-:Y:S05]  /*5490*/  WARPSYNC.COLLECTIVE R21, `(.L_x_398) ;  /* 0x0000000015087348 */ /* 0x000fea0003c00000 */
[----:B------:R-:W-:Y:S01]  /*54a0*/  VOTE.ANY P0, P0 ;  /* 0x0000000000ff7806 */ /* 0x000fe20000000100 */
[----:B------:R-:W-:-:S12]  /*54b0*/  ENDCOLLECTIVE ;  /* 0x000000000000791b */ /* 0x000fd80003800000 */
.L_x_398:
[----:B------:R-:W-:Y:S05]  /*54c0*/  BSYNC B0 ;  /* 0x0000000000007941 */ /* 0x000fea0003800000 */
.L_x_397:
[----:B------:R-:W-:Y:S05]  /*54d0*/  BRA `(.L_x_399) ;  /* 0xffffffe000e07947 */ /* 0x000fea000383ffff */
.L_x_347:
[----:B------:R-:W-:Y:S01]  /*54e0*/  BSSY B0, `(.L_x_400) ;  /* 0x0000006000007945 */ /* 0x000fe20003800000 */
[----:B------:R-:W-:Y:S01]  /*54f0*/  PLOP3.LUT P0, PT, P0, PT, PT, 0x8, 0x80 ;  /* 0x000000000080781c */ /* 0x000fe2000070e170 */
[----:B------:R-:W-:-:S12]  /*5500*/  IMAD.MOV.U32 R21, RZ, RZ, -0x1 ;  /* 0xffffffffff157424 */ /* 0x000fd800078e00ff */
[----:B------:R-:W-:Y:S05]  /*5510*/  WARPSYNC.COLLECTIVE R21, `(.L_x_401) ;  /* 0x0000000015087348 */ /* 0x000fea0003c00000 */
[----:B------:R-:W-:Y:S01]  /*5520*/  VOTE.ANY R21, PT, P0 ;  /* 0x0000000000157806 */ /* 0x000fe200000e0100 */
[----:B------:R-:W-:Y:S06]  /*5530*/  ENDCOLLECTIVE ;  /* 0x000000000000791b */ /* 0x000fec0003800000 */
.L_x_401:
[----:B------:R-:W-:Y:S05]  /*5540*/  BSYNC B0 ;  /* 0x0000000000007941 */ /* 0x000fea0003800000 */
.L_x_400:
        /* <DEDUP_REMOVED lines=11> */
.L_x_402:
        /* <DEDUP_REMOVED lines=11> */
.L_x_403:
        /* <DEDUP_REMOVED lines=9> */
.L_x_404:
        /* <DEDUP_REMOVED lines=8> */
.L_x_405:
        /* <DEDUP_REMOVED lines=9> */
.L_x_406:
[----:B------:R-:W-:Y:S02]  /*5850*/  SEL R22, R22, RZ, !P0 ;  /* 0x000000ff16167207 */ /* 0x000fe40004000000 */
[----:B------:R-:W-:Y:S02]  /*5860*/  ISETP.NE.AND P0, PT, R18, 0x65, PT ;  /* 0x000000651200780c */ /* 0x000fe40003f05270 */
[----:B------:R-:W-:-:S11]  /*5870*/  IADD3 R46, PT, PT, R47, R22, R46 ;  /* 0x000000162f2e7210 */ /* 0x000fd60007ffe02e */
[----:B------:R-:W-:Y:S05]  /*5880*/  WARPSYNC.COLLECTIVE R21, `(.L_x_407) ;  /* 0x0000000015087348 */ /* 0x000fea0003c00000 */
[----:B------:R-:W-:Y:S01]  /*5890*/  VOTE.ALL P0, P0 ;  /* 0x0000000000ff7806 */ /* 0x000fe20000000000 */
[----:B------:R-:W-:-:S12]  /*58a0*/  ENDCOLLECTIVE ;  /* 0x000000000000791b */ /* 0x000fd80003800000 */
.L_x_407:
[----:B------:R-:W-:Y:S05]  /*58b0*/  BRA `(.L_x_408) ;  /* 0xffffffe000787947 */ /* 0x000fea000383ffff */
.L_x_409:
        /* <DEDUP_REMOVED lines=12> */
.L_x_2198:


//--------------------- .text._ZN3cub18CUB_300001_SM_10006detail4scan20DeviceScanInitKernelINS0_13ScanTileStateIiLb1EEEEEvT_i --------------------------
	.section	.text._ZN3cub18CUB_300001_SM_10006detail4scan20DeviceScanInitKernelINS0_13ScanTileStateIiLb1EEEEEvT_i,"ax",@progbits
	.align	128
        .global         _ZN3cub18CUB_300001_SM_10006detail4scan20DeviceScanInitKernelINS0_13ScanTileStateIiLb1EEEEEvT_i
        .type           _ZN3cub18CUB_300001_SM_10006detail4scan20DeviceScanInitKernelINS0_13ScanTileStateIiLb1EEEEEvT_i,@function
        .size           _ZN3cub18CUB_300001_SM_10006detail4scan20DeviceScanInitKernelINS0_13ScanTileStateIiLb1EEEEEvT_i,(.L_x_2199 - _ZN3cub18CUB_300001_SM_10006detail4scan20DeviceScanInitKernelINS0_13ScanTileStateIiLb1EEEEEvT_i)
        .other          _ZN3cub18CUB_300001_SM_10006detail4scan20DeviceScanInitKernelINS0_13ScanTileStateIiLb1EEEEEvT_i,@"STO_CUDA_ENTRY STV_DEFAULT"
_ZN3cub18CUB_300001_SM_10006detail4scan20DeviceScanInitKernelINS0_13ScanTileStateIiLb1EEEEEvT_i:
.text._ZN3cub18CUB_300001_SM_10006detail4scan20DeviceScanInitKernelINS0_13ScanTileStateIiLb1EEEEEvT_i:
[----:B------:R-:W-:Y:S01]  /*0000*/  LDC R1, c[0x0][0x37c] ;  /* 0x0000df00ff017b82 */ /* 0x000fe20000000800 */
[----:B------:R-:W0:Y:S07]  /*0010*/  S2R R0, SR_TID.X ;  /* 0x0000000000007919 */ /* 0x000e2e0000002100 */
[----:B------:R-:W1:Y:S01]  /*0020*/  S2UR UR6, SR_CTAID.X ;  /* 0x00000000000679c3 */ /* 0x000e620000002500 */
[----:B------:R-:W2:Y:S07]  /*0030*/  LDCU UR4, c[0x0][0x388] ;  /* 0x00007100ff0477ac */ /* 0x000eae0008000800 */
[----:B------:R-:W1:Y:S01]  /*0040*/  LDC R5, c[0x0][0x360] ;  /* 0x0000d800ff057b82 */ /* 0x000e620000000800 */
[----:B0-----:R-:W-:Y:S01]  /*0050*/  ISETP.GT.U32.AND P0, PT, R0, 0x1f, PT ;  /* 0x0000001f0000780c */ /* 0x001fe20003f04070 */
[----:B-1----:R-:W-:-:S03]  /*0060*/  IMAD R5, R5, UR6, R0 ;  /* 0x0000000605057c24 */ /* 0x002fc6000f8e0200 */
[----:B------:R-:W-:Y:S02]  /*0070*/  ISETP.NE.OR P0, PT, RZ, UR6, P0 ;  /* 0x00000006ff007c0c */ /* 0x000fe40008705670 */
[----:B--2---:R-:W-:Y:S01]  /*0080*/  ISETP.GE.AND P1, PT, R5, UR4, PT ;  /* 0x0000000405007c0c */ /* 0x004fe2000bf26270 */
[----:B------:R-:W0:-:S12]  /*0090*/  LDCU.64 UR4, c[0x0][0x358] ;  /* 0x00006b00ff0477ac */ /* 0x000e180008000a00 */
[----:B------:R-:W1:Y:S01]  /*00a0*/  @!P1 LDC.64 R2, c[0x0][0x380] ;  /* 0x0000e000ff029b82 */ /* 0x000e620000000a00 */
[----:B------:R-:W-:Y:S01]  /*00b0*/  @!P1 MOV R4, 0x63 ;  /* 0x0000006300049802 */ /* 0x000fe20000000f00 */
[----:B-1----:R-:W-:-:S04]  /*00c0*/  @!P1 IMAD.WIDE R2, R5, 0x8, R2 ;  /* 0x0000000805029825 */ /* 0x002fc800078e0202 */
[----:B------:R-:W-:-:S05]  /*00d0*/  HFMA2 R5, -RZ, RZ, 0, 0 ;  /* 0x00000000ff057431 */ /* 0x000fca00000001ff */
[----:B0-----:R0:W-:Y:S01]  /*00e0*/  @!P1 STG.E.64 desc[UR4][R2.64+0x100], R4 ;  /* 0x0001000402009986 */ /* 0x0011e2000c101b04 */
[----:B------:R-:W-:Y:S05]  /*00f0*/  @P0 EXIT ;  /* 0x000000000000094d */ /* 0x000fea0003800000 */
[----:B0-----:R-:W0:Y:S02]  /*0100*/  LDC.64 R2, c[0x0][0x380] ;  /* 0x0000e000ff027b82 */ /* 0x001e240000000a00 */
[----:B0-----:R-:W-:-:S05]  /*0110*/  IMAD.WIDE.U32 R2, R0, 0x8, R2 ;  /* 0x0000000800027825 */ /* 0x001fca00078e0002 */
[----:B------:R-:W-:Y:S01]  /*0120*/  STG.E.64 desc[UR4][R2.64], RZ ;  /* 0x000000ff02007986 */ /* 0x000fe2000c101b04 */
[----:B------:R-:W-:Y:S05]  /*0130*/  EXIT ;  /* 0x000000000000794d */ /* 0x000fea0003800000 */
.L_x_410:
        /* <DEDUP_REMOVED lines=12> */
.L_x_2199:


//--------------------- .text._ZN3cub18CUB_300001_SM_10006detail6reduce28DeviceReduceSingleTileKernelINS2_10policy_hubIiyN4cuda3std3__44plusIiEEE10Policy1000EPiSC_iS9_iiNS7_10__identityEEEvT0_T1_T2_T3_T4_T6_ --------------------------
	.section	.text._ZN3cub18CUB_300001_SM_10006detail6reduce28DeviceReduceSingleTileKernelINS2_10policy_hubIiyN4cuda3std3__44plusIiEEE10Policy1000EPiSC_iS9_iiNS7_10__identityEEEvT0_T1_T2_T3_T4_T6_,"ax",@progbits
	.align	128
        .global         _ZN3cub18CUB_300001_SM_10006detail6reduce28DeviceReduceSingleTileKernelINS2_10policy_hubIiyN4cuda3std3__44plusIiEEE10Policy1000EPiSC_iS9_iiNS7_10__identityEEEvT0_T1_T2_T3_T4_T6_
        .type           _ZN3cub18CUB_300001_SM_10006detail6reduce28DeviceReduceSingleTileKernelINS2_10policy_hubIiyN4cuda3std3__44plusIiEEE10Policy1000EPiSC_iS9_iiNS7_10__identityEEEvT0_T1_T2_T3_T4_T6_,@function
        .size           _ZN3cub18CUB_300001_SM_10006detail6reduce28DeviceReduceSingleTileKernelINS2_10policy_hubIiyN4cuda3std3__44plusIiEEE10Policy1000EPiSC_iS9_iiNS7_10__identityEEEvT0_T1_T2_T3_T4_T6_,(.L_x_2200 - _ZN3cub18CUB_300001_SM_10006detail6reduce28DeviceReduceSingleTileKernelINS2_10policy_hubIiyN4cuda3std3__44plusIiEEE10Policy1000EPiSC_iS9_iiNS7_10__identityEEEvT0_T1_T2_T3_T4_T6_)
        .other          _ZN3cub18CUB_300001_SM_10006detail6reduce28DeviceReduceSingleTileKernelINS2_10policy_hubIiyN4cuda3std3__44plusIiEEE10Policy1000EPiSC_iS9_iiNS7_10__identityEEEvT0_T1_T2_T3_T4_T6_,@"STO_CUDA_ENTRY STV_DEFAULT"
_ZN3cub18CUB_300001_SM_10006detail6reduce28DeviceReduceSingleTileKernelINS2_10policy_hubIiyN4cuda3std3__44plusIiEEE10Policy1000EPiSC_iS9_iiNS7_10__identityEEEvT0_T1_T2_T3_T4_T6_:
.text._ZN3cub18CUB_300001_SM_10006detail6reduce28DeviceReduceSingleTileKernelINS2_10policy_hubIiyN4cuda3std3__44plusIiEEE10Policy1000EPiSC_iS9_iiNS7_10__identityEEEvT0_T1_T2_T3_T4_T6_:
[----:B------:R-:W-:Y:S01]  /*0000*/  LDC R1, c[0x0][0x37c] ;  /* 0x0000df00ff017b82 */ /* 0x000fe20000000800 */
[----:B------:R-:W0:Y:S01]  /*0010*/  LDCU UR4, c[0x0][0x390] ;  /* 0x00007200ff0477ac */ /* 0x000e220008000800 */
[----:B------:R-:W1:Y:S01]  /*0020*/  LDCU.64 UR6, c[0x0][0x358] ;  /* 0x00006b00ff0677ac */ /* 0x000e620008000a00 */
[----:B0-----:R-:W-:-:S05]  /*0030*/  IMAD.U32 R20, RZ, RZ, UR4 ;  /* 0x00000004ff147e24 */ /* 0x001fca000f8e00ff */
[----:B------:R-:W-:-:S13]  /*0040*/  ISETP.NE.AND P0, PT, R20, RZ, PT ;  /* 0x000000ff1400720c */ /* 0x000fda0003f05270 */
[----:B-1----:R-:W-:Y:S05]  /*0050*/  @P0 BRA `(.L_x_411) ;  /* 0x00000000001c0947 */ /* 0x002fea0003800000 */
[----:B------:R-:W0:Y:S02]  /*0060*/  S2R R0, SR_TID.X ;  /* 0x0000000000007919 */ /* 0x000e240000002100 */
[----:B0-----:R-:W-:-:S13]  /*0070*/  ISETP.NE.AND P0, PT, R0, RZ, PT ;  /* 0x000000ff0000720c */ /* 0x001fda0003f05270 */
[----:B------:R-:W-:Y:S05]  /*0080*/  @P0 EXIT ;  /* 0x000000000000094d */ /* 0x000fea0003800000 */
[----:B------:R-:W0:Y:S08]  /*0090*/  LDC R5, c[0x0][0x398] ;  /* 0x0000e600ff057b82 */ /* 0x000e300000000800 */
[----:B------:R-:W0:Y:S02]  /*00a0*/  LDC.64 R2, c[0x0][0x388] ;  /* 0x0000e200ff027b82 */ /* 0x000e240000000a00 */
[----:B0-----:R-:W-:Y:S01]  /*00b0*/  STG.E desc[UR6][R2.64], R5 ;  /* 0x0000000502007986 */ /* 0x001fe2000c101906 */
[----:B------:R-:W-:Y:S05]  /*00c0*/  EXIT ;  /* 0x000000000000794d */ /* 0x000fea0003800000 */
.L_x_411:
[----:B------:R-:W0:Y:S01]  /*00d0*/  LDCU UR4, c[0x0][0x380] ;  /* 0x00007000ff0477ac */ /* 0x000e220008000800 */
[----:B------:R-:W-:Y:S01]  /*00e0*/  BSSY.RECONVERGENT B0, `(.L_x_412) ;  /* 0x0000385000007945 */ /* 0x000fe20003800200 */
[----:B0-----:R-:W-:-:S09]  /*00f0*/  ULOP3.LUT UP0, URZ, UR4, 0xf, URZ, 0xc0, !UPT ;  /* 0x0000000f04ff7892 */ /* 0x001fd2000f80c0ff */
[----:B------:R-:W-:Y:S05]  /*0100*/  BRA.U UP0, `(.L_x_413) ;  /* 0x0000001900d87547 */ /* 0x000fea000b800000 */
[----:B------:R-:W-:-:S13]  /*0110*/  ISETP.GT.AND P0, PT, R20, 0xfff, PT ;  /* 0x00000fff1400780c */ /* 0x000fda0003f04270 */
[----:B------:R-:W-:Y:S05]  /*0120*/  @P0 BRA `(.L_x_414) ;  /* 0x0000000c008c0947 */ /* 0x000fea0003800000 */
[----:B------:R-:W0:Y:S01]  /*0130*/  S2R R9, SR_TID.X ;  /* 0x0000000000097919 */ /* 0x000e220000002100 */
[----:B------:R-:W-:Y:S01]  /*0140*/  BSSY.RECONVERGENT B1, `(.L_x_415) ;  /* 0x0000009000017945 */ /* 0x000fe20003800200 */
[----:B------:R-:W-:Y:S01]  /*0150*/  IMAD.MOV.U32 R0, RZ, RZ, RZ ;  /* 0x000000ffff007224 */ /* 0x000fe200078e00ff */
[----:B0-----:R-:W-:Y:S01]  /*0160*/  ISETP.GE.AND P0, PT, R9, R20, PT ;  /* 0x000000140900720c */ /* 0x001fe20003f06270 */
[----:B------:R-:W-:-:S12]  /*0170*/  IMAD.MOV.U32 R11, RZ, RZ, R9 ;  /* 0x000000ffff0b7224 */ /* 0x000fd800078e0009 */
[----:B------:R-:W-:Y:S05]  /*0180*/  @P0 BRA `(.L_x_416) ;  /* 0x0000000000100947 */ /* 0x000fea0003800000 */
[----:B------:R-:W0:Y:S02]  /*0190*/  LDC.64 R2, c[0x0][0x380] ;  /* 0x0000e000ff027b82 */ /* 0x000e240000000a00 */
[----:B0-----:R-:W-:-:S05]  /*01a0*/  IMAD.WIDE.U32 R2, R9, 0x4, R2 ;  /* 0x0000000409027825 */ /* 0x001fca00078e0002 */
[----:B------:R0:W5:Y:S01]  /*01b0*/  LDG.E.CONSTANT R0, desc[UR6][R2.64] ;  /* 0x0000000602007981 */ /* 0x000162000c1e9900 */
[----:B------:R-:W-:-:S07]  /*01c0*/  VIADD R11, R9, 0x100 ;  /* 0x00000100090b7836 */ /* 0x000fce0000000000 */
.L_x_416:
[----:B------:R-:W-:Y:S05]  /*01d0*/  BSYNC.RECONVERGENT B1 ;  /* 0x0000000000017941 */ /* 0x000fea0003800200 */
.L_x_415:
[----:B------:R-:W-:Y:S01]  /*01e0*/  ISETP.GE.AND P0, PT, R11, R20, PT ;  /* 0x000000140b00720c */ /* 0x000fe20003f06270 */
[----:B------:R-:W-:-:S12]  /*01f0*/  BSSY.RECONVERGENT B1, `(.L_x_417) ;  /* 0x0000066000017945 */ /* 0x000fd80003800200 */
[----:B------:R-:W-:Y:S05]  /*0200*/  @P0 BRA `(.L_x_418) ;  /* 0x0000000400900947 */ /* 0x000fea0003800000 */
[----:B0-----:R-:W-:Y:S01]  /*0210*/  LOP3.LUT R3, RZ, R11, RZ, 0x33, !PT ;  /* 0x0000000bff037212 */ /* 0x001fe200078e33ff */
[----:B------:R-:W-:Y:S04]  /*0220*/  BSSY.RECONVERGENT B2, `(.L_x_419) ;  /* 0x0000015000027945 */ /* 0x000fe80003800200 */
[----:B------:R-:W-:-:S05]  /*0230*/  IMAD.IADD R4, R3, 0x1, R20 ;  /* 0x0000000103047824 */ /* 0x000fca00078e0214 */
[C---:B------:R-:W-:Y:S02]  /*0240*/  LOP3.LUT R2, R4.reuse, 0x300, RZ, 0xc0, !PT ;  /* 0x0000030004027812 */ /* 0x040fe400078ec0ff */
[----:B------:R-:W-:Y:S02]  /*0250*/  ISETP.GE.U32.AND P1, PT, R4, 0x300, PT ;  /* 0x000003000400780c */ /* 0x000fe40003f26070 */
[----:B------:R-:W-:-:S13]  /*0260*/  ISETP.NE.AND P0, PT, R2, 0x300, PT ;  /* 0x000003000200780c */ /* 0x000fda0003f05270 */
[----:B------:R-:W-:Y:S05]  /*0270*/  @!P0 BRA `(.L_x_420) ;  /* 0x00000000003c8947 */ /* 0x000fea0003800000 */
[----:B------:R-:W0:Y:S01]  /*0280*/  LDC.64 R2, c[0x0][0x380] ;  /* 0x0000e000ff027b82 */ /* 0x000e220000000a00 */
[----:B------:R-:W-:-:S04]  /*0290*/  LEA.HI R4, R4, 0x1, RZ, 0x18 ;  /* 0x0000000104047811 */ /* 0x000fc800078fc0ff */
[----:B------:R-:W-:-:S05]  /*02a0*/  LOP3.LUT R4, R4, 0x3, RZ, 0xc0, !PT ;  /* 0x0000000304047812 */ /* 0x000fca00078ec0ff */
[----:B------:R-:W-:Y:S02]  /*02b0*/  IMAD.MOV R4, RZ, RZ, -R4 ;  /* 0x000000ffff047224 */ /* 0x000fe400078e0a04 */
[----:B0-----:R-:W-:-:S04]  /*02c0*/  IMAD.WIDE.U32 R2, R11, 0x4, R2 ;  /* 0x000000040b027825 */ /* 0x001fc800078e0002 */
[----:B------:R-:W-:-:S07]  /*02d0*/  IMAD.MOV.U32 R5, RZ, RZ, R3 ;  /* 0x000000ffff057224 */ /* 0x000fce00078e0003 */
.L_x_421:
[----:B------:R-:W-:-:S06]  /*02e0*/  IMAD.MOV.U32 R3, RZ, RZ, R5 ;  /* 0x000000ffff037224 */ /* 0x000fcc00078e0005 */
[----:B------:R0:W2:Y:S01]  /*02f0*/  LDG.E.CONSTANT R3, desc[UR6][R2.64] ;  /* 0x0000000602037981 */ /* 0x0000a2000c1e9900 */
[----:B------:R-:W-:Y:S02]  /*0300*/  VIADD R4, R4, 0x1 ;  /* 0x0000000104047836 */ /* 0x000fe40000000000 */
[----:B------:R-:W-:-:S03]  /*0310*/  VIADD R11, R11, 0x100 ;  /* 0x000001000b0b7836 */ /* 0x000fc60000000000 */
[----:B------:R-:W-:Y:S02]  /*0320*/  ISETP.NE.AND P0, PT, R4, RZ, PT ;  /* 0x000000ff0400720c */ /* 0x000fe40003f05270 */
[----:B0-----:R-:W-:-:S05]  /*0330*/  IADD3 R2, P2, PT, R2, 0x400, RZ ;  /* 0x0000040002027810 */ /* 0x001fca0007f5e0ff */
[----:B------:R-:W-:Y:S02]  /*0340*/  IMAD.X R5, RZ, RZ, R5, P2 ;  /* 0x000000ffff057224 */ /* 0x000fe400010e0605 */
[----:B--2--5:R-:W-:-:S04]  /*0350*/  IMAD.IADD R0, R3, 0x1, R0 ;  /* 0x0000000103007824 */ /* 0x024fc800078e0200 */
[----:B------:R-:W-:Y:S05]  /*0360*/  @P0 BRA `(.L_x_421) ;  /* 0xfffffffc00dc0947 */ /* 0x000fea000383ffff */
.L_x_420:
[----:B------:R-:W-:Y:S05]  /*0370*/  BSYNC.RECONVERGENT B2 ;  /* 0x0000000000027941 */ /* 0x000fea0003800200 */
.L_x_419:
[----:B------:R-:W-:Y:S05]  /*0380*/  @!P1 BRA `(.L_x_418) ;  /* 0x0000000400309947 */ /* 0x000fea0003800000 */
[----:B------:R-:W-:Y:S01]  /*0390*/  IMAD.IADD R2, R20, 0x1, -R11 ;  /* 0x0000000114027824 */ /* 0x000fe200078e0a0b */
[----:B------:R-:W-:Y:S01]  /*03a0*/  BSSY.RECONVERGENT B2, `(.L_x_422) ;  /* 0x0000029000027945 */ /* 0x000fe20003800200 */
[----:B------:R-:W-:-:S03]  /*03b0*/  PLOP3.LUT P0, PT, PT, PT, PT, 0x80, 0x8 ;  /* 0x000000000008781c */ /* 0x000fc60003f0f070 */
[----:B------:R-:W-:-:S13]  /*03c0*/  ISETP.GT.AND P1, PT, R2, 0xc00, PT ;  /* 0x00000c000200780c */ /* 0x000fda0003f24270 */
[----:B------:R-:W-:Y:S05]  /*03d0*/  @!P1 BRA `(.L_x_423) ;  /* 0x0000000000949947 */ /* 0x000fea0003800000 */
[----:B------:R-:W-:Y:S01]  /*03e0*/  PLOP3.LUT P0, PT, PT, PT, PT, 0x8, 0x80 ;  /* 0x000000000080781c */ /* 0x000fe20003f0e170 */
[----:B------:R-:W-:-:S12]  /*03f0*/  VIADD R8, R20, 0xfffff400 ;  /* 0xfffff40014087836 */ /* 0x000fd80000000000 */
.L_x_424:
[----:B------:R-:W0:Y:S01]  /*0400*/  LDC.64 R4, c[0x0][0x380] ;  /* 0x0000e000ff047b82 */ /* 0x000e220000000a00 */
[C---:B------:R-:W-:Y:S02]  /*0410*/  VIADD R7, R11.reuse, 0x400 ;  /* 0x000004000b077836 */ /* 0x040fe40000000000 */
[C---:B------:R-:W-:Y:S02]  /*0420*/  VIADD R3, R11.reuse, 0x800 ;  /* 0x000008000b037836 */ /* 0x040fe40000000000 */
[----:B0-----:R-:W-:-:S05]  /*0430*/  IMAD.WIDE R22, R11, 0x4, R4 ;  /* 0x000000040b167825 */ /* 0x001fca00078e0204 */
[----:B------:R-:W2:Y:S01]  /*0440*/  LDG.E.CONSTANT R13, desc[UR6][R22.64] ;  /* 0x00000006160d7981 */ /* 0x000ea2000c1e9900 */
[----:B------:R-:W-:-:S03]  /*0450*/  IMAD.WIDE R6, R7, 0x4, R4 ;  /* 0x0000000407067825 */ /* 0x000fc600078e0204 */
[----:B------:R-:W2:Y:S04]  /*0460*/  LDG.E.CONSTANT R10, desc[UR6][R22.64+0x400] ;  /* 0x00040006160a7981 */ /* 0x000ea8000c1e9900 */
[----:B------:R-:W3:Y:S04]  /*0470*/  LDG.E.CONSTANT R12, desc[UR6][R22.64+0x800] ;  /* 0x00080006160c7981 */ /* 0x000ee8000c1e9900 */
[----:B------:R-:W3:Y:S01]  /*0480*/  LDG.E.CONSTANT R19, desc[UR6][R22.64+0xc00] ;  /* 0x000c000616137981 */ /* 0x000ee2000c1e9900 */
[----:B------:R-:W-:-:S03]  /*0490*/  IMAD.WIDE R2, R3, 0x4, R4 ;  /* 0x0000000403027825 */ /* 0x000fc600078e0204 */
[----:B------:R-:W4:Y:S04]  /*04a0*/  LDG.E.CONSTANT R16, desc[UR6][R6.64] ;  /* 0x0000000606107981 */ /* 0x000f28000c1e9900 */
[----:B------:R-:W4:Y:S01]  /*04b0*/  LDG.E.CONSTANT R15, desc[UR6][R6.64+0x400] ;  /* 0x00040006060f7981 */ /* 0x000f22000c1e9900 */
[----:B------:R-:W-:-:S03]  /*04c0*/  VIADD R25, R11, 0xc00 ;  /* 0x00000c000b197836 */ /* 0x000fc60000000000 */
[----:B------:R-:W4:Y:S04]  /*04d0*/  LDG.E.CONSTANT R14, desc[UR6][R6.64+0x800] ;  /* 0x00080006060e7981 */ /* 0x000f28000c1e9900 */
[----:B------:R-:W4:Y:S01]  /*04e0*/  LDG.E.CONSTANT R21, desc[UR6][R6.64+0xc00] ;  /* 0x000c000606157981 */ /* 0x000f22000c1e9900 */
[----:B------:R-:W-:-:S03]  /*04f0*/  IMAD.WIDE R4, R25, 0x4, R4 ;  /* 0x0000000419047825 */ /* 0x000fc600078e0204 */
[----:B------:R-:W4:Y:S04]  /*0500*/  LDG.E.CONSTANT R18, desc[UR6][R2.64] ;  /* 0x0000000602127981 */ /* 0x000f28000c1e9900 */
[----:B------:R-:W4:Y:S04]  /*0510*/  LDG.E.CONSTANT R17, desc[UR6][R2.64+0x400] ;  /* 0x0004000602117981 */ /* 0x000f28000c1e9900 */
[----:B------:R-:W4:Y:S04]  /*0520*/  LDG.E.CONSTANT R23, desc[UR6][R2.64+0x800] ;  /* 0x0008000602177981 */ /* 0x000f28000c1e9900 */
[----:B------:R-:W4:Y:S04]  /*0530*/  LDG.E.CONSTANT R24, desc[UR6][R2.64+0xc00] ;  /* 0x000c000602187981 */ /* 0x000f28000c1e9900 */
[----:B------:R-:W4:Y:S04]  /*0540*/  LDG.E.CONSTANT R25, desc[UR6][R4.64] ;  /* 0x0000000604197981 */ /* 0x000f28000c1e9900 */
[----:B------:R-:W4:Y:S04]  /*0550*/  LDG.E.CONSTANT R26, desc[UR6][R4.64+0x400] ;  /* 0x00040006041a7981 */ /* 0x000f28000c1e9900 */
[----:B------:R-:W4:Y:S04]  /*0560*/  LDG.E.CONSTANT R22, desc[UR6][R4.64+0x800] ;  /* 0x0008000604167981 */ /* 0x000f28000c1e9900 */
[----:B------:R-:W4:Y:S01]  /*0570*/  LDG.E.CONSTANT R27, desc[UR6][R4.64+0xc00] ;  /* 0x000c0006041b7981 */ /* 0x000f22000c1e9900 */
[----:B------:R-:W-:-:S05]  /*0580*/  VIADD R11, R11, 0x1000 ;  /* 0x000010000b0b7836 */ /* 0x000fca0000000000 */
[----:B------:R-:W-:Y:S02]  /*0590*/  ISETP.GE.AND P1, PT, R11, R8, PT ;  /* 0x000000080b00720c */ /* 0x000fe40003f26270 */
[----:B--2--5:R-:W-:-:S04]  /*05a0*/  IADD3 R10, PT, PT, R10, R13, R0 ;  /* 0x0000000d0a0a7210 */ /* 0x024fc80007ffe000 */
[----:B---3--:R-:W-:-:S04]  /*05b0*/  IADD3 R10, PT, PT, R19, R12, R10 ;  /* 0x0000000c130a7210 */ /* 0x008fc80007ffe00a */
[----:B----4-:R-:W-:-:S04]  /*05c0*/  IADD3 R10, PT, PT, R15, R16, R10 ;  /* 0x000000100f0a7210 */ /* 0x010fc80007ffe00a */
[----:B------:R-:W-:-:S04]  /*05d0*/  IADD3 R10, PT, PT, R21, R14, R10 ;  /* 0x0000000e150a7210 */ /* 0x000fc80007ffe00a */
[----:B------:R-:W-:-:S04]  /*05e0*/  IADD3 R10, PT, PT, R17, R18, R10 ;  /* 0x00000012110a7210 */ /* 0x000fc80007ffe00a */
[----:B------:R-:W-:-:S04]  /*05f0*/  IADD3 R10, PT, PT, R24, R23, R10 ;  /* 0x00000017180a7210 */ /* 0x000fc80007ffe00a */
[----:B------:R-:W-:-:S04]  /*0600*/  IADD3 R25, PT, PT, R26, R25, R10 ;  /* 0x000000191a197210 */ /* 0x000fc80007ffe00a */
[----:B------:R-:W-:Y:S01]  /*0610*/  IADD3 R0, PT, PT, R27, R22, R25 ;  /* 0x000000161b007210 */ /* 0x000fe20007ffe019 */
[----:B------:R-:W-:Y:S06]  /*0620*/  @!P1 BRA `(.L_x_424) ;  /* 0xfffffffc00749947 */ /* 0x000fec000383ffff */
.L_x_423:
[----:B------:R-:W-:Y:S05]  /*0630*/  BSYNC.RECONVERGENT B2 ;  /* 0x0000000000027941 */ /* 0x000fea0003800200 */
.L_x_422:
[----:B------:R-:W-:Y:S01]  /*0640*/  IMAD.IADD R2, R20, 0x1, -R11 ;  /* 0x0000000114027824 */ /* 0x000fe200078e0a0b */
[----:B------:R-:W-:Y:S04]  /*0650*/  BSSY.RECONVERGENT B2, `(.L_x_425) ;  /* 0x0000015000027945 */ /* 0x000fe80003800200 */
[----:B------:R-:W-:-:S13]  /*0660*/  ISETP.GT.AND P1, PT, R2, 0x400, PT ;  /* 0x000004000200780c */ /* 0x000fda0003f24270 */
[----:B------:R-:W-:Y:S05]  /*0670*/  @!P1 BRA `(.L_x_426) ;  /* 0x0000000000489947 */ /* 0x000fea0003800000 */
[----:B------:R-:W0:Y:S01]  /*0680*/  LDC.64 R4, c[0x0][0x380] ;  /* 0x0000e000ff047b82 */ /* 0x000e220000000a00 */
[C---:B------:R-:W-:Y:S02]  /*0690*/  VIADD R13, R11.reuse, 0x400 ;  /* 0x000004000b0d7836 */ /* 0x040fe40000000000 */
[----:B0-----:R-:W-:-:S05]  /*06a0*/  IMAD.WIDE R2, R11, 0x4, R4 ;  /* 0x000000040b027825 */ /* 0x001fca00078e0204 */
[----:B------:R-:W2:Y:S01]  /*06b0*/  LDG.E.CONSTANT R7, desc[UR6][R2.64] ;  /* 0x0000000602077981 */ /* 0x000ea2000c1e9900 */
[----:B------:R-:W-:-:S03]  /*06c0*/  IMAD.WIDE R4, R13, 0x4, R4 ;  /* 0x000000040d047825 */ /* 0x000fc600078e0204 */
[----:B------:R-:W2:Y:S04]  /*06d0*/  LDG.E.CONSTANT R6, desc[UR6][R2.64+0x400] ;  /* 0x0004000602067981 */ /* 0x000ea8000c1e9900 */
[----:B------:R-:W3:Y:S04]  /*06e0*/  LDG.E.CONSTANT R13, desc[UR6][R2.64+0x800] ;  /* 0x00080006020d7981 */ /* 0x000ee8000c1e9900 */
[----:B------:R-:W3:Y:S04]  /*06f0*/  LDG.E.CONSTANT R8, desc[UR6][R2.64+0xc00] ;  /* 0x000c000602087981 */ /* 0x000ee8000c1e9900 */
[----:B------:R-:W4:Y:S04]  /*0700*/  LDG.E.CONSTANT R15, desc[UR6][R4.64] ;  /* 0x00000006040f7981 */ /* 0x000f28000c1e9900 */
[----:B------:R-:W4:Y:S04]  /*0710*/  LDG.E.CONSTANT R10, desc[UR6][R4.64+0x400] ;  /* 0x00040006040a7981 */ /* 0x000f28000c1e9900 */
[----:B------:R-:W4:Y:S04]  /*0720*/  LDG.E.CONSTANT R17, desc[UR6][R4.64+0x800] ;  /* 0x0008000604117981 */ /* 0x000f28000c1e9900 */
[----:B------:R-:W4:Y:S01]  /*0730*/  LDG.E.CONSTANT R12, desc[UR6][R4.64+0xc00] ;  /* 0x000c0006040c7981 */ /* 0x000f22000c1e9900 */
[----:B------:R-:W-:Y:S01]  /*0740*/  PLOP3.LUT P0, PT, PT, PT, PT, 0x8, 0x80 ;  /* 0x000000000080781c */ /* 0x000fe20003f0e170 */
[----:B------:R-:W-:Y:S01]  /*0750*/  VIADD R11, R11, 0x800 ;  /* 0x000008000b0b7836 */ /* 0x000fe20000000000 */
[----:B--2--5:R-:W-:-:S04]  /*0760*/  IADD3 R6, PT, PT, R6, R7, R0 ;  /* 0x0000000706067210 */ /* 0x024fc80007ffe000 */
[----:B---3--:R-:W-:-:S04]  /*0770*/  IADD3 R6, PT, PT, R8, R13, R6 ;  /* 0x0000000d08067210 */ /* 0x008fc80007ffe006 */
[----:B----4-:R-:W-:-:S04]  /*0780*/  IADD3 R6, PT, PT, R10, R15, R6 ;  /* 0x0000000f0a067210 */ /* 0x010fc80007ffe006 */
[----:B------:R-:W-:-:S07]  /*0790*/  IADD3 R0, PT, PT, R12, R17, R6 ;  /* 0x000000110c007210 */ /* 0x000fce0007ffe006 */
.L_x_426:
[----:B------:R-:W-:Y:S05]  /*07a0*/  BSYNC.RECONVERGENT B2 ;  /* 0x0000000000027941 */ /* 0x000fea0003800200 */
.L_x_425:
[----:B------:R-:W-:-:S13]  /*07b0*/  ISETP.LT.OR P0, PT, R11, R20, P0 ;  /* 0x000000140b00720c */ /* 0x000fda0000701670 */
[----:B------:R-:W-:Y:S05]  /*07c0*/  @!P0 BRA `(.L_x_418) ;  /* 0x0000000000208947 */ /* 0x000fea0003800000 */
[----:B------:R-:W0:Y:S02]  /*07d0*/  LDC.64 R2, c[0x0][0x380] ;  /* 0x0000e000ff027b82 */ /* 0x000e240000000a00 */
[----:B0-----:R-:W-:-:S05]  /*07e0*/  IMAD.WIDE R2, R11, 0x4, R2 ;  /* 0x000000040b027825 */ /* 0x001fca00078e0202 */
[----:B------:R-:W2:Y:S04]  /*07f0*/  LDG.E.CONSTANT R5, desc[UR6][R2.64] ;  /* 0x0000000602057981 */ /* 0x000ea8000c1e9900 */
[----:B------:R-:W2:Y:S04]  /*0800*/  LDG.E.CONSTANT R4, desc[UR6][R2.64+0x400] ;  /* 0x0004000602047981 */ /* 0x000ea8000c1e9900 */
[----:B------:R-:W3:Y:S04]  /*0810*/  LDG.E.CONSTANT R7, desc[UR6][R2.64+0x800] ;  /* 0x0008000602077981 */ /* 0x000ee8000c1e9900 */
[----:B------:R-:W3:Y:S01]  /*0820*/  LDG.E.CONSTANT R6, desc[UR6][R2.64+0xc00] ;  /* 0x000c000602067981 */ /* 0x000ee2000c1e9900 */
[----:B--2--5:R-:W-:-:S04]  /*0830*/  IADD3 R0, PT, PT, R4, R5, R0 ;  /* 0x0000000504007210 */ /* 0x024fc80007ffe000 */
[----:B---3--:R-:W-:-:S07]  /*0840*/  IADD3 R0, PT, PT, R6, R7, R0 ;  /* 0x0000000706007210 */ /* 0x008fce0007ffe000 */
.L_x_418:
[----:B------:R-:W-:Y:S05]  /*0850*/  BSYNC.RECONVERGENT B1 ;  /* 0x0000000000017941 */ /* 0x000fea0003800200 */
.L_x_417:
[----:B------:R-:W-:-:S13]  /*0860*/  ISETP.GE.AND P0, PT, R20, 0x100, PT ;  /* 0x000001001400780c */ /* 0x000fda0003f06270 */
[----:B------:R-:W-:Y:S05]  /*0870*/  @!P0 BRA `(.L_x_427) ;  /* 0x0000000000ac8947 */ /* 0x000fea0003800000 */
[----:B------:R-:W1:Y:S01]  /*0880*/  S2R R6, SR_LANEID ;  /* 0x0000000000067919 */ /* 0x000e620000000000 */
[----:B0----5:R-:W0:Y:S01]  /*0890*/  SHFL.DOWN PT, R2, R0, 0x1, 0x1f ;  /* 0x08201f0000027f89 */ /* 0x021e2200000e0000 */
[C---:B-1----:R-:W-:Y:S02]  /*08a0*/  ISETP.GT.AND P0, PT, R6.reuse, 0x1e, PT ;  /* 0x0000001e0600780c */ /* 0x042fe40003f04270 */
[----:B------:R-:W-:Y:S02]  /*08b0*/  ISETP.NE.AND P1, PT, R6, RZ, PT ;  /* 0x000000ff0600720c */ /* 0x000fe40003f25270 */
[----:B0-----:R-:W-:Y:S02]  /*08c0*/  SEL R3, R2, RZ, !P0 ;  /* 0x000000ff02037207 */ /* 0x001fe40004000000 */
[----:B------:R-:W-:-:S03]  /*08d0*/  ISETP.GT.AND P0, PT, R6, 0x1d, PT ;  /* 0x0000001d0600780c */ /* 0x000fc60003f04270 */
[----:B------:R-:W-:-:S05]  /*08e0*/  IMAD.IADD R3, R3, 0x1, R0 ;  /* 0x0000000103037824 */ /* 0x000fca00078e0200 */
[----:B------:R-:W0:Y:S01]  /*08f0*/  SHFL.DOWN PT, R2, R3, 0x2, 0x1f ;  /* 0x08401f0003027f89 */ /* 0x000e2200000e0000 */
[----:B------:R-:W1:Y:S01]  /*0900*/  @!P1 S2R R7, SR_CgaCtaId ;  /* 0x0000000000079919 */ /* 0x000e620000008800 */
[----:B0-----:R-:W-:Y:S02]  /*0910*/  SEL R2, R2, RZ, !P0 ;  /* 0x000000ff02027207 */ /* 0x001fe40004000000 */
[----:B------:R-:W-:-:S03]  /*0920*/  ISETP.GT.AND P0, PT, R6, 0x1b, PT ;  /* 0x0000001b0600780c */ /* 0x000fc60003f04270 */
[----:B------:R-:W-:-:S05]  /*0930*/  IMAD.IADD R2, R3, 0x1, R2 ;  /* 0x0000000103027824 */ /* 0x000fca00078e0202 */
[----:B------:R-:W0:Y:S02]  /*0940*/  SHFL.DOWN PT, R4, R2, 0x4, 0x1f ;  /* 0x08801f0002047f89 */ /* 0x000e2400000e0000 */
[----:B0-----:R-:W-:Y:S02]  /*0950*/  SEL R5, R4, RZ, !P0 ;  /* 0x000000ff04057207 */ /* 0x001fe40004000000 */
[----:B------:R-:W-:Y:S02]  /*0960*/  ISETP.GT.AND P0, PT, R6, 0x17, PT ;  /* 0x000000170600780c */ /* 0x000fe40003f04270 */
[----:B------:R-:W-:Y:S01]  /*0970*/  @!P1 MOV R4, 0x400 ;  /* 0x0000040000049802 */ /* 0x000fe20000000f00 */
[----:B------:R-:W-:Y:S01]  /*0980*/  IMAD.IADD R5, R2, 0x1, R5 ;  /* 0x0000000102057824 */ /* 0x000fe200078e0205 */
[----:B------:R-:W-:Y:S02]  /*0990*/  @!P1 SHF.R.U32.HI R2, RZ, 0x3, R9 ;  /* 0x00000003ff029819 */ /* 0x000fe40000011609 */
[----:B-1----:R-:W-:-:S02]  /*09a0*/  @!P1 LEA R7, R7, R4, 0x18 ;  /* 0x0000000407079211 */ /* 0x002fc400078ec0ff */
[----:B------:R-:W0:Y:S01]  /*09b0*/  SHFL.DOWN PT, R0, R5, 0x8, 0x1f ;  /* 0x09001f0005007f89 */ /* 0x000e2200000e0000 */
[----:B------:R-:W-:-:S05]  /*09c0*/  @!P1 LOP3.LUT R2, R2, 0x7c, RZ, 0xc0, !PT ;  /* 0x0000007c02029812 */ /* 0x000fca00078ec0ff */
[----:B------:R-:W-:Y:S01]  /*09d0*/  @!P1 IMAD.IADD R2, R2, 0x1, R7 ;  /* 0x0000000102029824 */ /* 0x000fe200078e0207 */
[----:B0-----:R-:W-:Y:S02]  /*09e0*/  SEL R0, R0, RZ, !P0 ;  /* 0x000000ff00007207 */ /* 0x001fe40004000000 */
[----:B------:R-:W-:-:S03]  /*09f0*/  ISETP.GT.AND P0, PT, R6, 0xf, PT ;  /* 0x0000000f0600780c */ /* 0x000fc60003f04270 */
[----:B------:R-:W-:-:S05]  /*0a00*/  IMAD.IADD R0, R5, 0x1, R0 ;  /* 0x0000000105007824 */ /* 0x000fca00078e0200 */
[----:B------:R-:W0:Y:S02]  /*0a10*/  SHFL.DOWN PT, R3, R0, 0x10, 0x1f ;  /* 0x0a001f0000037f89 */ /* 0x000e2400000e0000 */
[----:B0-----:R-:W-:Y:S02]  /*0a20*/  SEL R3, R3, RZ, !P0 ;  /* 0x000000ff03037207 */ /* 0x001fe40004000000 */
[----:B------:R-:W-:-:S03]  /*0a30*/  ISETP.NE.AND P0, PT, R9, RZ, PT ;  /* 0x000000ff0900720c */ /* 0x000fc60003f05270 */
[----:B------:R-:W-:-:S05]  /*0a40*/  IMAD.IADD R3, R0, 0x1, R3 ;  /* 0x0000000100037824 */ /* 0x000fca00078e0203 */
[----:B------:R0:W-:Y:S01]  /*0a50*/  @!P1 STS [R2+0x8], R3 ;  /* 0x0000080302009388 */ /* 0x0001e20000000800 */
[----:B------:R-:W-:Y:S06]  /*0a60*/  BAR.SYNC.DEFER_BLOCKING 0x0 ;  /* 0x0000000000007b1d */ /* 0x000fec0000010000 */
[----:B------:R-:W-:Y:S05]  /*0a70*/  @P0 BRA `(.L_x_428) ;  /* 0x0000002c00ac0947 */ /* 0x000fea0003800000 */
[----:B------:R-:W1:Y:S01]  /*0a80*/  S2UR UR5, SR_CgaCtaId ;  /* 0x00000000000579c3 */ /* 0x000e620000008800 */
[----:B------:R-:W-:Y:S02]  /*0a90*/  UMOV UR4, 0x400 ;  /* 0x0000040000047882 */ /* 0x000fe40000000000 */
[----:B-1----:R-:W-:-:S09]  /*0aa0*/  ULEA UR4, UR5, UR4, 0x18 ;  /* 0x0000000405047291 */ /* 0x002fd2000f8ec0ff */
[----:B------:R-:W-:Y:S04]  /*0ab0*/  LDS R0, [UR4+0xc] ;  /* 0x00000c04ff007984 */ /* 0x000fe80008000800 */
[----:B------:R-:W1:Y:S04]  /*0ac0*/  LDS.128 R4, [UR4+0x10] ;  /* 0x00001004ff047984 */ /* 0x000e680008000c00 */
[----:B------:R-:W2:Y:S01]  /*0ad0*/  LDS.64 R8, [UR4+0x20] ;  /* 0x00002004ff087984 */ /* 0x000ea20008000a00 */
[----:B-1----:R-:W-:-:S04]  /*0ae0*/  IADD3 R0, PT, PT, R4, R0, R3 ;  /* 0x0000000004007210 */ /* 0x002fc80007ffe003 */
[----:B------:R-:W-:-:S04]  /*0af0*/  IADD3 R0, PT, PT, R6, R0, R5 ;  /* 0x0000000006007210 */ /* 0x000fc80007ffe005 */
[----:B--2---:R-:W-:-:S05]  /*0b00*/  IADD3 R0, PT, PT, R8, R0, R7 ;  /* 0x0000000008007210 */ /* 0x004fca0007ffe007 */
[----:B0-----:R-:W-:Y:S01]  /*0b10*/  IMAD.IADD R3, R0, 0x1, R9 ;  /* 0x0000000100037824 */ /* 0x001fe200078e0209 */
[----:B------:R-:W-:Y:S06]  /*0b20*/  BRA `(.L_x_428) ;  /* 0x0000002c00807947 */ /* 0x000fec0003800000 */
.L_x_427:
[----:B0-----:R-:W-:Y:S01]  /*0b30*/  LOP3.LUT R2, R9, 0x3e0, RZ, 0xc0, !PT ;  /* 0x000003e009027812 */ /* 0x001fe200078ec0ff */
[----:B------:R-:W0:Y:S03]  /*0b40*/  S2R R8, SR_LANEID ;  /* 0x0000000000087919 */ /* 0x000e260000000000 */
[----:B------:R-:W-:Y:S01]  /*0b50*/  LOP3.LUT R5, RZ, R2, RZ, 0x33, !PT ;  /* 0x00000002ff057212 */ /* 0x000fe200078e33ff */
[----:B------:R-:W-:-:S04]  /*0b60*/  VIADD R3, R2, 0x20 ;  /* 0x0000002002037836 */ /* 0x000fc80000000000 */
[----:B------:R-:W-:Y:S01]  /*0b70*/  IMAD.IADD R5, R5, 0x1, R20 ;  /* 0x0000000105057824 */ /* 0x000fe200078e0214 */
[----:B------:R-:W-:-:S04]  /*0b80*/  ISETP.GT.AND P0, PT, R3, R20, PT ;  /* 0x000000140300720c */ /* 0x000fc80003f04270 */
[----:B------:R-:W-:-:S05]  /*0b90*/  SEL R5, R5, 0x1f, P0 ;  /* 0x0000001f05057807 */ /* 0x000fca0000000000 */
[----:B-----5:R-:W1:Y:S01]  /*0ba0*/  SHFL.DOWN PT, R2, R0, 0x1, R5 ;  /* 0x0820000000027989 */ /* 0x020e6200000e0005 */
[CC--:B0-----:R-:W-:Y:S01]  /*0bb0*/  ISETP.GE.AND P0, PT, R8.reuse, R5.reuse, PT ;  /* 0x000000050800720c */ /* 0x0c1fe20003f06270 */
[C---:B------:R-:W-:Y:S01]  /*0bc0*/  VIADD R4, R8.reuse, 0x2 ;  /* 0x0000000208047836 */ /* 0x040fe20000000000 */
[C---:B------:R-:W-:Y:S01]  /*0bd0*/  ISETP.NE.AND P1, PT, R8.reuse, RZ, PT ;  /* 0x000000ff0800720c */ /* 0x040fe20003f25270 */
[----:B------:R-:W-:Y:S01]  /*0be0*/  VIADD R6, R8, 0x4 ;  /* 0x0000000408067836 */ /* 0x000fe20000000000 */
[----:B-1----:R-:W-:Y:S02]  /*0bf0*/  SEL R3, R2, RZ, !P0 ;  /* 0x000000ff02037207 */ /* 0x002fe40004000000 */
[----:B------:R-:W-:-:S03]  /*0c00*/  ISETP.GT.AND P0, PT, R4, R5, PT ;  /* 0x000000050400720c */ /* 0x000fc60003f04270 */
[----:B------:R-:W-:-:S06]  /*0c10*/  IMAD.IADD R2, R3, 0x1, R0 ;  /* 0x0000000103027824 */ /* 0x000fcc00078e0200 */
[----:B------:R-:W0:Y:S01]  /*0c20*/  @!P1 S2R R10, SR_CgaCtaId ;  /* 0x00000000000a9919 */ /* 0x000e220000008800 */
[----:B------:R-:W-:Y:S01]  /*0c30*/  @!P1 MOV R7, 0x400 ;  /* 0x0000040000079802 */ /* 0x000fe20000000f00 */
[----:B------:R-:W1:Y:S02]  /*0c40*/  SHFL.DOWN PT, R3, R2, 0x2, R5 ;  /* 0x0840000002037989 */ /* 0x000e6400000e0005 */
[----:B-1----:R-:W-:Y:S02]  /*0c50*/  SEL R3, R3, RZ, !P0 ;  /* 0x000000ff03037207 */ /* 0x002fe40004000000 */
[----:B------:R-:W-:Y:S02]  /*0c60*/  ISETP.GT.AND P0, PT, R6, R5, PT ;  /* 0x000000050600720c */ /* 0x000fe40003f04270 */
[----:B------:R-:W-:Y:S01]  /*0c70*/  @!P1 SHF.R.U32.HI R6, RZ, 0x3, R9 ;  /* 0x00000003ff069819 */ /* 0x000fe20000011609 */
[----:B------:R-:W-:Y:S01]  /*0c80*/  IMAD.IADD R4, R2, 0x1, R3 ;  /* 0x0000000102047824 */ /* 0x000fe200078e0203 */
[----:B0-----:R-:W-:Y:S01]  /*0c90*/  @!P1 LEA R7, R10, R7, 0x18 ;  /* 0x000000070a079211 */ /* 0x001fe200078ec0ff */
[----:B------:R-:W-:Y:S01]  /*0ca0*/  VIADD R2, R8, 0x8 ;  /* 0x0000000808027836 */ /* 0x000fe20000000000 */
[----:B------:R-:W-:-:S02]  /*0cb0*/  @!P1 LOP3.LUT R6, R6, 0x7c, RZ, 0xc0, !PT ;  /* 0x0000007c06069812 */ /* 0x000fc400078ec0ff */
[----:B------:R-:W0:Y:S03]  /*0cc0*/  SHFL.DOWN PT, R3, R4, 0x4, R5 ;  /* 0x0880000004037989 */ /* 0x000e2600000e0005 */
[----:B------:R-:W-:Y:S01]  /*0cd0*/  @!P1 IMAD.IADD R6, R6, 0x1, R7 ;  /* 0x0000000106069824 */ /* 0x000fe200078e0207 */
[----:B0-----:R-:W-:Y:S02]  /*0ce0*/  SEL R3, R3, RZ, !P0 ;  /* 0x000000ff03037207 */ /* 0x001fe40004000000 */
[----:B------:R-:W-:-:S03]  /*0cf0*/  ISETP.GT.AND P0, PT, R2, R5, PT ;  /* 0x000000050200720c */ /* 0x000fc60003f04270 */
[----:B------:R-:W-:Y:S02]  /*0d00*/  IMAD.IADD R0, R4, 0x1, R3 ;  /* 0x0000000104007824 */ /* 0x000fe400078e0203 */
[----:B------:R-:W-:-:S03]  /*0d10*/  VIADD R4, R8, 0x10 ;  /* 0x0000001008047836 */ /* 0x000fc60000000000 */
[----:B------:R-:W0:Y:S02]  /*0d20*/  SHFL.DOWN PT, R3, R0, 0x8, R5 ;  /* 0x0900000000037989 */ /* 0x000e2400000e0005 */
[----:B0-----:R-:W-:Y:S02]  /*0d30*/  SEL R3, R3, RZ, !P0 ;  /* 0x000000ff03037207 */ /* 0x001fe40004000000 */
[----:B------:R-:W-:-:S03]  /*0d40*/  ISETP.GT.AND P0, PT, R4, R5, PT ;  /* 0x000000050400720c */ /* 0x000fc60003f04270 */
[----:B------:R-:W-:-:S05]  /*0d50*/  IMAD.IADD R2, R0, 0x1, R3 ;  /* 0x0000000100027824 */ /* 0x000fca00078e0203 */
[----:B------:R-:W0:Y:S02]  /*0d60*/  SHFL.DOWN PT, R3, R2, 0x10, R5 ;  /* 0x0a00000002037989 */ /* 0x000e2400000e0005 */
[----:B0-----:R-:W-:Y:S02]  /*0d70*/  SEL R3, R3, RZ, !P0 ;  /* 0x000000ff03037207 */ /* 0x001fe40004000000 */
[----:B------:R-:W-:-:S03]  /*0d80*/  ISETP.NE.AND P0, PT, R9, RZ, PT ;  /* 0x000000ff0900720c */ /* 0x000fc60003f05270 */
[----:B------:R-:W-:-:S05]  /*0d90*/  IMAD.IADD R3, R2, 0x1, R3 ;  /* 0x0000000102037824 */ /* 0x000fca00078e0203 */
[----:B------:R4:W-:Y:S01]  /*0da0*/  @!P1 STS [R6+0x8], R3 ;  /* 0x0000080306009388 */ /* 0x0009e20000000800 */
[----:B------:R-:W-:Y:S06]  /*0db0*/  BAR.SYNC.DEFER_BLOCKING 0x0 ;  /* 0x0000000000007b1d */ /* 0x000fec0000010000 */
[----:B------:R-:W-:Y:S05]  /*0dc0*/  @P0 BRA `(.L_x_428) ;  /* 0x0000002800d80947 */ /* 0x000fea0003800000 */
[----:B------:R-:W0:Y:S01]  /*0dd0*/  S2UR UR5, SR_CgaCtaId ;  /* 0x00000000000579c3 */ /* 0x000e220000008800 */
[----:B------:R-:W-:Y:S01]  /*0de0*/  UMOV UR4, 0x400 ;  /* 0x0000040000047882 */ /* 0x000fe20000000000 */
[C---:B------:R-:W-:Y:S02]  /*0df0*/  ISETP.GT.AND P2, PT, R20.reuse, 0x40, PT ;  /* 0x000000401400780c */ /* 0x040fe40003f44270 */
[C---:B------:R-:W-:Y:S02]  /*0e00*/  ISETP.GT.AND P1, PT, R20.reuse, 0x20, PT ;  /* 0x000000201400780c */ /* 0x040fe40003f24270 */
[----:B------:R-:W-:Y:S01]  /*0e10*/  ISETP.GT.AND P3, PT, R20, 0x80, PT ;  /* 0x000000801400780c */ /* 0x000fe20003f64270 */
[----:B0-----:R-:W-:-:S09]  /*0e20*/  ULEA UR4, UR5, UR4, 0x18 ;  /* 0x0000000405047291 */ /* 0x001fd2000f8ec0ff */
[----:B----4-:R-:W0:Y:S04]  /*0e30*/  LDS.128 R4, [UR4+0x10] ;  /* 0x00001004ff047984 */ /* 0x010e280008000c00 */
[----:B------:R-:W1:Y:S04]  /*0e40*/  LDS R0, [UR4+0xc] ;  /* 0x00000c04ff007984 */ /* 0x000e680008000800 */
[----:B------:R-:W2:Y:S01]  /*0e50*/  LDS.64 R8, [UR4+0x20] ;  /* 0x00002004ff087984 */ /* 0x000ea20008000a00 */
[----:B0-----:R-:W-:Y:S02]  /*0e60*/  SEL R4, R4, RZ, P2 ;  /* 0x000000ff04047207 */ /* 0x001fe40001000000 */
[----:B------:R-:W-:-:S02]  /*0e70*/  ISETP.GT.AND P2, PT, R20, 0x60, PT ;  /* 0x000000601400780c */ /* 0x000fc40003f44270 */
[----:B-1----:R-:W-:Y:S02]  /*0e80*/  SEL R0, R0, RZ, P1 ;  /* 0x000000ff00007207 */ /* 0x002fe40000800000 */
[----:B------:R-:W-:Y:S02]  /*0e90*/  SEL R5, R5, RZ, P2 ;  /* 0x000000ff05057207 */ /* 0x000fe40001000000 */
[----:B------:R-:W-:Y:S02]  /*0ea0*/  IADD3 R0, PT, PT, R4, R0, R3 ;  /* 0x0000000004007210 */ /* 0x000fe40007ffe003 */
[----:B------:R-:W-:Y:S02]  /*0eb0*/  ISETP.GT.AND P1, PT, R20, 0xa0, PT ;  /* 0x000000a01400780c */ /* 0x000fe40003f24270 */
[----:B------:R-:W-:Y:S02]  /*0ec0*/  SEL R6, R6, RZ, P3 ;  /* 0x000000ff06067207 */ /* 0x000fe40001800000 */
[----:B------:R-:W-:-:S02]  /*0ed0*/  ISETP.GT.AND P2, PT, R20, 0xc0, PT ;  /* 0x000000c01400780c */ /* 0x000fc40003f44270 */
[----:B------:R-:W-:Y:S02]  /*0ee0*/  ISETP.GT.AND P3, PT, R20, 0xe0, PT ;  /* 0x000000e01400780c */ /* 0x000fe40003f64270 */
[----:B------:R-:W-:Y:S02]  /*0ef0*/  SEL R7, R7, RZ, P1 ;  /* 0x000000ff07077207 */ /* 0x000fe40000800000 */
[----:B------:R-:W-:Y:S02]  /*0f00*/  IADD3 R0, PT, PT, R6, R0, R5 ;  /* 0x0000000006007210 */ /* 0x000fe40007ffe005 */
[----:B--2---:R-:W-:Y:S02]  /*0f10*/  SEL R8, R8, RZ, P2 ;  /* 0x000000ff08087207 */ /* 0x004fe40001000000 */
[----:B------:R-:W-:Y:S02]  /*0f20*/  SEL R9, R9, RZ, P3 ;  /* 0x000000ff09097207 */ /* 0x000fe40001800000 */
[----:B------:R-:W-:-:S05]  /*0f30*/  IADD3 R0, PT, PT, R8, R0, R7 ;  /* 0x0000000008007210 */ /* 0x000fca0007ffe007 */
[----:B------:R-:W-:Y:S01]  /*0f40*/  IMAD.IADD R3, R0, 0x1, R9 ;  /* 0x0000000100037824 */ /* 0x000fe200078e0209 */
[----:B------:R-:W-:Y:S06]  /*0f50*/  BRA `(.L_x_428) ;  /* 0x0000002800747947 */ /* 0x000fec0003800000 */
.L_x_414:
[----:B------:R-:W0:Y:S01]  /*0f60*/  S2R R0, SR_TID.X ;  /* 0x0000000000007919 */ /* 0x000e220000002100 */
[----:B------:R-:W1:Y:S01]  /*0f70*/  LDC.64 R2, c[0x0][0x380] ;  /* 0x0000e000ff027b82 */ /* 0x000e620000000a00 */
[----:B0-----:R-:W-:-:S04]  /*0f80*/  IMAD.SHL.U32 R5, R0, 0x4, RZ ;  /* 0x0000000400057824 */ /* 0x001fc800078e00ff */
[----:B-1----:R-:W-:-:S05]  /*0f90*/  IMAD.WIDE.U32 R2, R5, 0x4, R2 ;  /* 0x0000000405027825 */ /* 0x002fca00078e0002 */
[----:B------:R-:W2:Y:S04]  /*0fa0*/  LDG.E.128.CONSTANT R4, desc[UR6][R2.64] ;  /* 0x0000000602047981 */ /* 0x000ea8000c1e9d00 */
[----:B------:R-:W3:Y:S04]  /*0fb0*/  LDG.E.128.CONSTANT R8, desc[UR6][R2.64+0x1000] ;  /* 0x0010000602087981 */ /* 0x000ee8000c1e9d00 */
[----:B------:R-:W4:Y:S04]  /*0fc0*/  LDG.E.128.CONSTANT R12, desc[UR6][R2.64+0x2000] ;  /* 0x00200006020c7981 */ /* 0x000f28000c1e9d00 */
[----:B------:R-:W5:Y:S01]  /*0fd0*/  LDG.E.128.CONSTANT R16, desc[UR6][R2.64+0x3000] ;  /* 0x0030000602107981 */ /* 0x000f62000c1e9d00 */
[----:B------:R-:W-:Y:S01]  /*0fe0*/  ISETP.GE.U32.AND P0, PT, R20, 0x2000, PT ;  /* 0x000020001400780c */ /* 0x000fe20003f06070 */
[----:B------:R-:W-:Y:S01]  /*0ff0*/  IMAD.MOV.U32 R23, RZ, RZ, 0x1000 ;  /* 0x00001000ff177424 */ /* 0x000fe200078e00ff */
[----:B--2---:R-:W-:-:S04]  /*1000*/  IADD3 R5, PT, PT, R6, R5, R4 ;  /* 0x0000000506057210 */ /* 0x004fc80007ffe004 */
[----:B---3--:R-:W-:-:S04]  /*1010*/  IADD3 R5, PT, PT, R8, R7, R5 ;  /* 0x0000000708057210 */ /* 0x008fc80007ffe005 */
[----:B------:R-:W-:-:S04]  /*1020*/  IADD3 R5, PT, PT, R10, R9, R5 ;  /* 0x000000090a057210 */ /* 0x000fc80007ffe005 */
[----:B----4-:R-:W-:-:S04]  /*1030*/  IADD3 R5, PT, PT, R12, R11, R5 ;  /* 0x0000000b0c057210 */ /* 0x010fc80007ffe005 */
[----:B------:R-:W-:-:S04]  /*1040*/  IADD3 R5, PT, PT, R14, R13, R5 ;  /* 0x0000000d0e057210 */ /* 0x000fc80007ffe005 */
[----:B-----5:R-:W-:-:S04]  /*1050*/  IADD3 R5, PT, PT, R16, R15, R5 ;  /* 0x0000000f10057210 */ /* 0x020fc80007ffe005 */
[----:B------:R-:W-:-:S05]  /*1060*/  IADD3 R5, PT, PT, R18, R17, R5 ;  /* 0x0000001112057210 */ /* 0x000fca0007ffe005 */
[----:B------:R-:W-:Y:S01]  /*1070*/  IMAD.IADD R21, R19, 0x1, R5 ;  /* 0x0000000113157824 */ /* 0x000fe200078e0205 */
[----:B------:R-:W-:Y:S06]  /*1080*/  @!P0 BRA `(.L_x_429) ;  /* 0x00000000005c8947 */ /* 0x000fec0003800000 */
[----:B------:R-:W0:Y:S01]  /*1090*/  LDC R24, c[0x0][0x390] ;  /* 0x0000e400ff187b82 */ /* 0x000e220000000800 */
[----:B------:R-:W-:Y:S02]  /*10a0*/  VIADD R22, R20, 0xfffff000 ;  /* 0xfffff00014167836 */ /* 0x000fe40000000000 */
[----:B------:R-:W-:-:S07]  /*10b0*/  IMAD.MOV.U32 R23, RZ, RZ, 0x1000 ;  /* 0x00001000ff177424 */ /* 0x000fce00078e00ff */
.L_x_431:
[----:B------:R-:W-:-:S05]  /*10c0*/  IMAD.WIDE R26, R23, 0x4, R2 ;  /* 0x00000004171a7825 */ /* 0x000fca00078e0202 */
[----:B------:R-:W2:Y:S04]  /*10d0*/  LDG.E.128.CONSTANT R12, desc[UR6][R26.64] ;  /* 0x000000061a0c7981 */ /* 0x000ea8000c1e9d00 */
[----:B------:R-:W3:Y:S04]  /*10e0*/  LDG.E.128.CONSTANT R16, desc[UR6][R26.64+0x1000] ;  /* 0x001000061a107981 */ /* 0x000ee8000c1e9d00 */
[----:B------:R-:W4:Y:S04]  /*10f0*/  LDG.E.128.CONSTANT R4, desc[UR6][R26.64+0x2000] ;  /* 0x002000061a047981 */ /* 0x000f28000c1e9d00 */
[----:B------:R-:W5:Y:S01]  /*1100*/  LDG.E.128.CONSTANT R8, desc[UR6][R26.64+0x3000] ;  /* 0x003000061a087981 */ /* 0x000f62000c1e9d00 */
[----:B0-----:R-:W-:Y:S01]  /*1110*/  IMAD.MOV.U32 R20, RZ, RZ, R24 ;  /* 0x000000ffff147224 */ /* 0x001fe200078e0018 */
[----:B--2---:R-:W-:-:S04]  /*1120*/  IADD3 R13, PT, PT, R13, R12, R21 ;  /* 0x0000000c0d0d7210 */ /* 0x004fc80007ffe015 */
[----:B------:R-:W-:-:S04]  /*1130*/  IADD3 R13, PT, PT, R15, R14, R13 ;  /* 0x0000000e0f0d7210 */ /* 0x000fc80007ffe00d */
[----:B---3--:R-:W-:-:S04]  /*1140*/  IADD3 R13, PT, PT, R17, R16, R13 ;  /* 0x00000010110d7210 */ /* 0x008fc80007ffe00d */
[----:B------:R-:W-:-:S04]  /*1150*/  IADD3 R13, PT, PT, R19, R18, R13 ;  /* 0x00000012130d7210 */ /* 0x000fc80007ffe00d */
[----:B----4-:R-:W-:Y:S01]  /*1160*/  IADD3 R13, PT, PT, R5, R4, R13 ;  /* 0x00000004050d7210 */ /* 0x010fe20007ffe00d */
[----:B------:R-:W-:-:S03]  /*1170*/  IMAD.IADD R4, R20, 0x1, -R23 ;  /* 0x0000000114047824 */ /* 0x000fc600078e0a17 */
[----:B------:R-:W-:Y:S02]  /*1180*/  IADD3 R13, PT, PT, R7, R6, R13 ;  /* 0x00000006070d7210 */ /* 0x000fe40007ffe00d */
[----:B------:R-:W-:Y:S02]  /*1190*/  ISETP.GE.AND P0, PT, R4, 0x1000, PT ;  /* 0x000010000400780c */ /* 0x000fe40003f06270 */
[----:B-----5:R-:W-:-:S04]  /*11a0*/  IADD3 R13, PT, PT, R9, R8, R13 ;  /* 0x00000008090d7210 */ /* 0x020fc80007ffe00d */
[----:B------:R-:W-:-:S07]  /*11b0*/  IADD3 R21, PT, PT, R11, R10, R13 ;  /* 0x0000000a0b157210 */ /* 0x000fce0007ffe00d */
[----:B------:R-:W-:Y:S05]  /*11c0*/  @!P0 BRA `(.L_x_430) ;  /* 0x0000000400fc8947 */ /* 0x000fea0003800000 */
[----:B------:R-:W-:-:S05]  /*11d0*/  VIADD R23, R23, 0x1000 ;  /* 0x0000100017177836 */ /* 0x000fca0000000000 */
[----:B------:R-:W-:-:S13]  /*11e0*/  ISETP.GT.AND P0, PT, R23, R22, PT ;  /* 0x000000161700720c */ /* 0x000fda0003f04270 */
[----:B------:R-:W-:Y:S05]  /*11f0*/  @!P0 BRA `(.L_x_431) ;  /* 0xfffffffc00b08947 */ /* 0x000fea000383ffff */
.L_x_429:
[----:B------:R-:W-:-:S13]  /*1200*/  ISETP.GE.AND P0, PT, R23, R20, PT ;  /* 0x000000141700720c */ /* 0x000fda0003f06270 */
[----:B------:R-:W-:Y:S05]  /*1210*/  @P0 BRA `(.L_x_430) ;  /* 0x0000000400e80947 */ /* 0x000fea0003800000 */
[----:B------:R-:W-:Y:S01]  /*1220*/  IMAD.IADD R9, R20, 0x1, -R23 ;  /* 0x0000000114097824 */ /* 0x000fe200078e0a17 */
[----:B------:R-:W-:Y:S04]  /*1230*/  BSSY.RECONVERGENT B1, `(.L_x_430) ;  /* 0x0000078000017945 */ /* 0x000fe80003800200 */
[----:B------:R-:W-:-:S13]  /*1240*/  ISETP.GE.AND P0, PT, R0, R9, PT ;  /* 0x000000090000720c */ /* 0x000fda0003f06270 */
[----:B------:R-:W-:Y:S05]  /*1250*/  @P0 BRA `(.L_x_432) ;  /* 0x0000000400d40947 */ /* 0x000fea0003800000 */
[----:B------:R-:W-:Y:S01]  /*1260*/  LOP3.LUT R2, RZ, R0, RZ, 0x33, !PT ;  /* 0x00000000ff027212 */ /* 0x000fe200078e33ff */
[----:B------:R-:W-:Y:S01]  /*1270*/  BSSY.RECONVERGENT B2, `(.L_x_433) ;  /* 0x0000015000027945 */ /* 0x000fe20003800200 */
[----:B------:R-:W-:Y:S02]  /*1280*/  IMAD.MOV.U32 R8, RZ, RZ, R0 ;  /* 0x000000ffff087224 */ /* 0x000fe400078e0000 */
[----:B------:R-:W-:-:S04]  /*1290*/  IADD3 R2, PT, PT, -R23, R20, R2 ;  /* 0x0000001417027210 */ /* 0x000fc80007ffe102 */
[C---:B------:R-:W-:Y:S02]  /*12a0*/  LOP3.LUT R3, R2.reuse, 0x300, RZ, 0xc0, !PT ;  /* 0x0000030002037812 */ /* 0x040fe400078ec0ff */
[----:B------:R-:W-:Y:S02]  /*12b0*/  ISETP.GE.U32.AND P1, PT, R2, 0x300, PT ;  /* 0x000003000200780c */ /* 0x000fe40003f26070 */
[----:B------:R-:W-:-:S13]  /*12c0*/  ISETP.NE.AND P0, PT, R3, 0x300, PT ;  /* 0x000003000300780c */ /* 0x000fda0003f05270 */
[----:B------:R-:W-:Y:S05]  /*12d0*/  @!P0 BRA `(.L_x_434) ;  /* 0x0000000000388947 */ /* 0x000fea0003800000 */
[----:B------:R-:W0:Y:S01]  /*12e0*/  LDC.64 R4, c[0x0][0x380] ;  /* 0x0000e000ff047b82 */ /* 0x000e220000000a00 */
[----:B------:R-:W-:Y:S01]  /*12f0*/  LEA.HI R2, R2, 0x1, RZ, 0x18 ;  /* 0x0000000102027811 */ /* 0x000fe200078fc0ff */
[----:B------:R-:W-:Y:S02]  /*1300*/  IMAD.IADD R7, R0, 0x1, R23 ;  /* 0x0000000100077824 */ /* 0x000fe400078e0217 */
[----:B------:R-:W-:Y:S01]  /*1310*/  IMAD.MOV.U32 R8, RZ, RZ, R0 ;  /* 0x000000ffff087224 */ /* 0x000fe200078e0000 */
[----:B------:R-:W-:-:S05]  /*1320*/  LOP3.LUT R2, R2, 0x3, RZ, 0xc0, !PT ;  /* 0x0000000302027812 */ /* 0x000fca00078ec0ff */
[----:B------:R-:W-:-:S07]  /*1330*/  IMAD.MOV R6, RZ, RZ, -R2 ;  /* 0x000000ffff067224 */ /* 0x000fce00078e0a02 */
.L_x_435:
[----:B0-----:R-:W-:-:S06]  /*1340*/  IMAD.WIDE.U32 R2, R7, 0x4, R4 ;  /* 0x0000000407027825 */ /* 0x001fcc00078e0004 */
[----:B------:R-:W2:Y:S01]  /*1350*/  LDG.E.CONSTANT R2, desc[UR6][R2.64] ;  /* 0x0000000602027981 */ /* 0x000ea2000c1e9900 */
[----:B------:R-:W-:Y:S02]  /*1360*/  VIADD R6, R6, 0x1 ;  /* 0x0000000106067836 */ /* 0x000fe40000000000 */
[----:B------:R-:W-:Y:S02]  /*1370*/  VIADD R8, R8, 0x100 ;  /* 0x0000010008087836 */ /* 0x000fe40000000000 */
[----:B------:R-:W-:Y:S01]  /*1380*/  VIADD R7, R7, 0x100 ;  /* 0x0000010007077836 */ /* 0x000fe20000000000 */
[----:B------:R-:W-:Y:S01]  /*1390*/  ISETP.NE.AND P0, PT, R6, RZ, PT ;  /* 0x000000ff0600720c */ /* 0x000fe20003f05270 */
[----:B--2---:R-:W-:-:S12]  /*13a0*/  IMAD.IADD R21, R2, 0x1, R21 ;  /* 0x0000000102157824 */ /* 0x004fd800078e0215 */
[----:B------:R-:W-:Y:S05]  /*13b0*/  @P0 BRA `(.L_x_435) ;  /* 0xfffffffc00e00947 */ /* 0x000fea000383ffff */
.L_x_434:
[----:B------:R-:W-:Y:S05]  /*13c0*/  BSYNC.RECONVERGENT B2 ;  /* 0x0000000000027941 */ /* 0x000fea0003800200 */
.L_x_433:
[----:B------:R-:W-:Y:S05]  /*13d0*/  @!P1 BRA `(.L_x_432) ;  /* 0x0000000400749947 */ /* 0x000fea0003800000 */
[----:B------:R-:W0:Y:S01]  /*13e0*/  LDCU.64 UR4, c[0x0][0x380] ;  /* 0x00007000ff0477ac */ /* 0x000e220008000a00 */
[----:B------:R-:W-:Y:S01]  /*13f0*/  IMAD.IADD R5, R9, 0x1, -R8 ;  /* 0x0000000109057824 */ /* 0x000fe200078e0a08 */
[C---:B------:R-:W-:Y:S01]  /*1400*/  IADD3 R3, P0, PT, R8.reuse, R23, RZ ;  /* 0x0000001708037210 */ /* 0x040fe20007f1e0ff */
[----:B------:R-:W-:Y:S01]  /*1410*/  BSSY.RECONVERGENT B2, `(.L_x_436) ;  /* 0x0000033000027945 */ /* 0x000fe20003800200 */
[----:B------:R-:W-:Y:S02]  /*1420*/  IMAD.IADD R23, R8, 0x1, R23 ;  /* 0x0000000108177824 */ /* 0x000fe400078e0217 */
[----:B------:R-:W-:Y:S01]  /*1430*/  ISETP.GT.AND P1, PT, R5, 0xc00, PT ;  /* 0x00000c000500780c */ /* 0x000fe20003f24270 */
[----:B------:R-:W-:Y:S01]  /*1440*/  IMAD.X R4, RZ, RZ, RZ, P0 ;  /* 0x000000ffff047224 */ /* 0x000fe200000e06ff */
[----:B0-----:R-:W-:-:S04]  /*1450*/  LEA R2, P0, R3, UR4, 0x2 ;  /* 0x0000000403027c11 */ /* 0x001fc8000f8010ff */
[----:B------:R-:W-:Y:S02]  /*1460*/  LEA.HI.X R3, R3, UR5, R4, 0x2, P0 ;  /* 0x0000000503037c11 */ /* 0x000fe400080f1404 */
[----:B------:R-:W-:-:S05]  /*1470*/  IADD3 R2, P0, PT, R2, 0x800, RZ ;  /* 0x0000080002027810 */ /* 0x000fca0007f1e0ff */
[----:B------:R-:W-:Y:S01]  /*1480*/  IMAD.X R3, RZ, RZ, R3, P0 ;  /* 0x000000ffff037224 */ /* 0x000fe200000e0603 */
[----:B------:R-:W-:Y:S01]  /*1490*/  PLOP3.LUT P0, PT, PT, PT, PT, 0x80, 0x8 ;  /* 0x000000000008781c */ /* 0x000fe20003f0f070 */
[----:B------:R-:W-:-:S12]  /*14a0*/  @!P1 BRA `(.L_x_437) ;  /* 0x0000000000a49947 */ /* 0x000fd80003800000 */
[----:B------:R-:W-:Y:S01]  /*14b0*/  PLOP3.LUT P0, PT, PT, PT, PT, 0x8, 0x80 ;  /* 0x000000000080781c */ /* 0x000fe20003f0e170 */
[----:B------:R-:W-:-:S12]  /*14c0*/  VIADD R11, R9, 0xfffff400 ;  /* 0xfffff400090b7836 */ /* 0x000fd80000000000 */
.L_x_438:
[----:B------:R-:W0:Y:S01]  /*14d0*/  LDC.64 R4, c[0x0][0x380] ;  /* 0x0000e000ff047b82 */ /* 0x000e220000000a00 */
[C---:B------:R-:W-:Y:S01]  /*14e0*/  VIADD R27, R23.reuse, 0x400 ;  /* 0x00000400171b7836 */ /* 0x040fe20000000000 */
[----:B------:R-:W2:Y:S01]  /*14f0*/  LDG.E.CONSTANT R12, desc[UR6][R2.64+-0x400] ;  /* 0xfffc0006020c7981 */ /* 0x000ea2000c1e9900 */
[----:B------:R-:W-:-:S03]  /*1500*/  VIADD R7, R23, 0x800 ;  /* 0x0000080017077836 */ /* 0x000fc60000000000 */
[----:B------:R-:W3:Y:S04]  /*1510*/  LDG.E.CONSTANT R18, desc[UR6][R2.64] ;  /* 0x0000000602127981 */ /* 0x000ee8000c1e9900 */
[----:B------:R-:W3:Y:S04]  /*1520*/  LDG.E.CONSTANT R17, desc[UR6][R2.64+0x400] ;  /* 0x0004000602117981 */ /* 0x000ee8000c1e9900 */
[----:B------:R-:W4:Y:S01]  /*1530*/  LDG.E.CONSTANT R15, desc[UR6][R2.64+0xc00] ;  /* 0x000c0006020f7981 */ /* 0x000f22000c1e9900 */
[----:B------:R-:W-:-:S03]  /*1540*/  VIADD R29, R23, 0xc00 ;  /* 0x00000c00171d7836 */ /* 0x000fc60000000000 */
[----:B------:R-:W5:Y:S04]  /*1550*/  LDG.E.CONSTANT R14, desc[UR6][R2.64+0x1000] ;  /* 0x00100006020e7981 */ /* 0x000f68000c1e9900 */
[----:B------:R-:W5:Y:S01]  /*1560*/  LDG.E.CONSTANT R13, desc[UR6][R2.64+0x1400] ;  /* 0x00140006020d7981 */ /* 0x000f62000c1e9900 */
[----:B0-----:R-:W-:-:S03]  /*1570*/  IMAD.WIDE.U32 R24, R23, 0x4, R4 ;  /* 0x0000000417187825 */ /* 0x001fc600078e0004 */
[----:B------:R-:W5:Y:S04]  /*1580*/  LDG.E.CONSTANT R19, desc[UR6][R2.64+0x1c00] ;  /* 0x001c000602137981 */ /* 0x000f68000c1e9900 */
[----:B------:R-:W2:Y:S01]  /*1590*/  LDG.E.CONSTANT R10, desc[UR6][R24.64] ;  /* 0x00000006180a7981 */ /* 0x000ea2000c1e9900 */
[----:B------:R-:W-:-:S03]  /*15a0*/  IMAD.WIDE.U32 R26, R27, 0x4, R4 ;  /* 0x000000041b1a7825 */ /* 0x000fc600078e0004 */
[----:B------:R-:W5:Y:S01]  /*15b0*/  LDG.E.CONSTANT R20, desc[UR6][R2.64+0x2400] ;  /* 0x0024000602147981 */ /* 0x000f62000c1e9900 */
[----:B------:R-:W-:-:S03]  /*15c0*/  IMAD.WIDE.U32 R6, R7, 0x4, R4 ;  /* 0x0000000407067825 */ /* 0x000fc600078e0004 */
[----:B------:R-:W4:Y:S01]  /*15d0*/  LDG.E.CONSTANT R16, desc[UR6][R26.64] ;  /* 0x000000061a107981 */ /* 0x000f22000c1e9900 */
[----:B------:R-:W-:-:S03]  /*15e0*/  IMAD.WIDE.U32 R4, R29, 0x4, R4 ;  /* 0x000000041d047825 */ /* 0x000fc600078e0004 */
[----:B------:R-:W5:Y:S04]  /*15f0*/  LDG.E.CONSTANT R6, desc[UR6][R6.64] ;  /* 0x0000000606067981 */ /* 0x000f68000c1e9900 */
[----:B------:R-:W5:Y:S04]  /*1600*/  LDG.E.CONSTANT R25, desc[UR6][R2.64+0x2000] ;  /* 0x0020000602197981 */ /* 0x000f68000c1e9900 */
[----:B------:R0:W5:Y:S04]  /*1610*/  LDG.E.CONSTANT R5, desc[UR6][R4.64] ;  /* 0x0000000604057981 */ /* 0x000168000c1e9900 */
[----:B------:R-:W5:Y:S04]  /*1620*/  LDG.E.CONSTANT R24, desc[UR6][R2.64+0x2c00] ;  /* 0x002c000602187981 */ /* 0x000f68000c1e9900 */
[----:B------:R-:W5:Y:S04]  /*1630*/  LDG.E.CONSTANT R27, desc[UR6][R2.64+0x3000] ;  /* 0x00300006021b7981 */ /* 0x000f68000c1e9900 */
[----:B------:R1:W5:Y:S01]  /*1640*/  LDG.E.CONSTANT R22, desc[UR6][R2.64+0x3400] ;  /* 0x0034000602167981 */ /* 0x000362000c1e9900 */
[----:B------:R-:W-:-:S05]  /*1650*/  VIADD R8, R8, 0x1000 ;  /* 0x0000100008087836 */ /* 0x000fca0000000000 */
[----:B------:R-:W-:Y:S02]  /*1660*/  ISETP.GE.AND P1, PT, R8, R11, PT ;  /* 0x0000000b0800720c */ /* 0x000fe40003f26270 */
[----:B0-----:R-:W-:Y:S01]  /*1670*/  IADD3 R4, P2, PT, R2, 0x4000, RZ ;  /* 0x0000400002047810 */ /* 0x001fe20007f5e0ff */
[----:B------:R-:W-:-:S04]  /*1680*/  VIADD R23, R23, 0x1000 ;  /* 0x0000100017177836 */ /* 0x000fc80000000000 */
[----:B-1----:R-:W-:Y:S02]  /*1690*/  IMAD.X R3, RZ, RZ, R3, P2 ;  /* 0x000000ffff037224 */ /* 0x002fe400010e0603 */
[----:B------:R-:W-:Y:S01]  /*16a0*/  IMAD.MOV.U32 R2, RZ, RZ, R4 ;  /* 0x000000ffff027224 */ /* 0x000fe200078e0004 */
[----:B--2---:R-:W-:-:S04]  /*16b0*/  IADD3 R10, PT, PT, R12, R10, R21 ;  /* 0x0000000a0c0a7210 */ /* 0x004fc80007ffe015 */
[----:B---3--:R-:W-:-:S04]  /*16c0*/  IADD3 R10, PT, PT, R17, R18, R10 ;  /* 0x00000012110a7210 */ /* 0x008fc80007ffe00a */
[----:B----4-:R-:W-:-:S04]  /*16d0*/  IADD3 R10, PT, PT, R15, R16, R10 ;  /* 0x000000100f0a7210 */ /* 0x010fc80007ffe00a */
[----:B-----5:R-:W-:-:S04]  /*16e0*/  IADD3 R10, PT, PT, R13, R14, R10 ;  /* 0x0000000e0d0a7210 */ /* 0x020fc80007ffe00a */
[----:B------:R-:W-:-:S04]  /*16f0*/  IADD3 R6, PT, PT, R19, R6, R10 ;  /* 0x0000000613067210 */ /* 0x000fc80007ffe00a */
[----:B------:R-:W-:-:S04]  /*1700*/  IADD3 R6, PT, PT, R20, R25, R6 ;  /* 0x0000001914067210 */ /* 0x000fc80007ffe006 */
[----:B------:R-:W-:-:S04]  /*1710*/  IADD3 R5, PT, PT, R24, R5, R6 ;  /* 0x0000000518057210 */ /* 0x000fc80007ffe006 */
[----:B------:R-:W-:Y:S01]  /*1720*/  IADD3 R21, PT, PT, R22, R27, R5 ;  /* 0x0000001b16157210 */ /* 0x000fe20007ffe005 */
[----:B------:R-:W-:Y:S06]  /*1730*/  @!P1 BRA `(.L_x_438) ;  /* 0xfffffffc00649947 */ /* 0x000fec000383ffff */
.L_x_437:
[----:B------:R-:W-:Y:S05]  /*1740*/  BSYNC.RECONVERGENT B2 ;  /* 0x0000000000027941 */ /* 0x000fea0003800200 */
.L_x_436:
[----:B------:R-:W-:Y:S01]  /*1750*/  IMAD.IADD R4, R9, 0x1, -R8 ;  /* 0x0000000109047824 */ /* 0x000fe200078e0a08 */
[----:B------:R-:W-:Y:S04]  /*1760*/  BSSY.RECONVERGENT B2, `(.L_x_439) ;  /* 0x000001a000027945 */ /* 0x000fe80003800200 */
[----:B------:R-:W-:-:S13]  /*1770*/  ISETP.GT.AND P1, PT, R4, 0x400, PT ;  /* 0x000004000400780c */ /* 0x000fda0003f24270 */
[----:B------:R-:W-:Y:S05]  /*1780*/  @!P1 BRA `(.L_x_440) ;  /* 0x00000000005c9947 */ /* 0x000fea0003800000 */
[----:B------:R-:W0:Y:S01]  /*1790*/  LDC.64 R6, c[0x0][0x380] ;  /* 0x0000e000ff067b82 */ /* 0x000e220000000a00 */
[C---:B------:R-:W-:Y:S01]  /*17a0*/  VIADD R11, R23.reuse, 0x400 ;  /* 0x00000400170b7836 */ /* 0x040fe20000000000 */
[----:B------:R-:W2:Y:S04]  /*17b0*/  LDG.E.CONSTANT R10, desc[UR6][R2.64+-0x400] ;  /* 0xfffc0006020a7981 */ /* 0x000ea8000c1e9900 */
[----:B------:R-:W3:Y:S04]  /*17c0*/  LDG.E.CONSTANT R12, desc[UR6][R2.64+0x400] ;  /* 0x00040006020c7981 */ /* 0x000ee8000c1e9900 */
[----:B------:R-:W4:Y:S04]  /*17d0*/  LDG.E.CONSTANT R13, desc[UR6][R2.64+0xc00] ;  /* 0x000c0006020d7981 */ /* 0x000f28000c1e9900 */
[----:B------:R-:W5:Y:S04]  /*17e0*/  LDG.E.CONSTANT R15, desc[UR6][R2.64+0x1000] ;  /* 0x00100006020f7981 */ /* 0x000f68000c1e9900 */
[----:B------:R1:W5:Y:S01]  /*17f0*/  LDG.E.CONSTANT R14, desc[UR6][R2.64+0x1400] ;  /* 0x00140006020e7981 */ /* 0x000362000c1e9900 */
[----:B0-----:R-:W-:-:S04]  /*1800*/  IMAD.WIDE.U32 R4, R23, 0x4, R6 ;  /* 0x0000000417047825 */ /* 0x001fc800078e0006 */
[----:B------:R-:W-:Y:S02]  /*1810*/  IMAD.WIDE.U32 R6, R11, 0x4, R6 ;  /* 0x000000040b067825 */ /* 0x000fe400078e0006 */
[----:B------:R-:W2:Y:S04]  /*1820*/  LDG.E.CONSTANT R4, desc[UR6][R4.64] ;  /* 0x0000000604047981 */ /* 0x000ea8000c1e9900 */
[----:B------:R-:W3:Y:S04]  /*1830*/  LDG.E.CONSTANT R11, desc[UR6][R2.64] ;  /* 0x00000006020b7981 */ /* 0x000ee8000c1e9900 */
[----:B------:R-:W4:Y:S01]  /*1840*/  LDG.E.CONSTANT R7, desc[UR6][R6.64] ;  /* 0x0000000606077981 */ /* 0x000f22000c1e9900 */
[----:B------:R-:W-:Y:S01]  /*1850*/  PLOP3.LUT P0, PT, PT, PT, PT, 0x8, 0x80 ;  /* 0x000000000080781c */ /* 0x000fe20003f0e170 */
[----:B------:R-:W-:-:S02]  /*1860*/  VIADD R8, R8, 0x800 ;  /* 0x0000080008087836 */ /* 0x000fc40000000000 */
[----:B------:R-:W-:Y:S01]  /*1870*/  VIADD R23, R23, 0x800 ;  /* 0x0000080017177836 */ /* 0x000fe20000000000 */
[----:B--2---:R-:W-:Y:S02]  /*1880*/  IADD3 R10, PT, PT, R10, R4, R21 ;  /* 0x000000040a0a7210 */ /* 0x004fe40007ffe015 */
[----:B------:R-:W-:Y:S02]  /*1890*/  IADD3 R4, P1, PT, R2, 0x2000, RZ ;  /* 0x0000200002047810 */ /* 0x000fe40007f3e0ff */
[----:B---3--:R-:W-:-:S03]  /*18a0*/  IADD3 R10, PT, PT, R12, R11, R10 ;  /* 0x0000000b0c0a7210 */ /* 0x008fc60007ffe00a */
[----:B------:R-:W-:Y:S01]  /*18b0*/  IMAD.X R5, RZ, RZ, R3, P1 ;  /* 0x000000ffff057224 */ /* 0x000fe200008e0603 */
[----:B----4-:R-:W-:Y:S01]  /*18c0*/  IADD3 R10, PT, PT, R13, R7, R10 ;  /* 0x000000070d0a7210 */ /* 0x010fe20007ffe00a */
[----:B-1----:R-:W-:Y:S02]  /*18d0*/  IMAD.MOV.U32 R2, RZ, RZ, R4 ;  /* 0x000000ffff027224 */ /* 0x002fe400078e0004 */
[----:B------:R-:W-:Y:S01]  /*18e0*/  IMAD.MOV.U32 R3, RZ, RZ, R5 ;  /* 0x000000ffff037224 */ /* 0x000fe200078e0005 */
[----:B-----5:R-:W-:-:S07]  /*18f0*/  IADD3 R21, PT, PT, R14, R15, R10 ;  /* 0x0000000f0e157210 */ /* 0x020fce0007ffe00a */
.L_x_440:
[----:B------:R-:W-:Y:S05]  /*1900*/  BSYNC.RECONVERGENT B2 ;  /* 0x0000000000027941 */ /* 0x000fea0003800200 */
.L_x_439:
[----:B------:R-:W-:-:S13]  /*1910*/  ISETP.LT.OR P0, PT, R8, R9, P0 ;  /* 0x000000090800720c */ /* 0x000fda0000701670 */
[----:B------:R-:W-:Y:S05]  /*1920*/  @!P0 BRA `(.L_x_432) ;  /* 0x0000000000208947 */ /* 0x000fea0003800000 */
[----:B------:R-:W0:Y:S01]  /*1930*/  LDC.64 R4, c[0x0][0x380] ;  /* 0x0000e000ff047b82 */ /* 0x000e220000000a00 */
[----:B------:R-:W2:Y:S04]  /*1940*/  LDG.E.CONSTANT R6, desc[UR6][R2.64+-0x400] ;  /* 0xfffc000602067981 */ /* 0x000ea8000c1e9900 */
[----:B------:R-:W3:Y:S04]  /*1950*/  LDG.E.CONSTANT R7, desc[UR6][R2.64] ;  /* 0x0000000602077981 */ /* 0x000ee8000c1e9900 */
[----:B------:R-:W3:Y:S01]  /*1960*/  LDG.E.CONSTANT R8, desc[UR6][R2.64+0x400] ;  /* 0x0004000602087981 */ /* 0x000ee2000c1e9900 */
[----:B0-----:R-:W-:-:S06]  /*1970*/  IMAD.WIDE.U32 R4, R23, 0x4, R4 ;  /* 0x0000000417047825 */ /* 0x001fcc00078e0004 */
[----:B------:R-:W2:Y:S02]  /*1980*/  LDG.E.CONSTANT R4, desc[UR6][R4.64] ;  /* 0x0000000604047981 */ /* 0x000ea4000c1e9900 */
[----:B--2---:R-:W-:-:S04]  /*1990*/  IADD3 R6, PT, PT, R6, R4, R21 ;  /* 0x0000000406067210 */ /* 0x004fc80007ffe015 */
[----:B---3--:R-:W-:-:S07]  /*19a0*/  IADD3 R21, PT, PT, R8, R7, R6 ;  /* 0x0000000708157210 */ /* 0x008fce0007ffe006 */
.L_x_432:
[----:B------:R-:W-:Y:S05]  /*19b0*/  BSYNC.RECONVERGENT B1 ;  /* 0x0000000000017941 */ /* 0x000fea0003800200 */
.L_x_430:
[----:B------:R-:W0:Y:S01]  /*19c0*/  S2R R8, SR_LANEID ;  /* 0x0000000000087919 */ /* 0x000e220000000000 */
[----:B------:R-:W1:Y:S01]  /*19d0*/  SHFL.DOWN PT, R2, R21, 0x1, 0x1f ;  /* 0x08201f0015027f89 */ /* 0x000e6200000e0000 */
[C---:B0-----:R-:W-:Y:S02]  /*19e0*/  ISETP.GT.AND P0, PT, R8.reuse, 0x1e, PT ;  /* 0x0000001e0800780c */ /* 0x041fe40003f04270 */
[----:B------:R-:W-:Y:S02]  /*19f0*/  ISETP.NE.AND P1, PT, R8, RZ, PT ;  /* 0x000000ff0800720c */ /* 0x000fe40003f25270 */
[----:B-1----:R-:W-:Y:S02]  /*1a00*/  SEL R2, R2, RZ, !P0 ;  /* 0x000000ff02027207 */ /* 0x002fe40004000000 */
[----:B------:R-:W-:-:S03]  /*1a10*/  ISETP.GT.AND P0, PT, R8, 0x1d, PT ;  /* 0x0000001d0800780c */ /* 0x000fc60003f04270 */
[----:B------:R-:W-:-:S05]  /*1a20*/  IMAD.IADD R2, R2, 0x1, R21 ;  /* 0x0000000102027824 */ /* 0x000fca00078e0215 */
[----:B------:R-:W0:Y:S01]  /*1a30*/  SHFL.DOWN PT, R3, R2, 0x2, 0x1f ;  /* 0x08401f0002037f89 */ /* 0x000e2200000e0000 */
[----:B------:R-:W-:Y:S01]  /*1a40*/  @!P1 MOV R6, 0x400 ;  /* 0x0000040000069802 */ /* 0x000fe20000000f00 */
[----:B------:R-:W1:Y:S01]  /*1a50*/  @!P1 S2R R7, SR_CgaCtaId ;  /* 0x0000000000079919 */ /* 0x000e620000008800 */
[----:B0-----:R-:W-:Y:S02]  /*1a60*/  SEL R3, R3, RZ, !P0 ;  /* 0x000000ff03037207 */ /* 0x001fe40004000000 */
[----:B------:R-:W-:-:S03]  /*1a70*/  ISETP.GT.AND P0, PT, R8, 0x1b, PT ;  /* 0x0000001b0800780c */ /* 0x000fc60003f04270 */
[----:B------:R-:W-:-:S05]  /*1a80*/  IMAD.IADD R3, R2, 0x1, R3 ;  /* 0x0000000102037824 */ /* 0x000fca00078e0203 */
[----:B------:R-:W0:Y:S01]  /*1a90*/  SHFL.DOWN PT, R4, R3, 0x4, 0x1f ;  /* 0x08801f0003047f89 */ /* 0x000e2200000e0000 */
[----:B-1----:R-:W-:Y:S02]  /*1aa0*/  @!P1 LEA R6, R7, R6, 0x18 ;  /* 0x0000000607069211 */ /* 0x002fe400078ec0ff */
[----:B0-----:R-:W-:Y:S02]  /*1ab0*/  SEL R4, R4, RZ, !P0 ;  /* 0x000000ff04047207 */ /* 0x001fe40004000000 */
[----:B------:R-:W-:-:S03]  /*1ac0*/  ISETP.GT.AND P0, PT, R8, 0x17, PT ;  /* 0x000000170800780c */ /* 0x000fc60003f04270 */
[----:B------:R-:W-:Y:S01]  /*1ad0*/  IMAD.IADD R4, R3, 0x1, R4 ;  /* 0x0000000103047824 */ /* 0x000fe200078e0204 */
[----:B------:R-:W-:-:S04]  /*1ae0*/  @!P1 SHF.R.U32.HI R3, RZ, 0x3, R0 ;  /* 0x00000003ff039819 */ /* 0x000fc80000011600 */
        /* <DEDUP_REMOVED lines=13> */
[----:B------:R-:W0:Y:S01]  /*1bc0*/  S2UR UR5, SR_CgaCtaId ;  /* 0x00000000000579c3 */ /* 0x000e220000008800 */
[----:B------:R-:W-:Y:S02]  /*1bd0*/  UMOV UR4, 0x400 ;  /* 0x0000040000047882 */ /* 0x000fe40000000000 */
[----:B0-----:R-:W-:-:S09]  /*1be0*/  ULEA UR4, UR5, UR4, 0x18 ;  /* 0x0000000405047291 */ /* 0x001fd2000f8ec0ff */
[----:B------:R-:W-:Y:S04]  /*1bf0*/  LDS R0, [UR4+0xc] ;  /* 0x00000c04ff007984 */ /* 0x000fe80008000800 */
[----:B---3--:R-:W0:Y:S04]  /*1c00*/  LDS.128 R4, [UR4+0x10] ;  /* 0x00001004ff047984 */ /* 0x008e280008000c00 */
[----:B------:R-:W1:Y:S01]  /*1c10*/  LDS.64 R8, [UR4+0x20] ;  /* 0x00002004ff087984 */ /* 0x000e620008000a00 */
[----:B0-----:R-:W-:-:S04]  /*1c20*/  IADD3 R0, PT, PT, R4, R0, R3 ;  /* 0x0000000004007210 */ /* 0x001fc80007ffe003 */
[----:B------:R-:W-:-:S04]  /*1c30*/  IADD3 R0, PT, PT, R6, R0, R5 ;  /* 0x0000000006007210 */ /* 0x000fc80007ffe005 */
[----:B-1----:R-:W-:-:S05]  /*1c40*/  IADD3 R0, PT, PT, R8, R0, R7 ;  /* 0x0000000008007210 */ /* 0x002fca0007ffe007 */
[----:B------:R-:W-:Y:S01]  /*1c50*/  IMAD.IADD R3, R0, 0x1, R9 ;  /* 0x0000000100037824 */ /* 0x000fe200078e0209 */
[----:B------:R-:W-:Y:S06]  /*1c60*/  BRA `(.L_x_428) ;  /* 0x0000001c00307947 */ /* 0x000fec0003800000 */
.L_x_413:
        /* <DEDUP_REMOVED lines=12> */
.L_x_443:
[----:B------:R-:W-:Y:S05]  /*1d30*/  BSYNC.RECONVERGENT B1 ;  /* 0x0000000000017941 */ /* 0x000fea0003800200 */
.L_x_442:
        /* <DEDUP_REMOVED lines=16> */
.L_x_448:
        /* <DEDUP_REMOVED lines=9> */
.L_x_447:
[----:B------:R-:W-:Y:S05]  /*1ed0*/  BSYNC.RECONVERGENT B2 ;  /* 0x0000000000027941 */ /* 0x000fea0003800200 */
.L_x_446:
        /* <DEDUP_REMOVED lines=8> */
.L_x_451:
        /* <DEDUP_REMOVED lines=35> */
.L_x_450:
[----:B------:R-:W-:Y:S05]  /*2190*/  BSYNC.RECONVERGENT B2 ;  /* 0x0000000000027941 */ /* 0x000fea0003800200 */
.L_x_449:
        /* <DEDUP_REMOVED lines=22> */
.L_x_453:
[----:B------:R-:W-:Y:S05]  /*2300*/  BSYNC.RECONVERGENT B2 ;  /* 0x0000000000027941 */ /* 0x000fea0003800200 */
.L_x_452:
        /* <DEDUP_REMOVED lines=10> */
.L_x_445:
[----:B------:R-:W-:Y:S05]  /*23b0*/  BSYNC.RECONVERGENT B1 ;  /* 0x0000000000017941 */ /* 0x000fea0003800200 */
.L_x_444:
        /* <DEDUP_REMOVED lines=38> */
[----:B------:R-:W0:Y:S04]  /*2620*/  LDS.128 R4, [UR4+0x10] ;  /* 0x00001004ff047984 */ /* 0x000e280008000c00 */
[----:B------:R-:W1:Y:S01]  /*2630*/  LDS.64 R8, [UR4+0x20] ;  /* 0x00002004ff087984 */ /* 0x000e620008000a00 */
[----:B0-----:R-:W-:-:S04]  /*2640*/  IADD3 R0, PT, PT, R4, R0, R3 ;  /* 0x0000000004007210 */ /* 0x001fc80007ffe003 */
[----:B------:R-:W-:-:S04]  /*2650*/  IADD3 R0, PT, PT, R6, R0, R5 ;  /* 0x0000000006007210 */ /* 0x000fc80007ffe005 */
[----:B-1----:R-:W-:-:S05]  /*2660*/  IADD3 R0, PT, PT, R8, R0, R7 ;  /* 0x0000000008007210 */ /* 0x002fca0007ffe007 */
[----:B--2---:R-:W-:Y:S01]  /*2670*/  IMAD.IADD R3, R0, 0x1, R9 ;  /* 0x0000000100037824 */ /* 0x004fe200078e0209 */
[----:B------:R-:W-:Y:S06]  /*2680*/  BRA `(.L_x_428) ;  /* 0x0000001000a87947 */ /* 0x000fec0003800000 */
.L_x_454:
        /* <DEDUP_REMOVED lines=16> */
[----:B------:R-:W1:Y:S02]  /*2790*/  SHFL.DOWN PT, R2, R3, 0x2, R7 ;  /* 0x0840000003027989 */ /* 0x000e6400000e0007 */
[----:B-1----:R-:W-:Y:S02]  /*27a0*/  SEL R2, R2, RZ, !P0 ;  /* 0x000000ff02027207 */ /* 0x002fe40004000000 */
[----:B------:R-:W-:-:S03]  /*27b0*/  ISETP.GT.AND P0, PT, R8, R7, PT ;  /* 0x000000070800720c */ /* 0x000fc60003f04270 */
[----:B------:R-:W-:Y:S01]  /*27c0*/  IMAD.IADD R2, R3, 0x1, R2 ;  /* 0x0000000103027824 */ /* 0x000fe200078e0202 */
[----:B------:R-:W-:-:S04]  /*27d0*/  @!P1 SHF.R.U32.HI R3, RZ, 0x3, R9 ;  /* 0x00000003ff039819 */ /* 0x000fc80000011609 */
[----:B------:R-:W1:Y:S02]  /*27e0*/  SHFL.DOWN PT, R4, R2, 0x4, R7 ;  /* 0x0880000002047989 */ /* 0x000e6400000e0007 */
[----:B-1----:R-:W-:Y:S01]  /*27f0*/  SEL R5, R4, RZ, !P0 ;  /* 0x000000ff04057207 */ /* 0x002fe20004000000 */
[C---:B------:R-:W-:Y:S02]  /*2800*/  VIADD R4, R6.reuse, 0x8 ;  /* 0x0000000806047836 */ /* 0x040fe40000000000 */
[----:B------:R-:W-:Y:S02]  /*2810*/  VIADD R6, R6, 0x10 ;  /* 0x0000001006067836 */ /* 0x000fe40000000000 */
[----:B------:R-:W-:Y:S01]  /*2820*/  IMAD.IADD R5, R2, 0x1, R5 ;  /* 0x0000000102057824 */ /* 0x000fe200078e0205 */
[----:B------:R-:W-:Y:S02]  /*2830*/  ISETP.GT.AND P0, PT, R4, R7, PT ;  /* 0x000000070400720c */ /* 0x000fe40003f04270 */
[----:B------:R-:W-:-:S02]  /*2840*/  @!P1 MOV R4, 0x400 ;  /* 0x0000040000049802 */ /* 0x000fc40000000f00 */
[----:B------:R-:W1:Y:S02]  /*2850*/  SHFL.DOWN PT, R0, R5, 0x8, R7 ;  /* 0x0900000005007989 */ /* 0x000e6400000e0007 */
[----:B0-----:R-:W-:Y:S02]  /*2860*/  @!P1 LEA R11, R11, R4, 0x18 ;  /* 0x000000040b0b9211 */ /* 0x001fe400078ec0ff */
[----:B------:R-:W-:-:S05]  /*2870*/  @!P1 LOP3.LUT R4, R3, 0x7c, RZ, 0xc0, !PT ;  /* 0x0000007c03049812 */ /* 0x000fca00078ec0ff */
[----:B------:R-:W-:Y:S01]  /*2880*/  @!P1 IMAD.IADD R4, R4, 0x1, R11 ;  /* 0x0000000104049824 */ /* 0x000fe200078e020b */
[----:B-1----:R-:W-:Y:S02]  /*2890*/  SEL R0, R0, RZ, !P0 ;  /* 0x000000ff00007207 */ /* 0x002fe40004000000 */
        /* <DEDUP_REMOVED lines=15> */
[----:B-1----:R-:W0:Y:S04]  /*2990*/  LDS.128 R4, [UR4+0x10] ;  /* 0x00001004ff047984 */ /* 0x002e280008000c00 */
        /* <DEDUP_REMOVED lines=18> */
.L_x_441:
[----:B------:R-:W0:Y:S01]  /*2ac0*/  S2R R0, SR_TID.X ;  /* 0x0000000000007919 */ /* 0x000e220000002100 */
[----:B------:R-:W0:Y:S02]  /*2ad0*/  LDC.64 R2, c[0x0][0x380] ;  /* 0x0000e000ff027b82 */ /* 0x000e240000000a00 */
[----:B0-----:R-:W-:-:S05]  /*2ae0*/  IMAD.WIDE.U32 R2, R0, 0x4, R2 ;  /* 0x0000000400027825 */ /* 0x001fca00078e0002 */
[----:B------:R-:W2:Y:S04]  /*2af0*/  LDG.E.CONSTANT R19, desc[UR6][R2.64] ;  /* 0x0000000602137981 */ /* 0x000ea8000c1e9900 */
[----:B------:R-:W2:Y:S04]  /*2b00*/  LDG.E.CONSTANT R4, desc[UR6][R2.64+0x400] ;  /* 0x0004000602047981 */ /* 0x000ea8000c1e9900 */
[----:B------:R-:W2:Y:S04]  /*2b10*/  LDG.E.CONSTANT R5, desc[UR6][R2.64+0x800] ;  /* 0x0008000602057981 */ /* 0x000ea8000c1e9900 */
[----:B------:R-:W3:Y:S04]  /*2b20*/  LDG.E.CONSTANT R6, desc[UR6][R2.64+0xc00] ;  /* 0x000c000602067981 */ /* 0x000ee8000c1e9900 */
[----:B------:R-:W3:Y:S04]  /*2b30*/  LDG.E.CONSTANT R7, desc[UR6][R2.64+0x1000] ;  /* 0x0010000602077981 */ /* 0x000ee8000c1e9900 */
[----:B------:R-:W4:Y:S04]  /*2b40*/  LDG.E.CONSTANT R8, desc[UR6][R2.64+0x1400] ;  /* 0x0014000602087981 */ /* 0x000f28000c1e9900 */
[----:B------:R-:W4:Y:S04]  /*2b50*/  LDG.E.CONSTANT R9, desc[UR6][R2.64+0x1800] ;  /* 0x0018000602097981 */ /* 0x000f28000c1e9900 */
[----:B------:R-:W5:Y:S04]  /*2b60*/  LDG.E.CONSTANT R10, desc[UR6][R2.64+0x1c00] ;  /* 0x001c0006020a7981 */ /* 0x000f68000c1e9900 */
[----:B------:R-:W5:Y:S04]  /*2b70*/  LDG.E.CONSTANT R11, desc[UR6][R2.64+0x2000] ;  /* 0x00200006020b7981 */ /* 0x000f68000c1e9900 */
[----:B------:R-:W5:Y:S04]  /*2b80*/  LDG.E.CONSTANT R12, desc[UR6][R2.64+0x2400] ;  /* 0x00240006020c7981 */ /* 0x000f68000c1e9900 */
[----:B------:R-:W5:Y:S04]  /*2b90*/  LDG.E.CONSTANT R13, desc[UR6][R2.64+0x2800] ;  /* 0x00280006020d7981 */ /* 0x000f68000c1e9900 */
[----:B------:R-:W5:Y:S04]  /*2ba0*/  LDG.E.CONSTANT R14, desc[UR6][R2.64+0x2c00] ;  /* 0x002c0006020e7981 */ /* 0x000f68000c1e9900 */
[----:B------:R-:W5:Y:S04]  /*2bb0*/  LDG.E.CONSTANT R15, desc[UR6][R2.64+0x3000] ;  /* 0x00300006020f7981 */ /* 0x000f68000c1e9900 */
[----:B------:R-:W5:Y:S04]  /*2bc0*/  LDG.E.CONSTANT R16, desc[UR6][R2.64+0x3400] ;  /* 0x0034000602107981 */ /* 0x000f68000c1e9900 */
[----:B------:R-:W5:Y:S04]  /*2bd0*/  LDG.E.CONSTANT R17, desc[UR6][R2.64+0x3800] ;  /* 0x0038000602117981 */ /* 0x000f68000c1e9900 */
[----:B------:R-:W5:Y:S01]  /*2be0*/  LDG.E.CONSTANT R18, desc[UR6][R2.64+0x3c00] ;  /* 0x003c000602127981 */ /* 0x000f62000c1e9900 */
[----:B------:R-:W-:-:S02]  /*2bf0*/  ISETP.GE.U32.AND P0, PT, R20, 0x2000, PT ;  /* 0x000020001400780c */ /* 0x000fc40003f06070 */
[----:B--2---:R-:W-:-:S04]  /*2c00*/  IADD3 R4, PT, PT, R5, R4, R19 ;  /* 0x0000000405047210 */ /* 0x004fc80007ffe013 */
[----:B---3--:R-:W-:-:S04]  /*2c10*/  IADD3 R4, PT, PT, R7, R6, R4 ;  /* 0x0000000607047210 */ /* 0x008fc80007ffe004 */
[----:B----4-:R-:W-:-:S04]  /*2c20*/  IADD3 R4, PT, PT, R9, R8, R4 ;  /* 0x0000000809047210 */ /* 0x010fc80007ffe004 */
[----:B-----5:R-:W-:Y:S01]  /*2c30*/  IADD3 R4, PT, PT, R11, R10, R4 ;  /* 0x0000000a0b047210 */ /* 0x020fe20007ffe004 */
[----:B------:R-:W-:-:S03]  /*2c40*/  IMAD.MOV.U32 R11, RZ, RZ, 0x1000 ;  /* 0x00001000ff0b7424 */ /* 0x000fc600078e00ff */
[----:B------:R-:W-:-:S04]  /*2c50*/  IADD3 R4, PT, PT, R13, R12, R4 ;  /* 0x0000000c0d047210 */ /* 0x000fc80007ffe004 */
[----:B------:R-:W-:-:S04]  /*2c60*/  IADD3 R4, PT, PT, R15, R14, R4 ;  /* 0x0000000e0f047210 */ /* 0x000fc80007ffe004 */
[----:B------:R-:W-:-:S05]  /*2c70*/  IADD3 R17, PT, PT, R17, R16, R4 ;  /* 0x0000001011117210 */ /* 0x000fca0007ffe004 */
[----:B------:R-:W-:Y:S01]  /*2c80*/  IMAD.IADD R8, R18, 0x1, R17 ;  /* 0x0000000112087824 */ /* 0x000fe200078e0211 */
[----:B------:R-:W-:Y:S06]  /*2c90*/  @!P0 BRA `(.L_x_455) ;  /* 0x00000000008c8947 */ /* 0x000fec0003800000 */
[----:B------:R-:W0:Y:S01]  /*2ca0*/  LDC R7, c[0x0][0x390] ;  /* 0x0000e400ff077b82 */ /* 0x000e220000000800 */
[----:B------:R-:W-:Y:S02]  /*2cb0*/  VIADD R6, R20, 0xfffff000 ;  /* 0xfffff00014067836 */ /* 0x000fe40000000000 */
[----:B------:R-:W-:-:S07]  /*2cc0*/  IMAD.MOV.U32 R11, RZ, RZ, 0x1000 ;  /* 0x00001000ff0b7424 */ /* 0x000fce00078e00ff */
.L_x_457:
[----:B------:R-:W-:-:S05]  /*2cd0*/  IMAD.WIDE R4, R11, 0x4, R2 ;  /* 0x000000040b047825 */ /* 0x000fca00078e0202 */
        /* <DEDUP_REMOVED lines=16> */
[----:B--2---:R-:W-:-:S04]  /*2de0*/  IADD3 R18, PT, PT, R18, R19, R8 ;  /* 0x0000001312127210 */ /* 0x004fc80007ffe008 */
[----:B---3--:R-:W-:Y:S01]  /*2df0*/  IADD3 R18, PT, PT, R21, R20, R18 ;  /* 0x0000001415127210 */ /* 0x008fe20007ffe012 */
[----:B0-----:R-:W-:-:S04]  /*2e00*/  IMAD.MOV.U32 R20, RZ, RZ, R7 ;  /* 0x000000ffff147224 */ /* 0x001fc800078e0007 */
[----:B------:R-:W-:Y:S01]  /*2e10*/  IMAD.IADD R8, R20, 0x1, -R11 ;  /* 0x0000000114087824 */ /* 0x000fe200078e0a0b */
[----:B----4-:R-:W-:-:S04]  /*2e20*/  IADD3 R18, PT, PT, R23, R22, R18 ;  /* 0x0000001617127210 */ /* 0x010fc80007ffe012 */
[----:B------:R-:W-:Y:S02]  /*2e30*/  ISETP.GE.AND P0, PT, R8, 0x1000, PT ;  /* 0x000010000800780c */ /* 0x000fe40003f06270 */
[----:B-----5:R-:W-:-:S04]  /*2e40*/  IADD3 R18, PT, PT, R25, R24, R18 ;  /* 0x0000001819127210 */ /* 0x020fc80007ffe012 */
[----:B------:R-:W-:-:S04]  /*2e50*/  IADD3 R14, PT, PT, R14, R17, R18 ;  /* 0x000000110e0e7210 */ /* 0x000fc80007ffe012 */
[----:B------:R-:W-:-:S04]  /*2e60*/  IADD3 R12, PT, PT, R15, R12, R14 ;  /* 0x0000000c0f0c7210 */ /* 0x000fc80007ffe00e */
[----:B------:R-:W-:-:S04]  /*2e70*/  IADD3 R10, PT, PT, R10, R13, R12 ;  /* 0x0000000d0a0a7210 */ /* 0x000fc80007ffe00c */
[----:B------:R-:W-:Y:S01]  /*2e80*/  IADD3 R8, PT, PT, R16, R9, R10 ;  /* 0x0000000910087210 */ /* 0x000fe20007ffe00a */
[----:B------:R-:W-:Y:S06]  /*2e90*/  @!P0 BRA `(.L_x_456) ;  /* 0x0000000400fc8947 */ /* 0x000fec0003800000 */
[----:B------:R-:W-:-:S05]  /*2ea0*/  VIADD R11, R11, 0x1000 ;  /* 0x000010000b0b7836 */ /* 0x000fca0000000000 */
[----:B------:R-:W-:-:S13]  /*2eb0*/  ISETP.GT.AND P0, PT, R11, R6, PT ;  /* 0x000000060b00720c */ /* 0x000fda0003f04270 */
[----:B------:R-:W-:Y:S05]  /*2ec0*/  @!P0 BRA `(.L_x_457) ;  /* 0xfffffffc00808947 */ /* 0x000fea000383ffff */
.L_x_455:
        /* <DEDUP_REMOVED lines=20> */
.L_x_461:
        /* <DEDUP_REMOVED lines=8> */
.L_x_460:
[----:B------:R-:W-:Y:S05]  /*3090*/  BSYNC.RECONVERGENT B2 ;  /* 0x0000000000027941 */ /* 0x000fea0003800200 */
.L_x_459:
        /* <DEDUP_REMOVED lines=16> */
.L_x_464:
        /* <DEDUP_REMOVED lines=20> */
[----:B------:R-:W5:Y:S04]  /*32e0*/  LDG.E.CONSTANT R22, desc[UR6][R2.64+0x2400] ;  /* 0x0024000602167981 */ /* 0x000f68000c1e9900 */
[----:B------:R0:W5:Y:S04]  /*32f0*/  LDG.E.CONSTANT R5, desc[UR6][R4.64] ;  /* 0x0000000604057981 */ /* 0x000168000c1e9900 */
        /* <DEDUP_REMOVED lines=17> */
.L_x_463:
[----:B------:R-:W-:Y:S05]  /*3410*/  BSYNC.RECONVERGENT B2 ;  /* 0x0000000000027941 */ /* 0x000fea0003800200 */
.L_x_462:
        /* <DEDUP_REMOVED lines=10> */
[----:B------:R-:W5:Y:S01]  /*34c0*/  LDG.E.CONSTANT R16, desc[UR6][R2.64+0x1400] ;  /* 0x0014000602107981 */ /* 0x000f62000c1e9900 */
[----:B0-----:R-:W-:-:S04]  /*34d0*/  IMAD.WIDE.U32 R4, R11, 0x4, R6 ;  /* 0x000000040b047825 */ /* 0x001fc800078e0006 */
[----:B------:R-:W-:Y:S02]  /*34e0*/  IMAD.WIDE.U32 R6, R13, 0x4, R6 ;  /* 0x000000040d067825 */ /* 0x000fe400078e0006 */
[----:B------:R0:W2:Y:S04]  /*34f0*/  LDG.E.CONSTANT R5, desc[UR6][R4.64] ;  /* 0x0000000604057981 */ /* 0x0000a8000c1e9900 */
[----:B------:R1:W3:Y:S04]  /*3500*/  LDG.E.CONSTANT R13, desc[UR6][R2.64] ;  /* 0x00000006020d7981 */ /* 0x0002e8000c1e9900 */
[----:B------:R-:W4:Y:S01]  /*3510*/  LDG.E.CONSTANT R7, desc[UR6][R6.64] ;  /* 0x0000000606077981 */ /* 0x000f22000c1e9900 */
[----:B0-----:R-:W-:Y:S01]  /*3520*/  IADD3 R4, P1, PT, R2, 0x2000, RZ ;  /* 0x0000200002047810 */ /* 0x001fe20007f3e0ff */
[----:B------:R-:W-:Y:S01]  /*3530*/  VIADD R10, R10, 0x800 ;  /* 0x000008000a0a7836 */ /* 0x000fe20000000000 */
[----:B------:R-:W-:Y:S01]  /*3540*/  PLOP3.LUT P0, PT, PT, PT, PT, 0x8, 0x80 ;  /* 0x000000000080781c */ /* 0x000fe20003f0e170 */
[----:B------:R-:W-:-:S02]  /*3550*/  VIADD R11, R11, 0x800 ;  /* 0x000008000b0b7836 */ /* 0x000fc40000000000 */
[----:B-1----:R-:W-:Y:S01]  /*3560*/  IMAD.MOV.U32 R2, RZ, RZ, R4 ;  /* 0x000000ffff027224 */ /* 0x002fe200078e0004 */
[----:B--2---:R-:W-:-:S04]  /*3570*/  IADD3 R12, PT, PT, R12, R5, R8 ;  /* 0x000000050c0c7210 */ /* 0x004fc80007ffe008 */
[----:B---3--:R-:W-:Y:S01]  /*3580*/  IADD3 R12, PT, PT, R14, R13, R12 ;  /* 0x0000000d0e0c7210 */ /* 0x008fe20007ffe00c */
[----:B------:R-:W-:-:S03]  /*3590*/  IMAD.X R5, RZ, RZ, R3, P1 ;  /* 0x000000ffff057224 */ /* 0x000fc600008e0603 */
[----:B----4-:R-:W-:Y:S01]  /*35a0*/  IADD3 R12, PT, PT, R15, R7, R12 ;  /* 0x000000070f0c7210 */ /* 0x010fe20007ffe00c */
[----:B------:R-:W-:-:S03]  /*35b0*/  IMAD.MOV.U32 R3, RZ, RZ, R5 ;  /* 0x000000ffff037224 */ /* 0x000fc600078e0005 */
[----:B-----5:R-:W-:-:S07]  /*35c0*/  IADD3 R8, PT, PT, R16, R17, R12 ;  /* 0x0000001110087210 */ /* 0x020fce0007ffe00c */
.L_x_466:
[----:B------:R-:W-:Y:S05]  /*35d0*/  BSYNC.RECONVERGENT B2 ;  /* 0x0000000000027941 */ /* 0x000fea0003800200 */
.L_x_465:
        /* <DEDUP_REMOVED lines=10> */
.L_x_458:
[----:B------:R-:W-:Y:S05]  /*3680*/  BSYNC.RECONVERGENT B1 ;  /* 0x0000000000017941 */ /* 0x000fea0003800200 */
.L_x_456:
[----:B------:R-:W0:Y:S01]  /*3690*/  S2R R9, SR_LANEID ;  /* 0x0000000000097919 */ /* 0x000e220000000000 */
[----:B------:R-:W1:Y:S01]  /*36a0*/  SHFL.DOWN PT, R2, R8, 0x1, 0x1f ;  /* 0x08201f0008027f89 */ /* 0x000e6200000e0000 */
[C---:B0-----:R-:W-:Y:S02]  /*36b0*/  ISETP.GT.AND P0, PT, R9.reuse, 0x1e, PT ;  /* 0x0000001e0900780c */ /* 0x041fe40003f04270 */
[C---:B------:R-:W-:Y:S02]  /*36c0*/  ISETP.NE.AND P1, PT, R9.reuse, RZ, PT ;  /* 0x000000ff0900720c */ /* 0x040fe40003f25270 */
        /* <DEDUP_REMOVED lines=37> */
[----:B0-----:R-:W-:-:S07]  /*3920*/  IMAD.IADD R3, R0, 0x1, R9 ;  /* 0x0000000100037824 */ /* 0x001fce00078e0209 */
.L_x_428:
[----:B------:R-:W-:Y:S05]  /*3930*/  BSYNC.RECONVERGENT B0 ;  /* 0x0000000000007941 */ /* 0x000fea0003800200 */
.L_x_412:
[----:B------:R-:W-:Y:S05]  /*3940*/  @P0 EXIT ;  /* 0x000000000000094d */ /* 0x000fea0003800000 */
[----:B-1----:R-:W1:Y:S01]  /*3950*/  LDC.64 R4, c[0x0][0x388] ;  /* 0x0000e200ff047b82 */ /* 0x002e620000000a00 */
[----:B------:R-:W0:Y:S02]  /*3960*/  LDCU UR4, c[0x0][0x398] ;  /* 0x00007300ff0477ac */ /* 0x000e240008000800 */
[----:B0-234-:R-:W-:-:S05]  /*3970*/  VIADD R3, R3, UR4 ;  /* 0x0000000403037c36 */ /* 0x01dfca0008000000 */
[----:B-1----:R-:W-:Y:S01]  /*3980*/  STG.E desc[UR6][R4.64], R3 ;  /* 0x0000000304007986 */ /* 0x002fe2000c101906 */
[----:B------:R-:W-:Y:S05]  /*3990*/  EXIT ;  /* 0x000000000000794d */ /* 0x000fea0003800000 */
.L_x_467:
        /* <DEDUP_REMOVED lines=14> */
.L_x_2200:


//--------------------- .text._ZN3cub18CUB_300001_SM_10006detail6reduce18DeviceReduceKernelINS2_10policy_hubIiyN4cuda3std3__44plusIiEEE10Policy1000EN6thrust24THRUST_300001_SM_1000_NS17counting_iteratorIiNSD_11use_defaultESF_SF_EEyS9_i19active_edge_counterEEvT0_PT3_T1_NS0_13GridEvenShareISL_EET2_T4_ --------------------------
	.section	.text._ZN3cub18CUB_300001_SM_10006detail6reduce18DeviceReduceKernelINS2_10policy_hubIiyN4cuda3std3__44plusIiEEE10Policy1000EN6thrust24THRUST_300001_SM_1000_NS17counting_iteratorIiNSD_11use_defaultESF_SF_EEyS9_i19active_edge_counterEEvT0_PT3_T1_NS0_13GridEvenShareISL_EET2_T4_,"ax",@progbits
	.align	128
        .global         _ZN3cub18CUB_300001_SM_10006detail6reduce18DeviceReduceKernelINS2_10policy_hubIiyN4cuda3std3__44plusIiEEE10Policy1000EN6thrust24THRUST_300001_SM_1000_NS17counting_iteratorIiNSD_11use_defaultESF_SF_EEyS9_i19active_edge_counterEEvT0_PT3_T1_NS0_13GridEvenShareISL_EET2_T4_
        .type           _ZN3cub18CUB_300001_SM_10006detail6reduce18DeviceReduceKernelINS2_10policy_hubIiyN4cuda3std3__44plusIiEEE10Policy1000EN6thrust24THRUST_300001_SM_1000_NS17counting_iteratorIiNSD_11use_defaultESF_SF_EEyS9_i19active_edge_counterEEvT0_PT3_T1_NS0_13GridEvenShareISL_EET2_T4_,@function
        .size           _ZN3cub18CUB_300001_SM_10006detail6reduce18DeviceReduceKernelINS2_10policy_hubIiyN4cuda3std3__44plusIiEEE10Policy1000EN6thrust24THRUST_300001_SM_1000_NS17counting_iteratorIiNSD_11use_defaultESF_SF_EEyS9_i19active_edge_counterEEvT0_PT3_T1_NS0_13GridEvenShareISL_EET2_T4_,(.L_x_2201 - _ZN3cub18CUB_300001_SM_10006detail6reduce18DeviceReduceKernelINS2_10policy_hubIiyN4cuda3std3__44plusIiEEE10Policy1000EN6thrust24THRUST_300001_SM_1000_NS17counting_iteratorIiNSD_11use_defaultESF_SF_EEyS9_i19active_edge_counterEEvT0_PT3_T1_NS0_13GridEvenShareISL_EET2_T4_)
        .other          _ZN3cub18CUB_300001_SM_10006detail6reduce18DeviceReduceKernelINS2_10policy_hubIiyN4cuda3std3__44plusIiEEE10Policy1000EN6thrust24THRUST_300001_SM_1000_NS17counting_iteratorIiNSD_11use_defaultESF_SF_EEyS9_i19active_edge_counterEEvT0_PT3_T1_NS0_13GridEvenShareISL_EET2_T4_,@"STO_CUDA_ENTRY STV_DEFAULT"
_ZN3cub18CUB_300001_SM_10006detail6reduce18DeviceReduceKernelINS2_10policy_hubIiyN4cuda3std3__44plusIiEEE10Policy1000EN6thrust24THRUST_300001_SM_1000_NS17counting_iteratorIiNSD_11use_defaultESF_SF_EEyS9_i19active_edge_counterEEvT0_PT3_T1_NS0_13GridEvenShareISL_EET2_T4_:
.text._ZN3cub18CUB_300001_SM_10006detail6reduce18DeviceReduceKernelINS2_10policy_hubIiyN4cuda3std3__44plusIiEEE10Policy1000EN6thrust24THRUST_300001_SM_1000_NS17counting_iteratorIiNSD_11use_defaultESF_SF_EEyS9_i19active_edge_counterEEvT0_PT3_T1_NS0_13GridEvenShareISL_EET2_T4_:
[----:B------:R-:W-:Y:S08]  /*0000*/  LDC R1, c[0x0][0x37c] ;  /* 0x0000df00ff017b82 */ /* 0x000ff00000000800 */
[----:B------:R-:W0:Y:S01]  /*0010*/  S2UR UR14, SR_CTAID.X ;  /* 0x00000000000e79c3 */ /* 0x000e220000002500 */
[----:B------:R-:W1:Y:S01]  /*0020*/  LDCU.64 UR6, c[0x0][0x3b8] ;  /* 0x00007700ff0677ac */ /* 0x000e620008000a00 */
[----:B------:R-:W-:Y:S01]  /*0030*/  BSSY.RECONVERGENT B0, `(.L_x_468) ;  /* 0x000226a000007945 */ /* 0x000fe20003800200 */
[----:B------:R-:W2:Y:S01]  /*0040*/  LDCU.64 UR12, c[0x0][0x358] ;  /* 0x00006b00ff0c77ac */ /* 0x000ea20008000a00 */
[----:B0-----:R-:W-:-:S04]  /*0050*/  USHF.L.U32 UR5, UR14, 0xc, URZ ;  /* 0x0000000c0e057899 */ /* 0x001fc800080006ff */
[----:B-1----:R-:W-:-:S04]  /*0060*/  UIADD3 UR9, UP0, UPT, -UR5, UR6, URZ ;  /* 0x0000000605097290 */ /* 0x002fc8000ff1e1ff */
[----:B------:R-:W-:Y:S02]  /*0070*/  UIADD3.X UR10, UPT, UPT, UR7, -0x1, URZ, UP0, !UPT ;  /* 0xffffffff070a7890 */ /* 0x000fe400087fe4ff */
[----:B------:R-:W-:-:S04]  /*0080*/  UISETP.GT.U32.AND UP0, UPT, UR9, 0xfff, UPT ;  /* 0x00000fff0900788c */ /* 0x000fc8000bf04070 */
[----:B------:R-:W-:-:S09]  /*0090*/  UISETP.GT.U32.AND.EX UP0, UPT, UR10, URZ, UPT, UP0 ;  /* 0x000000ff0a00728c */ /* 0x000fd2000bf04100 */
[----:B--2---:R-:W-:Y:S05]  /*00a0*/  BRA.U UP0, `(.L_x_469) ;  /* 0x0000002500e07547 */ /* 0x004fea000b800000 */
[----:B------:R-:W0:Y:S01]  /*00b0*/  S2R R0, SR_TID.X ;  /* 0x0000000000007919 */ /* 0x000e220000002100 */
[----:B------:R-:W-:Y:S01]  /*00c0*/  UIADD3 UR4, UPT, UPT, -UR5, UR6, URZ ;  /* 0x0000000605047290 */ /* 0x000fe2000fffe1ff */
[----:B------:R-:W-:Y:S01]  /*00d0*/  BSSY.RECONVERGENT B2, `(.L_x_470) ;  /* 0x00000f5000027945 */ /* 0x000fe20003800200 */
[----:B------:R-:W-:-:S04]  /*00e0*/  IMAD.MOV.U32 R2, RZ, RZ, RZ ;  /* 0x000000ffff027224 */ /* 0x000fc800078e00ff */
[----:B0-----:R-:W-:Y:S01]  /*00f0*/  ISETP.GE.AND P0, PT, R0, UR4, PT ;  /* 0x0000000400007c0c */ /* 0x001fe2000bf06270 */
[----:B------:R-:W-:-:S12]  /*0100*/  IMAD.MOV.U32 R3, RZ, RZ, R0 ;  /* 0x000000ffff037224 */ /* 0x000fd800078e0000 */
[----:B------:R-:W-:Y:S05]  /*0110*/  @P0 BRA `(.L_x_471) ;  /* 0x0000000c00c00947 */ /* 0x000fea0003800000 */
[----:B------:R-:W0:Y:S01]  /*0120*/  LDCU UR6, c[0x0][0x380] ;  /* 0x00007000ff0677ac */ /* 0x000e220008000800 */
[----:B------:R-:W1:Y:S01]  /*0130*/  LDC.64 R4, c[0x0][0x3f8] ;  /* 0x0000fe00ff047b82 */ /* 0x000e620000000a00 */
[----:B0-----:R-:W-:-:S04]  /*0140*/  MOV R3, UR6 ;  /* 0x0000000600037c02 */ /* 0x001fc80008000f00 */
[----:B------:R-:W-:-:S05]  /*0150*/  IADD3 R3, PT, PT, R3, UR5, R0 ;  /* 0x0000000503037c10 */ /* 0x000fca000fffe000 */
[----:B-1----:R-:W-:-:S06]  /*0160*/  IMAD.WIDE R6, R3, 0x4, R4 ;  /* 0x0000000403067825 */ /* 0x002fcc00078e0204 */
[----:B------:R-:W2:Y:S01]  /*0170*/  LDG.E R6, desc[UR12][R6.64] ;  /* 0x0000000c06067981 */ /* 0x000ea2000c1e1900 */
[----:B------:R-:W-:Y:S01]  /*0180*/  BSSY.RECONVERGENT B1, `(.L_x_472) ;  /* 0x00000e8000017945 */ /* 0x000fe20003800200 */
[----:B------:R-:W-:Y:S01]  /*0190*/  IMAD.MOV.U32 R2, RZ, RZ, RZ ;  /* 0x000000ffff027224 */ /* 0x000fe200078e00ff */
[----:B--2---:R-:W-:-:S13]  /*01a0*/  ISETP.NE.AND P0, PT, R6, -0x1, PT ;  /* 0xffffffff0600780c */ /* 0x004fda0003f05270 */
[----:B------:R-:W-:Y:S05]  /*01b0*/  @P0 BRA `(.L_x_473) ;  /* 0x0000000c00900947 */ /* 0x000fea0003800000 */
[----:B------:R-:W0:Y:S02]  /*01c0*/  LDC.64 R6, c[0x0][0x3e8] ;  /* 0x0000fa00ff067b82 */ /* 0x000e240000000a00 */
[----:B0-----:R-:W-:-:S05]  /*01d0*/  IMAD.WIDE R6, R3, 0x4, R6 ;  /* 0x0000000403067825 */ /* 0x001fca00078e0206 */
[----:B------:R-:W2:Y:S04]  /*01e0*/  LDG.E R3, desc[UR12][R6.64] ;  /* 0x0000000c06037981 */ /* 0x000ea8000c1e1900 */
[----:B------:R-:W2:Y:S02]  /*01f0*/  LDG.E R8, desc[UR12][R6.64+0x4] ;  /* 0x0000040c06087981 */ /* 0x000ea4000c1e1900 */
[----:B--2---:R-:W-:-:S13]  /*0200*/  ISETP.GE.AND P0, PT, R3, R8, PT ;  /* 0x000000080300720c */ /* 0x004fda0003f06270 */
[----:B------:R-:W-:Y:S05]  /*0210*/  @P0 BRA `(.L_x_473) ;  /* 0x0000000c00780947 */ /* 0x000fea0003800000 */
[----:B------:R-:W-:Y:S01]  /*0220*/  VIADDMNMX R8, R3, 0x1, R8, !PT ;  /* 0x0000000103087846 */ /* 0x000fe20007800108 */
[----:B------:R-:W-:Y:S01]  /*0230*/  BSSY.RECONVERGENT B3, `(.L_x_474) ;  /* 0x0000071000037945 */ /* 0x000fe20003800200 */
[----:B------:R-:W-:-:S03]  /*0240*/  IMAD.MOV.U32 R2, RZ, RZ, RZ ;  /* 0x000000ffff027224 */ /* 0x000fc600078e00ff */
[----:B------:R-:W-:Y:S01]  /*0250*/  IMAD.IADD R19, R8, 0x1, -R3 ;  /* 0x0000000108137824 */ /* 0x000fe200078e0a03 */
[----:B------:R-:W-:-:S04]  /*0260*/  IADD3 R8, PT, PT, R3, -R8, RZ ;  /* 0x8000000803087210 */ /* 0x000fc80007ffe0ff */
[----:B------:R-:W-:Y:S02]  /*0270*/  ISETP.GT.U32.AND P1, PT, R8, -0x10, PT ;  /* 0xfffffff00800780c */ /* 0x000fe40003f24070 */
[----:B------:R-:W-:-:S04]  /*0280*/  LOP3.LUT R30, R19, 0xf, RZ, 0xc0, !PT ;  /* 0x0000000f131e7812 */ /* 0x000fc800078ec0ff */
[----:B------:R-:W-:-:S07]  /*0290*/  ISETP.NE.AND P0, PT, R30, RZ, PT ;  /* 0x000000ff1e00720c */ /* 0x000fce0003f05270 */
[----:B------:R-:W-:Y:S06]  /*02a0*/  @P1 BRA `(.L_x_475) ;  /* 0x0000000400a41947 */ /* 0x000fec0003800000 */
[----:B------:R-:W-:Y:S01]  /*02b0*/  HFMA2 R18, -RZ, RZ, 0, 0 ;  /* 0x00000000ff127431 */ /* 0x000fe200000001ff */
[----:B------:R-:W-:Y:S01]  /*02c0*/  LOP3.LUT R21, R19, 0xfffffff0, RZ, 0xc0, !PT ;  /* 0xfffffff013157812 */ /* 0x000fe200078ec0ff */
[----:B------:R-:W-:-:S07]  /*02d0*/  IMAD.MOV.U32 R2, RZ, RZ, RZ ;  /* 0x000000ffff027224 */ /* 0x000fce00078e00ff */
.L_x_476:
[----:B------:R-:W0:Y:S02]  /*02e0*/  LDC.64 R6, c[0x0][0x3f0] ;  /* 0x0000fc00ff067b82 */ /* 0x000e240000000a00 */
[----:B0-----:R-:W-:-:S05]  /*02f0*/  IMAD.WIDE R6, R3, 0x4, R6 ;  /* 0x0000000403067825 */ /* 0x001fca00078e0206 */
[----:B------:R-:W2:Y:S04]  /*0300*/  LDG.E R9, desc[UR12][R6.64] ;  /* 0x0000000c06097981 */ /* 0x000ea8000c1e1900 */
[----:B------:R-:W3:Y:S04]  /*0310*/  LDG.E R11, desc[UR12][R6.64+0x4] ;  /* 0x0000040c060b7981 */ /* 0x000ee8000c1e1900 */
[----:B------:R-:W4:Y:S04]  /*0320*/  LDG.E R13, desc[UR12][R6.64+0x8] ;  /* 0x0000080c060d7981 */ /* 0x000f28000c1e1900 */
[----:B------:R-:W5:Y:S04]  /*0330*/  LDG.E R15, desc[UR12][R6.64+0xc] ;  /* 0x00000c0c060f7981 */ /* 0x000f68000c1e1900 */
        /* <DEDUP_REMOVED lines=11> */
[----:B------:R0:W5:Y:S01]  /*03f0*/  LDG.E R23, desc[UR12][R6.64+0x3c] ;  /* 0x00003c0c06177981 */ /* 0x000162000c1e1900 */
[----:B--2---:R-:W-:-:S05]  /*0400*/  IMAD.WIDE R8, R9, 0x4, R4 ;  /* 0x0000000409087825 */ /* 0x004fca00078e0204 */
[----:B------:R1:W2:Y:S01]  /*0410*/  LDG.E R20, desc[UR12][R8.64] ;  /* 0x0000000c08147981 */ /* 0x0002a2000c1e1900 */
[----:B---3--:R-:W-:-:S04]  /*0420*/  IMAD.WIDE R10, R11, 0x4, R4 ;  /* 0x000000040b0a7825 */ /* 0x008fc800078e0204 */
[--C-:B----4-:R-:W-:Y:S01]  /*0430*/  IMAD.WIDE R12, R13, 0x4, R4.reuse ;  /* 0x000000040d0c7825 */ /* 0x110fe200078e0204 */
[----:B------:R3:W4:Y:S04]  /*0440*/  LDG.E R24, desc[UR12][R10.64] ;  /* 0x0000000c0a187981 */ /* 0x000728000c1e1900 */
[----:B------:R3:W4:Y:S01]  /*0450*/  LDG.E R22, desc[UR12][R12.64] ;  /* 0x0000000c0c167981 */ /* 0x000722000c1e1900 */
[----:B-----5:R-:W-:-:S04]  /*0460*/  IMAD.WIDE R14, R15, 0x4, R4 ;  /* 0x000000040f0e7825 */ /* 0x020fc800078e0204 */
[--C-:B------:R-:W-:Y:S01]  /*0470*/  IMAD.WIDE R16, R17, 0x4, R4.reuse ;  /* 0x0000000411107825 */ /* 0x100fe200078e0204 */
[----:B------:R5:W4:Y:S04]  /*0480*/  LDG.E R26, desc[UR12][R14.64] ;  /* 0x0000000c0e1a7981 */ /* 0x000b28000c1e1900 */
[----:B------:R5:W4:Y:S01]  /*0490*/  LDG.E R28, desc[UR12][R16.64] ;  /* 0x0000000c101c7981 */ /* 0x000b22000c1e1900 */
[----:B0-----:R-:W-:-:S04]  /*04a0*/  IMAD.WIDE R6, R32, 0x4, R4 ;  /* 0x0000000420067825 */ /* 0x001fc800078e0204 */
[--C-:B-1----:R-:W-:Y:S01]  /*04b0*/  IMAD.WIDE R8, R34, 0x4, R4.reuse ;  /* 0x0000000422087825 */ /* 0x102fe200078e0204 */
[----:B------:R0:W4:Y:S04]  /*04c0*/  LDG.E R32, desc[UR12][R6.64] ;  /* 0x0000000c06207981 */ /* 0x000128000c1e1900 */
[----:B------:R1:W4:Y:S01]  /*04d0*/  LDG.E R34, desc[UR12][R8.64] ;  /* 0x0000000c08227981 */ /* 0x000322000c1e1900 */
[----:B---3--:R-:W-:-:S04]  /*04e0*/  IMAD.WIDE R10, R36, 0x4, R4 ;  /* 0x00000004240a7825 */ /* 0x008fc800078e0204 */
[--C-:B------:R-:W-:Y:S01]  /*04f0*/  IMAD.WIDE R12, R37, 0x4, R4.reuse ;  /* 0x00000004250c7825 */ /* 0x100fe200078e0204 */
[----:B------:R3:W4:Y:S04]  /*0500*/  LDG.E R36, desc[UR12][R10.64] ;  /* 0x0000000c0a247981 */ /* 0x000728000c1e1900 */
[----:B------:R3:W4:Y:S01]  /*0510*/  LDG.E R37, desc[UR12][R12.64] ;  /* 0x0000000c0c257981 */ /* 0x000722000c1e1900 */
[----:B-----5:R-:W-:-:S04]  /*0520*/  IMAD.WIDE R14, R35, 0x4, R4 ;  /* 0x00000004230e7825 */ /* 0x020fc800078e0204 */
[--C-:B------:R-:W-:Y:S01]  /*0530*/  IMAD.WIDE R16, R33, 0x4, R4.reuse ;  /* 0x0000000421107825 */ /* 0x100fe200078e0204 */
[----:B------:R5:W4:Y:S03]  /*0540*/  LDG.E R35, desc[UR12][R14.64] ;  /* 0x0000000c0e237981 */ /* 0x000b26000c1e1900 */
[--C-:B0-----:R-:W-:Y:S02]  /*0550*/  IMAD.WIDE R6, R31, 0x4, R4.reuse ;  /* 0x000000041f067825 */ /* 0x101fe400078e0204 */
[----:B------:R-:W4:Y:S02]  /*0560*/  LDG.E R16, desc[UR12][R16.64] ;  /* 0x0000000c10107981 */ /* 0x000f24000c1e1900 */
[--C-:B-1----:R-:W-:Y:S02]  /*0570*/  IMAD.WIDE R8, R29, 0x4, R4.reuse ;  /* 0x000000041d087825 */ /* 0x102fe400078e0204 */
[----:B------:R0:W4:Y:S04]  /*0580*/  LDG.E R6, desc[UR12][R6.64] ;  /* 0x0000000c06067981 */ /* 0x000128000c1e1900 */
[----:B------:R-:W4:Y:S01]  /*0590*/  LDG.E R8, desc[UR12][R8.64] ;  /* 0x0000000c08087981 */ /* 0x000f22000c1e1900 */
[----:B---3--:R-:W-:-:S04]  /*05a0*/  IMAD.WIDE R10, R27, 0x4, R4 ;  /* 0x000000041b0a7825 */ /* 0x008fc800078e0204 */
[--C-:B------:R-:W-:Y:S02]  /*05b0*/  IMAD.WIDE R12, R25, 0x4, R4.reuse ;  /* 0x00000004190c7825 */ /* 0x100fe400078e0204 */
[----:B------:R-:W3:Y:S04]  /*05c0*/  LDG.E R10, desc[UR12][R10.64] ;  /* 0x0000000c0a0a7981 */ /* 0x000ee8000c1e1900 */
[----:B------:R-:W3:Y:S01]  /*05d0*/  LDG.E R12, desc[UR12][R12.64] ;  /* 0x0000000c0c0c7981 */ /* 0x000ee2000c1e1900 */
[----:B-----5:R-:W-:-:S06]  /*05e0*/  IMAD.WIDE R14, R23, 0x4, R4 ;  /* 0x00000004170e7825 */ /* 0x020fcc00078e0204 */
[----:B------:R-:W5:Y:S01]  /*05f0*/  LDG.E R14, desc[UR12][R14.64] ;  /* 0x0000000c0e0e7981 */ /* 0x000f62000c1e1900 */
[----:B0-----:R-:W-:Y:S01]  /*0600*/  VIADD R7, R2, 0x1 ;  /* 0x0000000102077836 */ /* 0x001fe20000000000 */
[----:B------:R-:W-:Y:S02]  /*0610*/  IADD3 R18, PT, PT, R18, 0x10, RZ ;  /* 0x0000001012127810 */ /* 0x000fe40007ffe0ff */
[----:B------:R-:W-:Y:S02]  /*0620*/  IADD3 R3, PT, PT, R3, 0x10, RZ ;  /* 0x0000001003037810 */ /* 0x000fe40007ffe0ff */
[----:B--2---:R-:W-:Y:S02]  /*0630*/  ISETP.NE.AND P1, PT, R20, -0x1, PT ;  /* 0xffffffff1400780c */ /* 0x004fe40003f25270 */
[----:B----4-:R-:W-:-:S11]  /*0640*/  ISETP.NE.AND P2, PT, R24, -0x1, PT ;  /* 0xffffffff1800780c */ /* 0x010fd60003f45270 */
[----:B------:R-:W-:Y:S01]  /*0650*/  @P1 IMAD.MOV R7, RZ, RZ, R2 ;  /* 0x000000ffff071224 */ /* 0x000fe200078e0202 */
[----:B------:R-:W-:-:S04]  /*0660*/  ISETP.NE.AND P1, PT, R22, -0x1, PT ;  /* 0xffffffff1600780c */ /* 0x000fc80003f25270 */
[----:B------:R-:W-:Y:S01]  /*0670*/  IADD3 R2, PT, PT, R7, 0x1, RZ ;  /* 0x0000000107027810 */ /* 0x000fe20007ffe0ff */
[----:B------:R-:W-:Y:S01]  /*0680*/  @P2 IMAD.MOV R2, RZ, RZ, R7 ;  /* 0x000000ffff022224 */ /* 0x000fe200078e0207 */
[----:B------:R-:W-:-:S03]  /*0690*/  ISETP.NE.AND P2, PT, R26, -0x1, PT ;  /* 0xffffffff1a00780c */ /* 0x000fc60003f45270 */
[----:B------:R-:W-:-:S04]  /*06a0*/  VIADD R7, R2, 0x1 ;  /* 0x0000000102077836 */ /* 0x000fc80000000000 */
[----:B------:R-:W-:Y:S02]  /*06b0*/  @P1 IADD3 R7, PT, PT, R2, RZ, RZ ;  /* 0x000000ff02071210 */ /* 0x000fe40007ffe0ff */
[----:B------:R-:W-:-:S03]  /*06c0*/  ISETP.NE.AND P1, PT, R28, -0x1, PT ;  /* 0xffffffff1c00780c */ /* 0x000fc60003f25270 */
[----:B------:R-:W-:Y:S02]  /*06d0*/  VIADD R2, R7, 0x1 ;  /* 0x0000000107027836 */ /* 0x000fe40000000000 */
[----:B------:R-:W-:Y:S01]  /*06e0*/  @P2 IMAD.MOV R2, RZ, RZ, R7 ;  /* 0x000000ffff022224 */ /* 0x000fe200078e0207 */
[----:B------:R-:W-:-:S04]  /*06f0*/  ISETP.NE.AND P2, PT, R32, -0x1, PT ;  /* 0xffffffff2000780c */ /* 0x000fc80003f45270 */
[----:B------:R-:W-:-:S03]  /*0700*/  IADD3 R7, PT, PT, R2, 0x1, RZ ;  /* 0x0000000102077810 */ /* 0x000fc60007ffe0ff */
[----:B------:R-:W-:Y:S01]  /*0710*/  @P1 IMAD.MOV R7, RZ, RZ, R2 ;  /* 0x000000ffff071224 */ /* 0x000fe200078e0202 */
[----:B------:R-:W-:-:S03]  /*0720*/  ISETP.NE.AND P1, PT, R34, -0x1, PT ;  /* 0xffffffff2200780c */ /* 0x000fc60003f25270 */
[C---:B------:R-:W-:Y:S02]  /*0730*/  VIADD R2, R7.reuse, 0x1 ;  /* 0x0000000107027836 */ /* 0x040fe40000000000 */
[----:B------:R-:W-:Y:S02]  /*0740*/  @P2 IADD3 R2, PT, PT, R7, RZ, RZ ;  /* 0x000000ff07022210 */ /* 0x000fe40007ffe0ff */
[----:B------:R-:W-:-:S03]  /*0750*/  ISETP.NE.AND P2, PT, R36, -0x1, PT ;  /* 0xffffffff2400780c */ /* 0x000fc60003f45270 */
[----:B------:R-:W-:-:S03]  /*0760*/  VIADD R7, R2, 0x1 ;  /* 0x0000000102077836 */ /* 0x000fc60000000000 */
[----:B------:R-:W-:Y:S01]  /*0770*/  @P1 IMAD.MOV R7, RZ, RZ, R2 ;  /* 0x000000ffff071224 */ /* 0x000fe200078e0202 */
[----:B------:R-:W-:-:S04]  /*0780*/  ISETP.NE.AND P1, PT, R37, -0x1, PT ;  /* 0xffffffff2500780c */ /* 0x000fc80003f25270 */
[----:B------:R-:W-:Y:S02]  /*0790*/  IADD3 R2, PT, PT, R7, 0x1, RZ ;  /* 0x0000000107027810 */ /* 0x000fe40007ffe0ff */
[----:B------:R-:W-:Y:S01]  /*07a0*/  @P2 IMAD.MOV R2, RZ, RZ, R7 ;  /* 0x000000ffff022224 */ /* 0x000fe200078e0207 */
[----:B------:R-:W-:-:S03]  /*07b0*/  ISETP.NE.AND P2, PT, R35, -0x1, PT ;  /* 0xffffffff2300780c */ /* 0x000fc60003f45270 */
[----:B------:R-:W-:-:S03]  /*07c0*/  VIADD R7, R2, 0x1 ;  /* 0x0000000102077836 */ /* 0x000fc60000000000 */
        /* <DEDUP_REMOVED lines=10> */
[----:B---3--:R-:W-:-:S03]  /*0870*/  ISETP.NE.AND P2, PT, R10, -0x1, PT ;  /* 0xffffffff0a00780c */ /* 0x008fc60003f45270 */
[----:B------:R-:W-:-:S03]  /*0880*/  VIADD R6, R2, 0x1 ;  /* 0x0000000102067836 */ /* 0x000fc60000000000 */
[----:B------:R-:W-:Y:S01]  /*0890*/  @P1 IMAD.MOV R6, RZ, RZ, R2 ;  /* 0x000000ffff061224 */ /* 0x000fe200078e0202 */
[----:B------:R-:W-:-:S04]  /*08a0*/  ISETP.NE.AND P1, PT, R12, -0x1, PT ;  /* 0xffffffff0c00780c */ /* 0x000fc80003f25270 */
[----:B------:R-:W-:Y:S02]  /*08b0*/  IADD3 R2, PT, PT, R6, 0x1, RZ ;  /* 0x0000000106027810 */ /* 0x000fe40007ffe0ff */
[----:B------:R-:W-:Y:S01]  /*08c0*/  @P2 IMAD.MOV R2, RZ, RZ, R6 ;  /* 0x000000ffff022224 */ /* 0x000fe200078e0206 */
[----:B-----5:R-:W-:-:S03]  /*08d0*/  ISETP.NE.AND P2, PT, R14, -0x1, PT ;  /* 0xffffffff0e00780c */ /* 0x020fc60003f45270 */
[----:B------:R-:W-:-:S03]  /*08e0*/  VIADD R6, R2, 0x1 ;  /* 0x0000000102067836 */ /* 0x000fc60000000000 */
[----:B------:R-:W-:Y:S01]  /*08f0*/  @P1 IMAD.MOV R6, RZ, RZ, R2 ;  /* 0x000000ffff061224 */ /* 0x000fe200078e0202 */
[----:B------:R-:W-:-:S03]  /*0900*/  ISETP.NE.AND P1, PT, R18, R21, PT ;  /* 0x000000151200720c */ /* 0x000fc60003f25270 */
[----:B------:R-:W-:-:S03]  /*0910*/  VIADD R2, R6, 0x1 ;  /* 0x0000000106027836 */ /* 0x000fc60000000000 */
[----:B------:R-:W-:-:S07]  /*0920*/  @P2 IMAD.MOV R2, RZ, RZ, R6 ;  /* 0x000000ffff022224 */ /* 0x000fce00078e0206 */
[----:B------:R-:W-:Y:S05]  /*0930*/  @P1 BRA `(.L_x_476) ;  /* 0xfffffff800681947 */ /* 0x000fea000383ffff */
.L_x_475:
[----:B------:R-:W-:Y:S05]  /*0940*/  BSYNC.RECONVERGENT B3 ;  /* 0x0000000000037941 */ /* 0x000fea0003800200 */
.L_x_474:
[----:B------:R-:W-:Y:S05]  /*0950*/  @!P0 BRA `(.L_x_473) ;  /* 0x0000000400a88947 */ /* 0x000fea0003800000 */
[----:B------:R-:W-:Y:S01]  /*0960*/  ISETP.GE.U32.AND P1, PT, R30, 0x8, PT ;  /* 0x000000081e00780c */ /* 0x000fe20003f26070 */
[----:B------:R-:W-:Y:S01]  /*0970*/  BSSY.RECONVERGENT B3, `(.L_x_477) ;  /* 0x0000037000037945 */ /* 0x000fe20003800200 */
[----:B------:R-:W-:-:S04]  /*0980*/  LOP3.LUT R21, R19, 0x7, RZ, 0xc0, !PT ;  /* 0x0000000713157812 */ /* 0x000fc800078ec0ff */
[----:B------:R-:W-:-:S07]  /*0990*/  ISETP.NE.AND P0, PT, R21, RZ, PT ;  /* 0x000000ff1500720c */ /* 0x000fce0003f05270 */
[----:B------:R-:W-:Y:S06]  /*09a0*/  @!P1 BRA `(.L_x_478) ;  /* 0x0000000000cc9947 */ /* 0x000fec0003800000 */
        /* <DEDUP_REMOVED lines=9> */
[----:B------:R0:W5:Y:S01]  /*0a40*/  LDG.E R27, desc[UR12][R6.64+0x1c] ;  /* 0x00001c0c061b7981 */ /* 0x000162000c1e1900 */
[----:B--2---:R-:W-:-:S04]  /*0a50*/  IMAD.WIDE R8, R9, 0x4, R4 ;  /* 0x0000000409087825 */ /* 0x004fc800078e0204 */
[--C-:B---3--:R-:W-:Y:S01]  /*0a60*/  IMAD.WIDE R10, R11, 0x4, R4.reuse ;  /* 0x000000040b0a7825 */ /* 0x108fe200078e0204 */
[----:B------:R1:W2:Y:S04]  /*0a70*/  LDG.E R18, desc[UR12][R8.64] ;  /* 0x0000000c08127981 */ /* 0x0002a8000c1e1900 */
[----:B------:R3:W2:Y:S01]  /*0a80*/  LDG.E R20, desc[UR12][R10.64] ;  /* 0x0000000c0a147981 */ /* 0x0006a2000c1e1900 */
[----:B----4-:R-:W-:-:S04]  /*0a90*/  IMAD.WIDE R12, R13, 0x4, R4 ;  /* 0x000000040d0c7825 */ /* 0x010fc800078e0204 */
[--C-:B-----5:R-:W-:Y:S02]  /*0aa0*/  IMAD.WIDE R14, R15, 0x4, R4.reuse ;  /* 0x000000040f0e7825 */ /* 0x120fe400078e0204 */
[----:B------:R4:W5:Y:S02]  /*0ab0*/  LDG.E R13, desc[UR12][R12.64] ;  /* 0x0000000c0c0d7981 */ /* 0x000964000c1e1900 */
[--C-:B------:R-:W-:Y:S02]  /*0ac0*/  IMAD.WIDE R16, R17, 0x4, R4.reuse ;  /* 0x0000000411107825 */ /* 0x100fe400078e0204 */
[----:B------:R-:W5:Y:S02]  /*0ad0*/  LDG.E R14, desc[UR12][R14.64] ;  /* 0x0000000c0e0e7981 */ /* 0x000f64000c1e1900 */
[--C-:B0-----:R-:W-:Y:S02]  /*0ae0*/  IMAD.WIDE R6, R23, 0x4, R4.reuse ;  /* 0x0000000417067825 */ /* 0x101fe400078e0204 */
[----:B------:R-:W5:Y:S02]  /*0af0*/  LDG.E R16, desc[UR12][R16.64] ;  /* 0x0000000c10107981 */ /* 0x000f64000c1e1900 */
[----:B-1----:R-:W-:-:S02]  /*0b00*/  IMAD.WIDE R8, R25, 0x4, R4 ;  /* 0x0000000419087825 */ /* 0x002fc400078e0204 */
[----:B------:R0:W5:Y:S02]  /*0b10*/  LDG.E R7, desc[UR12][R6.64] ;  /* 0x0000000c06077981 */ /* 0x000164000c1e1900 */
[----:B---3--:R-:W-:Y:S02]  /*0b20*/  IMAD.WIDE R10, R27, 0x4, R4 ;  /* 0x000000041b0a7825 */ /* 0x008fe400078e0204 */
[----:B------:R-:W3:Y:S04]  /*0b30*/  LDG.E R8, desc[UR12][R8.64] ;  /* 0x0000000c08087981 */ /* 0x000ee8000c1e1900 */
[----:B------:R-:W3:Y:S01]  /*0b40*/  LDG.E R10, desc[UR12][R10.64] ;  /* 0x0000000c0a0a7981 */ /* 0x000ee2000c1e1900 */
[----:B----4-:R-:W-:Y:S02]  /*0b50*/  VIADD R12, R2, 0x1 ;  /* 0x00000001020c7836 */ /* 0x010fe40000000000 */
[----:B------:R-:W-:Y:S01]  /*0b60*/  VIADD R3, R3, 0x8 ;  /* 0x0000000803037836 */ /* 0x000fe20000000000 */
[----:B--2---:R-:W-:-:S02]  /*0b70*/  ISETP.NE.AND P1, PT, R18, -0x1, PT ;  /* 0xffffffff1200780c */ /* 0x004fc40003f25270 */
[----:B------:R-:W-:-:S11]  /*0b80*/  ISETP.NE.AND P2, PT, R20, -0x1, PT ;  /* 0xffffffff1400780c */ /* 0x000fd60003f45270 */
[----:B------:R-:W-:Y:S02]  /*0b90*/  @P1 IADD3 R12, PT, PT, R2, RZ, RZ ;  /* 0x000000ff020c1210 */ /* 0x000fe40007ffe0ff */
[----:B-----5:R-:W-:-:S03]  /*0ba0*/  ISETP.NE.AND P1, PT, R13, -0x1, PT ;  /* 0xffffffff0d00780c */ /* 0x020fc60003f25270 */
[----:B------:R-:W-:Y:S02]  /*0bb0*/  VIADD R2, R12, 0x1 ;  /* 0x000000010c027836 */ /* 0x000fe40000000000 */
[----:B------:R-:W-:Y:S01]  /*0bc0*/  @P2 IMAD.MOV R2, RZ, RZ, R12 ;  /* 0x000000ffff022224 */ /* 0x000fe200078e020c */
[----:B------:R-:W-:-:S04]  /*0bd0*/  ISETP.NE.AND P2, PT, R14, -0x1, PT ;  /* 0xffffffff0e00780c */ /* 0x000fc80003f45270 */
[----:B0-----:R-:W-:-:S03]  /*0be0*/  IADD3 R6, PT, PT, R2, 0x1, RZ ;  /* 0x0000000102067810 */ /* 0x001fc60007ffe0ff */
[----:B------:R-:W-:Y:S01]  /*0bf0*/  @P1 IMAD.MOV R6, RZ, RZ, R2 ;  /* 0x000000ffff061224 */ /* 0x000fe200078e0202 */
[----:B------:R-:W-:-:S03]  /*0c00*/  ISETP.NE.AND P1, PT, R16, -0x1, PT ;  /* 0xffffffff1000780c */ /* 0x000fc60003f25270 */
[C---:B------:R-:W-:Y:S02]  /*0c10*/  VIADD R2, R6.reuse, 0x1 ;  /* 0x0000000106027836 */ /* 0x040fe40000000000 */
[----:B------:R-:W-:Y:S02]  /*0c20*/  @P2 IADD3 R2, PT, PT, R6, RZ, RZ ;  /* 0x000000ff06022210 */ /* 0x000fe40007ffe0ff */
[----:B------:R-:W-:-:S03]  /*0c30*/  ISETP.NE.AND P2, PT, R7, -0x1, PT ;  /* 0xffffffff0700780c */ /* 0x000fc60003f45270 */
[----:B------:R-:W-:-:S03]  /*0c40*/  VIADD R6, R2, 0x1 ;  /* 0x0000000102067836 */ /* 0x000fc60000000000 */
[----:B------:R-:W-:Y:S01]  /*0c50*/  @P1 IMAD.MOV R6, RZ, RZ, R2 ;  /* 0x000000ffff061224 */ /* 0x000fe200078e0202 */
[----:B---3--:R-:W-:-:S04]  /*0c60*/  ISETP.NE.AND P1, PT, R8, -0x1, PT ;  /* 0xffffffff0800780c */ /* 0x008fc80003f25270 */
[----:B------:R-:W-:Y:S02]  /*0c70*/  IADD3 R2, PT, PT, R6, 0x1, RZ ;  /* 0x0000000106027810 */ /* 0x000fe40007ffe0ff */
[----:B------:R-:W-:Y:S01]  /*0c80*/  @P2 IMAD.MOV R2, RZ, RZ, R6 ;  /* 0x000000ffff022224 */ /* 0x000fe200078e0206 */
[----:B------:R-:W-:-:S03]  /*0c90*/  ISETP.NE.AND P2, PT, R10, -0x1, PT ;  /* 0xffffffff0a00780c */ /* 0x000fc60003f45270 */
[----:B------:R-:W-:-:S03]  /*0ca0*/  VIADD R6, R2, 0x1 ;  /* 0x0000000102067836 */ /* 0x000fc60000000000 */
[----:B------:R-:W-:-:S05]  /*0cb0*/  @P1 IADD3 R6, PT, PT, R2, RZ, RZ ;  /* 0x000000ff02061210 */ /* 0x000fca0007ffe0ff */
[C---:B------:R-:W-:Y:S02]  /*0cc0*/  VIADD R2, R6.reuse, 0x1 ;  /* 0x0000000106027836 */ /* 0x040fe40000000000 */
[----:B------:R-:W-:-:S07]  /*0cd0*/  @P2 IADD3 R2, PT, PT, R6, RZ, RZ ;  /* 0x000000ff06022210 */ /* 0x000fce0007ffe0ff */
.L_x_478:
[----:B------:R-:W-:Y:S05]  /*0ce0*/  BSYNC.RECONVERGENT B3 ;  /* 0x0000000000037941 */ /* 0x000fea0003800200 */
.L_x_477:
        /* <DEDUP_REMOVED lines=11> */
[----:B------:R-:W5:Y:S01]  /*0da0*/  LDG.E R15, desc[UR12][R6.64+0xc] ;  /* 0x00000c0c060f7981 */ /* 0x000f62000c1e1900 */
[----:B--2---:R-:W-:-:S04]  /*0db0*/  IMAD.WIDE R8, R9, 0x4, R4 ;  /* 0x0000000409087825 */ /* 0x004fc800078e0204 */
[--C-:B---3--:R-:W-:Y:S02]  /*0dc0*/  IMAD.WIDE R10, R11, 0x4, R4.reuse ;  /* 0x000000040b0a7825 */ /* 0x108fe400078e0204 */
[----:B------:R-:W2:Y:S02]  /*0dd0*/  LDG.E R8, desc[UR12][R8.64] ;  /* 0x0000000c08087981 */ /* 0x000ea4000c1e1900 */
[--C-:B----4-:R-:W-:Y:S02]  /*0de0*/  IMAD.WIDE R12, R13, 0x4, R4.reuse ;  /* 0x000000040d0c7825 */ /* 0x110fe400078e0204 */
[----:B------:R-:W3:Y:S02]  /*0df0*/  LDG.E R10, desc[UR12][R10.64] ;  /* 0x0000000c0a0a7981 */ /* 0x000ee4000c1e1900 */
[----:B-----5:R-:W-:Y:S02]  /*0e00*/  IMAD.WIDE R14, R15, 0x4, R4 ;  /* 0x000000040f0e7825 */ /* 0x020fe400078e0204 */
[----:B------:R-:W4:Y:S04]  /*0e10*/  LDG.E R12, desc[UR12][R12.64] ;  /* 0x0000000c0c0c7981 */ /* 0x000f28000c1e1900 */
[----:B------:R-:W5:Y:S01]  /*0e20*/  LDG.E R14, desc[UR12][R14.64] ;  /* 0x0000000c0e0e7981 */ /* 0x000f62000c1e1900 */
[----:B------:R-:W-:-:S02]  /*0e30*/  VIADD R6, R2, 0x1 ;  /* 0x0000000102067836 */ /* 0x000fc40000000000 */
[----:B------:R-:W-:Y:S01]  /*0e40*/  VIADD R3, R3, 0x4 ;  /* 0x0000000403037836 */ /* 0x000fe20000000000 */
[----:B--2---:R-:W-:Y:S02]  /*0e50*/  ISETP.NE.AND P1, PT, R8, -0x1, PT ;  /* 0xffffffff0800780c */ /* 0x004fe40003f25270 */
[----:B---3--:R-:W-:-:S11]  /*0e60*/  ISETP.NE.AND P2, PT, R10, -0x1, PT ;  /* 0xffffffff0a00780c */ /* 0x008fd60003f45270 */
[----:B------:R-:W-:Y:S01]  /*0e70*/  @P1 IMAD.MOV R6, RZ, RZ, R2 ;  /* 0x000000ffff061224 */ /* 0x000fe200078e0202 */
[----:B----4-:R-:W-:-:S04]  /*0e80*/  ISETP.NE.AND P1, PT, R12, -0x1, PT ;  /* 0xffffffff0c00780c */ /* 0x010fc80003f25270 */
[----:B------:R-:W-:Y:S01]  /*0e90*/  IADD3 R2, PT, PT, R6, 0x1, RZ ;  /* 0x0000000106027810 */ /* 0x000fe20007ffe0ff */
[----:B------:R-:W-:Y:S01]  /*0ea0*/  @P2 IMAD.MOV R2, RZ, RZ, R6 ;  /* 0x000000ffff022224 */ /* 0x000fe200078e0206 */
[----:B-----5:R-:W-:-:S03]  /*0eb0*/  ISETP.NE.AND P2, PT, R14, -0x1, PT ;  /* 0xffffffff0e00780c */ /* 0x020fc60003f45270 */
[----:B------:R-:W-:-:S04]  /*0ec0*/  VIADD R6, R2, 0x1 ;  /* 0x0000000102067836 */ /* 0x000fc80000000000 */
[----:B------:R-:W-:-:S05]  /*0ed0*/  @P1 IADD3 R6, PT, PT, R2, RZ, RZ ;  /* 0x000000ff02061210 */ /* 0x000fca0007ffe0ff */
[C---:B------:R-:W-:Y:S01]  /*0ee0*/  VIADD R2, R6.reuse, 0x1 ;  /* 0x0000000106027836 */ /* 0x040fe20000000000 */
[----:B------:R-:W-:-:S07]  /*0ef0*/  @P2 IADD3 R2, PT, PT, R6, RZ, RZ ;  /* 0x000000ff06022210 */ /* 0x000fce0007ffe0ff */
.L_x_480:
[----:B------:R-:W-:Y:S05]  /*0f00*/  BSYNC.RECONVERGENT B3 ;  /* 0x0000000000037941 */ /* 0x000fea0003800200 */
.L_x_479:
[----:B------:R-:W-:Y:S05]  /*0f10*/  @!P0 BRA `(.L_x_473) ;  /* 0x0000000000388947 */ /* 0x000fea0003800000 */
[----:B------:R-:W0:Y:S01]  /*0f20*/  LDC.64 R8, c[0x0][0x3f0] ;  /* 0x0000fc00ff087b82 */ /* 0x000e220000000a00 */
[----:B------:R-:W-:-:S07]  /*0f30*/  IMAD.MOV.U32 R12, RZ, RZ, RZ ;  /* 0x000000ffff0c7224 */ /* 0x000fce00078e00ff */
.L_x_481:
[----:B0-----:R-:W-:-:S05]  /*0f40*/  IMAD.WIDE R10, R3, 0x4, R8 ;  /* 0x00000004030a7825 */ /* 0x001fca00078e0208 */
[----:B------:R-:W2:Y:S02]  /*0f50*/  LDG.E R7, desc[UR12][R10.64] ;  /* 0x0000000c0a077981 */ /* 0x000ea4000c1e1900 */
[----:B--2---:R-:W-:-:S06]  /*0f60*/  IMAD.WIDE R6, R7, 0x4, R4 ;  /* 0x0000000407067825 */ /* 0x004fcc00078e0204 */
[----:B------:R-:W2:Y:S01]  /*0f70*/  LDG.E R6, desc[UR12][R6.64] ;  /* 0x0000000c06067981 */ /* 0x000ea2000c1e1900 */
[----:B------:R-:W-:Y:S01]  /*0f80*/  VIADD R12, R12, 0x1 ;  /* 0x000000010c0c7836 */ /* 0x000fe20000000000 */
[----:B------:R-:W-:Y:S01]  /*0f90*/  IADD3 R13, PT, PT, R2, 0x1, RZ ;  /* 0x00000001020d7810 */ /* 0x000fe20007ffe0ff */
[----:B------:R-:W-:-:S03]  /*0fa0*/  VIADD R3, R3, 0x1 ;  /* 0x0000000103037836 */ /* 0x000fc60000000000 */
[----:B------:R-:W-:Y:S02]  /*0fb0*/  ISETP.NE.AND P1, PT, R12, R19, PT ;  /* 0x000000130c00720c */ /* 0x000fe40003f25270 */
[----:B--2---:R-:W-:-:S13]  /*0fc0*/  ISETP.NE.AND P0, PT, R6, -0x1, PT ;  /* 0xffffffff0600780c */ /* 0x004fda0003f05270 */
[----:B------:R-:W-:-:S05]  /*0fd0*/  @P0 IMAD.MOV R13, RZ, RZ, R2 ;  /* 0x000000ffff0d0224 */ /* 0x000fca00078e0202 */
[----:B------:R-:W-:Y:S01]  /*0fe0*/  MOV R2, R13 ;  /* 0x0000000d00027202 */ /* 0x000fe20000000f00 */
[----:B------:R-:W-:Y:S06]  /*0ff0*/  @P1 BRA `(.L_x_481) ;  /* 0xfffffffc00d01947 */ /* 0x000fec000383ffff */
.L_x_473:
[----:B------:R-:W-:Y:S05]  /*1000*/  BSYNC.RECONVERGENT B1 ;  /* 0x0000000000017941 */ /* 0x000fea0003800200 */
.L_x_472:
[----:B------:R-:W-:-:S07]  /*1010*/  VIADD R3, R0, 0x100 ;  /* 0x0000010000037836 */ /* 0x000fce0000000000 */
.L_x_471:
[----:B------:R-:W-:Y:S05]  /*1020*/  BSYNC.RECONVERGENT B2 ;  /* 0x0000000000027941 */ /* 0x000fea0003800200 */
.L_x_470:
[----:B------:R-:W-:Y:S01]  /*1030*/  ISETP.GE.AND P0, PT, R3, UR4, PT ;  /* 0x0000000403007c0c */ /* 0x000fe2000bf06270 */
[----:B------:R-:W-:-:S12]  /*1040*/  BSSY.RECONVERGENT B2, `(.L_x_482) ;  /* 0x0000104000027945 */ /* 0x000fd80003800200 */
[----:B------:R-:W-:Y:S05]  /*1050*/  @P0 BRA `(.L_x_483) ;  /* 0x0000001000080947 */ /* 0x000fea0003800000 */
[----:B------:R-:W0:Y:S01]  /*1060*/  LDC.64 R16, c[0x0][0x3f0] ;  /* 0x0000fc00ff107b82 */ /* 0x000e220000000a00 */
[----:B------:R-:W1:Y:S02]  /*1070*/  LDCU UR6, c[0x0][0x380] ;  /* 0x00007000ff0677ac */ /* 0x000e640008000800 */
[----:B-1----:R-:W-:-:S04]  /*1080*/  IMAD.U32 R4, RZ, RZ, UR6 ;  /* 0x00000006ff047e24 */ /* 0x002fc8000f8e00ff */
[----:B------:R-:W-:Y:S01]  /*1090*/  VIADD R4, R4, UR5 ;  /* 0x0000000504047c36 */ /* 0x000fe20008000000 */
[----:B0-----:R-:W-:-:S04]  /*10a0*/  IADD3 R16, P0, PT, R16, 0x20, RZ ;  /* 0x0000002010107810 */ /* 0x001fc80007f1e0ff */
[----:B------:R-:W-:-:S09]  /*10b0*/  IADD3.X R17, PT, PT, RZ, R17, RZ, P0, !PT ;  /* 0x00000011ff117210 */ /* 0x000fd200007fe4ff */
.L_x_493:
[----:B------:R-:W0:Y:S01]  /*10c0*/  LDC.64 R18, c[0x0][0x3f8] ;  /* 0x0000fe00ff127b82 */ /* 0x000e220000000a00 */
[----:B------:R-:W-:-:S04]  /*10d0*/  IMAD.IADD R5, R4, 0x1, R3 ;  /* 0x0000000104057824 */ /* 0x000fc800078e0203 */
[----:B0-----:R-:W-:-:S06]  /*10e0*/  IMAD.WIDE R6, R5, 0x4, R18 ;  /* 0x0000000405067825 */ /* 0x001fcc00078e0212 */
[----:B------:R-:W2:Y:S01]  /*10f0*/  LDG.E R6, desc[UR12][R6.64] ;  /* 0x0000000c06067981 */ /* 0x000ea2000c1e1900 */
[----:B------:R-:W-:Y:S01]  /*1100*/  IADD3 R3, PT, PT, R3, 0x100, RZ ;  /* 0x0000010003037810 */ /* 0x000fe20007ffe0ff */
[----:B------:R-:W-:Y:S01]  /*1110*/  BSSY.RECONVERGENT B1, `(.L_x_484) ;  /* 0x00000f4000017945 */ /* 0x000fe20003800200 */
[----:B------:R-:W-:Y:S02]  /*1120*/  IMAD.MOV.U32 R9, RZ, RZ, RZ ;  /* 0x000000ffff097224 */ /* 0x000fe400078e00ff */
[----:B------:R-:W-:Y:S02]  /*1130*/  ISETP.GE.AND P0, PT, R3, UR4, PT ;  /* 0x0000000403007c0c */ /* 0x000fe4000bf06270 */
        /* <DEDUP_REMOVED lines=17> */
[----:B------:R-:W-:Y:S01]  /*1250*/  LOP3.LUT R6, R7, 0xfffffff0, RZ, 0xc0, !PT ;  /* 0xfffffff007067812 */ /* 0x000fe200078ec0ff */
[----:B------:R-:W-:-:S03]  /*1260*/  IMAD.MOV.U32 R9, RZ, RZ, RZ ;  /* 0x000000ffff097224 */ /* 0x000fc600078e00ff */
[----:B------:R-:W-:-:S07]  /*1270*/  IADD3 R6, PT, PT, -R6, RZ, RZ ;  /* 0x000000ff06067210 */ /* 0x000fce0007ffe1ff */
.L_x_488:
[----:B------:R-:W-:-:S05]  /*1280*/  IMAD.WIDE R34, R5, 0x4, R16 ;  /* 0x0000000405227825 */ /* 0x000fca00078e0210 */
        /* <DEDUP_REMOVED lines=15> */
[----:B------:R-:W5:Y:S01]  /*1380*/  LDG.E R35, desc[UR12][R34.64+0x1c] ;  /* 0x00001c0c22237981 */ /* 0x000f62000c1e1900 */
[----:B--2---:R-:W-:-:S06]  /*1390*/  IMAD.WIDE R10, R11, 0x4, R18 ;  /* 0x000000040b0a7825 */ /* 0x004fcc00078e0212 */
[----:B------:R-:W2:Y:S01]  /*13a0*/  LDG.E R10, desc[UR12][R10.64] ;  /* 0x0000000c0a0a7981 */ /* 0x000ea2000c1e1900 */
[----:B---3--:R-:W-:-:S04]  /*13b0*/  IMAD.WIDE R22, R23, 0x4, R18 ;  /* 0x0000000417167825 */ /* 0x008fc800078e0212 */
[--C-:B----4-:R-:W-:Y:S01]  /*13c0*/  IMAD.WIDE R12, R13, 0x4, R18.reuse ;  /* 0x000000040d0c7825 */ /* 0x110fe200078e0212 */
[----:B------:R5:W3:Y:S05]  /*13d0*/  LDG.E R11, desc[UR12][R22.64] ;  /* 0x0000000c160b7981 */ /* 0x000aea000c1e1900 */
[----:B------:R-:W4:Y:S01]  /*13e0*/  LDG.E R12, desc[UR12][R12.64] ;  /* 0x0000000c0c0c7981 */ /* 0x000f22000c1e1900 */
[----:B-----5:R-:W-:-:S04]  /*13f0*/  IMAD.WIDE R22, R14, 0x4, R18 ;  /* 0x000000040e167825 */ /* 0x020fc800078e0212 */
[--C-:B------:R-:W-:Y:S01]  /*1400*/  IMAD.WIDE R14, R15, 0x4, R18.reuse ;  /* 0x000000040f0e7825 */ /* 0x100fe200078e0212 */
[----:B------:R0:W5:Y:S05]  /*1410*/  LDG.E R13, desc[UR12][R22.64] ;  /* 0x0000000c160d7981 */ /* 0x00016a000c1e1900 */
[----:B------:R-:W5:Y:S01]  /*1420*/  LDG.E R14, desc[UR12][R14.64] ;  /* 0x0000000c0e0e7981 */ /* 0x000f62000c1e1900 */
[----:B0-----:R-:W-:-:S04]  /*1430*/  IMAD.WIDE R22, R20, 0x4, R18 ;  /* 0x0000000414167825 */ /* 0x001fc800078e0212 */
[--C-:B------:R-:W-:Y:S01]  /*1440*/  IMAD.WIDE R32, R33, 0x4, R18.reuse ;  /* 0x0000000421207825 */ /* 0x100fe200078e0212 */
[----:B------:R0:W5:Y:S05]  /*1450*/  LDG.E R15, desc[UR12][R22.64] ;  /* 0x0000000c160f7981 */ /* 0x00016a000c1e1900 */
[----:B------:R-:W5:Y:S01]  /*1460*/  LDG.E R32, desc[UR12][R32.64] ;  /* 0x0000000c20207981 */ /* 0x000f62000c1e1900 */
[----:B------:R-:W-:-:S05]  /*1470*/  IMAD.WIDE R20, R21, 0x4, R18 ;  /* 0x0000000415147825 */ /* 0x000fca00078e0212 */
[----:B------:R1:W5:Y:S01]  /*1480*/  LDG.E R33, desc[UR12][R20.64] ;  /* 0x0000000c14217981 */ /* 0x000362000c1e1900 */
[----:B0-----:R-:W-:-:S04]  /*1490*/  IMAD.WIDE R22, R24, 0x4, R18 ;  /* 0x0000000418167825 */ /* 0x001fc800078e0212 */
[--C-:B-1----:R-:W-:Y:S01]  /*14a0*/  IMAD.WIDE R20, R26, 0x4, R18.reuse ;  /* 0x000000041a147825 */ /* 0x102fe200078e0212 */
[----:B------:R-:W5:Y:S04]  /*14b0*/  LDG.E R36, desc[UR12][R22.64] ;  /* 0x0000000c16247981 */ /* 0x000f68000c1e1900 */
[----:B------:R0:W5:Y:S01]  /*14c0*/  LDG.E R34, desc[UR12][R20.64] ;  /* 0x0000000c14227981 */ /* 0x000162000c1e1900 */
[----:B------:R-:W-:-:S04]  /*14d0*/  IMAD.WIDE R24, R25, 0x4, R18 ;  /* 0x0000000419187825 */ /* 0x000fc800078e0212 */
[--C-:B------:R-:W-:Y:S02]  /*14e0*/  IMAD.WIDE R26, R27, 0x4, R18.reuse ;  /* 0x000000041b1a7825 */ /* 0x100fe400078e0212 */
[----:B------:R-:W5:Y:S02]  /*14f0*/  LDG.E R24, desc[UR12][R24.64] ;  /* 0x0000000c18187981 */ /* 0x000f64000c1e1900 */
[--C-:B------:R-:W-:Y:S02]  /*1500*/  IMAD.WIDE R28, R29, 0x4, R18.reuse ;  /* 0x000000041d1c7825 */ /* 0x100fe400078e0212 */
[----:B------:R-:W5:Y:S04]  /*1510*/  LDG.E R26, desc[UR12][R26.64] ;  /* 0x0000000c1a1a7981 */ /* 0x000f68000c1e1900 */
[----:B------:R-:W5:Y:S01]  /*1520*/  LDG.E R28, desc[UR12][R28.64] ;  /* 0x0000000c1c1c7981 */ /* 0x000f62000c1e1900 */
[----:B------:R-:W-:-:S04]  /*1530*/  IMAD.WIDE R30, R31, 0x4, R18 ;  /* 0x000000041f1e7825 */ /* 0x000fc800078e0212 */
[--C-:B0-----:R-:W-:Y:S02]  /*1540*/  IMAD.WIDE R20, R37, 0x4, R18.reuse ;  /* 0x0000000425147825 */ /* 0x101fe400078e0212 */
[----:B------:R-:W5:Y:S04]  /*1550*/  LDG.E R30, desc[UR12][R30.64] ;  /* 0x0000000c1e1e7981 */ /* 0x000f68000c1e1900 */
[----:B------:R-:W5:Y:S01]  /*1560*/  LDG.E R20, desc[UR12][R20.64] ;  /* 0x0000000c14147981 */ /* 0x000f62000c1e1900 */
[----:B------:R-:W-:-:S06]  /*1570*/  IMAD.WIDE R22, R35, 0x4, R18 ;  /* 0x0000000423167825 */ /* 0x000fcc00078e0212 */
[----:B------:R-:W5:Y:S01]  /*1580*/  LDG.E R22, desc[UR12][R22.64] ;  /* 0x0000000c16167981 */ /* 0x000f62000c1e1900 */
[----:B------:R-:W-:Y:S02]  /*1590*/  IADD3 R6, PT, PT, R6, 0x10, RZ ;  /* 0x0000001006067810 */ /* 0x000fe40007ffe0ff */
[----:B------:R-:W-:Y:S02]  /*15a0*/  IADD3 R5, PT, PT, R5, 0x10, RZ ;  /* 0x0000001005057810 */ /* 0x000fe40007ffe0ff */
[----:B--2---:R-:W-:Y:S01]  /*15b0*/  ISETP.NE.AND P2, PT, R10, -0x1, PT ;  /* 0xffffffff0a00780c */ /* 0x004fe20003f45270 */
[----:B------:R-:W-:Y:S01]  /*15c0*/  VIADD R10, R9, 0x1 ;  /* 0x00000001090a7836 */ /* 0x000fe20000000000 */
[----:B---3--:R-:W-:-:S11]  /*15d0*/  ISETP.NE.AND P3, PT, R11, -0x1, PT ;  /* 0xffffffff0b00780c */ /* 0x008fd60003f65270 */
[----:B------:R-:W-:Y:S01]  /*15e0*/  @P2 IMAD.MOV R10, RZ, RZ, R9 ;  /* 0x000000ffff0a2224 */ /* 0x000fe200078e0209 */
[----:B----4-:R-:W-:-:S04]  /*15f0*/  ISETP.NE.AND P2, PT, R12, -0x1, PT ;  /* 0xffffffff0c00780c */ /* 0x010fc80003f45270 */
[----:B------:R-:W-:Y:S01]  /*1600*/  IADD3 R9, PT, PT, R10, 0x1, RZ ;  /* 0x000000010a097810 */ /* 0x000fe20007ffe0ff */
[----:B------:R-:W-:Y:S01]  /*1610*/  @P3 IMAD.MOV R9, RZ, RZ, R10 ;  /* 0x000000ffff093224 */ /* 0x000fe200078e020a */
[----:B-----5:R-:W-:-:S03]  /*1620*/  ISETP.NE.AND P3, PT, R13, -0x1, PT ;  /* 0xffffffff0d00780c */ /* 0x020fc60003f65270 */
        /* <DEDUP_REMOVED lines=34> */
[----:B------:R-:W-:-:S04]  /*1850*/  @P3 IMAD.MOV R9, RZ, RZ, R10 ;  /* 0x000000ffff093224 */ /* 0x000fc800078e020a */
[----:B------:R-:W-:-:S03]  /*1860*/  VIADD R10, R9, 0x1 ;  /* 0x00000001090a7836 */ /* 0x000fc60000000000 */
[----:B------:R-:W-:Y:S01]  /*1870*/  @P2 IMAD.MOV R10, RZ, RZ, R9 ;  /* 0x000000ffff0a2224 */ /* 0x000fe200078e0209 */
[----:B------:R-:W-:Y:S02]  /*1880*/  ISETP.NE.AND P2, PT, R6, RZ, PT ;  /* 0x000000ff0600720c */ /* 0x000fe40003f45270 */
[----:B------:R-:W-:Y:S01]  /*1890*/  ISETP.NE.AND P3, PT, R22, -0x1, PT ;  /* 0xffffffff1600780c */ /* 0x000fe20003f65270 */
[----:B------:R-:W-:-:S12]  /*18a0*/  VIADD R9, R10, 0x1 ;  /* 0x000000010a097836 */ /* 0x000fd80000000000 */
[----:B------:R-:W-:Y:S01]  /*18b0*/  @P3 IMAD.MOV R9, RZ, RZ, R10 ;  /* 0x000000ffff093224 */ /* 0x000fe200078e020a */
[----:B------:R-:W-:Y:S06]  /*18c0*/  @P2 BRA `(.L_x_488) ;  /* 0xfffffff8006c2947 */ /* 0x000fec000383ffff */
.L_x_487:
[----:B------:R-:W-:Y:S05]  /*18d0*/  BSYNC.RECONVERGENT B3 ;  /* 0x0000000000037941 */ /* 0x000fea0003800200 */
.L_x_486:
        /* <DEDUP_REMOVED lines=18> */
[----:B------:R-:W2:Y:S04]  /*1a00*/  LDG.E R6, desc[UR12][R20.64] ;  /* 0x0000000c14067981 */ /* 0x000ea8000c1e1900 */
[----:B------:R-:W3:Y:S01]  /*1a10*/  LDG.E R8, desc[UR12][R22.64] ;  /* 0x0000000c16087981 */ /* 0x000ee2000c1e1900 */
[----:B----4-:R-:W-:-:S04]  /*1a20*/  IMAD.WIDE R24, R25, 0x4, R18 ;  /* 0x0000000419187825 */ /* 0x010fc800078e0212 */
[--C-:B-----5:R-:W-:Y:S02]  /*1a30*/  IMAD.WIDE R26, R27, 0x4, R18.reuse ;  /* 0x000000041b1a7825 */ /* 0x120fe400078e0212 */
[----:B------:R-:W4:Y:S02]  /*1a40*/  LDG.E R24, desc[UR12][R24.64] ;  /* 0x0000000c18187981 */ /* 0x000f24000c1e1900 */
[--C-:B------:R-:W-:Y:S02]  /*1a50*/  IMAD.WIDE R28, R29, 0x4, R18.reuse ;  /* 0x000000041d1c7825 */ /* 0x100fe400078e0212 */
[----:B------:R-:W5:Y:S02]  /*1a60*/  LDG.E R26, desc[UR12][R26.64] ;  /* 0x0000000c1a1a7981 */ /* 0x000f64000c1e1900 */
[--C-:B0-----:R-:W-:Y:S02]  /*1a70*/  IMAD.WIDE R14, R31, 0x4, R18.reuse ;  /* 0x000000041f0e7825 */ /* 0x101fe400078e0212 */
[----:B------:R-:W5:Y:S02]  /*1a80*/  LDG.E R28, desc[UR12][R28.64] ;  /* 0x0000000c1c1c7981 */ /* 0x000f64000c1e1900 */
[----:B------:R-:W-:-:S02]  /*1a90*/  IMAD.WIDE R12, R13, 0x4, R18 ;  /* 0x000000040d0c7825 */ /* 0x000fc400078e0212 */
[----:B------:R-:W5:Y:S02]  /*1aa0*/  LDG.E R14, desc[UR12][R14.64] ;  /* 0x0000000c0e0e7981 */ /* 0x000f64000c1e1900 */
[----:B------:R-:W-:Y:S02]  /*1ab0*/  IMAD.WIDE R10, R11, 0x4, R18 ;  /* 0x000000040b0a7825 */ /* 0x000fe400078e0212 */
[----:B------:R-:W5:Y:S04]  /*1ac0*/  LDG.E R12, desc[UR12][R12.64] ;  /* 0x0000000c0c0c7981 */ /* 0x000f68000c1e1900 */
[----:B------:R-:W5:Y:S01]  /*1ad0*/  LDG.E R10, desc[UR12][R10.64] ;  /* 0x0000000c0a0a7981 */ /* 0x000f62000c1e1900 */
[----:B------:R-:W-:Y:S01]  /*1ae0*/  VIADD R5, R5, 0x8 ;  /* 0x0000000805057836 */ /* 0x000fe20000000000 */
[----:B--2---:R-:W-:Y:S01]  /*1af0*/  ISETP.NE.AND P3, PT, R6, -0x1, PT ;  /* 0xffffffff0600780c */ /* 0x004fe20003f65270 */
[----:B------:R-:W-:Y:S01]  /*1b00*/  VIADD R6, R9, 0x1 ;  /* 0x0000000109067836 */ /* 0x000fe20000000000 */
[----:B---3--:R-:W-:-:S11]  /*1b10*/  ISETP.NE.AND P2, PT, R8, -0x1, PT ;  /* 0xffffffff0800780c */ /* 0x008fd60003f45270 */
[----:B------:R-:W-:Y:S02]  /*1b20*/  @P3 IADD3 R6, PT, PT, R9, RZ, RZ ;  /* 0x000000ff09063210 */ /* 0x000fe40007ffe0ff */
[----:B----4-:R-:W-:-:S03]  /*1b30*/  ISETP.NE.AND P3, PT, R24, -0x1, PT ;  /* 0xffffffff1800780c */ /* 0x010fc60003f65270 */
[----:B------:R-:W-:Y:S02]  /*1b40*/  VIADD R8, R6, 0x1 ;  /* 0x0000000106087836 */ /* 0x000fe40000000000 */
[----:B------:R-:W-:Y:S01]  /*1b50*/  @P2 IMAD.MOV R8, RZ, RZ, R6 ;  /* 0x000000ffff082224 */ /* 0x000fe200078e0206 */
[----:B-----5:R-:W-:-:S04]  /*1b60*/  ISETP.NE.AND P2, PT, R26, -0x1, PT ;  /* 0xffffffff1a00780c */ /* 0x020fc80003f45270 */
        /* <DEDUP_REMOVED lines=13> */
[----:B------:R-:W-:-:S05]  /*1c40*/  @P3 IADD3 R6, PT, PT, R8, RZ, RZ ;  /* 0x000000ff08063210 */ /* 0x000fca0007ffe0ff */
[C---:B------:R-:W-:Y:S02]  /*1c50*/  VIADD R9, R6.reuse, 0x1 ;  /* 0x0000000106097836 */ /* 0x040fe40000000000 */
[----:B------:R-:W-:-:S07]  /*1c60*/  @P2 IADD3 R9, PT, PT, R6, RZ, RZ ;  /* 0x000000ff06092210 */ /* 0x000fce0007ffe0ff */
.L_x_490:
[----:B------:R-:W-:Y:S05]  /*1c70*/  BSYNC.RECONVERGENT B3 ;  /* 0x0000000000037941 */ /* 0x000fea0003800200 */
.L_x_489:
        /* <DEDUP_REMOVED lines=33> */
.L_x_492:
[----:B------:R-:W-:Y:S05]  /*1e90*/  BSYNC.RECONVERGENT B3 ;  /* 0x0000000000037941 */ /* 0x000fea0003800200 */
.L_x_491:
[----:B------:R-:W-:Y:S05]  /*1ea0*/  @!P1 BRA `(.L_x_485) ;  /* 0x0000000000689947 */ /* 0x000fea0003800000 */
[----:B------:R-:W0:Y:S02]  /*1eb0*/  LDC.64 R12, c[0x0][0x3f0] ;  /* 0x0000fc00ff0c7b82 */ /* 0x000e240000000a00 */
[----:B0-----:R-:W-:-:S05]  /*1ec0*/  IMAD.WIDE R12, R5, 0x4, R12 ;  /* 0x00000004050c7825 */ /* 0x001fca00078e020c */
[----:B------:R-:W2:Y:S02]  /*1ed0*/  LDG.E R11, desc[UR12][R12.64] ;  /* 0x0000000c0c0b7981 */ /* 0x000ea4000c1e1900 */
[----:B--2---:R-:W-:-:S06]  /*1ee0*/  IMAD.WIDE R10, R11, 0x4, R18 ;  /* 0x000000040b0a7825 */ /* 0x004fcc00078e0212 */
[----:B------:R-:W2:Y:S01]  /*1ef0*/  LDG.E R10, desc[UR12][R10.64] ;  /* 0x0000000c0a0a7981 */ /* 0x000ea2000c1e1900 */
[----:B------:R-:W-:Y:S01]  /*1f00*/  ISETP.NE.AND P2, PT, R7, 0x1, PT ;  /* 0x000000010700780c */ /* 0x000fe20003f45270 */
[----:B------:R-:W-:Y:S01]  /*1f10*/  VIADD R5, R9, 0x1 ;  /* 0x0000000109057836 */ /* 0x000fe20000000000 */
[----:B--2---:R-:W-:-:S13]  /*1f20*/  ISETP.NE.AND P1, PT, R10, -0x1, PT ;  /* 0xffffffff0a00780c */ /* 0x004fda0003f25270 */
[----:B------:R-:W-:-:S05]  /*1f30*/  @P1 IMAD.MOV R5, RZ, RZ, R9 ;  /* 0x000000ffff051224 */ /* 0x000fca00078e0209 */
[----:B------:R-:W-:Y:S01]  /*1f40*/  MOV R9, R5 ;  /* 0x0000000500097202 */ /* 0x000fe20000000f00 */
[----:B------:R-:W-:Y:S06]  /*1f50*/  @!P2 BRA `(.L_x_485) ;  /* 0x00000000003ca947 */ /* 0x000fec0003800000 */
[----:B------:R-:W-:Y:S02]  /*1f60*/  ISETP.NE.AND P2, PT, R7, 0x2, PT ;  /* 0x000000020700780c */ /* 0x000fe40003f45270 */
[----:B------:R-:W2:Y:S11]  /*1f70*/  LDG.E R7, desc[UR12][R12.64+0x4] ;  /* 0x0000040c0c077981 */ /* 0x000eb6000c1e1900 */
[----:B------:R-:W3:Y:S01]  /*1f80*/  @P2 LDG.E R5, desc[UR12][R12.64+0x8] ;  /* 0x0000080c0c052981 */ /* 0x000ee2000c1e1900 */
[----:B--2---:R-:W-:-:S06]  /*1f90*/  IMAD.WIDE R6, R7, 0x4, R18 ;  /* 0x0000000407067825 */ /* 0x004fcc00078e0212 */
[----:B------:R-:W2:Y:S01]  /*1fa0*/  LDG.E R6, desc[UR12][R6.64] ;  /* 0x0000000c06067981 */ /* 0x000ea2000c1e1900 */
[----:B---3--:R-:W-:-:S06]  /*1fb0*/  @P2 IMAD.WIDE R18, R5, 0x4, R18 ;  /* 0x0000000405122825 */ /* 0x008fcc00078e0212 */
[----:B------:R-:W3:Y:S01]  /*1fc0*/  @P2 LDG.E R18, desc[UR12][R18.64] ;  /* 0x0000000c12122981 */ /* 0x000ee2000c1e1900 */
[----:B------:R-:W-:Y:S01]  /*1fd0*/  VIADD R5, R9, 0x1 ;  /* 0x0000000109057836 */ /* 0x000fe20000000000 */
[----:B--2---:R-:W-:Y:S02]  /*1fe0*/  ISETP.NE.AND P1, PT, R6, -0x1, PT ;  /* 0xffffffff0600780c */ /* 0x004fe40003f25270 */
[----:B---3--:R-:W-:-:S11]  /*1ff0*/  ISETP.NE.AND P3, PT, R18, -0x1, P2 ;  /* 0xffffffff1200780c */ /* 0x008fd60001765270 */
[----:B------:R-:W-:-:S05]  /*2000*/  @P1 IMAD.MOV R5, RZ, RZ, R9 ;  /* 0x000000ffff051224 */ /* 0x000fca00078e0209 */
[----:B------:R-:W-:-:S05]  /*2010*/  MOV R9, R5 ;  /* 0x0000000500097202 */ /* 0x000fca0000000f00 */
[----:B------:R-:W-:Y:S02]  /*2020*/  @P2 VIADD R5, R9, 0x1 ;  /* 0x0000000109052836 */ /* 0x000fe40000000000 */
[----:B------:R-:W-:-:S05]  /*2030*/  @P3 IMAD.MOV R5, RZ, RZ, R9 ;  /* 0x000000ffff053224 */ /* 0x000fca00078e0209 */
[----:B------:R-:W-:-:S07]  /*2040*/  @P2 MOV R9, R5 ;  /* 0x0000000500092202 */ /* 0x000fce0000000f00 */
.L_x_485:
[----:B------:R-:W-:Y:S05]  /*2050*/  BSYNC.RECONVERGENT B1 ;  /* 0x0000000000017941 */ /* 0x000fea0003800200 */
.L_x_484:
[----:B------:R-:W-:Y:S01]  /*2060*/  IMAD.IADD R2, R9, 0x1, R2 ;  /* 0x0000000109027824 */ /* 0x000fe200078e0202 */
[----:B------:R-:W-:Y:S06]  /*2070*/  @!P0 BRA `(.L_x_493) ;  /* 0xfffffff000108947 */ /* 0x000fec000383ffff */
.L_x_483:
[----:B------:R-:W-:Y:S05]  /*2080*/  BSYNC.RECONVERGENT B2 ;  /* 0x0000000000027941 */ /* 0x000fea0003800200 */
.L_x_482:
[----:B------:R-:W-:-:S09]  /*2090*/  UISETP.GE.AND UP0, UPT, UR4, 0x100, UPT ;  /* 0x000001000400788c */ /* 0x000fd2000bf06270 */
[----:B------:R-:W-:Y:S05]  /*20a0*/  BRA.U !UP0, `(.L_x_494) ;  /* 0x0000000108ac7547 */ /* 0x000fea000b800000 */
        /* <DEDUP_REMOVED lines=11> */
[----:B------:R-:W-:Y:S02]  /*2160*/  ISETP.GT.AND P0, PT, R8, 0x1b, PT ;  /* 0x0000001b0800780c */ /* 0x000fe40003f04270 */
[----:B------:R-:W-:-:S05]  /*2170*/  IADD3 R4, PT, PT, R3, R4, RZ ;  /* 0x0000000403047210 */ /* 0x000fca0007ffe0ff */
[----:B------:R-:W0:Y:S01]  /*2180*/  SHFL.DOWN PT, R5, R4, 0x4, 0x1f ;  /* 0x08801f0004057f89 */ /* 0x000e2200000e0000 */
[----:B-1----:R-:W-:Y:S02]  /*2190*/  @!P1 LEA R7, R7, R6, 0x18 ;  /* 0x0000000607079211 */ /* 0x002fe400078ec0ff */
[----:B0-----:R-:W-:Y:S02]  /*21a0*/  SEL R5, R5, RZ, !P0 ;  /* 0x000000ff05057207 */ /* 0x001fe40004000000 */
[----:B------:R-:W-:-:S03]  /*21b0*/  ISETP.GT.AND P0, PT, R8, 0x17, PT ;  /* 0x000000170800780c */ /* 0x000fc60003f04270 */
[----:B------:R-:W-:Y:S01]  /*21c0*/  IMAD.IADD R5, R4, 0x1, R5 ;  /* 0x0000000104057824 */ /* 0x000fe200078e0205 */
[----:B------:R-:W-:-:S04]  /*21d0*/  @!P1 SHF.R.U32.HI R4, RZ, 0x3, R0 ;  /* 0x00000003ff049819 */ /* 0x000fc80000011600 */
[----:B------:R-:W0:Y:S01]  /*21e0*/  SHFL.DOWN PT, R2, R5, 0x8, 0x1f ;  /* 0x09001f0005027f89 */ /* 0x000e2200000e0000 */
[----:B------:R-:W-:-:S04]  /*21f0*/  @!P1 LOP3.LUT R4, R4, 0x7c, RZ, 0xc0, !PT ;  /* 0x0000007c04049812 */ /* 0x000fc800078ec0ff */
[----:B------:R-:W-:Y:S02]  /*2200*/  @!P1 IADD3 R4, PT, PT, R4, R7, RZ ;  /* 0x0000000704049210 */ /* 0x000fe40007ffe0ff */
        /* <DEDUP_REMOVED lines=21> */
.L_x_494:
[----:B------:R-:W-:Y:S01]  /*2360*/  LOP3.LUT R3, R0, 0x3e0, RZ, 0xc0, !PT ;  /* 0x000003e000037812 */ /* 0x000fe200078ec0ff */
[----:B------:R-:W0:Y:S03]  /*2370*/  S2R R10, SR_LANEID ;  /* 0x00000000000a7919 */ /* 0x000e260000000000 */
[----:B------:R-:W-:Y:S02]  /*2380*/  IADD3 R4, PT, PT, R3, 0x20, RZ ;  /* 0x0000002003047810 */ /* 0x000fe40007ffe0ff */
[----:B------:R-:W-:Y:S02]  /*2390*/  LOP3.LUT R3, RZ, R3, RZ, 0x33, !PT ;  /* 0x00000003ff037212 */ /* 0x000fe400078e33ff */
[----:B------:R-:W-:-:S03]  /*23a0*/  ISETP.GT.AND P0, PT, R4, UR4, PT ;  /* 0x0000000404007c0c */ /* 0x000fc6000bf04270 */
[----:B------:R-:W-:-:S05]  /*23b0*/  VIADD R3, R3, UR4 ;  /* 0x0000000403037c36 */ /* 0x000fca0008000000 */
[----:B------:R-:W-:-:S05]  /*23c0*/  SEL R3, R3, 0x1f, P0 ;  /* 0x0000001f03037807 */ /* 0x000fca0000000000 */
[----:B------:R-:W1:Y:S01]  /*23d0*/  SHFL.DOWN PT, R4, R2, 0x1, R3 ;  /* 0x0820000002047989 */ /* 0x000e6200000e0003 */
[CC--:B0-----:R-:W-:Y:S01]  /*23e0*/  ISETP.GE.AND P0, PT, R10.reuse, R3.reuse, PT ;  /* 0x000000030a00720c */ /* 0x0c1fe20003f06270 */
[C---:B------:R-:W-:Y:S01]  /*23f0*/  VIADD R8, R10.reuse, 0x4 ;  /* 0x000000040a087836 */ /* 0x040fe20000000000 */
[C---:B------:R-:W-:Y:S02]  /*2400*/  IADD3 R6, PT, PT, R10.reuse, 0x2, RZ ;  /* 0x000000020a067810 */ /* 0x040fe40007ffe0ff */
[----:B------:R-:W-:Y:S02]  /*2410*/  ISETP.NE.AND P1, PT, R10, RZ, PT ;  /* 0x000000ff0a00720c */ /* 0x000fe40003f25270 */
[----:B-1----:R-:W-:Y:S02]  /*2420*/  SEL R5, R4, RZ, !P0 ;  /* 0x000000ff04057207 */ /* 0x002fe40004000000 */
[----:B------:R-:W-:-:S03]  /*2430*/  ISETP.GT.AND P0, PT, R6, R3, PT ;  /* 0x000000030600720c */ /* 0x000fc60003f04270 */
[----:B------:R-:W-:-:S06]  /*2440*/  IMAD.IADD R4, R5, 0x1, R2 ;  /* 0x0000000105047824 */ /* 0x000fcc00078e0202 */
[----:B------:R-:W0:Y:S01]  /*2450*/  @!P1 S2R R9, SR_CgaCtaId ;  /* 0x0000000000099919 */ /* 0x000e220000008800 */
[----:B------:R-:W-:Y:S01]  /*2460*/  @!P1 SHF.R.U32.HI R7, RZ, 0x3, R0 ;  /* 0x00000003ff079819 */ /* 0x000fe20000011600 */
[----:B------:R-:W1:Y:S03]  /*2470*/  SHFL.DOWN PT, R5, R4, 0x2, R3 ;  /* 0x0840000004057989 */ /* 0x000e6600000e0003 */
[----:B------:R-:W-:Y:S02]  /*2480*/  @!P1 LOP3.LUT R7, R7, 0x7c, RZ, 0xc0, !PT ;  /* 0x0000007c07079812 */ /* 0x000fe400078ec0ff */
[----:B-1----:R-:W-:Y:S02]  /*2490*/  SEL R5, R5, RZ, !P0 ;  /* 0x000000ff05057207 */ /* 0x002fe40004000000 */
[----:B------:R-:W-:Y:S02]  /*24a0*/  ISETP.GT.AND P0, PT, R8, R3, PT ;  /* 0x000000030800720c */ /* 0x000fe40003f04270 */
[----:B------:R-:W-:Y:S01]  /*24b0*/  @!P1 MOV R8, 0x400 ;  /* 0x0000040000089802 */ /* 0x000fe20000000f00 */
[----:B------:R-:W-:-:S02]  /*24c0*/  IMAD.IADD R6, R4, 0x1, R5 ;  /* 0x0000000104067824 */ /* 0x000fc400078e0205 */
[----:B------:R-:W-:Y:S01]  /*24d0*/  VIADD R4, R10, 0x8 ;  /* 0x000000080a047836 */ /* 0x000fe20000000000 */
[----:B0-----:R-:W-:Y:S02]  /*24e0*/  @!P1 LEA R8, R9, R8, 0x18 ;  /* 0x0000000809089211 */ /* 0x001fe400078ec0ff */
[----:B------:R-:W0:Y:S03]  /*24f0*/  SHFL.DOWN PT, R5, R6, 0x4, R3 ;  /* 0x0880000006057989 */ /* 0x000e2600000e0003 */
[----:B------:R-:W-:Y:S01]  /*2500*/  @!P1 IMAD.IADD R8, R7, 0x1, R8 ;  /* 0x0000000107089824 */ /* 0x000fe200078e0208 */
[----:B0-----:R-:W-:Y:S02]  /*2510*/  SEL R5, R5, RZ, !P0 ;  /* 0x000000ff05057207 */ /* 0x001fe40004000000 */
[----:B------:R-:W-:Y:S02]  /*2520*/  ISETP.GT.AND P0, PT, R4, R3, PT ;  /* 0x000000030400720c */ /* 0x000fe40003f04270 */
[----:B------:R-:W-:-:S02]  /*2530*/  IADD3 R2, PT, PT, R6, R5, RZ ;  /* 0x0000000506027210 */ /* 0x000fc40007ffe0ff */
[----:B------:R-:W-:-:S03]  /*2540*/  IADD3 R6, PT, PT, R10, 0x10, RZ ;  /* 0x000000100a067810 */ /* 0x000fc60007ffe0ff */
        /* <DEDUP_REMOVED lines=13> */
[----:B------:R-:W-:Y:S02]  /*2620*/  UISETP.GT.AND UP3, UPT, UR4, 0x20, UPT ;  /* 0x000000200400788c */ /* 0x000fe4000bf64270 */
[----:B------:R-:W-:Y:S02]  /*2630*/  UISETP.GT.AND UP0, UPT, UR4, 0x40, UPT ;  /* 0x000000400400788c */ /* 0x000fe4000bf04270 */
[----:B------:R-:W-:Y:S02]  /*2640*/  UISETP.GT.AND UP1, UPT, UR4, 0x60, UPT ;  /* 0x000000600400788c */ /* 0x000fe4000bf24270 */
[----:B------:R-:W-:Y:S02]  /*2650*/  UISETP.GT.AND UP2, UPT, UR4, 0x80, UPT ;  /* 0x000000800400788c */ /* 0x000fe4000bf44270 */
[----:B0-----:R-:W-:-:S09]  /*2660*/  ULEA UR5, UR6, UR5, 0x18 ;  /* 0x0000000506057291 */ /* 0x001fd2000f8ec0ff */
[----:B------:R-:W0:Y:S04]  /*2670*/  LDS R0, [UR5+0xc] ;  /* 0x00000c05ff007984 */ /* 0x000e280008000800 */
[----:B-1----:R-:W1:Y:S04]  /*2680*/  LDS.128 R8, [UR5+0x10] ;  /* 0x00001005ff087984 */ /* 0x002e680008000c00 */
[----:B------:R-:W2:Y:S01]  /*2690*/  LDS.64 R2, [UR5+0x20] ;  /* 0x00002005ff027984 */ /* 0x000ea20008000a00 */
[----:B0-----:R-:W-:Y:S02]  /*26a0*/  R2UR UR5, R0 ;  /* 0x00000000000572ca */ /* 0x001fe400000e0000 */
[----:B-1----:R-:W-:-:S02]  /*26b0*/  R2UR UR6, R8 ;  /* 0x00000000080672ca */ /* 0x002fc400000e0000 */
[----:B------:R-:W-:Y:S02]  /*26c0*/  R2UR UR7, R9 ;  /* 0x00000000090772ca */ /* 0x000fe400000e0000 */
[----:B------:R-:W-:Y:S02]  /*26d0*/  R2UR UR9, R10 ;  /* 0x000000000a0972ca */ /* 0x000fe400000e0000 */
[----:B------:R-:W-:Y:S02]  /*26e0*/  R2UR UR10, R11 ;  /* 0x000000000b0a72ca */ /* 0x000fe400000e0000 */
[----:B--2---:R-:W-:-:S03]  /*26f0*/  R2UR UR8, R2 ;  /* 0x00000000020872ca */ /* 0x004fc600000e0000 */
[----:B------:R-:W-:Y:S01]  /*2700*/  USEL UR5, UR5, URZ, UP3 ;  /* 0x000000ff05057287 */ /* 0x000fe20009800000 */
[----:B------:R-:W-:Y:S01]  /*2710*/  R2UR UR11, R3 ;  /* 0x00000000030b72ca */ /* 0x000fe200000e0000 */
[----:B------:R-:W-:Y:S02]  /*2720*/  UISETP.GT.AND UP3, UPT, UR4, 0xa0, UPT ;  /* 0x000000a00400788c */ /* 0x000fe4000bf64270 */
[----:B------:R-:W-:Y:S02]  /*2730*/  USEL UR6, UR6, URZ, UP0 ;  /* 0x000000ff06067287 */ /* 0x000fe40008000000 */
[----:B------:R-:W-:Y:S01]  /*2740*/  USEL UR7, UR7, URZ, UP1 ;  /* 0x000000ff07077287 */ /* 0x000fe20008800000 */
[----:B------:R-:W-:Y:S01]  /*2750*/  MOV R0, UR5 ;  /* 0x0000000500007c02 */ /* 0x000fe20008000f00 */
[----:B------:R-:W-:Y:S02]  /*2760*/  USEL UR5, UR9, URZ, UP2 ;  /* 0x000000ff09057287 */ /* 0x000fe40009000000 */
[----:B------:R-:W-:Y:S01]  /*2770*/  UISETP.GT.AND UP0, UPT, UR4, 0xc0, UPT ;  /* 0x000000c00400788c */ /* 0x000fe2000bf04270 */
[----:B------:R-:W-:Y:S01]  /*2780*/  IADD3 R5, PT, PT, R0, UR6, R5 ;  /* 0x0000000600057c10 */ /* 0x000fe2000fffe005 */
[----:B------:R-:W-:Y:S01]  /*2790*/  USEL UR6, UR10, URZ, UP3 ;  /* 0x000000ff0a067287 */ /* 0x000fe20009800000 */
[----:B------:R-:W-:Y:S01]  /*27a0*/  IMAD.U32 R0, RZ, RZ, UR7 ;  /* 0x00000007ff007e24 */ /* 0x000fe2000f8e00ff */
[----:B------:R-:W-:-:S02]  /*27b0*/  UISETP.GT.AND UP1, UPT, UR4, 0xe0, UPT ;  /* 0x000000e00400788c */ /* 0x000fc4000bf24270 */
[----:B------:R-:W-:Y:S02]  /*27c0*/  USEL UR8, UR8, URZ, UP0 ;  /* 0x000000ff08087287 */ /* 0x000fe40008000000 */
[----:B------:R-:W-:Y:S01]  /*27d0*/  IADD3 R5, PT, PT, R5, UR5, R0 ;  /* 0x0000000505057c10 */ /* 0x000fe2000fffe000 */
[----:B------:R-:W-:Y:S01]  /*27e0*/  IMAD.U32 R0, RZ, RZ, UR6 ;  /* 0x00000006ff007e24 */ /* 0x000fe2000f8e00ff */
[----:B------:R-:W-:-:S04]  /*27f0*/  USEL UR5, UR11, URZ, UP1 ;  /* 0x000000ff0b057287 */ /* 0x000fc80008800000 */
[----:B------:R-:W-:-:S04]  /*2800*/  IADD3 R5, PT, PT, R5, UR8, R0 ;  /* 0x0000000805057c10 */ /* 0x000fc8000fffe000 */
[----:B------:R-:W-:Y:S01]  /*2810*/  IADD3 R5, PT, PT, R5, UR5, RZ ;  /* 0x0000000505057c10 */ /* 0x000fe2000fffe0ff */
[----:B------:R-:W-:Y:S06]  /*2820*/  BRA `(.L_x_495) ;  /* 0x000001fc00a87947 */ /* 0x000fec0003800000 */
.L_x_469:
[----:B------:R-:W0:Y:S01]  /*2830*/  S2R R0, SR_TID.X ;  /* 0x0000000000007919 */ /* 0x000e220000002100 */
[----:B------:R-:W1:Y:S01]  /*2840*/  LDCU UR11, c[0x0][0x380] ;  /* 0x00007000ff0b77ac */ /* 0x000e620008000800 */
[----:B------:R-:W2:Y:S08]  /*2850*/  LDC.64 R16, c[0x0][0x3f8] ;  /* 0x0000fe00ff107b82 */ /* 0x000eb00000000a00 */
[----:B------:R-:W3:Y:S01]  /*2860*/  LDC.64 R18, c[0x0][0x3e8] ;  /* 0x0000fa00ff127b82 */ /* 0x000ee20000000a00 */
[----:B-1----:R-:W-:-:S05]  /*2870*/  IMAD.U32 R3, RZ, RZ, UR11 ;  /* 0x0000000bff037e24 */ /* 0x002fca000f8e00ff */
[----:B0-----:R-:W-:-:S05]  /*2880*/  IADD3 R3, PT, PT, R3, UR5, R0 ;  /* 0x0000000503037c10 */ /* 0x001fca000fffe000 */
[----:B--2---:R-:W-:-:S05]  /*2890*/  IMAD.WIDE R20, R3, 0x4, R16 ;  /* 0x0000000403147825 */ /* 0x004fca00078e0210 */
[----:B------:R-:W2:Y:S01]  /*28a0*/  LDG.E R2, desc[UR12][R20.64] ;  /* 0x0000000c14027981 */ /* 0x000ea2000c1e1900 */
[----:B------:R-:W-:Y:S01]  /*28b0*/  BSSY.RECONVERGENT B1, `(.L_x_496) ;  /* 0x00000f3000017945 */ /* 0x000fe20003800200 */
[----:B---3--:R-:W-:Y:S01]  /*28c0*/  IMAD.WIDE R18, R3, 0x4, R18 ;  /* 0x0000000403127825 */ /* 0x008fe200078e0212 */
[----:B--2---:R-:W-:-:S03]  /*28d0*/  ISETP.NE.AND P0, PT, R2, -0x1, PT ;  /* 0xffffffff0200780c */ /* 0x004fc60003f05270 */
[----:B------:R-:W-:-:S10]  /*28e0*/  IMAD.MOV.U32 R2, RZ, RZ, RZ ;  /* 0x000000ffff027224 */ /* 0x000fd400078e00ff */
[----:B------:R-:W-:Y:S05]  /*28f0*/  @P0 BRA `(.L_x_497) ;  /* 0x0000000c00b80947 */ /* 0x000fea0003800000 */
[----:B------:R-:W2:Y:S04]  /*2900*/  LDG.E R3, desc[UR12][R18.64] ;  /* 0x0000000c12037981 */ /* 0x000ea8000c1e1900 */
[----:B------:R-:W2:Y:S02]  /*2910*/  LDG.E R4, desc[UR12][R18.64+0x4] ;  /* 0x0000040c12047981 */ /* 0x000ea4000c1e1900 */
[----:B--2---:R-:W-:-:S13]  /*2920*/  ISETP.GE.AND P0, PT, R3, R4, PT ;  /* 0x000000040300720c */ /* 0x004fda0003f06270 */
[----:B------:R-:W-:Y:S05]  /*2930*/  @P0 BRA `(.L_x_497) ;  /* 0x0000000c00a80947 */ /* 0x000fea0003800000 */
[C---:B------:R-:W-:Y:S01]  /*2940*/  VIADDMNMX R4, R3.reuse, 0x1, R4, !PT ;  /* 0x0000000103047846 */ /* 0x040fe20007800104 */
[----:B------:R-:W-:Y:S01]  /*2950*/  BSSY.RECONVERGENT B2, `(.L_x_498) ;  /* 0x0000071000027945 */ /* 0x000fe20003800200 */
[----:B------:R-:W-:Y:S02]  /*2960*/  IMAD.MOV.U32 R2, RZ, RZ, RZ ;  /* 0x000000ffff027224 */ /* 0x000fe400078e00ff */
[C---:B------:R-:W-:Y:S01]  /*2970*/  IADD3 R5, PT, PT, -R3.reuse, R4, RZ ;  /* 0x0000000403057210 */ /* 0x040fe20007ffe1ff */
[----:B------:R-:W-:-:S03]  /*2980*/  IMAD.IADD R4, R3, 0x1, -R4 ;  /* 0x0000000103047824 */ /* 0x000fc600078e0a04 */
[----:B------:R-:W-:Y:S02]  /*2990*/  LOP3.LUT R6, R5, 0xf, RZ, 0xc0, !PT ;  /* 0x0000000f05067812 */ /* 0x000fe400078ec0ff */
[----:B------:R-:W-:Y:S02]  /*29a0*/  ISETP.GT.U32.AND P1, PT, R4, -0x10, PT ;  /* 0xfffffff00400780c */ /* 0x000fe40003f24070 */
[----:B------:R-:W-:-:S11]  /*29b0*/  ISETP.NE.AND P0, PT, R6, RZ, PT ;  /* 0x000000ff0600720c */ /* 0x000fd60003f05270 */
[----:B------:R-:W-:Y:S05]  /*29c0*/  @P1 BRA `(.L_x_499) ;  /* 0x0000000400a41947 */ /* 0x000fea0003800000 */
[----:B------:R-:W-:Y:S01]  /*29d0*/  HFMA2 R2, -RZ, RZ, 0, 0 ;  /* 0x00000000ff027431 */ /* 0x000fe200000001ff */
[----:B------:R-:W-:Y:S01]  /*29e0*/  LOP3.LUT R7, R5, 0xfffffff0, RZ, 0xc0, !PT ;  /* 0xfffffff005077812 */ /* 0x000fe200078ec0ff */
[----:B------:R-:W-:-:S07]  /*29f0*/  IMAD.MOV.U32 R4, RZ, RZ, RZ ;  /* 0x000000ffff047224 */ /* 0x000fce00078e00ff */
.L_x_500:
        /* <DEDUP_REMOVED lines=42> */
[----:B------:R-:W5:Y:S02]  /*2ca0*/  LDG.E R28, desc[UR12][R28.64] ;  /* 0x0000000c1c1c7981 */ /* 0x000f64000c1e1900 */
[--C-:B------:R-:W-:Y:S02]  /*2cb0*/  IMAD.WIDE R32, R33, 0x4, R16.reuse ;  /* 0x0000000421207825 */ /* 0x100fe400078e0210 */
[----:B------:R-:W5:Y:S02]  /*2cc0*/  LDG.E R30, desc[UR12][R30.64] ;  /* 0x0000000c1e1e7981 */ /* 0x000f64000c1e1900 */
[----:B0-----:R-:W-:-:S02]  /*2cd0*/  IMAD.WIDE R22, R37, 0x4, R16 ;  /* 0x0000000425167825 */ /* 0x001fc400078e0210 */
[----:B------:R-:W5:Y:S04]  /*2ce0*/  LDG.E R32, desc[UR12][R32.64] ;  /* 0x0000000c20207981 */ /* 0x000f68000c1e1900 */
[----:B------:R-:W5:Y:S01]  /*2cf0*/  LDG.E R22, desc[UR12][R22.64] ;  /* 0x0000000c16167981 */ /* 0x000f62000c1e1900 */
[----:B------:R-:W-:-:S06]  /*2d00*/  IMAD.WIDE R24, R35, 0x4, R16 ;  /* 0x0000000423187825 */ /* 0x000fcc00078e0210 */
[----:B------:R-:W5:Y:S01]  /*2d10*/  LDG.E R24, desc[UR12][R24.64] ;  /* 0x0000000c18187981 */ /* 0x000f62000c1e1900 */
[----:B------:R-:W-:Y:S02]  /*2d20*/  VIADD R4, R4, 0x10 ;  /* 0x0000001004047836 */ /* 0x000fe40000000000 */
        /* <DEDUP_REMOVED lines=23> */
[----:B------:R-:W-:Y:S01]  /*2ea0*/  VIADD R2, R8, 0x1 ;  /* 0x0000000108027836 */ /* 0x000fe20000000000 */
[----:B------:R-:W-:Y:S01]  /*2eb0*/  ISETP.NE.AND P1, PT, R34, -0x1, PT ;  /* 0xffffffff2200780c */ /* 0x000fe20003f25270 */
[----:B------:R-:W-:Y:S01]  /*2ec0*/  @P2 IMAD.MOV R2, RZ, RZ, R8 ;  /* 0x000000ffff022224 */ /* 0x000fe200078e0208 */
[----:B------:R-:W-:-:S04]  /*2ed0*/  ISETP.NE.AND P2, PT, R36, -0x1, PT ;  /* 0xffffffff2400780c */ /* 0x000fc80003f45270 */
[----:B------:R-:W-:-:S07]  /*2ee0*/  IADD3 R8, PT, PT, R2, 0x1, RZ ;  /* 0x0000000102087810 */ /* 0x000fce0007ffe0ff */
[----:B------:R-:W-:Y:S01]  /*2ef0*/  @P1 IMAD.MOV R8, RZ, RZ, R2 ;  /* 0x000000ffff081224 */ /* 0x000fe200078e0202 */
[----:B------:R-:W-:-:S03]  /*2f00*/  ISETP.NE.AND P1, PT, R26, -0x1, PT ;  /* 0xffffffff1a00780c */ /* 0x000fc60003f25270 */
[C---:B------:R-:W-:Y:S01]  /*2f10*/  VIADD R2, R8.reuse, 0x1 ;  /* 0x0000000108027836 */ /* 0x040fe20000000000 */
[----:B------:R-:W-:Y:S02]  /*2f20*/  @P2 IADD3 R2, PT, PT, R8, RZ, RZ ;  /* 0x000000ff08022210 */ /* 0x000fe40007ffe0ff */
[----:B------:R-:W-:-:S03]  /*2f30*/  ISETP.NE.AND P2, PT, R28, -0x1, PT ;  /* 0xffffffff1c00780c */ /* 0x000fc60003f45270 */
[----:B------:R-:W-:-:S04]  /*2f40*/  VIADD R8, R2, 0x1 ;  /* 0x0000000102087836 */ /* 0x000fc80000000000 */
        /* <DEDUP_REMOVED lines=13> */
[----:B------:R-:W-:-:S04]  /*3020*/  ISETP.NE.AND P1, PT, R4, R7, PT ;  /* 0x000000070400720c */ /* 0x000fc80003f25270 */
[----:B------:R-:W-:Y:S01]  /*3030*/  IADD3 R2, PT, PT, R8, 0x1, RZ ;  /* 0x0000000108027810 */ /* 0x000fe20007ffe0ff */
[----:B------:R-:W-:-:S08]  /*3040*/  @P2 IMAD.MOV R2, RZ, RZ, R8 ;  /* 0x000000ffff022224 */ /* 0x000fd000078e0208 */
[----:B------:R-:W-:Y:S05]  /*3050*/  @P1 BRA `(.L_x_500) ;  /* 0xfffffff800681947 */ /* 0x000fea000383ffff */
.L_x_499:
[----:B------:R-:W-:Y:S05]  /*3060*/  BSYNC.RECONVERGENT B2 ;  /* 0x0000000000027941 */ /* 0x000fea0003800200 */
.L_x_498:
        /* <DEDUP_REMOVED lines=18> */
[----:B------:R-:W2:Y:S03]  /*3190*/  LDG.E R4, desc[UR12][R12.64] ;  /* 0x0000000c0c047981 */ /* 0x000ea6000c1e1900 */
[--C-:B----4-:R-:W-:Y:S02]  /*31a0*/  IMAD.WIDE R22, R23, 0x4, R16.reuse ;  /* 0x0000000417167825 */ /* 0x110fe400078e0210 */
[----:B------:R-:W3:Y:S02]  /*31b0*/  LDG.E R14, desc[UR12][R14.64] ;  /* 0x0000000c0e0e7981 */ /* 0x000ee4000c1e1900 */
[--C-:B-----5:R-:W-:Y:S02]  /*31c0*/  IMAD.WIDE R24, R25, 0x4, R16.reuse ;  /* 0x0000000419187825 */ /* 0x120fe400078e0210 */
[----:B------:R-:W4:Y:S02]  /*31d0*/  LDG.E R22, desc[UR12][R22.64] ;  /* 0x0000000c16167981 */ /* 0x000f24000c1e1900 */
[----:B------:R-:W-:-:S02]  /*31e0*/  IMAD.WIDE R26, R27, 0x4, R16 ;  /* 0x000000041b1a7825 */ /* 0x000fc400078e0210 */
[----:B------:R-:W5:Y:S02]  /*31f0*/  LDG.E R24, desc[UR12][R24.64] ;  /* 0x0000000c18187981 */ /* 0x000f64000c1e1900 */
[--C-:B0-----:R-:W-:Y:S02]  /*3200*/  IMAD.WIDE R10, R29, 0x4, R16.reuse ;  /* 0x000000041d0a7825 */ /* 0x101fe400078e0210 */
[----:B------:R-:W5:Y:S04]  /*3210*/  LDG.E R26, desc[UR12][R26.64] ;  /* 0x0000000c1a1a7981 */ /* 0x000f68000c1e1900 */
[----:B------:R-:W5:Y:S01]  /*3220*/  LDG.E R10, desc[UR12][R10.64] ;  /* 0x0000000c0a0a7981 */ /* 0x000f62000c1e1900 */
[----:B------:R-:W-:-:S04]  /*3230*/  IMAD.WIDE R6, R7, 0x4, R16 ;  /* 0x0000000407067825 */ /* 0x000fc800078e0210 */
[----:B------:R-:W-:Y:S02]  /*3240*/  IMAD.WIDE R8, R9, 0x4, R16 ;  /* 0x0000000409087825 */ /* 0x000fe400078e0210 */
[----:B------:R-:W5:Y:S04]  /*3250*/  LDG.E R6, desc[UR12][R6.64] ;  /* 0x0000000c06067981 */ /* 0x000f68000c1e1900 */
[----:B------:R-:W5:Y:S01]  /*3260*/  LDG.E R8, desc[UR12][R8.64] ;  /* 0x0000000c08087981 */ /* 0x000f62000c1e1900 */
[----:B------:R-:W-:Y:S02]  /*3270*/  IADD3 R3, PT, PT, R3, 0x8, RZ ;  /* 0x0000000803037810 */ /* 0x000fe40007ffe0ff */
[----:B--2---:R-:W-:Y:S02]  /*3280*/  ISETP.NE.AND P1, PT, R4, -0x1, PT ;  /* 0xffffffff0400780c */ /* 0x004fe40003f25270 */
[----:B------:R-:W-:-:S02]  /*3290*/  IADD3 R4, PT, PT, R2, 0x1, RZ ;  /* 0x0000000102047810 */ /* 0x000fc40007ffe0ff */
[----:B---3--:R-:W-:-:S09]  /*32a0*/  ISETP.NE.AND P2, PT, R14, -0x1, PT ;  /* 0xffffffff0e00780c */ /* 0x008fd20003f45270 */
[----:B------:R-:W-:Y:S01]  /*32b0*/  @P1 IMAD.MOV R4, RZ, RZ, R2 ;  /* 0x000000ffff041224 */ /* 0x000fe200078e0202 */
[----:B----4-:R-:W-:-:S03]  /*32c0*/  ISETP.NE.AND P1, PT, R22, -0x1, PT ;  /* 0xffffffff1600780c */ /* 0x010fc60003f25270 */
[C---:B------:R-:W-:Y:S01]  /*32d0*/  VIADD R2, R4.reuse, 0x1 ;  /* 0x0000000104027836 */ /* 0x040fe20000000000 */
[----:B------:R-:W-:Y:S02]  /*32e0*/  @P2 IADD3 R2, PT, PT, R4, RZ, RZ ;  /* 0x000000ff04022210 */ /* 0x000fe40007ffe0ff */
[----:B-----5:R-:W-:-:S03]  /*32f0*/  ISETP.NE.AND P2, PT, R24, -0x1, PT ;  /* 0xffffffff1800780c */ /* 0x020fc60003f45270 */
        /* <DEDUP_REMOVED lines=13> */
[----:B------:R-:W-:-:S04]  /*33d0*/  @P1 IMAD.MOV R4, RZ, RZ, R2 ;  /* 0x000000ffff041224 */ /* 0x000fc800078e0202 */
[----:B------:R-:W-:Y:S02]  /*33e0*/  VIADD R2, R4, 0x1 ;  /* 0x0000000104027836 */ /* 0x000fe40000000000 */
[----:B------:R-:W-:-:S07]  /*33f0*/  @P2 IMAD.MOV R2, RZ, RZ, R4 ;  /* 0x000000ffff022224 */ /* 0x000fce00078e0204 */
.L_x_502:
[----:B------:R-:W-:Y:S05]  /*3400*/  BSYNC.RECONVERGENT B2 ;  /* 0x0000000000027941 */ /* 0x000fea0003800200 */
.L_x_501:
        /* <DEDUP_REMOVED lines=14> */
[----:B------:R-:W2:Y:S04]  /*34f0*/  LDG.E R8, desc[UR12][R8.64] ;  /* 0x0000000c08087981 */ /* 0x000ea8000c1e1900 */
[----:B------:R-:W3:Y:S01]  /*3500*/  LDG.E R10, desc[UR12][R10.64] ;  /* 0x0000000c0a0a7981 */ /* 0x000ee2000c1e1900 */
[----:B----4-:R-:W-:-:S04]  /*3510*/  IMAD.WIDE R12, R13, 0x4, R16 ;  /* 0x000000040d0c7825 */ /* 0x010fc800078e0210 */
[----:B-----5:R-:W-:Y:S02]  /*3520*/  IMAD.WIDE R14, R15, 0x4, R16 ;  /* 0x000000040f0e7825 */ /* 0x020fe400078e0210 */
[----:B------:R-:W4:Y:S04]  /*3530*/  LDG.E R12, desc[UR12][R12.64] ;  /* 0x0000000c0c0c7981 */ /* 0x000f28000c1e1900 */
[----:B------:R-:W5:Y:S01]  /*3540*/  LDG.E R14, desc[UR12][R14.64] ;  /* 0x0000000c0e0e7981 */ /* 0x000f62000c1e1900 */
[----:B------:R-:W-:Y:S01]  /*3550*/  VIADD R4, R2, 0x1 ;  /* 0x0000000102047836 */ /* 0x000fe20000000000 */
[----:B------:R-:W-:Y:S02]  /*3560*/  IADD3 R3, PT, PT, R3, 0x4, RZ ;  /* 0x0000000403037810 */ /* 0x000fe40007ffe0ff */
[----:B--2---:R-:W-:-:S02]  /*3570*/  ISETP.NE.AND P1, PT, R8, -0x1, PT ;  /* 0xffffffff0800780c */ /* 0x004fc40003f25270 */
[----:B---3--:R-:W-:-:S11]  /*3580*/  ISETP.NE.AND P2, PT, R10, -0x1, PT ;  /* 0xffffffff0a00780c */ /* 0x008fd60003f45270 */
[----:B------:R-:W-:Y:S02]  /*3590*/  @P1 IADD3 R4, PT, PT, R2, RZ, RZ ;  /* 0x000000ff02041210 */ /* 0x000fe40007ffe0ff */
[----:B----4-:R-:W-:-:S03]  /*35a0*/  ISETP.NE.AND P1, PT, R12, -0x1, PT ;  /* 0xffffffff0c00780c */ /* 0x010fc60003f25270 */
[----:B------:R-:W-:Y:S02]  /*35b0*/  VIADD R2, R4, 0x1 ;  /* 0x0000000104027836 */ /* 0x000fe40000000000 */
[----:B------:R-:W-:Y:S01]  /*35c0*/  @P2 IMAD.MOV R2, RZ, RZ, R4 ;  /* 0x000000ffff022224 */ /* 0x000fe200078e0204 */
[----:B-----5:R-:W-:-:S04]  /*35d0*/  ISETP.NE.AND P2, PT, R14, -0x1, PT ;  /* 0xffffffff0e00780c */ /* 0x020fc80003f45270 */
[----:B------:R-:W-:-:S03]  /*35e0*/  IADD3 R4, PT, PT, R2, 0x1, RZ ;  /* 0x0000000102047810 */ /* 0x000fc60007ffe0ff */
[----:B------:R-:W-:-:S04]  /*35f0*/  @P1 IMAD.MOV R4, RZ, RZ, R2 ;  /* 0x000000ffff041224 */ /* 0x000fc800078e0202 */
[----:B------:R-:W-:Y:S02]  /*3600*/  VIADD R2, R4, 0x1 ;  /* 0x0000000104027836 */ /* 0x000fe40000000000 */
[----:B------:R-:W-:-:S07]  /*3610*/  @P2 IMAD.MOV R2, RZ, RZ, R4 ;  /* 0x000000ffff022224 */ /* 0x000fce00078e0204 */
.L_x_504:
[----:B------:R-:W-:Y:S05]  /*3620*/  BSYNC.RECONVERGENT B2 ;  /* 0x0000000000027941 */ /* 0x000fea0003800200 */
.L_x_503:
        /* <DEDUP_REMOVED lines=9> */
[----:B------:R-:W-:-:S05]  /*36c0*/  @P0 IADD3 R3, PT, PT, R2, RZ, RZ ;  /* 0x000000ff02030210 */ /* 0x000fca0007ffe0ff */
[----:B------:R-:W-:Y:S01]  /*36d0*/  IMAD.MOV.U32 R2, RZ, RZ, R3 ;  /* 0x000000ffff027224 */ /* 0x000fe200078e0003 */
        /* <DEDUP_REMOVED lines=11> */
[----:B------:R-:W-:-:S05]  /*3790*/  @P0 IADD3 R3, PT, PT, R2, RZ, RZ ;  /* 0x000000ff02030210 */ /* 0x000fca0007ffe0ff */
[----:B------:R-:W-:-:S04]  /*37a0*/  IMAD.MOV.U32 R2, RZ, RZ, R3 ;  /* 0x000000ffff027224 */ /* 0x000fc800078e0003 */
[C---:B------:R-:W-:Y:S01]  /*37b0*/  @P1 VIADD R3, R2.reuse, 0x1 ;  /* 0x0000000102031836 */ /* 0x040fe20000000000 */
[----:B------:R-:W-:-:S05]  /*37c0*/  @P2 IADD3 R3, PT, PT, R2, RZ, RZ ;  /* 0x000000ff02032210 */ /* 0x000fca0007ffe0ff */
[----:B------:R-:W-:-:S07]  /*37d0*/  @P1 IMAD.MOV.U32 R2, RZ, RZ, R3 ;  /* 0x000000ffff021224 */ /* 0x000fce00078e0003 */
.L_x_497:
[----:B------:R-:W-:Y:S05]  /*37e0*/  BSYNC.RECONVERGENT B1 ;  /* 0x0000000000017941 */ /* 0x000fea0003800200 */
.L_x_496:
[----:B------:R-:W2:Y:S01]  /*37f0*/  LDG.E R3, desc[UR12][R20.64+0x400] ;  /* 0x0004000c14037981 */ /* 0x000ea2000c1e1900 */
[----:B------:R-:W-:Y:S01]  /*3800*/  BSSY.RECONVERGENT B1, `(.L_x_505) ;  /* 0x00000f2000017945 */ /* 0x000fe20003800200 */
[----:B--2---:R-:W-:Y:S01]  /*3810*/  ISETP.NE.AND P0, PT, R3, -0x1, PT ;  /* 0xffffffff0300780c */ /* 0x004fe20003f05270 */
[----:B------:R-:W-:-:S12]  /*3820*/  IMAD.MOV.U32 R3, RZ, RZ, RZ ;  /* 0x000000ffff037224 */ /* 0x000fd800078e00ff */
        /* <DEDUP_REMOVED lines=14> */
[----:B------:R-:W-:Y:S01]  /*3910*/  LOP3.LUT R8, R6, 0xfffffff0, RZ, 0xc0, !PT ;  /* 0xfffffff006087812 */ /* 0x000fe200078ec0ff */
[----:B------:R-:W-:Y:S01]  /*3920*/  IMAD.MOV.U32 R5, RZ, RZ, RZ ;  /* 0x000000ffff057224 */ /* 0x000fe200078e00ff */
[----:B------:R-:W-:-:S07]  /*3930*/  MOV R3, RZ ;  /* 0x000000ff00037202 */ /* 0x000fce0000000f00 */
.L_x_509:
        /* <DEDUP_REMOVED lines=18> */
[----:B--2---:R-:W-:-:S05]  /*3a60*/  IMAD.WIDE R10, R11, 0x4, R16 ;  /* 0x000000040b0a7825 */ /* 0x004fca00078e0210 */
[----:B------:R3:W2:Y:S02]  /*3a70*/  LDG.E R9, desc[UR12][R10.64] ;  /* 0x0000000c0a097981 */ /* 0x0006a4000c1e1900 */
[----:B---3--:R-:W-:-:S04]  /*3a80*/  IMAD.WIDE R10, R12, 0x4, R16 ;  /* 0x000000040c0a7825 */ /* 0x008fc800078e0210 */
[--C-:B----4-:R-:W-:Y:S02]  /*3a90*/  IMAD.WIDE R12, R13, 0x4, R16.reuse ;  /* 0x000000040d0c7825 */ /* 0x110fe400078e0210 */
[----:B------:R-:W3:Y:S04]  /*3aa0*/  LDG.E R10, desc[UR12][R10.64] ;  /* 0x0000000c0a0a7981 */ /* 0x000ee8000c1e1900 */
[----:B------:R5:W4:Y:S02]  /*3ab0*/  LDG.E R11, desc[UR12][R12.64] ;  /* 0x0000000c0c0b7981 */ /* 0x000b24000c1e1900 */
[----:B-----5:R-:W-:-:S04]  /*3ac0*/  IMAD.WIDE R12, R14, 0x4, R16 ;  /* 0x000000040e0c7825 */ /* 0x020fc800078e0210 */
[--C-:B------:R-:W-:Y:S02]  /*3ad0*/  IMAD.WIDE R14, R15, 0x4, R16.reuse ;  /* 0x000000040f0e7825 */ /* 0x100fe400078e0210 */
[----:B------:R-:W5:Y:S04]  /*3ae0*/  LDG.E R12, desc[UR12][R12.64] ;  /* 0x0000000c0c0c7981 */ /* 0x000f68000c1e1900 */
[----:B------:R0:W5:Y:S02]  /*3af0*/  LDG.E R13, desc[UR12][R14.64] ;  /* 0x0000000c0e0d7981 */ /* 0x000164000c1e1900 */
[----:B0-----:R-:W-:-:S04]  /*3b00*/  IMAD.WIDE R14, R22, 0x4, R16 ;  /* 0x00000004160e7825 */ /* 0x001fc800078e0210 */
[--C-:B------:R-:W-:Y:S02]  /*3b10*/  IMAD.WIDE R22, R23, 0x4, R16.reuse ;  /* 0x0000000417167825 */ /* 0x100fe400078e0210 */
[----:B------:R-:W5:Y:S02]  /*3b20*/  LDG.E R14, desc[UR12][R14.64] ;  /* 0x0000000c0e0e7981 */ /* 0x000f64000c1e1900 */
[----:B------:R-:W-:-:S06]  /*3b30*/  IMAD.WIDE R34, R35, 0x4, R16 ;  /* 0x0000000423227825 */ /* 0x000fcc00078e0210 */
[----:B------:R-:W5:Y:S04]  /*3b40*/  LDG.E R34, desc[UR12][R34.64] ;  /* 0x0000000c22227981 */ /* 0x000f68000c1e1900 */
[----:B------:R0:W5:Y:S02]  /*3b50*/  LDG.E R15, desc[UR12][R22.64] ;  /* 0x0000000c160f7981 */ /* 0x000164000c1e1900 */
[----:B0-----:R-:W-:-:S05]  /*3b60*/  IMAD.WIDE R22, R26, 0x4, R16 ;  /* 0x000000041a167825 */ /* 0x001fca00078e0210 */
[----:B------:R0:W5:Y:S02]  /*3b70*/  LDG.E R35, desc[UR12][R22.64] ;  /* 0x0000000c16237981 */ /* 0x000164000c1e1900 */
[----:B0-----:R-:W-:-:S04]  /*3b80*/  IMAD.WIDE R22, R24, 0x4, R16 ;  /* 0x0000000418167825 */ /* 0x001fc800078e0210 */
[--C-:B------:R-:W-:Y:S01]  /*3b90*/  IMAD.WIDE R24, R25, 0x4, R16.reuse ;  /* 0x0000000419187825 */ /* 0x100fe200078e0210 */
[----:B------:R0:W5:Y:S03]  /*3ba0*/  LDG.E R36, desc[UR12][R22.64] ;  /* 0x0000000c16247981 */ /* 0x000166000c1e1900 */
[--C-:B------:R-:W-:Y:S02]  /*3bb0*/  IMAD.WIDE R26, R27, 0x4, R16.reuse ;  /* 0x000000041b1a7825 */ /* 0x100fe400078e0210 */
[----:B------:R-:W5:Y:S02]  /*3bc0*/  LDG.E R24, desc[UR12][R24.64] ;  /* 0x0000000c18187981 */ /* 0x000f64000c1e1900 */
[--C-:B------:R-:W-:Y:S02]  /*3bd0*/  IMAD.WIDE R28, R29, 0x4, R16.reuse ;  /* 0x000000041d1c7825 */ /* 0x100fe400078e0210 */
[----:B------:R-:W5:Y:S02]  /*3be0*/  LDG.E R26, desc[UR12][R26.64] ;  /* 0x0000000c1a1a7981 */ /* 0x000f64000c1e1900 */
[----:B------:R-:W-:-:S02]  /*3bf0*/  IMAD.WIDE R30, R31, 0x4, R16 ;  /* 0x000000041f1e7825 */ /* 0x000fc400078e0210 */
[----:B------:R-:W5:Y:S02]  /*3c00*/  LDG.E R28, desc[UR12][R28.64] ;  /* 0x0000000c1c1c7981 */ /* 0x000f64000c1e1900 */
[--C-:B------:R-:W-:Y:S02]  /*3c10*/  IMAD.WIDE R32, R33, 0x4, R16.reuse ;  /* 0x0000000421207825 */ /* 0x100fe400078e0210 */
[----:B------:R-:W5:Y:S04]  /*3c20*/  LDG.E R30, desc[UR12][R30.64] ;  /* 0x0000000c1e1e7981 */ /* 0x000f68000c1e1900 */
[----:B------:R-:W5:Y:S01]  /*3c30*/  LDG.E R32, desc[UR12][R32.64] ;  /* 0x0000000c20207981 */ /* 0x000f62000c1e1900 */
[----:B0-----:R-:W-:-:S06]  /*3c40*/  IMAD.WIDE R22, R37, 0x4, R16 ;  /* 0x0000000425167825 */ /* 0x001fcc00078e0210 */
        /* <DEDUP_REMOVED lines=9> */
[----:B------:R-:W-:-:S05]  /*3ce0*/  @P2 IMAD.MOV R3, RZ, RZ, R9 ;  /* 0x000000ffff032224 */ /* 0x000fca00078e0209 */
[----:B------:R-:W-:Y:S02]  /*3cf0*/  IADD3 R9, PT, PT, R3, 0x1, RZ ;  /* 0x0000000103097810 */ /* 0x000fe40007ffe0ff */
[----:B-----5:R-:W-:Y:S01]  /*3d00*/  ISETP.NE.AND P2, PT, R12, -0x1, PT ;  /* 0xffffffff0c00780c */ /* 0x020fe20003f45270 */
[----:B------:R-:W-:Y:S01]  /*3d10*/  @P1 IMAD.MOV R9, RZ, RZ, R3 ;  /* 0x000000ffff091224 */ /* 0x000fe200078e0203 */
[----:B------:R-:W-:-:S03]  /*3d20*/  ISETP.NE.AND P1, PT, R13, -0x1, PT ;  /* 0xffffffff0d00780c */ /* 0x000fc60003f25270 */
[----:B------:R-:W-:-:S08]  /*3d30*/  VIADD R3, R9, 0x1 ;  /* 0x0000000109037836 */ /* 0x000fd00000000000 */
[----:B------:R-:W-:-:S05]  /*3d40*/  @P2 IADD3 R3, PT, PT, R9, RZ, RZ ;  /* 0x000000ff09032210 */ /* 0x000fca0007ffe0ff */
[----:B------:R-:W-:Y:S01]  /*3d50*/  VIADD R9, R3, 0x1 ;  /* 0x0000000103097836 */ /* 0x000fe20000000000 */
[----:B------:R-:W-:Y:S01]  /*3d60*/  ISETP.NE.AND P2, PT, R14, -0x1, PT ;  /* 0xffffffff0e00780c */ /* 0x000fe20003f45270 */
[----:B------:R-:W-:-:S05]  /*3d70*/  @P1 IMAD.MOV R9, RZ, RZ, R3 ;  /* 0x000000ffff091224 */ /* 0x000fca00078e0203 */
[----:B------:R-:W-:Y:S02]  /*3d80*/  IADD3 R3, PT, PT, R9, 0x1, RZ ;  /* 0x0000000109037810 */ /* 0x000fe40007ffe0ff */
[----:B------:R-:W-:-:S05]  /*3d90*/  ISETP.NE.AND P1, PT, R15, -0x1, PT ;  /* 0xffffffff0f00780c */ /* 0x000fca0003f25270 */
[----:B------:R-:W-:Y:S01]  /*3da0*/  @P2 IMAD.MOV R3, RZ, RZ, R9 ;  /* 0x000000ffff032224 */ /* 0x000fe200078e0209 */
[----:B------:R-:W-:-:S03]  /*3db0*/  ISETP.NE.AND P2, PT, R34, -0x1, PT ;  /* 0xffffffff2200780c */ /* 0x000fc60003f45270 */
[----:B------:R-:W-:-:S04]  /*3dc0*/  VIADD R9, R3, 0x1 ;  /* 0x0000000103097836 */ /* 0x000fc80000000000 */
[----:B------:R-:W-:Y:S02]  /*3dd0*/  @P1 IADD3 R9, PT, PT, R3, RZ, RZ ;  /* 0x000000ff03091210 */ /* 0x000fe40007ffe0ff */
[----:B------:R-:W-:-:S03]  /*3de0*/  ISETP.NE.AND P1, PT, R35, -0x1, PT ;  /* 0xffffffff2300780c */ /* 0x000fc60003f25270 */
[----:B------:R-:W-:Y:S02]  /*3df0*/  VIADD R3, R9, 0x1 ;  /* 0x0000000109037836 */ /* 0x000fe40000000000 */
[----:B------:R-:W-:-:S05]  /*3e00*/  @P2 IMAD.MOV R3, RZ, RZ, R9 ;  /* 0x000000ffff032224 */ /* 0x000fca00078e0209 */
[----:B------:R-:W-:Y:S02]  /*3e10*/  IADD3 R9, PT, PT, R3, 0x1, RZ ;  /* 0x0000000103097810 */ /* 0x000fe40007ffe0ff */
[----:B------:R-:W-:Y:S01]  /*3e20*/  ISETP.NE.AND P2, PT, R36, -0x1, PT ;  /* 0xffffffff2400780c */ /* 0x000fe20003f45270 */
[----:B------:R-:W-:Y:S01]  /*3e30*/  @P1 IMAD.MOV R9, RZ, RZ, R3 ;  /* 0x000000ffff091224 */ /* 0x000fe200078e0203 */
[----:B------:R-:W-:-:S03]  /*3e40*/  ISETP.NE.AND P1, PT, R24, -0x1, PT ;  /* 0xffffffff1800780c */ /* 0x000fc60003f25270 */
[----:B------:R-:W-:-:S08]  /*3e50*/  VIADD R3, R9, 0x1 ;  /* 0x0000000109037836 */ /* 0x000fd00000000000 */
        /* <DEDUP_REMOVED lines=16> */
[----:B------:R-:W-:-:S04]  /*3f60*/  ISETP.NE.AND P1, PT, R5, R8, PT ;  /* 0x000000080500720c */ /* 0x000fc80003f25270 */
[----:B------:R-:W-:Y:S02]  /*3f70*/  IADD3 R3, PT, PT, R9, 0x1, RZ ;  /* 0x0000000109037810 */ /* 0x000fe40007ffe0ff */
[----:B------:R-:W-:-:S07]  /*3f80*/  @P2 IMAD.MOV R3, RZ, RZ, R9 ;  /* 0x000000ffff032224 */ /* 0x000fce00078e0209 */
[----:B------:R-:W-:Y:S05]  /*3f90*/  @P1 BRA `(.L_x_509) ;  /* 0xfffffff800681947 */ /* 0x000fea000383ffff */
.L_x_508:
[----:B------:R-:W-:Y:S05]  /*3fa0*/  BSYNC.RECONVERGENT B2 ;  /* 0x0000000000027941 */ /* 0x000fea0003800200 */
.L_x_507:
        /* <DEDUP_REMOVED lines=22> */
[----:B------:R-:W4:Y:S02]  /*4110*/  LDG.E R22, desc[UR12][R22.64] ;  /* 0x0000000c16167981 */ /* 0x000f24000c1e1900 */
[--C-:B------:R-:W-:Y:S02]  /*4120*/  IMAD.WIDE R26, R27, 0x4, R16.reuse ;  /* 0x000000041b1a7825 */ /* 0x100fe400078e0210 */
[----:B------:R-:W5:Y:S02]  /*4130*/  LDG.E R24, desc[UR12][R24.64] ;  /* 0x0000000c18187981 */ /* 0x000f64000c1e1900 */
[--C-:B0-----:R-:W-:Y:S02]  /*4140*/  IMAD.WIDE R10, R29, 0x4, R16.reuse ;  /* 0x000000041d0a7825 */ /* 0x101fe400078e0210 */
[----:B------:R-:W5:Y:S04]  /*4150*/  LDG.E R26, desc[UR12][R26.64] ;  /* 0x0000000c1a1a7981 */ /* 0x000f68000c1e1900 */
[----:B------:R-:W5:Y:S01]  /*4160*/  LDG.E R10, desc[UR12][R10.64] ;  /* 0x0000000c0a0a7981 */ /* 0x000f62000c1e1900 */
[----:B-1----:R-:W-:-:S04]  /*4170*/  IMAD.WIDE R12, R7, 0x4, R16 ;  /* 0x00000004070c7825 */ /* 0x002fc800078e0210 */
[----:B---3--:R-:W-:Y:S02]  /*4180*/  IMAD.WIDE R14, R5, 0x4, R16 ;  /* 0x00000004050e7825 */ /* 0x008fe400078e0210 */
[----:B------:R-:W3:Y:S04]  /*4190*/  LDG.E R12, desc[UR12][R12.64] ;  /* 0x0000000c0c0c7981 */ /* 0x000ee8000c1e1900 */
[----:B------:R-:W3:Y:S01]  /*41a0*/  LDG.E R14, desc[UR12][R14.64] ;  /* 0x0000000c0e0e7981 */ /* 0x000ee2000c1e1900 */
[----:B------:R-:W-:Y:S02]  /*41b0*/  IADD3 R5, PT, PT, R3, 0x1, RZ ;  /* 0x0000000103057810 */ /* 0x000fe40007ffe0ff */
[----:B------:R-:W-:Y:S02]  /*41c0*/  IADD3 R4, PT, PT, R4, 0x8, RZ ;  /* 0x0000000804047810 */ /* 0x000fe40007ffe0ff */
[----:B--2---:R-:W-:-:S02]  /*41d0*/  ISETP.NE.AND P1, PT, R8, -0x1, PT ;  /* 0xffffffff0800780c */ /* 0x004fc40003f25270 */
[----:B------:R-:W-:-:S11]  /*41e0*/  ISETP.NE.AND P2, PT, R9, -0x1, PT ;  /* 0xffffffff0900780c */ /* 0x000fd60003f45270 */
        /* <DEDUP_REMOVED lines=13> */
[----:B---3--:R-:W-:-:S03]  /*42c0*/  ISETP.NE.AND P1, PT, R12, -0x1, PT ;  /* 0xffffffff0c00780c */ /* 0x008fc60003f25270 */
[----:B------:R-:W-:Y:S02]  /*42d0*/  VIADD R3, R5, 0x1 ;  /* 0x0000000105037836 */ /* 0x000fe40000000000 */
[----:B------:R-:W-:Y:S01]  /*42e0*/  @P2 IMAD.MOV R3, RZ, RZ, R5 ;  /* 0x000000ffff032224 */ /* 0x000fe200078e0205 */
[----:B------:R-:W-:-:S04]  /*42f0*/  ISETP.NE.AND P2, PT, R14, -0x1, PT ;  /* 0xffffffff0e00780c */ /* 0x000fc80003f45270 */
[----:B------:R-:W-:-:S03]  /*4300*/  IADD3 R5, PT, PT, R3, 0x1, RZ ;  /* 0x0000000103057810 */ /* 0x000fc60007ffe0ff */
[----:B------:R-:W-:-:S04]  /*4310*/  @P1 IMAD.MOV R5, RZ, RZ, R3 ;  /* 0x000000ffff051224 */ /* 0x000fc800078e0203 */
[----:B------:R-:W-:Y:S02]  /*4320*/  VIADD R3, R5, 0x1 ;  /* 0x0000000105037836 */ /* 0x000fe40000000000 */
[----:B------:R-:W-:-:S07]  /*4330*/  @P2 IMAD.MOV R3, RZ, RZ, R5 ;  /* 0x000000ffff032224 */ /* 0x000fce00078e0205 */
.L_x_511:
[----:B------:R-:W-:Y:S05]  /*4340*/  BSYNC.RECONVERGENT B2 ;  /* 0x0000000000027941 */ /* 0x000fea0003800200 */
.L_x_510:
        /* <DEDUP_REMOVED lines=33> */
.L_x_513:
[----:B------:R-:W-:Y:S05]  /*4560*/  BSYNC.RECONVERGENT B2 ;  /* 0x0000000000027941 */ /* 0x000fea0003800200 */
.L_x_512:
        /* <DEDUP_REMOVED lines=12> */
[----:B------:R-:W-:Y:S01]  /*4630*/  ISETP.NE.AND P1, PT, R6, 0x2, PT ;  /* 0x000000020600780c */ /* 0x000fe20003f25270 */
[----:B------:R-:W2:-:S12]  /*4640*/  LDG.E R5, desc[UR12][R8.64+0x4] ;  /* 0x0000040c08057981 */ /* 0x000e98000c1e1900 */
        /* <DEDUP_REMOVED lines=13> */
.L_x_506:
[----:B------:R-:W-:Y:S05]  /*4720*/  BSYNC.RECONVERGENT B1 ;  /* 0x0000000000017941 */ /* 0x000fea0003800200 */
.L_x_505:
        /* <DEDUP_REMOVED lines=21> */
.L_x_518:
        /* <DEDUP_REMOVED lines=32> */
[----:B0-----:R-:W-:-:S04]  /*4a80*/  IMAD.WIDE R22, R26, 0x4, R16 ;  /* 0x000000041a167825 */ /* 0x001fc800078e0210 */
[--C-:B------:R-:W-:Y:S01]  /*4a90*/  IMAD.WIDE R36, R37, 0x4, R16.reuse ;  /* 0x0000000425247825 */ /* 0x100fe200078e0210 */
[----:B------:R0:W5:Y:S05]  /*4aa0*/  LDG.E R35, desc[UR12][R22.64] ;  /* 0x0000000c16237981 */ /* 0x00016a000c1e1900 */
[----:B------:R-:W5:Y:S01]  /*4ab0*/  LDG.E R36, desc[UR12][R36.64] ;  /* 0x0000000c24247981 */ /* 0x000f62000c1e1900 */
[----:B------:R-:W-:-:S04]  /*4ac0*/  IMAD.WIDE R26, R27, 0x4, R16 ;  /* 0x000000041b1a7825 */ /* 0x000fc800078e0210 */
[--C-:B0-----:R-:W-:Y:S01]  /*4ad0*/  IMAD.WIDE R22, R24, 0x4, R16.reuse ;  /* 0x0000000418167825 */ /* 0x101fe200078e0210 */
[----:B------:R0:W5:Y:S03]  /*4ae0*/  LDG.E R37, desc[UR12][R26.64] ;  /* 0x0000000c1a257981 */ /* 0x000166000c1e1900 */
[--C-:B------:R-:W-:Y:S02]  /*4af0*/  IMAD.WIDE R24, R25, 0x4, R16.reuse ;  /* 0x0000000419187825 */ /* 0x100fe400078e0210 */
[----:B------:R-:W5:Y:S04]  /*4b00*/  LDG.E R22, desc[UR12][R22.64] ;  /* 0x0000000c16167981 */ /* 0x000f68000c1e1900 */
[----:B------:R-:W5:Y:S01]  /*4b10*/  LDG.E R24, desc[UR12][R24.64] ;  /* 0x0000000c18187981 */ /* 0x000f62000c1e1900 */
[----:B0-----:R-:W-:-:S04]  /*4b20*/  IMAD.WIDE R26, R28, 0x4, R16 ;  /* 0x000000041c1a7825 */ /* 0x001fc800078e0210 */
[--C-:B------:R-:W-:Y:S02]  /*4b30*/  IMAD.WIDE R28, R29, 0x4, R16.reuse ;  /* 0x000000041d1c7825 */ /* 0x100fe400078e0210 */
[----:B------:R-:W5:Y:S02]  /*4b40*/  LDG.E R26, desc[UR12][R26.64] ;  /* 0x0000000c1a1a7981 */ /* 0x000f64000c1e1900 */
[--C-:B------:R-:W-:Y:S02]  /*4b50*/  IMAD.WIDE R30, R31, 0x4, R16.reuse ;  /* 0x000000041f1e7825 */ /* 0x100fe400078e0210 */
        /* <DEDUP_REMOVED lines=56> */
.L_x_517:
[----:B------:R-:W-:Y:S05]  /*4ee0*/  BSYNC.RECONVERGENT B2 ;  /* 0x0000000000027941 */ /* 0x000fea0003800200 */
.L_x_516:
        /* <DEDUP_REMOVED lines=15> */
[----:B------:R-:W5:Y:S01]  /*4fe0*/  LDG.E R9, desc[UR12][R14.64+0x1c] ;  /* 0x00001c0c0e097981 */ /* 0x000f62000c1e1900 */
        /* <DEDUP_REMOVED lines=9> */
[--C-:B------:R-:W-:Y:S02]  /*5080*/  IMAD.WIDE R12, R13, 0x4, R16.reuse ;  /* 0x000000040d0c7825 */ /* 0x100fe400078e0210 */
        /* <DEDUP_REMOVED lines=31> */
.L_x_520:
[----:B------:R-:W-:Y:S05]  /*5280*/  BSYNC.RECONVERGENT B2 ;  /* 0x0000000000027941 */ /* 0x000fea0003800200 */
.L_x_519:
        /* <DEDUP_REMOVED lines=33> */
.L_x_522:
[----:B------:R-:W-:Y:S05]  /*54a0*/  BSYNC.RECONVERGENT B2 ;  /* 0x0000000000027941 */ /* 0x000fea0003800200 */
.L_x_521:
        /* <DEDUP_REMOVED lines=27> */
.L_x_515:
[----:B------:R-:W-:Y:S05]  /*5660*/  BSYNC.RECONVERGENT B1 ;  /* 0x0000000000017941 */ /* 0x000fea0003800200 */
.L_x_514:
        /* <DEDUP_REMOVED lines=21> */
.L_x_527:
        /* <DEDUP_REMOVED lines=17> */
[----:B------:R2:W5:Y:S02]  /*58d0*/  LDG.E R31, desc[UR12][R12.64+0x3c] ;  /* 0x00003c0c0c1f7981 */ /* 0x000564000c1e1900 */
[----:B--2---:R-:W-:-:S05]  /*58e0*/  IMAD.WIDE R12, R11, 0x4, R16 ;  /* 0x000000040b0c7825 */ /* 0x004fca00078e0210 */
[----:B------:R3:W2:Y:S02]  /*58f0*/  LDG.E R11, desc[UR12][R12.64] ;  /* 0x0000000c0c0b7981 */ /* 0x0006a4000c1e1900 */
[----:B---3--:R-:W-:-:S04]  /*5900*/  IMAD.WIDE R12, R14, 0x4, R16 ;  /* 0x000000040e0c7825 */ /* 0x008fc800078e0210 */
[--C-:B----4-:R-:W-:Y:S02]  /*5910*/  IMAD.WIDE R14, R15, 0x4, R16.reuse ;  /* 0x000000040f0e7825 */ /* 0x110fe400078e0210 */
[----:B------:R-:W3:Y:S04]  /*5920*/  LDG.E R12, desc[UR12][R12.64] ;  /* 0x0000000c0c0c7981 */ /* 0x000ee8000c1e1900 */
[----:B------:R0:W4:Y:S01]  /*5930*/  LDG.E R13, desc[UR12][R14.64] ;  /* 0x0000000c0e0d7981 */ /* 0x000122000c1e1900 */
[----:B-----5:R-:W-:-:S04]  /*5940*/  IMAD.WIDE R32, R33, 0x4, R16 ;  /* 0x0000000421207825 */ /* 0x020fc800078e0210 */
[----:B0-----:R-:W-:-:S06]  /*5950*/  IMAD.WIDE R14, R30, 0x4, R16 ;  /* 0x000000041e0e7825 */ /* 0x001fcc00078e0210 */
[----:B------:R-:W5:Y:S01]  /*5960*/  LDG.E R14, desc[UR12][R14.64] ;  /* 0x0000000c0e0e7981 */ /* 0x000f62000c1e1900 */
[----:B------:R-:W-:-:S03]  /*5970*/  IMAD.WIDE R34, R35, 0x4, R16 ;  /* 0x0000000423227825 */ /* 0x000fc600078e0210 */
[----:B------:R0:W5:Y:S02]  /*5980*/  LDG.E R15, desc[UR12][R32.64] ;  /* 0x0000000c200f7981 */ /* 0x000164000c1e1900 */
[----:B0-----:R-:W-:-:S06]  /*5990*/  IMAD.WIDE R32, R28, 0x4, R16 ;  /* 0x000000041c207825 */ /* 0x001fcc00078e0210 */
        /* <DEDUP_REMOVED lines=11> */
[--C-:B------:R-:W-:Y:S02]  /*5a50*/  IMAD.WIDE R24, R25, 0x4, R16.reuse ;  /* 0x0000000419187825 */ /* 0x100fe400078e0210 */
[----:B------:R-:W5:Y:S02]  /*5a60*/  LDG.E R22, desc[UR12][R22.64] ;  /* 0x0000000c16167981 */ /* 0x000f64000c1e1900 */
        /* <DEDUP_REMOVED lines=24> */
[----:B------:R-:W-:Y:S01]  /*5bf0*/  @P1 IMAD.MOV R11, RZ, RZ, R5 ;  /* 0x000000ffff0b1224 */ /* 0x000fe200078e0205 */
[----:B------:R-:W-:-:S04]  /*5c00*/  ISETP.NE.AND P1, PT, R33, -0x1, PT ;  /* 0xffffffff2100780c */ /* 0x000fc80003f25270 */
[----:B------:R-:W-:-:S07]  /*5c10*/  IADD3 R5, PT, PT, R11, 0x1, RZ ;  /* 0x000000010b057810 */ /* 0x000fce0007ffe0ff */
[----:B------:R-:W-:-:S04]  /*5c20*/  @P2 IMAD.MOV R5, RZ, RZ, R11 ;  /* 0x000000ffff052224 */ /* 0x000fc800078e020b */
[C---:B------:R-:W-:Y:S01]  /*5c30*/  VIADD R11, R5.reuse, 0x1 ;  /* 0x00000001050b7836 */ /* 0x040fe20000000000 */
[----:B------:R-:W-:Y:S02]  /*5c40*/  ISETP.NE.AND P2, PT, R34, -0x1, PT ;  /* 0xffffffff2200780c */ /* 0x000fe40003f45270 */
[----:B------:R-:W-:Y:S02]  /*5c50*/  @P1 IADD3 R11, PT, PT, R5, RZ, RZ ;  /* 0x000000ff050b1210 */ /* 0x000fe40007ffe0ff */
[----:B------:R-:W-:-:S03]  /*5c60*/  ISETP.NE.AND P1, PT, R35, -0x1, PT ;  /* 0xffffffff2300780c */ /* 0x000fc60003f25270 */
[----:B------:R-:W-:-:S06]  /*5c70*/  VIADD R5, R11, 0x1 ;  /* 0x000000010b057836 */ /* 0x000fcc0000000000 */
[----:B------:R-:W-:Y:S01]  /*5c80*/  @P2 IMAD.MOV R5, RZ, RZ, R11 ;  /* 0x000000ffff052224 */ /* 0x000fe200078e020b */
[----:B------:R-:W-:-:S04]  /*5c90*/  ISETP.NE.AND P2, PT, R36, -0x1, PT ;  /* 0xffffffff2400780c */ /* 0x000fc80003f45270 */
[----:B------:R-:W-:Y:S01]  /*5ca0*/  IADD3 R11, PT, PT, R5, 0x1, RZ ;  /* 0x00000001050b7810 */ /* 0x000fe20007ffe0ff */
[----:B------:R-:W-:Y:S01]  /*5cb0*/  @P1 IMAD.MOV R11, RZ, RZ, R5 ;  /* 0x000000ffff0b1224 */ /* 0x000fe200078e0205 */
[----:B------:R-:W-:-:S03]  /*5cc0*/  ISETP.NE.AND P1, PT, R37, -0x1, PT ;  /* 0xffffffff2500780c */ /* 0x000fc60003f25270 */
[----:B------:R-:W-:-:S04]  /*5cd0*/  VIADD R5, R11, 0x1 ;  /* 0x000000010b057836 */ /* 0x000fc80000000000 */
        /* <DEDUP_REMOVED lines=16> */
[----:B------:R-:W-:-:S04]  /*5de0*/  ISETP.NE.AND P1, PT, R7, R10, PT ;  /* 0x0000000a0700720c */ /* 0x000fc80003f25270 */
[----:B------:R-:W-:-:S03]  /*5df0*/  IADD3 R5, PT, PT, R11, 0x1, RZ ;  /* 0x000000010b057810 */ /* 0x000fc60007ffe0ff */
[----:B------:R-:W-:-:S06]  /*5e00*/  @P2 IMAD.MOV R5, RZ, RZ, R11 ;  /* 0x000000ffff052224 */ /* 0x000fcc00078e020b */
[----:B------:R-:W-:Y:S05]  /*5e10*/  @P1 BRA `(.L_x_527) ;  /* 0xfffffff800681947 */ /* 0x000fea000383ffff */
.L_x_526:
[----:B------:R-:W-:Y:S05]  /*5e20*/  BSYNC.RECONVERGENT B2 ;  /* 0x0000000000027941 */ /* 0x000fea0003800200 */
.L_x_525:
        /* <DEDUP_REMOVED lines=18> */
[----:B------:R1:W2:Y:S03]  /*5f50*/  LDG.E R10, desc[UR12][R22.64] ;  /* 0x0000000c160a7981 */ /* 0x0002a6000c1e1900 */
        /* <DEDUP_REMOVED lines=9> */
[----:B-1----:R-:W-:-:S04]  /*5ff0*/  IMAD.WIDE R22, R7, 0x4, R16 ;  /* 0x0000000407167825 */ /* 0x002fc800078e0210 */
[----:B------:R-:W-:Y:S02]  /*6000*/  IMAD.WIDE R32, R9, 0x4, R16 ;  /* 0x0000000409207825 */ /* 0x000fe400078e0210 */
[----:B------:R-:W5:Y:S04]  /*6010*/  LDG.E R22, desc[UR12][R22.64] ;  /* 0x0000000c16167981 */ /* 0x000f68000c1e1900 */
[----:B------:R-:W5:Y:S01]  /*6020*/  LDG.E R32, desc[UR12][R32.64] ;  /* 0x0000000c20207981 */ /* 0x000f62000c1e1900 */
[----:B------:R-:W-:Y:S02]  /*6030*/  IADD3 R7, PT, PT, R5, 0x1, RZ ;  /* 0x0000000105077810 */ /* 0x000fe40007ffe0ff */
[----:B------:R-:W-:Y:S02]  /*6040*/  IADD3 R6, PT, PT, R6, 0x8, RZ ;  /* 0x0000000806067810 */ /* 0x000fe40007ffe0ff */
[----:B--2---:R-:W-:-:S02]  /*6050*/  ISETP.NE.AND P1, PT, R10, -0x1, PT ;  /* 0xffffffff0a00780c */ /* 0x004fc40003f25270 */
[----:B---3--:R-:W-:-:S11]  /*6060*/  ISETP.NE.AND P2, PT, R24, -0x1, PT ;  /* 0xffffffff1800780c */ /* 0x008fd60003f45270 */
        /* <DEDUP_REMOVED lines=21> */
.L_x_529:
[----:B------:R-:W-:Y:S05]  /*61c0*/  BSYNC.RECONVERGENT B2 ;  /* 0x0000000000027941 */ /* 0x000fea0003800200 */
.L_x_528:
        /* <DEDUP_REMOVED lines=33> */
.L_x_531:
[----:B------:R-:W-:Y:S05]  /*63e0*/  BSYNC.RECONVERGENT B2 ;  /* 0x0000000000027941 */ /* 0x000fea0003800200 */
.L_x_530:
        /* <DEDUP_REMOVED lines=27> */
.L_x_524:
[----:B------:R-:W-:Y:S05]  /*65a0*/  BSYNC.RECONVERGENT B1 ;  /* 0x0000000000017941 */ /* 0x000fea0003800200 */
.L_x_523:
        /* <DEDUP_REMOVED lines=21> */
.L_x_536:
[----:B------:R-:W0:Y:S02]  /*6700*/  LDC.64 R14, c[0x0][0x3f0] ;  /* 0x0000fc00ff0e7b82 */ /* 0x000e240000000a00 */
[----:B0-----:R-:W-:-:S05]  /*6710*/  IMAD.WIDE R14, R7, 0x4, R14 ;  /* 0x00000004070e7825 */ /* 0x001fca00078e020e */
[----:B------:R-:W2:Y:S04]  /*6720*/  LDG.E R23, desc[UR12][R14.64] ;  /* 0x0000000c0e177981 */ /* 0x000ea8000c1e1900 */
[----:B------:R-:W3:Y:S04]  /*6730*/  LDG.E R12, desc[UR12][R14.64+0x4] ;  /* 0x0000040c0e0c7981 */ /* 0x000ee8000c1e1900 */
[----:B------:R-:W4:Y:S04]  /*6740*/  LDG.E R32, desc[UR12][R14.64+0x8] ;  /* 0x0000080c0e207981 */ /* 0x000f28000c1e1900 */
[----:B------:R-:W5:Y:S04]  /*6750*/  LDG.E R35, desc[UR12][R14.64+0xc] ;  /* 0x00000c0c0e237981 */ /* 0x000f68000c1e1900 */
        /* <DEDUP_REMOVED lines=10> */
[----:B--2---:R-:W-:-:S05]  /*6800*/  IMAD.WIDE R22, R23, 0x4, R16 ;  /* 0x0000000417167825 */ /* 0x004fca00078e0210 */
[----:B------:R3:W2:Y:S02]  /*6810*/  LDG.E R28, desc[UR12][R22.64] ;  /* 0x0000000c161c7981 */ /* 0x0006a4000c1e1900 */
[----:B---3--:R-:W-:-:S05]  /*6820*/  IMAD.WIDE R22, R12, 0x4, R16 ;  /* 0x000000040c167825 */ /* 0x008fca00078e0210 */
[----:B------:R4:W3:Y:S01]  /*6830*/  LDG.E R12, desc[UR12][R22.64] ;  /* 0x0000000c160c7981 */ /* 0x0008e2000c1e1900 */
[----:B-----5:R-:W-:-:S06]  /*6840*/  IMAD.WIDE R34, R35, 0x4, R16 ;  /* 0x0000000423227825 */ /* 0x020fcc00078e0210 */
[----:B------:R-:W5:Y:S01]  /*6850*/  LDG.E R35, desc[UR12][R34.64] ;  /* 0x0000000c22237981 */ /* 0x000f62000c1e1900 */
[----:B----4-:R-:W-:-:S05]  /*6860*/  IMAD.WIDE R22, R32, 0x4, R16 ;  /* 0x0000000420167825 */ /* 0x010fca00078e0210 */
[----:B------:R0:W4:Y:S01]  /*6870*/  LDG.E R36, desc[UR12][R22.64] ;  /* 0x0000000c16247981 */ /* 0x000122000c1e1900 */
[----:B------:R-:W-:-:S06]  /*6880*/  IMAD.WIDE R32, R33, 0x4, R16 ;  /* 0x0000000421207825 */ /* 0x000fcc00078e0210 */
[----:B------:R-:W5:Y:S01]  /*6890*/  LDG.E R33, desc[UR12][R32.64] ;  /* 0x0000000c20217981 */ /* 0x000f62000c1e1900 */
[----:B0-----:R-:W-:-:S05]  /*68a0*/  IMAD.WIDE R22, R30, 0x4, R16 ;  /* 0x000000041e167825 */ /* 0x001fca00078e0210 */
[----:B------:R0:W5:Y:S01]  /*68b0*/  LDG.E R34, desc[UR12][R22.64] ;  /* 0x0000000c16227981 */ /* 0x000162000c1e1900 */
[----:B------:R-:W-:-:S06]  /*68c0*/  IMAD.WIDE R30, R31, 0x4, R16 ;  /* 0x000000041f1e7825 */ /* 0x000fcc00078e0210 */
[----:B------:R-:W5:Y:S01]  /*68d0*/  LDG.E R31, desc[UR12][R30.64] ;  /* 0x0000000c1e1f7981 */ /* 0x000f62000c1e1900 */
[----:B0-----:R-:W-:-:S05]  /*68e0*/  IMAD.WIDE R22, R26, 0x4, R16 ;  /* 0x000000041a167825 */ /* 0x001fca00078e0210 */
[----:B------:R0:W5:Y:S02]  /*68f0*/  LDG.E R32, desc[UR12][R22.64] ;  /* 0x0000000c16207981 */ /* 0x000164000c1e1900 */
[----:B0-----:R-:W-:-:S04]  /*6900*/  IMAD.WIDE R22, R24, 0x4, R16 ;  /* 0x0000000418167825 */ /* 0x001fc800078e0210 */
[--C-:B------:R-:W-:Y:S01]  /*6910*/  IMAD.WIDE R24, R25, 0x4, R16.reuse ;  /* 0x0000000419187825 */ /* 0x100fe200078e0210 */
[----:B------:R0:W5:Y:S03]  /*6920*/  LDG.E R30, desc[UR12][R22.64] ;  /* 0x0000000c161e7981 */ /* 0x000166000c1e1900 */
[--C-:B0-----:R-:W-:Y:S02]  /*6930*/  IMAD.WIDE R22, R13, 0x4, R16.reuse ;  /* 0x000000040d167825 */ /* 0x101fe400078e0210 */
[----:B------:R0:W5:Y:S02]  /*6940*/  LDG.E R13, desc[UR12][R24.64] ;  /* 0x0000000c180d7981 */ /* 0x000164000c1e1900 */
[--C-:B0-----:R-:W-:Y:S02]  /*6950*/  IMAD.WIDE R24, R29, 0x4, R16.reuse ;  /* 0x000000041d187825 */ /* 0x101fe400078e0210 */
[----:B------:R-:W3:Y:S02]  /*6960*/  LDG.E R29, desc[UR12][R14.64+0x38] ;  /* 0x0000380c0e1d7981 */ /* 0x000ee4000c1e1900 */
[----:B------:R-:W-:-:S02]  /*6970*/  IMAD.WIDE R26, R27, 0x4, R16 ;  /* 0x000000041b1a7825 */ /* 0x000fc400078e0210 */
[----:B------:R-:W5:Y:S04]  /*6980*/  LDG.E R24, desc[UR12][R24.64] ;  /* 0x0000000c18187981 */ /* 0x000f68000c1e1900 */
[----:B------:R-:W5:Y:S04]  /*6990*/  LDG.E R27, desc[UR12][R26.64] ;  /* 0x0000000c1a1b7981 */ /* 0x000f68000c1e1900 */
[----:B------:R-:W4:Y:S04]  /*69a0*/  LDG.E R15, desc[UR12][R14.64+0x3c] ;  /* 0x00003c0c0e0f7981 */ /* 0x000f28000c1e1900 */
[----:B------:R0:W5:Y:S02]  /*69b0*/  LDG.E R26, desc[UR12][R22.64] ;  /* 0x0000000c161a7981 */ /* 0x000164000c1e1900 */
[----:B0-----:R-:W-:-:S05]  /*69c0*/  IMAD.WIDE R22, R37, 0x4, R16 ;  /* 0x0000000425167825 */ /* 0x001fca00078e0210 */
[----:B------:R3:W5:Y:S01]  /*69d0*/  LDG.E R37, desc[UR12][R22.64] ;  /* 0x0000000c16257981 */ /* 0x000762000c1e1900 */
[----:B--2---:R-:W-:Y:S01]  /*69e0*/  ISETP.NE.AND P1, PT, R28, -0x1, PT ;  /* 0xffffffff1c00780c */ /* 0x004fe20003f25270 */
[----:B---3--:R-:W-:-:S06]  /*69f0*/  IMAD.WIDE R22, R29, 0x4, R16 ;  /* 0x000000041d167825 */ /* 0x008fcc00078e0210 */
[----:B------:R-:W2:Y:S01]  /*6a00*/  LDG.E R22, desc[UR12][R22.64] ;  /* 0x0000000c16167981 */ /* 0x000ea2000c1e1900 */
[----:B----4-:R-:W-:-:S06]  /*6a10*/  IMAD.WIDE R28, R15, 0x4, R16 ;  /* 0x000000040f1c7825 */ /* 0x010fcc00078e0210 */
[----:B------:R-:W3:Y:S01]  /*6a20*/  LDG.E R28, desc[UR12][R28.64] ;  /* 0x0000000c1c1c7981 */ /* 0x000ee2000c1e1900 */
[----:B------:R-:W-:Y:S01]  /*6a30*/  ISETP.NE.AND P2, PT, R12, -0x1, PT ;  /* 0xffffffff0c00780c */ /* 0x000fe20003f45270 */
[C---:B------:R-:W-:Y:S01]  /*6a40*/  VIADD R12, R6.reuse, 0x1 ;  /* 0x00000001060c7836 */ /* 0x040fe20000000000 */
[----:B------:R-:W-:Y:S02]  /*6a50*/  @P1 IADD3 R12, PT, PT, R6, RZ, RZ ;  /* 0x000000ff060c1210 */ /* 0x000fe40007ffe0ff */
[----:B------:R-:W-:-:S03]  /*6a60*/  ISETP.NE.AND P1, PT, R36, -0x1, PT ;  /* 0xffffffff2400780c */ /* 0x000fc60003f25270 */
[----:B------:R-:W-:-:S06]  /*6a70*/  VIADD R6, R12, 0x1 ;  /* 0x000000010c067836 */ /* 0x000fcc0000000000 */
[----:B------:R-:W-:Y:S01]  /*6a80*/  @P2 IMAD.MOV R6, RZ, RZ, R12 ;  /* 0x000000ffff062224 */ /* 0x000fe200078e020c */
[----:B-----5:R-:W-:-:S04]  /*6a90*/  ISETP.NE.AND P2, PT, R35, -0x1, PT ;  /* 0xffffffff2300780c */ /* 0x020fc80003f45270 */
        /* <DEDUP_REMOVED lines=31> */
[----:B------:R-:W-:Y:S01]  /*6c90*/  @P1 IADD3 R12, PT, PT, R6, RZ, RZ ;  /* 0x000000ff060c1210 */ /* 0x000fe20007ffe0ff */
[----:B------:R-:W-:-:S04]  /*6ca0*/  VIADD R8, R8, 0x10 ;  /* 0x0000001008087836 */ /* 0x000fc80000000000 */
[----:B------:R-:W-:-:S03]  /*6cb0*/  VIADD R6, R12, 0x1 ;  /* 0x000000010c067836 */ /* 0x000fc60000000000 */
[----:B------:R-:W-:-:S05]  /*6cc0*/  @P2 IMAD.MOV R6, RZ, RZ, R12 ;  /* 0x000000ffff062224 */ /* 0x000fca00078e020c */
[----:B------:R-:W-:Y:S01]  /*6cd0*/  IADD3 R12, PT, PT, R6, 0x1, RZ ;  /* 0x00000001060c7810 */ /* 0x000fe20007ffe0ff */
[----:B------:R-:W-:Y:S01]  /*6ce0*/  VIADD R7, R7, 0x10 ;  /* 0x0000001007077836 */ /* 0x000fe20000000000 */
[----:B--2---:R-:W-:-:S13]  /*6cf0*/  ISETP.NE.AND P1, PT, R22, -0x1, PT ;  /* 0xffffffff1600780c */ /* 0x004fda0003f25270 */
[----:B------:R-:W-:Y:S01]  /*6d00*/  @P1 IMAD.MOV R12, RZ, RZ, R6 ;  /* 0x000000ffff0c1224 */ /* 0x000fe200078e0206 */
[----:B------:R-:W-:Y:S02]  /*6d10*/  ISETP.NE.AND P1, PT, R8, R11, PT ;  /* 0x0000000b0800720c */ /* 0x000fe40003f25270 */
[----:B---3--:R-:W-:Y:S02]  /*6d20*/  ISETP.NE.AND P2, PT, R28, -0x1, PT ;  /* 0xffffffff1c00780c */ /* 0x008fe40003f45270 */
[----:B------:R-:W-:-:S11]  /*6d30*/  IADD3 R6, PT, PT, R12, 0x1, RZ ;  /* 0x000000010c067810 */ /* 0x000fd60007ffe0ff */
[----:B------:R-:W-:Y:S01]  /*6d40*/  @P2 IMAD.MOV R6, RZ, RZ, R12 ;  /* 0x000000ffff062224 */ /* 0x000fe200078e020c */
[----:B------:R-:W-:Y:S06]  /*6d50*/  @P1 BRA `(.L_x_536) ;  /* 0xfffffff800681947 */ /* 0x000fec000383ffff */
.L_x_535:
[----:B------:R-:W-:Y:S05]  /*6d60*/  BSYNC.RECONVERGENT B2 ;  /* 0x0000000000027941 */ /* 0x000fea0003800200 */
.L_x_534:
        /* <DEDUP_REMOVED lines=17> */
[--C-:B---3--:R-:W-:Y:S02]  /*6e80*/  IMAD.WIDE R28, R29, 0x4, R16.reuse ;  /* 0x000000041d1c7825 */ /* 0x108fe400078e0210 */
[----:B------:R-:W2:Y:S02]  /*6e90*/  LDG.E R26, desc[UR12][R26.64] ;  /* 0x0000000c1a1a7981 */ /* 0x000ea4000c1e1900 */
[--C-:B----4-:R-:W-:Y:S02]  /*6ea0*/  IMAD.WIDE R30, R31, 0x4, R16.reuse ;  /* 0x000000041f1e7825 */ /* 0x110fe400078e0210 */
[----:B------:R-:W3:Y:S02]  /*6eb0*/  LDG.E R28, desc[UR12][R28.64] ;  /* 0x0000000c1c1c7981 */ /* 0x000ee4000c1e1900 */
[--C-:B-----5:R-:W-:Y:S02]  /*6ec0*/  IMAD.WIDE R10, R11, 0x4, R16.reuse ;  /* 0x000000040b0a7825 */ /* 0x120fe400078e0210 */
[----:B------:R-:W4:Y:S02]  /*6ed0*/  LDG.E R30, desc[UR12][R30.64] ;  /* 0x0000000c1e1e7981 */ /* 0x000f24000c1e1900 */
[----:B------:R-:W-:-:S02]  /*6ee0*/  IMAD.WIDE R12, R13, 0x4, R16 ;  /* 0x000000040d0c7825 */ /* 0x000fc400078e0210 */
[----:B------:R1:W5:Y:S02]  /*6ef0*/  LDG.E R11, desc[UR12][R10.64] ;  /* 0x0000000c0a0b7981 */ /* 0x000364000c1e1900 */
[--C-:B0-----:R-:W-:Y:S02]  /*6f00*/  IMAD.WIDE R24, R33, 0x4, R16.reuse ;  /* 0x0000000421187825 */ /* 0x101fe400078e0210 */
[----:B------:R-:W5:Y:S04]  /*6f10*/  LDG.E R12, desc[UR12][R12.64] ;  /* 0x0000000c0c0c7981 */ /* 0x000f68000c1e1900 */
[----:B------:R-:W5:Y:S01]  /*6f20*/  LDG.E R24, desc[UR12][R24.64] ;  /* 0x0000000c18187981 */ /* 0x000f62000c1e1900 */
[----:B------:R-:W-:-:S04]  /*6f30*/  IMAD.WIDE R14, R15, 0x4, R16 ;  /* 0x000000040f0e7825 */ /* 0x000fc800078e0210 */
[----:B------:R-:W-:Y:S02]  /*6f40*/  IMAD.WIDE R22, R23, 0x4, R16 ;  /* 0x0000000417167825 */ /* 0x000fe400078e0210 */
[----:B------:R-:W5:Y:S04]  /*6f50*/  LDG.E R14, desc[UR12][R14.64] ;  /* 0x0000000c0e0e7981 */ /* 0x000f68000c1e1900 */
[----:B------:R-:W5:Y:S01]  /*6f60*/  LDG.E R22, desc[UR12][R22.64] ;  /* 0x0000000c16167981 */ /* 0x000f62000c1e1900 */
[----:B-1----:R-:W-:Y:S02]  /*6f70*/  IADD3 R10, PT, PT, R6, 0x1, RZ ;  /* 0x00000001060a7810 */ /* 0x002fe40007ffe0ff */
        /* <DEDUP_REMOVED lines=24> */
.L_x_538:
[----:B------:R-:W-:Y:S05]  /*7100*/  BSYNC.RECONVERGENT B2 ;  /* 0x0000000000027941 */ /* 0x000fea0003800200 */
.L_x_537:
        /* <DEDUP_REMOVED lines=33> */
.L_x_540:
[----:B------:R-:W-:Y:S05]  /*7320*/  BSYNC.RECONVERGENT B2 ;  /* 0x0000000000027941 */ /* 0x000fea0003800200 */
.L_x_539:
        /* <DEDUP_REMOVED lines=27> */
.L_x_533:
[----:B------:R-:W-:Y:S05]  /*74e0*/  BSYNC.RECONVERGENT B1 ;  /* 0x0000000000017941 */ /* 0x000fea0003800200 */
.L_x_532:
        /* <DEDUP_REMOVED lines=21> */
.L_x_545:
        /* <DEDUP_REMOVED lines=12> */
[----:B------:R-:W4:Y:S01]  /*7700*/  LDG.E R30, desc[UR12][R22.64+0x1c] ;  /* 0x00001c0c161e7981 */ /* 0x000f22000c1e1900 */
[----:B------:R-:W-:-:S03]  /*7710*/  VIADD R13, R7, 0x1 ;  /* 0x00000001070d7836 */ /* 0x000fc60000000000 */
[----:B------:R-:W4:Y:S04]  /*7720*/  LDG.E R37, desc[UR12][R22.64+0x24] ;  /* 0x0000240c16257981 */ /* 0x000f28000c1e1900 */
[----:B------:R-:W4:Y:S04]  /*7730*/  LDG.E R33, desc[UR12][R22.64+0x2c] ;  /* 0x00002c0c16217981 */ /* 0x000f28000c1e1900 */
[----:B------:R-:W4:Y:S01]  /*7740*/  LDG.E R15, desc[UR12][R22.64+0x34] ;  /* 0x0000340c160f7981 */ /* 0x000f22000c1e1900 */
[----:B--2---:R-:W-:-:S06]  /*7750*/  IMAD.WIDE R24, R25, 0x4, R16 ;  /* 0x0000000419187825 */ /* 0x004fcc00078e0210 */
[----:B------:R-:W2:Y:S02]  /*7760*/  LDG.E R24, desc[UR12][R24.64] ;  /* 0x0000000c18187981 */ /* 0x000ea4000c1e1900 */
[----:B--2---:R-:W-:Y:S01]  /*7770*/  ISETP.NE.AND P1, PT, R24, -0x1, PT ;  /* 0xffffffff1800780c */ /* 0x004fe20003f25270 */
[----:B---3--:R-:W-:-:S04]  /*7780*/  IMAD.WIDE R24, R28, 0x4, R16 ;  /* 0x000000041c187825 */ /* 0x008fc800078e0210 */
[----:B-----5:R-:W-:-:S08]  /*7790*/  IMAD.WIDE R28, R29, 0x4, R16 ;  /* 0x000000041d1c7825 */ /* 0x020fd000078e0210 */
[----:B------:R-:W-:Y:S02]  /*77a0*/  @P1 IADD3 R13, PT, PT, R7, RZ, RZ ;  /* 0x000000ff070d1210 */ /* 0x000fe40007ffe0ff */
[----:B------:R4:W2:Y:S02]  /*77b0*/  LDG.E R7, desc[UR12][R24.64] ;  /* 0x0000000c18077981 */ /* 0x0008a4000c1e1900 */
[----:B----4-:R-:W-:-:S05]  /*77c0*/  IMAD.WIDE R24, R26, 0x4, R16 ;  /* 0x000000041a187825 */ /* 0x010fca00078e0210 */
[----:B------:R-:W3:Y:S04]  /*77d0*/  LDG.E R36, desc[UR12][R24.64] ;  /* 0x0000000c18247981 */ /* 0x000ee8000c1e1900 */
[----:B------:R0:W4:Y:S02]  /*77e0*/  LDG.E R25, desc[UR12][R28.64] ;  /* 0x0000000c1c197981 */ /* 0x000124000c1e1900 */
[----:B0-----:R-:W-:-:S05]  /*77f0*/  IMAD.WIDE R28, R32, 0x4, R16 ;  /* 0x00000004201c7825 */ /* 0x001fca00078e0210 */
[----:B------:R0:W5:Y:S02]  /*7800*/  LDG.E R32, desc[UR12][R28.64] ;  /* 0x0000000c1c207981 */ /* 0x000164000c1e1900 */
[----:B0-----:R-:W-:-:S05]  /*7810*/  IMAD.WIDE R28, R14, 0x4, R16 ;  /* 0x000000040e1c7825 */ /* 0x001fca00078e0210 */
[----:B------:R0:W5:Y:S02]  /*7820*/  LDG.E R14, desc[UR12][R28.64] ;  /* 0x0000000c1c0e7981 */ /* 0x000164000c1e1900 */
[----:B0-----:R-:W-:-:S05]  /*7830*/  IMAD.WIDE R28, R35, 0x4, R16 ;  /* 0x00000004231c7825 */ /* 0x001fca00078e0210 */
[----:B------:R0:W5:Y:S02]  /*7840*/  LDG.E R35, desc[UR12][R28.64] ;  /* 0x0000000c1c237981 */ /* 0x000164000c1e1900 */
[----:B0-----:R-:W-:-:S05]  /*7850*/  IMAD.WIDE R28, R31, 0x4, R16 ;  /* 0x000000041f1c7825 */ /* 0x001fca00078e0210 */
[----:B------:R-:W5:Y:S04]  /*7860*/  LDG.E R31, desc[UR12][R28.64] ;  /* 0x0000000c1c1f7981 */ /* 0x000f68000c1e1900 */
[----:B------:R-:W3:Y:S04]  /*7870*/  LDG.E R29, desc[UR12][R22.64+0x38] ;  /* 0x0000380c161d7981 */ /* 0x000ee8000c1e1900 */
[----:B------:R-:W4:Y:S01]  /*7880*/  LDG.E R28, desc[UR12][R22.64+0x3c] ;  /* 0x00003c0c161c7981 */ /* 0x000f22000c1e1900 */
[----:B------:R-:W-:-:S05]  /*7890*/  IMAD.WIDE R26, R27, 0x4, R16 ;  /* 0x000000041b1a7825 */ /* 0x000fca00078e0210 */
[----:B------:R0:W5:Y:S02]  /*78a0*/  LDG.E R24, desc[UR12][R26.64] ;  /* 0x0000000c1a187981 */ /* 0x000164000c1e1900 */
[----:B0-----:R-:W-:-:S05]  /*78b0*/  IMAD.WIDE R26, R34, 0x4, R16 ;  /* 0x00000004221a7825 */ /* 0x001fca00078e0210 */
        /* <DEDUP_REMOVED lines=8> */
[----:B------:R-:W5:Y:S01]  /*7940*/  LDG.E R15, desc[UR12][R26.64] ;  /* 0x0000000c1a0f7981 */ /* 0x000f62000c1e1900 */
[----:B--2---:R-:W-:Y:S01]  /*7950*/  ISETP.NE.AND P1, PT, R7, -0x1, PT ;  /* 0xffffffff0700780c */ /* 0x004fe20003f25270 */
[----:B---3--:R-:W-:-:S05]  /*7960*/  IMAD.WIDE R22, R29, 0x4, R16 ;  /* 0x000000041d167825 */ /* 0x008fca00078e0210 */
[----:B------:R0:W2:Y:S01]  /*7970*/  LDG.E R7, desc[UR12][R22.64] ;  /* 0x0000000c16077981 */ /* 0x0000a2000c1e1900 */
[----:B----4-:R-:W-:-:S06]  /*7980*/  IMAD.WIDE R28, R28, 0x4, R16 ;  /* 0x000000041c1c7825 */ /* 0x010fcc00078e0210 */
[----:B------:R-:W3:Y:S01]  /*7990*/  LDG.E R28, desc[UR12][R28.64] ;  /* 0x0000000c1c1c7981 */ /* 0x000ee2000c1e1900 */
[----:B------:R-:W-:Y:S01]  /*79a0*/  ISETP.NE.AND P2, PT, R36, -0x1, PT ;  /* 0xffffffff2400780c */ /* 0x000fe20003f45270 */
[----:B------:R-:W-:Y:S02]  /*79b0*/  VIADD R36, R13, 0x1 ;  /* 0x000000010d247836 */ /* 0x000fe40000000000 */
[----:B------:R-:W-:Y:S01]  /*79c0*/  @P1 IMAD.MOV R36, RZ, RZ, R13 ;  /* 0x000000ffff241224 */ /* 0x000fe200078e020d */
[----:B-----5:R-:W-:-:S04]  /*79d0*/  ISETP.NE.AND P1, PT, R24, -0x1, PT ;  /* 0xffffffff1800780c */ /* 0x020fc80003f25270 */
[----:B------:R-:W-:-:S05]  /*79e0*/  IADD3 R13, PT, PT, R36, 0x1, RZ ;  /* 0x00000001240d7810 */ /* 0x000fca0007ffe0ff */
        /* <DEDUP_REMOVED lines=8> */
[----:B0-----:R-:W-:Y:S01]  /*7a70*/  IADD3 R22, PT, PT, R13, 0x1, RZ ;  /* 0x000000010d167810 */ /* 0x001fe20007ffe0ff */
        /* <DEDUP_REMOVED lines=21> */
[----:B------:R-:W-:Y:S01]  /*7bd0*/  @P2 IADD3 R13, PT, PT, R14, RZ, RZ ;  /* 0x000000ff0e0d2210 */ /* 0x000fe20007ffe0ff */
[----:B------:R-:W-:Y:S02]  /*7be0*/  VIADD R9, R9, 0x10 ;  /* 0x0000001009097836 */ /* 0x000fe40000000000 */
[----:B------:R-:W-:Y:S01]  /*7bf0*/  VIADD R8, R8, 0x10 ;  /* 0x0000001008087836 */ /* 0x000fe20000000000 */
[----:B--2---:R-:W-:Y:S01]  /*7c00*/  ISETP.NE.AND P2, PT, R7, -0x1, PT ;  /* 0xffffffff0700780c */ /* 0x004fe20003f45270 */
[----:B------:R-:W-:Y:S02]  /*7c10*/  VIADD R7, R13, 0x1 ;  /* 0x000000010d077836 */ /* 0x000fe40000000000 */
[----:B------:R-:W-:-:S05]  /*7c20*/  @P1 IMAD.MOV R7, RZ, RZ, R13 ;  /* 0x000000ffff071224 */ /* 0x000fca00078e020d */
[----:B------:R-:W-:Y:S02]  /*7c30*/  IADD3 R13, PT, PT, R7, 0x1, RZ ;  /* 0x00000001070d7810 */ /* 0x000fe40007ffe0ff */
[----:B---3--:R-:W-:-:S03]  /*7c40*/  ISETP.NE.AND P1, PT, R28, -0x1, PT ;  /* 0xffffffff1c00780c */ /* 0x008fc60003f25270 */
[----:B------:R-:W-:Y:S01]  /*7c50*/  @P2 IMAD.MOV R13, RZ, RZ, R7 ;  /* 0x000000ffff0d2224 */ /* 0x000fe200078e0207 */
[----:B------:R-:W-:-:S04]  /*7c60*/  ISETP.NE.AND P2, PT, R9, R12, PT ;  /* 0x0000000c0900720c */ /* 0x000fc80003f45270 */
[----:B------:R-:W-:-:S05]  /*7c70*/  IADD3 R7, PT, PT, R13, 0x1, RZ ;  /* 0x000000010d077810 */ /* 0x000fca0007ffe0ff */
[----:B------:R-:W-:-:S04]  /*7c80*/  @P1 IMAD.MOV R7, RZ, RZ, R13 ;  /* 0x000000ffff071224 */ /* 0x000fc800078e020d */
[----:B------:R-:W-:Y:S05]  /*7c90*/  @P2 BRA `(.L_x_545) ;  /* 0xfffffff800682947 */ /* 0x000fea000383ffff */
.L_x_544:
[----:B------:R-:W-:Y:S05]  /*7ca0*/  BSYNC.RECONVERGENT B2 ;  /* 0x0000000000027941 */ /* 0x000fea0003800200 */
.L_x_543:
        /* <DEDUP_REMOVED lines=29> */
[----:B-1----:R-:W-:Y:S02]  /*7e80*/  IMAD.WIDE R32, R11, 0x4, R16 ;  /* 0x000000040b207825 */ /* 0x002fe400078e0210 */
        /* <DEDUP_REMOVED lines=27> */
.L_x_547:
[----:B------:R-:W-:Y:S05]  /*8040*/  BSYNC.RECONVERGENT B2 ;  /* 0x0000000000027941 */ /* 0x000fea0003800200 */
.L_x_546:
        /* <DEDUP_REMOVED lines=33> */
.L_x_549:
[----:B------:R-:W-:Y:S05]  /*8260*/  BSYNC.RECONVERGENT B2 ;  /* 0x0000000000027941 */ /* 0x000fea0003800200 */
.L_x_548:
        /* <DEDUP_REMOVED lines=27> */
.L_x_542:
[----:B------:R-:W-:Y:S05]  /*8420*/  BSYNC.RECONVERGENT B1 ;  /* 0x0000000000017941 */ /* 0x000fea0003800200 */
.L_x_541:
        /* <DEDUP_REMOVED lines=21> */
.L_x_554:
        /* <DEDUP_REMOVED lines=14> */
[----:B--2---:R-:W-:-:S04]  /*8660*/  IMAD.WIDE R14, R15, 0x4, R16 ;  /* 0x000000040f0e7825 */ /* 0x004fc800078e0210 */
[--C-:B---3--:R-:W-:Y:S02]  /*8670*/  IMAD.WIDE R24, R25, 0x4, R16.reuse ;  /* 0x0000000419187825 */ /* 0x108fe400078e0210 */
[----:B------:R-:W2:Y:S04]  /*8680*/  LDG.E R15, desc[UR12][R14.64] ;  /* 0x0000000c0e0f7981 */ /* 0x000ea8000c1e1900 */
[----:B------:R-:W3:Y:S01]  /*8690*/  LDG.E R24, desc[UR12][R24.64] ;  /* 0x0000000c18187981 */ /* 0x000ee2000c1e1900 */
[----:B-----5:R-:W-:-:S03]  /*86a0*/  IMAD.WIDE R28, R29, 0x4, R16 ;  /* 0x000000041d1c7825 */ /* 0x020fc600078e0210 */
[----:B------:R-:W5:Y:S01]  /*86b0*/  LDG.E R14, desc[UR12][R22.64+0x24] ;  /* 0x0000240c160e7981 */ /* 0x000f62000c1e1900 */
[----:B--2---:R-:W-:-:S03]  /*86c0*/  ISETP.NE.AND P1, PT, R15, -0x1, PT ;  /* 0xffffffff0f00780c */ /* 0x004fc60003f25270 */
[----:B------:R-:W2:Y:S01]  /*86d0*/  LDG.E R15, desc[UR12][R22.64+0x34] ;  /* 0x0000340c160f7981 */ /* 0x000ea2000c1e1900 */
[----:B---3--:R-:W-:Y:S01]  /*86e0*/  ISETP.NE.AND P2, PT, R24, -0x1, PT ;  /* 0xffffffff1800780c */ /* 0x008fe20003f45270 */
[----:B------:R-:W-:-:S08]  /*86f0*/  VIADD R24, R8, 0x1 ;  /* 0x0000000108187836 */ /* 0x000fd00000000000 */
[----:B------:R-:W-:-:S05]  /*8700*/  @P1 IADD3 R24, PT, PT, R8, RZ, RZ ;  /* 0x000000ff08181210 */ /* 0x000fca0007ffe0ff */
[----:B------:R-:W-:Y:S02]  /*8710*/  VIADD R8, R24, 0x1 ;  /* 0x0000000118087836 */ /* 0x000fe40000000000 */
[----:B------:R-:W-:Y:S02]  /*8720*/  @P2 IMAD.MOV R8, RZ, RZ, R24 ;  /* 0x000000ffff082224 */ /* 0x000fe400078e0218 */
[----:B----4-:R-:W-:-:S06]  /*8730*/  IMAD.WIDE R24, R26, 0x4, R16 ;  /* 0x000000041a187825 */ /* 0x010fcc00078e0210 */
[----:B------:R-:W3:Y:S04]  /*8740*/  LDG.E R24, desc[UR12][R24.64] ;  /* 0x0000000c18187981 */ /* 0x000ee8000c1e1900 */
[----:B------:R0:W4:Y:S02]  /*8750*/  LDG.E R25, desc[UR12][R28.64] ;  /* 0x0000000c1c197981 */ /* 0x000124000c1e1900 */
[----:B0-----:R-:W-:-:S05]  /*8760*/  IMAD.WIDE R28, R36, 0x4, R16 ;  /* 0x00000004241c7825 */ /* 0x001fca00078e0210 */
[----:B------:R0:W4:Y:S02]  /*8770*/  LDG.E R36, desc[UR12][R28.64] ;  /* 0x0000000c1c247981 */ /* 0x000124000c1e1900 */
[----:B0-----:R-:W-:-:S05]  /*8780*/  IMAD.WIDE R28, R32, 0x4, R16 ;  /* 0x00000004201c7825 */ /* 0x001fca00078e0210 */
[----:B------:R0:W4:Y:S02]  /*8790*/  LDG.E R32, desc[UR12][R28.64] ;  /* 0x0000000c1c207981 */ /* 0x000124000c1e1900 */
[----:B0-----:R-:W-:-:S05]  /*87a0*/  IMAD.WIDE R28, R37, 0x4, R16 ;  /* 0x00000004251c7825 */ /* 0x001fca00078e0210 */
[----:B------:R0:W4:Y:S02]  /*87b0*/  LDG.E R37, desc[UR12][R28.64] ;  /* 0x0000000c1c257981 */ /* 0x000124000c1e1900 */
[----:B0-----:R-:W-:-:S05]  /*87c0*/  IMAD.WIDE R28, R33, 0x4, R16 ;  /* 0x00000004211c7825 */ /* 0x001fca00078e0210 */
[----:B------:R-:W4:Y:S04]  /*87d0*/  LDG.E R33, desc[UR12][R28.64] ;  /* 0x0000000c1c217981 */ /* 0x000f28000c1e1900 */
[----:B------:R-:W4:Y:S04]  /*87e0*/  LDG.E R29, desc[UR12][R22.64+0x38] ;  /* 0x0000380c161d7981 */ /* 0x000f28000c1e1900 */
[----:B------:R-:W4:Y:S01]  /*87f0*/  LDG.E R28, desc[UR12][R22.64+0x3c] ;  /* 0x00003c0c161c7981 */ /* 0x000f22000c1e1900 */
[----:B------:R-:W-:-:S06]  /*8800*/  IMAD.WIDE R26, R27, 0x4, R16 ;  /* 0x000000041b1a7825 */ /* 0x000fcc00078e0210 */
[----:B------:R-:W4:Y:S01]  /*8810*/  LDG.E R26, desc[UR12][R26.64] ;  /* 0x0000000c1a1a7981 */ /* 0x000f22000c1e1900 */
[----:B------:R-:W-:-:S05]  /*8820*/  IMAD.WIDE R30, R31, 0x4, R16 ;  /* 0x000000041f1e7825 */ /* 0x000fca00078e0210 */
[----:B------:R0:W4:Y:S02]  /*8830*/  LDG.E R27, desc[UR12][R30.64] ;  /* 0x0000000c1e1b7981 */ /* 0x000124000c1e1900 */
[----:B0-----:R-:W-:-:S05]  /*8840*/  IMAD.WIDE R30, R34, 0x4, R16 ;  /* 0x00000004221e7825 */ /* 0x001fca00078e0210 */
[----:B------:R5:W4:Y:S02]  /*8850*/  LDG.E R34, desc[UR12][R30.64] ;  /* 0x0000000c1e227981 */ /* 0x000b24000c1e1900 */
[----:B-----5:R-:W-:-:S05]  /*8860*/  IMAD.WIDE R30, R14, 0x4, R16 ;  /* 0x000000040e1e7825 */ /* 0x020fca00078e0210 */
[----:B------:R0:W5:Y:S02]  /*8870*/  LDG.E R14, desc[UR12][R30.64] ;  /* 0x0000000c1e0e7981 */ /* 0x000164000c1e1900 */
[----:B0-----:R-:W-:-:S05]  /*8880*/  IMAD.WIDE R30, R35, 0x4, R16 ;  /* 0x00000004231e7825 */ /* 0x001fca00078e0210 */
[----:B------:R2:W5:Y:S02]  /*8890*/  LDG.E R35, desc[UR12][R30.64] ;  /* 0x0000000c1e237981 */ /* 0x000564000c1e1900 */
[----:B--2---:R-:W-:-:S05]  /*88a0*/  IMAD.WIDE R30, R15, 0x4, R16 ;  /* 0x000000040f1e7825 */ /* 0x004fca00078e0210 */
[----:B------:R-:W2:Y:S01]  /*88b0*/  LDG.E R15, desc[UR12][R30.64] ;  /* 0x0000000c1e0f7981 */ /* 0x000ea2000c1e1900 */
[----:B---3--:R-:W-:Y:S01]  /*88c0*/  ISETP.NE.AND P1, PT, R24, -0x1, PT ;  /* 0xffffffff1800780c */ /* 0x008fe20003f25270 */
[----:B----4-:R-:W-:-:S05]  /*88d0*/  IMAD.WIDE R22, R29, 0x4, R16 ;  /* 0x000000041d167825 */ /* 0x010fca00078e0210 */
[----:B------:R0:W3:Y:S01]  /*88e0*/  LDG.E R24, desc[UR12][R22.64] ;  /* 0x0000000c16187981 */ /* 0x0000e2000c1e1900 */
[----:B------:R-:W-:-:S06]  /*88f0*/  IMAD.WIDE R28, R28, 0x4, R16 ;  /* 0x000000041c1c7825 */ /* 0x000fcc00078e0210 */
[----:B------:R-:W4:Y:S01]  /*8900*/  LDG.E R28, desc[UR12][R28.64] ;  /* 0x0000000c1c1c7981 */ /* 0x000f22000c1e1900 */
[----:B------:R-:W-:Y:S02]  /*8910*/  ISETP.NE.AND P2, PT, R26, -0x1, PT ;  /* 0xffffffff1a00780c */ /* 0x000fe40003f45270 */
[----:B------:R-:W-:Y:S01]  /*8920*/  IADD3 R26, PT, PT, R8, 0x1, RZ ;  /* 0x00000001081a7810 */ /* 0x000fe20007ffe0ff */
[----:B------:R-:W-:Y:S01]  /*8930*/  @P1 IMAD.MOV R26, RZ, RZ, R8 ;  /* 0x000000ffff1a1224 */ /* 0x000fe200078e0208 */
[----:B------:R-:W-:-:S03]  /*8940*/  ISETP.NE.AND P1, PT, R25, -0x1, PT ;  /* 0xffffffff1900780c */ /* 0x000fc60003f25270 */
[----:B------:R-:W-:-:S06]  /*8950*/  VIADD R8, R26, 0x1 ;  /* 0x000000011a087836 */ /* 0x000fcc0000000000 */
        /* <DEDUP_REMOVED lines=8> */
[C---:B0-----:R-:W-:Y:S02]  /*89e0*/  VIADD R22, R8.reuse, 0x1 ;  /* 0x0000000108167836 */ /* 0x041fe40000000000 */
[----:B------:R-:W-:Y:S02]  /*89f0*/  @P1 IADD3 R22, PT, PT, R8, RZ, RZ ;  /* 0x000000ff08161210 */ /* 0x000fe40007ffe0ff */
[----:B------:R-:W-:-:S03]  /*8a00*/  ISETP.NE.AND P1, PT, R32, -0x1, PT ;  /* 0xffffffff2000780c */ /* 0x000fc60003f25270 */
[----:B------:R-:W-:-:S03]  /*8a10*/  VIADD R8, R22, 0x1 ;  /* 0x0000000116087836 */ /* 0x000fc60000000000 */
[----:B------:R-:W-:Y:S01]  /*8a20*/  @P2 IMAD.MOV R8, RZ, RZ, R22 ;  /* 0x000000ffff082224 */ /* 0x000fe200078e0216 */
[----:B-----5:R-:W-:-:S04]  /*8a30*/  ISETP.NE.AND P2, PT, R14, -0x1, PT ;  /* 0xffffffff0e00780c */ /* 0x020fc80003f45270 */
        /* <DEDUP_REMOVED lines=10> */
[----:B------:R-:W-:-:S04]  /*8ae0*/  @P2 IMAD.MOV R8, RZ, RZ, R14 ;  /* 0x000000ffff082224 */ /* 0x000fc800078e020e */
[C---:B------:R-:W-:Y:S02]  /*8af0*/  VIADD R14, R8.reuse, 0x1 ;  /* 0x00000001080e7836 */ /* 0x040fe40000000000 */
[----:B------:R-:W-:Y:S01]  /*8b00*/  @P1 IADD3 R14, PT, PT, R8, RZ, RZ ;  /* 0x000000ff080e1210 */ /* 0x000fe20007ffe0ff */
[----:B------:R-:W-:-:S04]  /*8b10*/  VIADD R10, R10, 0x10 ;  /* 0x000000100a0a7836 */ /* 0x000fc80000000000 */
[----:B------:R-:W-:Y:S02]  /*8b20*/  VIADD R8, R14, 0x1 ;  /* 0x000000010e087836 */ /* 0x000fe40000000000 */
[----:B------:R-:W-:Y:S01]  /*8b30*/  VIADD R9, R9, 0x10 ;  /* 0x0000001009097836 */ /* 0x000fe20000000000 */
[----:B--2---:R-:W-:-:S13]  /*8b40*/  ISETP.NE.AND P2, PT, R15, -0x1, PT ;  /* 0xffffffff0f00780c */ /* 0x004fda0003f45270 */
[----:B------:R-:W-:-:S05]  /*8b50*/  @P2 IMAD.MOV R8, RZ, RZ, R14 ;  /* 0x000000ffff082224 */ /* 0x000fca00078e020e */
[----:B------:R-:W-:Y:S02]  /*8b60*/  IADD3 R14, PT, PT, R8, 0x1, RZ ;  /* 0x00000001080e7810 */ /* 0x000fe40007ffe0ff */
[----:B---3--:R-:W-:Y:S02]  /*8b70*/  ISETP.NE.AND P1, PT, R24, -0x1, PT ;  /* 0xffffffff1800780c */ /* 0x008fe40003f25270 */
[----:B----4-:R-:W-:-:S11]  /*8b80*/  ISETP.NE.AND P2, PT, R28, -0x1, PT ;  /* 0xffffffff1c00780c */ /* 0x010fd60003f45270 */
[----:B------:R-:W-:Y:S01]  /*8b90*/  @P1 IMAD.MOV R14, RZ, RZ, R8 ;  /* 0x000000ffff0e1224 */ /* 0x000fe200078e0208 */
[----:B------:R-:W-:-:S04]  /*8ba0*/  ISETP.NE.AND P1, PT, R10, R13, PT ;  /* 0x0000000d0a00720c */ /* 0x000fc80003f25270 */
[----:B------:R-:W-:Y:S01]  /*8bb0*/  IADD3 R8, PT, PT, R14, 0x1, RZ ;  /* 0x000000010e087810 */ /* 0x000fe20007ffe0ff */
[----:B------:R-:W-:-:S08]  /*8bc0*/  @P2 IMAD.MOV R8, RZ, RZ, R14 ;  /* 0x000000ffff082224 */ /* 0x000fd000078e020e */
[----:B------:R-:W-:Y:S05]  /*8bd0*/  @P1 BRA `(.L_x_554) ;  /* 0xfffffff800681947 */ /* 0x000fea000383ffff */
.L_x_553:
[----:B------:R-:W-:Y:S05]  /*8be0*/  BSYNC.RECONVERGENT B2 ;  /* 0x0000000000027941 */ /* 0x000fea0003800200 */
.L_x_552:
        /* <DEDUP_REMOVED lines=20> */
[----:B------:R1:W3:Y:S02]  /*8d30*/  LDG.E R30, desc[UR12][R12.64] ;  /* 0x0000000c0c1e7981 */ /* 0x0002e4000c1e1900 */
[--C-:B-----5:R-:W-:Y:S02]  /*8d40*/  IMAD.WIDE R22, R23, 0x4, R16.reuse ;  /* 0x0000000417167825 */ /* 0x120fe400078e0210 */
[----:B------:R4:W5:Y:S02]  /*8d50*/  LDG.E R14, desc[UR12][R14.64] ;  /* 0x0000000c0e0e7981 */ /* 0x000964000c1e1900 */
        /* <DEDUP_REMOVED lines=8> */
[----:B------:R0:W5:Y:S01]  /*8de0*/  LDG.E R12, desc[UR12][R12.64] ;  /* 0x0000000c0c0c7981 */ /* 0x000162000c1e1900 */
[----:B----4-:R-:W-:Y:S02]  /*8df0*/  IADD3 R15, PT, PT, R8, 0x1, RZ ;  /* 0x00000001080f7810 */ /* 0x010fe40007ffe0ff */
[----:B------:R-:W-:Y:S02]  /*8e00*/  IADD3 R9, PT, PT, R9, 0x8, RZ ;  /* 0x0000000809097810 */ /* 0x000fe40007ffe0ff */
[----:B--2---:R-:W-:-:S02]  /*8e10*/  ISETP.NE.AND P1, PT, R26, -0x1, PT ;  /* 0xffffffff1a00780c */ /* 0x004fc40003f25270 */
[----:B---3--:R-:W-:-:S11]  /*8e20*/  ISETP.NE.AND P2, PT, R30, -0x1, PT ;  /* 0xffffffff1e00780c */ /* 0x008fd60003f45270 */
[----:B------:R-:W-:Y:S01]  /*8e30*/  @P1 IMAD.MOV R15, RZ, RZ, R8 ;  /* 0x000000ffff0f1224 */ /* 0x000fe200078e0208 */
[----:B-----5:R-:W-:-:S03]  /*8e40*/  ISETP.NE.AND P1, PT, R14, -0x1, PT ;  /* 0xffffffff0e00780c */ /* 0x020fc60003f25270 */
        /* <DEDUP_REMOVED lines=9> */
[----:B0-----:R-:W-:-:S04]  /*8ee0*/  VIADD R13, R8, 0x1 ;  /* 0x00000001080d7836 */ /* 0x001fc80000000000 */
        /* <DEDUP_REMOVED lines=9> */
.L_x_556:
[----:B------:R-:W-:Y:S05]  /*8f80*/  BSYNC.RECONVERGENT B2 ;  /* 0x0000000000027941 */ /* 0x000fea0003800200 */
.L_x_555:
        /* <DEDUP_REMOVED lines=33> */
.L_x_558:
[----:B------:R-:W-:Y:S05]  /*91a0*/  BSYNC.RECONVERGENT B2 ;  /* 0x0000000000027941 */ /* 0x000fea0003800200 */
.L_x_557:
        /* <DEDUP_REMOVED lines=27> */
.L_x_551:
[----:B------:R-:W-:Y:S05]  /*9360*/  BSYNC.RECONVERGENT B1 ;  /* 0x0000000000017941 */ /* 0x000fea0003800200 */
.L_x_550:
        /* <DEDUP_REMOVED lines=21> */
.L_x_563:
        /* <DEDUP_REMOVED lines=16> */
[----:B----4-:R-:W-:Y:S02]  /*95c0*/  IMAD.WIDE R24, R25, 0x4, R16 ;  /* 0x0000000419187825 */ /* 0x010fe400078e0210 */
[----:B------:R-:W3:Y:S04]  /*95d0*/  LDG.E R26, desc[UR12][R26.64] ;  /* 0x0000000c1a1a7981 */ /* 0x000ee8000c1e1900 */
[----:B------:R0:W4:Y:S04]  /*95e0*/  LDG.E R25, desc[UR12][R24.64] ;  /* 0x0000000c18197981 */ /* 0x000128000c1e1900 */
[----:B------:R-:W5:Y:S01]  /*95f0*/  LDG.E R35, desc[UR12][R22.64+0x24] ;  /* 0x0000240c16237981 */ /* 0x000f62000c1e1900 */
[----:B0-----:R-:W-:Y:S01]  /*9600*/  VIADD R24, R9, 0x1 ;  /* 0x0000000109187836 */ /* 0x001fe20000000000 */
[----:B--2---:R-:W-:-:S02]  /*9610*/  ISETP.NE.AND P1, PT, R34, -0x1, PT ;  /* 0xffffffff2200780c */ /* 0x004fc40003f25270 */
[----:B------:R-:W2:Y:S11]  /*9620*/  LDG.E R34, desc[UR12][R22.64+0x34] ;  /* 0x0000340c16227981 */ /* 0x000eb6000c1e1900 */
[----:B------:R-:W-:-:S02]  /*9630*/  @P1 IADD3 R24, PT, PT, R9, RZ, RZ ;  /* 0x000000ff09181210 */ /* 0x000fc40007ffe0ff */
[----:B------:R-:W2:Y:S01]  /*9640*/  LDG.E R9, desc[UR12][R22.64+0x30] ;  /* 0x0000300c16097981 */ /* 0x000ea2000c1e1900 */
[----:B---3--:R-:W-:Y:S02]  /*9650*/  ISETP.NE.AND P1, PT, R26, -0x1, PT ;  /* 0xffffffff1a00780c */ /* 0x008fe40003f25270 */
[----:B----4-:R-:W-:Y:S01]  /*9660*/  ISETP.NE.AND P2, PT, R25, -0x1, PT ;  /* 0xffffffff1900780c */ /* 0x010fe20003f45270 */
[----:B------:R-:W-:Y:S02]  /*9670*/  VIADD R25, R24, 0x1 ;  /* 0x0000000118197836 */ /* 0x000fe40000000000 */
[----:B-----5:R-:W-:-:S06]  /*9680*/  IMAD.WIDE R26, R28, 0x4, R16 ;  /* 0x000000041c1a7825 */ /* 0x020fcc00078e0210 */
[----:B------:R-:W3:Y:S02]  /*9690*/  LDG.E R26, desc[UR12][R26.64] ;  /* 0x0000000c1a1a7981 */ /* 0x000ee4000c1e1900 */
[----:B------:R-:W-:-:S05]  /*96a0*/  @P1 IMAD.MOV R25, RZ, RZ, R24 ;  /* 0x000000ffff191224 */ /* 0x000fca00078e0218 */
[----:B------:R-:W-:Y:S01]  /*96b0*/  IADD3 R36, PT, PT, R25, 0x1, RZ ;  /* 0x0000000119247810 */ /* 0x000fe20007ffe0ff */
[----:B------:R-:W-:Y:S02]  /*96c0*/  @P2 IMAD.MOV R36, RZ, RZ, R25 ;  /* 0x000000ffff242224 */ /* 0x000fe400078e0219 */
[----:B------:R-:W-:-:S04]  /*96d0*/  IMAD.WIDE R24, R30, 0x4, R16 ;  /* 0x000000041e187825 */ /* 0x000fc800078e0210 */
[--C-:B------:R-:W-:Y:S02]  /*96e0*/  IMAD.WIDE R30, R31, 0x4, R16.reuse ;  /* 0x000000041f1e7825 */ /* 0x100fe400078e0210 */
[----:B------:R-:W4:Y:S04]  /*96f0*/  LDG.E R24, desc[UR12][R24.64] ;  /* 0x0000000c18187981 */ /* 0x000f28000c1e1900 */
[----:B------:R0:W5:Y:S02]  /*9700*/  LDG.E R27, desc[UR12][R30.64] ;  /* 0x0000000c1e1b7981 */ /* 0x000164000c1e1900 */
[----:B0-----:R-:W-:-:S05]  /*9710*/  IMAD.WIDE R30, R37, 0x4, R16 ;  /* 0x00000004251e7825 */ /* 0x001fca00078e0210 */
[----:B------:R0:W5:Y:S02]  /*9720*/  LDG.E R37, desc[UR12][R30.64] ;  /* 0x0000000c1e257981 */ /* 0x000164000c1e1900 */
[----:B0-----:R-:W-:-:S05]  /*9730*/  IMAD.WIDE R30, R33, 0x4, R16 ;  /* 0x00000004211e7825 */ /* 0x001fca00078e0210 */
[----:B------:R2:W5:Y:S02]  /*9740*/  LDG.E R33, desc[UR12][R30.64] ;  /* 0x0000000c1e217981 */ /* 0x000564000c1e1900 */
[----:B--2---:R-:W-:-:S05]  /*9750*/  IMAD.WIDE R30, R9, 0x4, R16 ;  /* 0x00000004091e7825 */ /* 0x004fca00078e0210 */
[----:B------:R-:W2:Y:S04]  /*9760*/  LDG.E R9, desc[UR12][R30.64] ;  /* 0x0000000c1e097981 */ /* 0x000ea8000c1e1900 */
[----:B------:R-:W3:Y:S04]  /*9770*/  LDG.E R31, desc[UR12][R22.64+0x38] ;  /* 0x0000380c161f7981 */ /* 0x000ee8000c1e1900 */
[----:B------:R-:W5:Y:S01]  /*9780*/  LDG.E R30, desc[UR12][R22.64+0x3c] ;  /* 0x00003c0c161e7981 */ /* 0x000f62000c1e1900 */
[----:B------:R-:W-:-:S05]  /*9790*/  IMAD.WIDE R28, R29, 0x4, R16 ;  /* 0x000000041d1c7825 */ /* 0x000fca00078e0210 */
[----:B------:R0:W2:Y:S02]  /*97a0*/  LDG.E R25, desc[UR12][R28.64] ;  /* 0x0000000c1c197981 */ /* 0x0000a4000c1e1900 */
[----:B0-----:R-:W-:-:S05]  /*97b0*/  IMAD.WIDE R28, R32, 0x4, R16 ;  /* 0x00000004201c7825 */ /* 0x001fca00078e0210 */
[----:B------:R0:W2:Y:S02]  /*97c0*/  LDG.E R32, desc[UR12][R28.64] ;  /* 0x0000000c1c207981 */ /* 0x0000a4000c1e1900 */
[----:B0-----:R-:W-:-:S05]  /*97d0*/  IMAD.WIDE R28, R35, 0x4, R16 ;  /* 0x00000004231c7825 */ /* 0x001fca00078e0210 */
[----:B------:R0:W2:Y:S02]  /*97e0*/  LDG.E R35, desc[UR12][R28.64] ;  /* 0x0000000c1c237981 */ /* 0x0000a4000c1e1900 */
[----:B0-----:R-:W-:-:S05]  /*97f0*/  IMAD.WIDE R28, R15, 0x4, R16 ;  /* 0x000000040f1c7825 */ /* 0x001fca00078e0210 */
[----:B------:R0:W2:Y:S02]  /*9800*/  LDG.E R15, desc[UR12][R28.64] ;  /* 0x0000000c1c0f7981 */ /* 0x0000a4000c1e1900 */
[----:B0-----:R-:W-:-:S05]  /*9810*/  IMAD.WIDE R28, R34, 0x4, R16 ;  /* 0x00000004221c7825 */ /* 0x001fca00078e0210 */
[----:B------:R-:W2:Y:S01]  /*9820*/  LDG.E R34, desc[UR12][R28.64] ;  /* 0x0000000c1c227981 */ /* 0x000ea2000c1e1900 */
[----:B----4-:R-:W-:Y:S01]  /*9830*/  ISETP.NE.AND P1, PT, R24, -0x1, PT ;  /* 0xffffffff1800780c */ /* 0x010fe20003f25270 */
[----:B---3--:R-:W-:-:S05]  /*9840*/  IMAD.WIDE R22, R31, 0x4, R16 ;  /* 0x000000041f167825 */ /* 0x008fca00078e0210 */
[----:B------:R0:W3:Y:S01]  /*9850*/  LDG.E R24, desc[UR12][R22.64] ;  /* 0x0000000c16187981 */ /* 0x0000e2000c1e1900 */
[----:B-----5:R-:W-:-:S06]  /*9860*/  IMAD.WIDE R30, R30, 0x4, R16 ;  /* 0x000000041e1e7825 */ /* 0x020fcc00078e0210 */
[----:B------:R-:W4:Y:S01]  /*9870*/  LDG.E R30, desc[UR12][R30.64] ;  /* 0x0000000c1e1e7981 */ /* 0x000f22000c1e1900 */
[----:B------:R-:W-:Y:S01]  /*9880*/  ISETP.NE.AND P2, PT, R26, -0x1, PT ;  /* 0xffffffff1a00780c */ /* 0x000fe20003f45270 */
[C---:B------:R-:W-:Y:S01]  /*9890*/  VIADD R26, R36.reuse, 0x1 ;  /* 0x00000001241a7836 */ /* 0x040fe20000000000 */
[----:B------:R-:W-:Y:S02]  /*98a0*/  @P1 IADD3 R26, PT, PT, R36, RZ, RZ ;  /* 0x000000ff241a1210 */ /* 0x000fe40007ffe0ff */
[----:B--2---:R-:W-:-:S03]  /*98b0*/  ISETP.NE.AND P1, PT, R25, -0x1, PT ;  /* 0xffffffff1900780c */ /* 0x004fc60003f25270 */
[----:B------:R-:W-:-:S06]  /*98c0*/  VIADD R25, R26, 0x1 ;  /* 0x000000011a197836 */ /* 0x000fcc0000000000 */
        /* <DEDUP_REMOVED lines=25> */
[----:B------:R-:W-:-:S04]  /*9a60*/  VIADD R11, R11, 0x10 ;  /* 0x000000100b0b7836 */ /* 0x000fc80000000000 */
[----:B------:R-:W-:Y:S02]  /*9a70*/  VIADD R9, R15, 0x1 ;  /* 0x000000010f097836 */ /* 0x000fe40000000000 */
[----:B------:R-:W-:-:S05]  /*9a80*/  @P1 IMAD.MOV R9, RZ, RZ, R15 ;  /* 0x000000ffff091224 */ /* 0x000fca00078e020f */
[----:B------:R-:W-:Y:S01]  /*9a90*/  IADD3 R15, PT, PT, R9, 0x1, RZ ;  /* 0x00000001090f7810 */ /* 0x000fe20007ffe0ff */
[----:B------:R-:W-:Y:S01]  /*9aa0*/  VIADD R10, R10, 0x10 ;  /* 0x000000100a0a7836 */ /* 0x000fe20000000000 */
[----:B---3--:R-:W-:Y:S02]  /*9ab0*/  ISETP.NE.AND P2, PT, R24, -0x1, PT ;  /* 0xffffffff1800780c */ /* 0x008fe40003f45270 */
[----:B----4-:R-:W-:-:S11]  /*9ac0*/  ISETP.NE.AND P1, PT, R30, -0x1, PT ;  /* 0xffffffff1e00780c */ /* 0x010fd60003f25270 */
[----:B------:R-:W-:Y:S01]  /*9ad0*/  @P2 IMAD.MOV R15, RZ, RZ, R9 ;  /* 0x000000ffff0f2224 */ /* 0x000fe200078e0209 */
[----:B------:R-:W-:-:S04]  /*9ae0*/  ISETP.NE.AND P2, PT, R11, R14, PT ;  /* 0x0000000e0b00720c */ /* 0x000fc80003f45270 */
[----:B------:R-:W-:Y:S01]  /*9af0*/  IADD3 R9, PT, PT, R15, 0x1, RZ ;  /* 0x000000010f097810 */ /* 0x000fe20007ffe0ff */
[----:B------:R-:W-:-:S08]  /*9b00*/  @P1 IMAD.MOV R9, RZ, RZ, R15 ;  /* 0x000000ffff091224 */ /* 0x000fd000078e020f */
[----:B------:R-:W-:Y:S05]  /*9b10*/  @P2 BRA `(.L_x_563) ;  /* 0xfffffff800682947 */ /* 0x000fea000383ffff */
.L_x_562:
[----:B------:R-:W-:Y:S05]  /*9b20*/  BSYNC.RECONVERGENT B2 ;  /* 0x0000000000027941 */ /* 0x000fea0003800200 */
.L_x_561:
        /* <DEDUP_REMOVED lines=33> */
[----:B--2---:R-:W-:Y:S02]  /*9d40*/  ISETP.NE.AND P1, PT, R11, -0x1, PT ;  /* 0xffffffff0b00780c */ /* 0x004fe40003f25270 */
[----:B------:R-:W-:-:S02]  /*9d50*/  IADD3 R11, PT, PT, R9, 0x1, RZ ;  /* 0x00000001090b7810 */ /* 0x000fc40007ffe0ff */
[----:B------:R-:W-:-:S09]  /*9d60*/  ISETP.NE.AND P2, PT, R34, -0x1, PT ;  /* 0xffffffff2200780c */ /* 0x000fd20003f45270 */
        /* <DEDUP_REMOVED lines=21> */
.L_x_565:
[----:B------:R-:W-:Y:S05]  /*9ec0*/  BSYNC.RECONVERGENT B2 ;  /* 0x0000000000027941 */ /* 0x000fea0003800200 */
.L_x_564:
        /* <DEDUP_REMOVED lines=33> */
.L_x_567:
[----:B------:R-:W-:Y:S05]  /*a0e0*/  BSYNC.RECONVERGENT B2 ;  /* 0x0000000000027941 */ /* 0x000fea0003800200 */
.L_x_566:
        /* <DEDUP_REMOVED lines=27> */
.L_x_560:
[----:B------:R-:W-:Y:S05]  /*a2a0*/  BSYNC.RECONVERGENT B1 ;  /* 0x0000000000017941 */ /* 0x000fea0003800200 */
.L_x_559:
        /* <DEDUP_REMOVED lines=21> */
.L_x_572:
        /* <DEDUP_REMOVED lines=13> */
[----:B---3--:R-:W-:-:S06]  /*a4d0*/  IMAD.WIDE R34, R35, 0x4, R16 ;  /* 0x0000000423227825 */ /* 0x008fcc00078e0210 */
[----:B------:R-:W3:Y:S01]  /*a4e0*/  LDG.E R34, desc[UR12][R34.64] ;  /* 0x0000000c22227981 */ /* 0x000ee2000c1e1900 */
[----:B----4-:R-:W-:-:S03]  /*a4f0*/  IMAD.WIDE R26, R27, 0x4, R16 ;  /* 0x000000041b1a7825 */ /* 0x010fc600078e0210 */
[----:B------:R-:W4:Y:S01]  /*a500*/  LDG.E R33, desc[UR12][R22.64+0x24] ;  /* 0x0000240c16217981 */ /* 0x000f22000c1e1900 */
[----:B-----5:R-:W-:-:S03]  /*a510*/  IMAD.WIDE R24, R25, 0x4, R16 ;  /* 0x0000000419187825 */ /* 0x020fc600078e0210 */
[----:B------:R0:W5:Y:S04]  /*a520*/  LDG.E R26, desc[UR12][R26.64] ;  /* 0x0000000c1a1a7981 */ /* 0x000168000c1e1900 */
[----:B------:R1:W4:Y:S04]  /*a530*/  LDG.E R24, desc[UR12][R24.64] ;  /* 0x0000000c18187981 */ /* 0x000328000c1e1900 */
[----:B------:R-:W4:Y:S01]  /*a540*/  LDG.E R35, desc[UR12][R22.64+0x20] ;  /* 0x0000200c16237981 */ /* 0x000f22000c1e1900 */
[----:B0-----:R-:W-:Y:S01]  /*a550*/  VIADD R27, R10, 0x1 ;  /* 0x000000010a1b7836 */ /* 0x001fe20000000000 */
[----:B--2---:R-:W-:-:S02]  /*a560*/  ISETP.NE.AND P2, PT, R32, -0x1, PT ;  /* 0xffffffff2000780c */ /* 0x004fc40003f45270 */
[----:B------:R-:W2:Y:S01]  /*a570*/  LDG.E R32, desc[UR12][R22.64+0x30] ;  /* 0x0000300c16207981 */ /* 0x000ea2000c1e1900 */
[----:B---3--:R-:W-:-:S03]  /*a580*/  ISETP.NE.AND P1, PT, R34, -0x1, PT ;  /* 0xffffffff2200780c */ /* 0x008fc60003f25270 */
[----:B------:R-:W3:Y:S10]  /*a590*/  LDG.E R34, desc[UR12][R22.64+0x34] ;  /* 0x0000340c16227981 */ /* 0x000ef4000c1e1900 */
[----:B------:R-:W-:-:S02]  /*a5a0*/  @P1 IADD3 R27, PT, PT, R10, RZ, RZ ;  /* 0x000000ff0a1b1210 */ /* 0x000fc40007ffe0ff */
[----:B-----5:R-:W-:Y:S01]  /*a5b0*/  ISETP.NE.AND P1, PT, R26, -0x1, PT ;  /* 0xffffffff1a00780c */ /* 0x020fe20003f25270 */
[----:B------:R-:W5:Y:S02]  /*a5c0*/  LDG.E R10, desc[UR12][R22.64+0x2c] ;  /* 0x00002c0c160a7981 */ /* 0x000f64000c1e1900 */
[----:B-1----:R-:W-:Y:S02]  /*a5d0*/  VIADD R25, R27, 0x1 ;  /* 0x000000011b197836 */ /* 0x002fe40000000000 */
[----:B------:R-:W-:Y:S01]  /*a5e0*/  @P2 IMAD.MOV R25, RZ, RZ, R27 ;  /* 0x000000ffff192224 */ /* 0x000fe200078e021b */
[----:B----4-:R-:W-:-:S04]  /*a5f0*/  ISETP.NE.AND P2, PT, R24, -0x1, PT ;  /* 0xffffffff1800780c */ /* 0x010fc80003f45270 */
[----:B------:R-:W-:-:S03]  /*a600*/  IADD3 R24, PT, PT, R25, 0x1, RZ ;  /* 0x0000000119187810 */ /* 0x000fc60007ffe0ff */
[----:B------:R-:W-:-:S04]  /*a610*/  @P1 IMAD.MOV R24, RZ, RZ, R25 ;  /* 0x000000ffff181224 */ /* 0x000fc800078e0219 */
[C---:B------:R-:W-:Y:S02]  /*a620*/  VIADD R36, R24.reuse, 0x1 ;  /* 0x0000000118247836 */ /* 0x040fe40000000000 */
[----:B------:R-:W-:Y:S01]  /*a630*/  @P2 IADD3 R36, PT, PT, R24, RZ, RZ ;  /* 0x000000ff18242210 */ /* 0x000fe20007ffe0ff */
[----:B------:R-:W-:-:S04]  /*a640*/  IMAD.WIDE R24, R30, 0x4, R16 ;  /* 0x000000041e187825 */ /* 0x000fc800078e0210 */
[--C-:B------:R-:W-:Y:S02]  /*a650*/  IMAD.WIDE R26, R28, 0x4, R16.reuse ;  /* 0x000000041c1a7825 */ /* 0x100fe400078e0210 */
[----:B------:R-:W4:Y:S02]  /*a660*/  LDG.E R24, desc[UR12][R24.64] ;  /* 0x0000000c18187981 */ /* 0x000f24000c1e1900 */
[--C-:B------:R-:W-:Y:S02]  /*a670*/  IMAD.WIDE R28, R29, 0x4, R16.reuse ;  /* 0x000000041d1c7825 */ /* 0x100fe400078e0210 */
[----:B------:R-:W4:Y:S04]  /*a680*/  LDG.E R26, desc[UR12][R26.64] ;  /* 0x0000000c1a1a7981 */ /* 0x000f28000c1e1900 */
[----:B------:R0:W4:Y:S02]  /*a690*/  LDG.E R25, desc[UR12][R28.64] ;  /* 0x0000000c1c197981 */ /* 0x000124000c1e1900 */
[----:B0-----:R-:W-:-:S05]  /*a6a0*/  IMAD.WIDE R28, R35, 0x4, R16 ;  /* 0x00000004231c7825 */ /* 0x001fca00078e0210 */
[----:B------:R0:W4:Y:S02]  /*a6b0*/  LDG.E R35, desc[UR12][R28.64] ;  /* 0x0000000c1c237981 */ /* 0x000124000c1e1900 */
[----:B0-----:R-:W-:-:S05]  /*a6c0*/  IMAD.WIDE R28, R37, 0x4, R16 ;  /* 0x00000004251c7825 */ /* 0x001fca00078e0210 */
[----:B------:R2:W4:Y:S02]  /*a6d0*/  LDG.E R37, desc[UR12][R28.64] ;  /* 0x0000000c1c257981 */ /* 0x000524000c1e1900 */
[----:B--2---:R-:W-:-:S05]  /*a6e0*/  IMAD.WIDE R28, R32, 0x4, R16 ;  /* 0x00000004201c7825 */ /* 0x004fca00078e0210 */
[----:B------:R-:W2:Y:S04]  /*a6f0*/  LDG.E R32, desc[UR12][R28.64] ;  /* 0x0000000c1c207981 */ /* 0x000ea8000c1e1900 */
[----:B------:R-:W2:Y:S04]  /*a700*/  LDG.E R29, desc[UR12][R22.64+0x38] ;  /* 0x0000380c161d7981 */ /* 0x000ea8000c1e1900 */
[----:B------:R-:W2:Y:S01]  /*a710*/  LDG.E R28, desc[UR12][R22.64+0x3c] ;  /* 0x00003c0c161c7981 */ /* 0x000ea2000c1e1900 */
[----:B------:R-:W-:-:S05]  /*a720*/  IMAD.WIDE R30, R31, 0x4, R16 ;  /* 0x000000041f1e7825 */ /* 0x000fca00078e0210 */
[----:B------:R0:W2:Y:S02]  /*a730*/  LDG.E R27, desc[UR12][R30.64] ;  /* 0x0000000c1e1b7981 */ /* 0x0000a4000c1e1900 */
[----:B0-----:R-:W-:-:S05]  /*a740*/  IMAD.WIDE R30, R33, 0x4, R16 ;  /* 0x00000004211e7825 */ /* 0x001fca00078e0210 */
[----:B------:R5:W2:Y:S02]  /*a750*/  LDG.E R33, desc[UR12][R30.64] ;  /* 0x0000000c1e217981 */ /* 0x000aa4000c1e1900 */
[----:B-----5:R-:W-:-:S05]  /*a760*/  IMAD.WIDE R30, R10, 0x4, R16 ;  /* 0x000000040a1e7825 */ /* 0x020fca00078e0210 */
[----:B------:R3:W5:Y:S02]  /*a770*/  LDG.E R10, desc[UR12][R30.64] ;  /* 0x0000000c1e0a7981 */ /* 0x000764000c1e1900 */
[----:B---3--:R-:W-:-:S05]  /*a780*/  IMAD.WIDE R30, R34, 0x4, R16 ;  /* 0x00000004221e7825 */ /* 0x008fca00078e0210 */
[----:B------:R-:W3:Y:S01]  /*a790*/  LDG.E R34, desc[UR12][R30.64] ;  /* 0x0000000c1e227981 */ /* 0x000ee2000c1e1900 */
[----:B----4-:R-:W-:Y:S01]  /*a7a0*/  ISETP.NE.AND P1, PT, R24, -0x1, PT ;  /* 0xffffffff1800780c */ /* 0x010fe20003f25270 */
[----:B--2---:R-:W-:-:S05]  /*a7b0*/  IMAD.WIDE R22, R29, 0x4, R16 ;  /* 0x000000041d167825 */ /* 0x004fca00078e0210 */
[----:B------:R0:W2:Y:S01]  /*a7c0*/  LDG.E R24, desc[UR12][R22.64] ;  /* 0x0000000c16187981 */ /* 0x0000a2000c1e1900 */
[----:B------:R-:W-:-:S06]  /*a7d0*/  IMAD.WIDE R28, R28, 0x4, R16 ;  /* 0x000000041c1c7825 */ /* 0x000fcc00078e0210 */
[----:B------:R-:W4:Y:S01]  /*a7e0*/  LDG.E R28, desc[UR12][R28.64] ;  /* 0x0000000c1c1c7981 */ /* 0x000f22000c1e1900 */
[----:B------:R-:W-:Y:S01]  /*a7f0*/  ISETP.NE.AND P2, PT, R26, -0x1, PT ;  /* 0xffffffff1a00780c */ /* 0x000fe20003f45270 */
[----:B------:R-:W-:Y:S02]  /*a800*/  VIADD R26, R36, 0x1 ;  /* 0x00000001241a7836 */ /* 0x000fe40000000000 */
[----:B------:R-:W-:Y:S01]  /*a810*/  @P1 IMAD.MOV R26, RZ, RZ, R36 ;  /* 0x000000ffff1a1224 */ /* 0x000fe200078e0224 */
[----:B------:R-:W-:-:S04]  /*a820*/  ISETP.NE.AND P1, PT, R25, -0x1, PT ;  /* 0xffffffff1900780c */ /* 0x000fc80003f25270 */
[----:B------:R-:W-:-:S05]  /*a830*/  IADD3 R25, PT, PT, R26, 0x1, RZ ;  /* 0x000000011a197810 */ /* 0x000fca0007ffe0ff */
[----:B------:R-:W-:Y:S01]  /*a840*/  @P2 IMAD.MOV R25, RZ, RZ, R26 ;  /* 0x000000ffff192224 */ /* 0x000fe200078e021a */
[----:B------:R-:W-:-:S03]  /*a850*/  ISETP.NE.AND P2, PT, R27, -0x1, PT ;  /* 0xffffffff1b00780c */ /* 0x000fc60003f45270 */
[C---:B------:R-:W-:Y:S01]  /*a860*/  VIADD R26, R25.reuse, 0x1 ;  /* 0x00000001191a7836 */ /* 0x040fe20000000000 */
[----:B------:R-:W-:Y:S02]  /*a870*/  @P1 IADD3 R26, PT, PT, R25, RZ, RZ ;  /* 0x000000ff191a1210 */ /* 0x000fe40007ffe0ff */
[----:B------:R-:W-:-:S03]  /*a880*/  ISETP.NE.AND P1, PT, R35, -0x1, PT ;  /* 0xffffffff2300780c */ /* 0x000fc60003f25270 */
[----:B0-----:R-:W-:-:S04]  /*a890*/  VIADD R22, R26, 0x1 ;  /* 0x000000011a167836 */ /* 0x001fc80000000000 */
[----:B------:R-:W-:Y:S01]  /*a8a0*/  @P2 IMAD.MOV R22, RZ, RZ, R26 ;  /* 0x000000ffff162224 */ /* 0x000fe200078e021a */
[----:B------:R-:W-:-:S04]  /*a8b0*/  ISETP.NE.AND P2, PT, R33, -0x1, PT ;  /* 0xffffffff2100780c */ /* 0x000fc80003f45270 */
[----:B------:R-:W-:Y:S01]  /*a8c0*/  IADD3 R23, PT, PT, R22, 0x1, RZ ;  /* 0x0000000116177810 */ /* 0x000fe20007ffe0ff */
[----:B------:R-:W-:Y:S01]  /*a8d0*/  @P1 IMAD.MOV R23, RZ, RZ, R22 ;  /* 0x000000ffff171224 */ /* 0x000fe200078e0216 */
[----:B------:R-:W-:-:S03]  /*a8e0*/  ISETP.NE.AND P1, PT, R37, -0x1, PT ;  /* 0xffffffff2500780c */ /* 0x000fc60003f25270 */
[----:B------:R-:W-:-:S04]  /*a8f0*/  VIADD R22, R23, 0x1 ;  /* 0x0000000117167836 */ /* 0x000fc80000000000 */
[----:B------:R-:W-:Y:S02]  /*a900*/  @P2 IADD3 R22, PT, PT, R23, RZ, RZ ;  /* 0x000000ff17162210 */ /* 0x000fe40007ffe0ff */
[----:B-----5:R-:W-:-:S03]  /*a910*/  ISETP.NE.AND P2, PT, R10, -0x1, PT ;  /* 0xffffffff0a00780c */ /* 0x020fc60003f45270 */
[----:B------:R-:W-:Y:S02]  /*a920*/  VIADD R10, R22, 0x1 ;  /* 0x00000001160a7836 */ /* 0x000fe40000000000 */
[----:B------:R-:W-:Y:S01]  /*a930*/  @P1 IMAD.MOV R10, RZ, RZ, R22 ;  /* 0x000000ffff0a1224 */ /* 0x000fe200078e0216 */
[----:B------:R-:W-:-:S04]  /*a940*/  ISETP.NE.AND P1, PT, R32, -0x1, PT ;  /* 0xffffffff2000780c */ /* 0x000fc80003f25270 */
[----:B------:R-:W-:-:S03]  /*a950*/  IADD3 R22, PT, PT, R10, 0x1, RZ ;  /* 0x000000010a167810 */ /* 0x000fc60007ffe0ff */
[----:B------:R-:W-:Y:S01]  /*a960*/  @P2 IMAD.MOV R22, RZ, RZ, R10 ;  /* 0x000000ffff162224 */ /* 0x000fe200078e020a */
[----:B---3--:R-:W-:-:S03]  /*a970*/  ISETP.NE.AND P2, PT, R34, -0x1, PT ;  /* 0xffffffff2200780c */ /* 0x008fc60003f45270 */
[C---:B------:R-:W-:Y:S02]  /*a980*/  VIADD R10, R22.reuse, 0x1 ;  /* 0x00000001160a7836 */ /* 0x040fe40000000000 */
[----:B------:R-:W-:Y:S01]  /*a990*/  @P1 IADD3 R10, PT, PT, R22, RZ, RZ ;  /* 0x000000ff160a1210 */ /* 0x000fe20007ffe0ff */
[----:B------:R-:W-:-:S04]  /*a9a0*/  VIADD R12, R12, 0x10 ;  /* 0x000000100c0c7836 */ /* 0x000fc80000000000 */
[----:B------:R-:W-:-:S03]  /*a9b0*/  VIADD R22, R10, 0x1 ;  /* 0x000000010a167836 */ /* 0x000fc60000000000 */
[----:B------:R-:W-:-:S05]  /*a9c0*/  @P2 IMAD.MOV R22, RZ, RZ, R10 ;  /* 0x000000ffff162224 */ /* 0x000fca00078e020a */
[----:B------:R-:W-:Y:S01]  /*a9d0*/  IADD3 R23, PT, PT, R22, 0x1, RZ ;  /* 0x0000000116177810 */ /* 0x000fe20007ffe0ff */
[----:B------:R-:W-:Y:S01]  /*a9e0*/  VIADD R11, R11, 0x10 ;  /* 0x000000100b0b7836 */ /* 0x000fe20000000000 */
[----:B--2---:R-:W-:Y:S02]  /*a9f0*/  ISETP.NE.AND P1, PT, R24, -0x1, PT ;  /* 0xffffffff1800780c */ /* 0x004fe40003f25270 */
[----:B----4-:R-:W-:-:S11]  /*aa00*/  ISETP.NE.AND P2, PT, R28, -0x1, PT ;  /* 0xffffffff1c00780c */ /* 0x010fd60003f45270 */
[----:B------:R-:W-:Y:S01]  /*aa10*/  @P1 IMAD.MOV R23, RZ, RZ, R22 ;  /* 0x000000ffff171224 */ /* 0x000fe200078e0216 */
[----:B------:R-:W-:-:S04]  /*aa20*/  ISETP.NE.AND P1, PT, R12, R15, PT ;  /* 0x0000000f0c00720c */ /* 0x000fc80003f25270 */
[----:B------:R-:W-:Y:S01]  /*aa30*/  IADD3 R10, PT, PT, R23, 0x1, RZ ;  /* 0x00000001170a7810 */ /* 0x000fe20007ffe0ff */
[----:B------:R-:W-:-:S08]  /*aa40*/  @P2 IMAD.MOV R10, RZ, RZ, R23 ;  /* 0x000000ffff0a2224 */ /* 0x000fd000078e0217 */
[----:B------:R-:W-:Y:S05]  /*aa50*/  @P1 BRA `(.L_x_572) ;  /* 0xfffffff800681947 */ /* 0x000fea000383ffff */
.L_x_571:
[----:B------:R-:W-:Y:S05]  /*aa60*/  BSYNC.RECONVERGENT B2 ;  /* 0x0000000000027941 */ /* 0x000fea0003800200 */
.L_x_570:
        /* <DEDUP_REMOVED lines=57> */
.L_x_574:
[----:B------:R-:W-:Y:S05]  /*ae00*/  BSYNC.RECONVERGENT B2 ;  /* 0x0000000000027941 */ /* 0x000fea0003800200 */
.L_x_573:
        /* <DEDUP_REMOVED lines=33> */
.L_x_576:
[----:B------:R-:W-:Y:S05]  /*b020*/  BSYNC.RECONVERGENT B2 ;  /* 0x0000000000027941 */ /* 0x000fea0003800200 */
.L_x_575:
        /* <DEDUP_REMOVED lines=27> */
.L_x_569:
[----:B------:R-:W-:Y:S05]  /*b1e0*/  BSYNC.RECONVERGENT B1 ;  /* 0x0000000000017941 */ /* 0x000fea0003800200 */
.L_x_568:
        /* <DEDUP_REMOVED lines=21> */
.L_x_581:
        /* <DEDUP_REMOVED lines=14> */
[----:B------:R-:W4:Y:S04]  /*b420*/  LDG.E R29, desc[UR12][R22.64+0x1c] ;  /* 0x00001c0c161d7981 */ /* 0x000f28000c1e1900 */
[----:B------:R-:W4:Y:S01]  /*b430*/  LDG.E R30, desc[UR12][R30.64] ;  /* 0x0000000c1e1e7981 */ /* 0x000f22000c1e1900 */
[----:B-----5:R-:W-:-:S03]  /*b440*/  IMAD.WIDE R26, R27, 0x4, R16 ;  /* 0x000000041b1a7825 */ /* 0x020fc600078e0210 */
[----:B------:R-:W5:Y:S01]  /*b450*/  LDG.E R35, desc[UR12][R22.64+0x2c] ;  /* 0x00002c0c16237981 */ /* 0x000f62000c1e1900 */
[----:B------:R-:W-:-:S03]  /*b460*/  IMAD.WIDE R24, R25, 0x4, R16 ;  /* 0x0000000419187825 */ /* 0x000fc600078e0210 */
[----:B------:R-:W5:Y:S04]  /*b470*/  LDG.E R26, desc[UR12][R26.64] ;  /* 0x0000000c1a1a7981 */ /* 0x000f68000c1e1900 */
[----:B------:R-:W5:Y:S04]  /*b480*/  LDG.E R24, desc[UR12][R24.64] ;  /* 0x0000000c18187981 */ /* 0x000f68000c1e1900 */
[----:B------:R-:W5:Y:S04]  /*b490*/  LDG.E R31, desc[UR12][R22.64+0x20] ;  /* 0x0000200c161f7981 */ /* 0x000f68000c1e1900 */
[----:B------:R-:W5:Y:S04]  /*b4a0*/  LDG.E R27, desc[UR12][R22.64+0x18] ;  /* 0x0000180c161b7981 */ /* 0x000f68000c1e1900 */
[----:B------:R-:W5:Y:S01]  /*b4b0*/  LDG.E R25, desc[UR12][R22.64+0x14] ;  /* 0x0000140c16197981 */ /* 0x000f62000c1e1900 */
[----:B--2---:R-:W-:Y:S01]  /*b4c0*/  ISETP.NE.AND P1, PT, R28, -0x1, PT ;  /* 0xffffffff1c00780c */ /* 0x004fe20003f25270 */
[----:B------:R-:W-:-:S12]  /*b4d0*/  VIADD R28, R11, 0x1 ;  /* 0x000000010b1c7836 */ /* 0x000fd80000000000 */
[----:B------:R-:W-:Y:S02]  /*b4e0*/  @P1 IADD3 R28, PT, PT, R11, RZ, RZ ;  /* 0x000000ff0b1c1210 */ /* 0x000fe40007ffe0ff */
[----:B------:R-:W2:Y:S01]  /*b4f0*/  LDG.E R11, desc[UR12][R22.64+0x24] ;  /* 0x0000240c160b7981 */ /* 0x000ea2000c1e1900 */
[----:B---3--:R-:W-:-:S03]  /*b500*/  ISETP.NE.AND P2, PT, R34, -0x1, PT ;  /* 0xffffffff2200780c */ /* 0x008fc60003f45270 */
[----:B------:R-:W3:Y:S01]  /*b510*/  LDG.E R34, desc[UR12][R22.64+0x34] ;  /* 0x0000340c16227981 */ /* 0x000ee2000c1e1900 */
[----:B----4-:R-:W-:Y:S01]  /*b520*/  ISETP.NE.AND P1, PT, R30, -0x1, PT ;  /* 0xffffffff1e00780c */ /* 0x010fe20003f25270 */
[----:B------:R-:W-:-:S08]  /*b530*/  VIADD R30, R28, 0x1 ;  /* 0x000000011c1e7836 */ /* 0x000fd00000000000 */
[----:B------:R-:W-:-:S05]  /*b540*/  @P2 IMAD.MOV R30, RZ, RZ, R28 ;  /* 0x000000ffff1e2224 */ /* 0x000fca00078e021c */
[----:B------:R-:W-:Y:S01]  /*b550*/  IADD3 R28, PT, PT, R30, 0x1, RZ ;  /* 0x000000011e1c7810 */ /* 0x000fe20007ffe0ff */
[----:B------:R-:W-:Y:S01]  /*b560*/  @P1 IMAD.MOV R28, RZ, RZ, R30 ;  /* 0x000000ffff1c1224 */ /* 0x000fe200078e021e */
[----:B-----5:R-:W-:Y:S02]  /*b570*/  ISETP.NE.AND P1, PT, R26, -0x1, PT ;  /* 0xffffffff1a00780c */ /* 0x020fe40003f25270 */
[----:B------:R-:W-:Y:S01]  /*b580*/  ISETP.NE.AND P2, PT, R24, -0x1, PT ;  /* 0xffffffff1800780c */ /* 0x000fe20003f45270 */
[----:B------:R-:W-:-:S10]  /*b590*/  VIADD R24, R28, 0x1 ;  /* 0x000000011c187836 */ /* 0x000fd40000000000 */
[----:B------:R-:W-:Y:S01]  /*b5a0*/  @P1 IADD3 R24, PT, PT, R28, RZ, RZ ;  /* 0x000000ff1c181210 */ /* 0x000fe20007ffe0ff */
[----:B------:R-:W-:-:S04]  /*b5b0*/  IMAD.WIDE R28, R29, 0x4, R16 ;  /* 0x000000041d1c7825 */ /* 0x000fc800078e0210 */
[----:B------:R-:W-:Y:S02]  /*b5c0*/  VIADD R36, R24, 0x1 ;  /* 0x0000000118247836 */ /* 0x000fe40000000000 */
[----:B------:R-:W-:Y:S02]  /*b5d0*/  @P2 IMAD.MOV R36, RZ, RZ, R24 ;  /* 0x000000ffff242224 */ /* 0x000fe400078e0218 */
[----:B------:R-:W-:-:S06]  /*b5e0*/  IMAD.WIDE R24, R25, 0x4, R16 ;  /* 0x0000000419187825 */ /* 0x000fcc00078e0210 */
[----:B------:R-:W4:Y:S04]  /*b5f0*/  LDG.E R24, desc[UR12][R24.64] ;  /* 0x0000000c18187981 */ /* 0x000f28000c1e1900 */
[----:B------:R2:W5:Y:S02]  /*b600*/  LDG.E R25, desc[UR12][R28.64] ;  /* 0x0000000c1c197981 */ /* 0x000564000c1e1900 */
[----:B--2---:R-:W-:-:S05]  /*b610*/  IMAD.WIDE R28, R11, 0x4, R16 ;  /* 0x000000040b1c7825 */ /* 0x004fca00078e0210 */
[----:B------:R0:W2:Y:S02]  /*b620*/  LDG.E R11, desc[UR12][R28.64] ;  /* 0x0000000c1c0b7981 */ /* 0x0000a4000c1e1900 */
[----:B0-----:R-:W-:-:S04]  /*b630*/  IMAD.WIDE R28, R35, 0x4, R16 ;  /* 0x00000004231c7825 */ /* 0x001fc800078e0210 */
[--C-:B---3--:R-:W-:Y:S02]  /*b640*/  IMAD.WIDE R34, R34, 0x4, R16.reuse ;  /* 0x0000000422227825 */ /* 0x108fe400078e0210 */
[----:B------:R-:W3:Y:S04]  /*b650*/  LDG.E R28, desc[UR12][R28.64] ;  /* 0x0000000c1c1c7981 */ /* 0x000ee8000c1e1900 */
[----:B------:R-:W3:Y:S04]  /*b660*/  LDG.E R29, desc[UR12][R34.64] ;  /* 0x0000000c221d7981 */ /* 0x000ee8000c1e1900 */
[----:B------:R-:W5:Y:S04]  /*b670*/  LDG.E R35, desc[UR12][R22.64+0x38] ;  /* 0x0000380c16237981 */ /* 0x000f68000c1e1900 */
[----:B------:R-:W2:Y:S01]  /*b680*/  LDG.E R23, desc[UR12][R22.64+0x3c] ;  /* 0x00003c0c16177981 */ /* 0x000ea2000c1e1900 */
[----:B------:R-:W-:-:S06]  /*b690*/  IMAD.WIDE R26, R27, 0x4, R16 ;  /* 0x000000041b1a7825 */ /* 0x000fcc00078e0210 */
[----:B------:R-:W3:Y:S01]  /*b6a0*/  LDG.E R26, desc[UR12][R26.64] ;  /* 0x0000000c1a1a7981 */ /* 0x000ee2000c1e1900 */
[----:B------:R-:W-:-:S05]  /*b6b0*/  IMAD.WIDE R30, R31, 0x4, R16 ;  /* 0x000000041f1e7825 */ /* 0x000fca00078e0210 */
[----:B------:R0:W3:Y:S02]  /*b6c0*/  LDG.E R27, desc[UR12][R30.64] ;  /* 0x0000000c1e1b7981 */ /* 0x0000e4000c1e1900 */
[----:B0-----:R-:W-:-:S05]  /*b6d0*/  IMAD.WIDE R30, R33, 0x4, R16 ;  /* 0x00000004211e7825 */ /* 0x001fca00078e0210 */
[----:B------:R0:W3:Y:S02]  /*b6e0*/  LDG.E R33, desc[UR12][R30.64] ;  /* 0x0000000c1e217981 */ /* 0x0000e4000c1e1900 */
[----:B0-----:R-:W-:-:S05]  /*b6f0*/  IMAD.WIDE R30, R37, 0x4, R16 ;  /* 0x00000004251e7825 */ /* 0x001fca00078e0210 */
[----:B------:R2:W3:Y:S01]  /*b700*/  LDG.E R37, desc[UR12][R30.64] ;  /* 0x0000000c1e257981 */ /* 0x0004e2000c1e1900 */
[----:B----4-:R-:W-:Y:S01]  /*b710*/  ISETP.NE.AND P1, PT, R24, -0x1, PT ;  /* 0xffffffff1800780c */ /* 0x010fe20003f25270 */
[----:B-----5:R-:W-:-:S05]  /*b720*/  IMAD.WIDE R34, R35, 0x4, R16 ;  /* 0x0000000423227825 */ /* 0x020fca00078e0210 */
[----:B------:R-:W4:Y:S01]  /*b730*/  LDG.E R24, desc[UR12][R34.64] ;  /* 0x0000000c22187981 */ /* 0x000f22000c1e1900 */
[----:B--2---:R-:W-:-:S06]  /*b740*/  IMAD.WIDE R30, R23, 0x4, R16 ;  /* 0x00000004171e7825 */ /* 0x004fcc00078e0210 */
[----:B------:R-:W2:Y:S01]  /*b750*/  LDG.E R30, desc[UR12][R30.64] ;  /* 0x0000000c1e1e7981 */ /* 0x000ea2000c1e1900 */
[----:B---3--:R-:W-:Y:S02]  /*b760*/  ISETP.NE.AND P2, PT, R26, -0x1, PT ;  /* 0xffffffff1a00780c */ /* 0x008fe40003f45270 */
        /* <DEDUP_REMOVED lines=28> */
[----:B----4-:R-:W-:-:S13]  /*b930*/  ISETP.NE.AND P2, PT, R24, -0x1, PT ;  /* 0xffffffff1800780c */ /* 0x010fda0003f45270 */
[----:B------:R-:W-:Y:S01]  /*b940*/  @P2 IMAD.MOV R23, RZ, RZ, R22 ;  /* 0x000000ffff172224 */ /* 0x000fe200078e0216 */
[----:B------:R-:W-:Y:S02]  /*b950*/  ISETP.NE.AND P2, PT, R13, R32, PT ;  /* 0x000000200d00720c */ /* 0x000fe40003f45270 */
[----:B--2---:R-:W-:Y:S02]  /*b960*/  ISETP.NE.AND P1, PT, R30, -0x1, PT ;  /* 0xffffffff1e00780c */ /* 0x004fe40003f25270 */
[----:B------:R-:W-:-:S11]  /*b970*/  IADD3 R11, PT, PT, R23, 0x1, RZ ;  /* 0x00000001170b7810 */ /* 0x000fd60007ffe0ff */
[----:B------:R-:W-:Y:S01]  /*b980*/  @P1 IMAD.MOV R11, RZ, RZ, R23 ;  /* 0x000000ffff0b1224 */ /* 0x000fe200078e0217 */
[----:B------:R-:W-:Y:S06]  /*b990*/  @P2 BRA `(.L_x_581) ;  /* 0xfffffff800682947 */ /* 0x000fec000383ffff */
.L_x_580:
[----:B------:R-:W-:Y:S05]  /*b9a0*/  BSYNC.RECONVERGENT B2 ;  /* 0x0000000000027941 */ /* 0x000fea0003800200 */
.L_x_579:
        /* <DEDUP_REMOVED lines=57> */
.L_x_583:
[----:B------:R-:W-:Y:S05]  /*bd40*/  BSYNC.RECONVERGENT B2 ;  /* 0x0000000000027941 */ /* 0x000fea0003800200 */
.L_x_582:
        /* <DEDUP_REMOVED lines=33> */
.L_x_585:
[----:B------:R-:W-:Y:S05]  /*bf60*/  BSYNC.RECONVERGENT B2 ;  /* 0x0000000000027941 */ /* 0x000fea0003800200 */
.L_x_584:
        /* <DEDUP_REMOVED lines=27> */
.L_x_578:
[----:B------:R-:W-:Y:S05]  /*c120*/  BSYNC.RECONVERGENT B1 ;  /* 0x0000000000017941 */ /* 0x000fea0003800200 */
.L_x_577:
        /* <DEDUP_REMOVED lines=21> */
.L_x_590:
[----:B------:R-:W0:Y:S02]  /*c280*/  LDC.64 R22, c[0x0][0x3f0] ;  /* 0x0000fc00ff167b82 */ /* 0x000e240000000a00 */
[----:B0-----:R-:W-:-:S05]  /*c290*/  IMAD.WIDE R22, R13, 0x4, R22 ;  /* 0x000000040d167825 */ /* 0x001fca00078e0216 */
[----:B------:R-:W2:Y:S04]  /*c2a0*/  LDG.E R33, desc[UR12][R22.64] ;  /* 0x0000000c16217981 */ /* 0x000ea8000c1e1900 */
[----:B------:R-:W3:Y:S04]  /*c2b0*/  LDG.E R37, desc[UR12][R22.64+0x4] ;  /* 0x0000040c16257981 */ /* 0x000ee8000c1e1900 */
[----:B------:R-:W4:Y:S04]  /*c2c0*/  LDG.E R27, desc[UR12][R22.64+0x8] ;  /* 0x0000080c161b7981 */ /* 0x000f28000c1e1900 */
[----:B------:R-:W5:Y:S04]  /*c2d0*/  LDG.E R29, desc[UR12][R22.64+0xc] ;  /* 0x00000c0c161d7981 */ /* 0x000f68000c1e1900 */
[----:B------:R-:W5:Y:S04]  /*c2e0*/  LDG.E R24, desc[UR12][R22.64+0x10] ;  /* 0x0000100c16187981 */ /* 0x000f68000c1e1900 */
[----:B------:R-:W5:Y:S01]  /*c2f0*/  LDG.E R25, desc[UR12][R22.64+0x14] ;  /* 0x0000140c16197981 */ /* 0x000f62000c1e1900 */
[----:B--2---:R-:W-:-:S06]  /*c300*/  IMAD.WIDE R32, R33, 0x4, R16 ;  /* 0x0000000421207825 */ /* 0x004fcc00078e0210 */
[----:B------:R-:W2:Y:S01]  /*c310*/  LDG.E R32, desc[UR12][R32.64] ;  /* 0x0000000c20207981 */ /* 0x000ea2000c1e1900 */
[----:B---3--:R-:W-:-:S04]  /*c320*/  IMAD.WIDE R36, R37, 0x4, R16 ;  /* 0x0000000425247825 */ /* 0x008fc800078e0210 */
[--C-:B----4-:R-:W-:Y:S01]  /*c330*/  IMAD.WIDE R26, R27, 0x4, R16.reuse ;  /* 0x000000041b1a7825 */ /* 0x110fe200078e0210 */
[----:B------:R-:W3:Y:S04]  /*c340*/  LDG.E R35, desc[UR12][R36.64] ;  /* 0x0000000c24237981 */ /* 0x000ee8000c1e1900 */
[----:B------:R0:W4:Y:S01]  /*c350*/  LDG.E R33, desc[UR12][R26.64] ;  /* 0x0000000c1a217981 */ /* 0x000122000c1e1900 */
[----:B-----5:R-:W-:-:S03]  /*c360*/  IMAD.WIDE R28, R29, 0x4, R16 ;  /* 0x000000041d1c7825 */ /* 0x020fc600078e0210 */
[----:B------:R-:W5:Y:S04]  /*c370*/  LDG.E R36, desc[UR12][R22.64+0x18] ;  /* 0x0000180c16247981 */ /* 0x000f68000c1e1900 */
[----:B------:R-:W5:Y:S01]  /*c380*/  LDG.E R28, desc[UR12][R28.64] ;  /* 0x0000000c1c1c7981 */ /* 0x000f62000c1e1900 */
[----:B0-----:R-:W-:-:S03]  /*c390*/  IMAD.WIDE R26, R24, 0x4, R16 ;  /* 0x00000004181a7825 */ /* 0x001fc600078e0210 */
[----:B------:R-:W5:Y:S01]  /*c3a0*/  LDG.E R37, desc[UR12][R22.64+0x30] ;  /* 0x0000300c16257981 */ /* 0x000f62000c1e1900 */
[----:B------:R-:W-:-:S03]  /*c3b0*/  IMAD.WIDE R24, R25, 0x4, R16 ;  /* 0x0000000419187825 */ /* 0x000fc600078e0210 */
[----:B------:R-:W5:Y:S04]  /*c3c0*/  LDG.E R34, desc[UR12][R26.64] ;  /* 0x0000000c1a227981 */ /* 0x000f68000c1e1900 */
[----:B------:R0:W5:Y:S04]  /*c3d0*/  LDG.E R24, desc[UR12][R24.64] ;  /* 0x0000000c18187981 */ /* 0x000168000c1e1900 */
[----:B------:R-:W5:Y:S04]  /*c3e0*/  LDG.E R29, desc[UR12][R22.64+0x34] ;  /* 0x0000340c161d7981 */ /* 0x000f68000c1e1900 */
[----:B------:R-:W5:Y:S04]  /*c3f0*/  LDG.E R26, desc[UR12][R22.64+0x20] ;  /* 0x0000200c161a7981 */ /* 0x000f68000c1e1900 */
[----:B------:R-:W5:Y:S01]  /*c400*/  LDG.E R27, desc[UR12][R22.64+0x2c] ;  /* 0x00002c0c161b7981 */ /* 0x000f62000c1e1900 */
[----:B--2---:R-:W-:-:S03]  /*c410*/  ISETP.NE.AND P1, PT, R32, -0x1, PT ;  /* 0xffffffff2000780c */ /* 0x004fc60003f25270 */
[----:B------:R-:W2:Y:S01]  /*c420*/  LDG.E R32, desc[UR12][R22.64+0x1c] ;  /* 0x00001c0c16207981 */ /* 0x000ea2000c1e1900 */
[----:B---3--:R-:W-:Y:S01]  /*c430*/  ISETP.NE.AND P2, PT, R35, -0x1, PT ;  /* 0xffffffff2300780c */ /* 0x008fe20003f45270 */
[----:B------:R-:W-:-:S08]  /*c440*/  VIADD R35, R12, 0x1 ;  /* 0x000000010c237836 */ /* 0x000fd00000000000 */
[----:B------:R-:W-:Y:S02]  /*c450*/  @P1 IADD3 R35, PT, PT, R12, RZ, RZ ;  /* 0x000000ff0c231210 */ /* 0x000fe40007ffe0ff */
[----:B----4-:R-:W-:Y:S02]  /*c460*/  ISETP.NE.AND P1, PT, R33, -0x1, PT ;  /* 0xffffffff2100780c */ /* 0x010fe40003f25270 */
[----:B------:R-:W3:Y:S01]  /*c470*/  LDG.E R33, desc[UR12][R22.64+0x28] ;  /* 0x0000280c16217981 */ /* 0x000ee2000c1e1900 */
[----:B------:R-:W-:Y:S02]  /*c480*/  VIADD R12, R35, 0x1 ;  /* 0x00000001230c7836 */ /* 0x000fe40000000000 */
[----:B------:R-:W-:Y:S01]  /*c490*/  @P2 IMAD.MOV R12, RZ, RZ, R35 ;  /* 0x000000ffff0c2224 */ /* 0x000fe200078e0223 */
[----:B-----5:R-:W-:Y:S01]  /*c4a0*/  ISETP.NE.AND P2, PT, R28, -0x1, PT ;  /* 0xffffffff1c00780c */ /* 0x020fe20003f45270 */
[----:B------:R-:W4:Y:S03]  /*c4b0*/  LDG.E R35, desc[UR12][R22.64+0x24] ;  /* 0x0000240c16237981 */ /* 0x000f26000c1e1900 */
[----:B0-----:R-:W-:-:S03]  /*c4c0*/  IADD3 R25, PT, PT, R12, 0x1, RZ ;  /* 0x000000010c197810 */ /* 0x001fc60007ffe0ff */
[----:B------:R-:W-:Y:S01]  /*c4d0*/  @P1 IMAD.MOV R25, RZ, RZ, R12 ;  /* 0x000000ffff191224 */ /* 0x000fe200078e020c */
[----:B------:R-:W-:-:S03]  /*c4e0*/  ISETP.NE.AND P1, PT, R34, -0x1, PT ;  /* 0xffffffff2200780c */ /* 0x000fc60003f25270 */
[C---:B------:R-:W-:Y:S02]  /*c4f0*/  VIADD R12, R25.reuse, 0x1 ;  /* 0x00000001190c7836 */ /* 0x040fe40000000000 */
[----:B------:R-:W-:Y:S02]  /*c500*/  @P2 IADD3 R12, PT, PT, R25, RZ, RZ ;  /* 0x000000ff190c2210 */ /* 0x000fe40007ffe0ff */
[----:B------:R-:W-:-:S03]  /*c510*/  ISETP.NE.AND P2, PT, R24, -0x1, PT ;  /* 0xffffffff1800780c */ /* 0x000fc60003f45270 */
[----:B------:R-:W-:-:S03]  /*c520*/  VIADD R24, R12, 0x1 ;  /* 0x000000010c187836 */ /* 0x000fc60000000000 */
[----:B------:R-:W-:-:S05]  /*c530*/  @P1 IMAD.MOV R24, RZ, RZ, R12 ;  /* 0x000000ffff181224 */ /* 0x000fca00078e020c */
[----:B------:R-:W-:Y:S02]  /*c540*/  IADD3 R12, PT, PT, R24, 0x1, RZ ;  /* 0x00000001180c7810 */ /* 0x000fe40007ffe0ff */
[----:B------:R-:W-:Y:S02]  /*c550*/  @P2 IMAD.MOV R12, RZ, RZ, R24 ;  /* 0x000000ffff0c2224 */ /* 0x000fe400078e0218 */
[----:B------:R-:W-:-:S05]  /*c560*/  IMAD.WIDE R24, R36, 0x4, R16 ;  /* 0x0000000424187825 */ /* 0x000fca00078e0210 */
[----:B------:R2:W5:Y:S02]  /*c570*/  LDG.E R28, desc[UR12][R24.64] ;  /* 0x0000000c181c7981 */ /* 0x000564000c1e1900 */
[----:B--2---:R-:W-:-:S05]  /*c580*/  IMAD.WIDE R24, R32, 0x4, R16 ;  /* 0x0000000420187825 */ /* 0x004fca00078e0210 */
[----:B------:R0:W2:Y:S02]  /*c590*/  LDG.E R32, desc[UR12][R24.64] ;  /* 0x0000000c18207981 */ /* 0x0000a4000c1e1900 */
[----:B0-----:R-:W-:-:S04]  /*c5a0*/  IMAD.WIDE R24, R26, 0x4, R16 ;  /* 0x000000041a187825 */ /* 0x001fc800078e0210 */
[--C-:B------:R-:W-:Y:S01]  /*c5b0*/  IMAD.WIDE R26, R27, 0x4, R16.reuse ;  /* 0x000000041b1a7825 */ /* 0x100fe200078e0210 */
[----:B------:R3:W2:Y:S03]  /*c5c0*/  LDG.E R36, desc[UR12][R24.64] ;  /* 0x0000000c18247981 */ /* 0x0006a6000c1e1900 */
[--C-:B---3--:R-:W-:Y:S02]  /*c5d0*/  IMAD.WIDE R24, R33, 0x4, R16.reuse ;  /* 0x0000000421187825 */ /* 0x108fe400078e0210 */
[----:B------:R0:W3:Y:S02]  /*c5e0*/  LDG.E R33, desc[UR12][R26.64] ;  /* 0x0000000c1a217981 */ /* 0x0000e4000c1e1900 */
[--C-:B0-----:R-:W-:Y:S02]  /*c5f0*/  IMAD.WIDE R26, R29, 0x4, R16.reuse ;  /* 0x000000041d1a7825 */ /* 0x101fe400078e0210 */
[----:B------:R-:W2:Y:S02]  /*c600*/  LDG.E R29, desc[UR12][R22.64+0x38] ;  /* 0x0000380c161d7981 */ /* 0x000ea4000c1e1900 */
[----:B----4-:R-:W-:-:S02]  /*c610*/  IMAD.WIDE R34, R35, 0x4, R16 ;  /* 0x0000000423227825 */ /* 0x010fc400078e0210 */
[----:B------:R-:W4:Y:S04]  /*c620*/  LDG.E R26, desc[UR12][R26.64] ;  /* 0x0000000c1a1a7981 */ /* 0x000f28000c1e1900 */
[----:B------:R-:W3:Y:S04]  /*c630*/  LDG.E R35, desc[UR12][R34.64] ;  /* 0x0000000c22237981 */ /* 0x000ee8000c1e1900 */
[----:B------:R-:W4:Y:S04]  /*c640*/  LDG.E R23, desc[UR12][R22.64+0x3c] ;  /* 0x00003c0c16177981 */ /* 0x000f28000c1e1900 */
[----:B------:R0:W3:Y:S02]  /*c650*/  LDG.E R34, desc[UR12][R24.64] ;  /* 0x0000000c18227981 */ /* 0x0000e4000c1e1900 */
[----:B0-----:R-:W-:-:S05]  /*c660*/  IMAD.WIDE R24, R37, 0x4, R16 ;  /* 0x0000000425187825 */ /* 0x001fca00078e0210 */
[----:B------:R2:W3:Y:S01]  /*c670*/  LDG.E R37, desc[UR12][R24.64] ;  /* 0x0000000c18257981 */ /* 0x0004e2000c1e1900 */
[----:B-----5:R-:W-:Y:S01]  /*c680*/  ISETP.NE.AND P1, PT, R28, -0x1, PT ;  /* 0xffffffff1c00780c */ /* 0x020fe20003f25270 */
[----:B--2---:R-:W-:-:S06]  /*c690*/  IMAD.WIDE R24, R29, 0x4, R16 ;  /* 0x000000041d187825 */ /* 0x004fcc00078e0210 */
[----:B------:R-:W2:Y:S01]  /*c6a0*/  LDG.E R24, desc[UR12][R24.64] ;  /* 0x0000000c18187981 */ /* 0x000ea2000c1e1900 */
[----:B----4-:R-:W-:-:S06]  /*c6b0*/  IMAD.WIDE R28, R23, 0x4, R16 ;  /* 0x00000004171c7825 */ /* 0x010fcc00078e0210 */
[----:B------:R-:W4:Y:S01]  /*c6c0*/  LDG.E R28, desc[UR12][R28.64] ;  /* 0x0000000c1c1c7981 */ /* 0x000f22000c1e1900 */
[----:B------:R-:W-:Y:S01]  /*c6d0*/  ISETP.NE.AND P2, PT, R32, -0x1, PT ;  /* 0xffffffff2000780c */ /* 0x000fe20003f45270 */
[C---:B------:R-:W-:Y:S01]  /*c6e0*/  VIADD R32, R12.reuse, 0x1 ;  /* 0x000000010c207836 */ /* 0x040fe20000000000 */
[----:B------:R-:W-:Y:S02]  /*c6f0*/  @P1 IADD3 R32, PT, PT, R12, RZ, RZ ;  /* 0x000000ff0c201210 */ /* 0x000fe40007ffe0ff */
[----:B------:R-:W-:-:S03]  /*c700*/  ISETP.NE.AND P1, PT, R36, -0x1, PT ;  /* 0xffffffff2400780c */ /* 0x000fc60003f25270 */
[----:B------:R-:W-:-:S06]  /*c710*/  VIADD R12, R32, 0x1 ;  /* 0x00000001200c7836 */ /* 0x000fcc0000000000 */
[----:B------:R-:W-:Y:S01]  /*c720*/  @P2 IMAD.MOV R12, RZ, RZ, R32 ;  /* 0x000000ffff0c2224 */ /* 0x000fe200078e0220 */
[----:B---3--:R-:W-:-:S04]  /*c730*/  ISETP.NE.AND P2, PT, R35, -0x1, PT ;  /* 0xffffffff2300780c */ /* 0x008fc80003f45270 */
        /* <DEDUP_REMOVED lines=22> */
[----:B----4-:R-:W-:Y:S02]  /*c8a0*/  ISETP.NE.AND P2, PT, R28, -0x1, PT ;  /* 0xffffffff1c00780c */ /* 0x010fe40003f45270 */
[----:B------:R-:W-:-:S11]  /*c8b0*/  IADD3 R12, PT, PT, R22, 0x1, RZ ;  /* 0x00000001160c7810 */ /* 0x000fd60007ffe0ff */
[----:B------:R-:W-:Y:S01]  /*c8c0*/  @P2 IMAD.MOV R12, RZ, RZ, R22 ;  /* 0x000000ffff0c2224 */ /* 0x000fe200078e0216 */
[----:B------:R-:W-:Y:S06]  /*c8d0*/  @P1 BRA `(.L_x_590) ;  /* 0xfffffff800681947 */ /* 0x000fec000383ffff */
.L_x_589:
[----:B------:R-:W-:Y:S05]  /*c8e0*/  BSYNC.RECONVERGENT B2 ;  /* 0x0000000000027941 */ /* 0x000fea0003800200 */
.L_x_588:
        /* <DEDUP_REMOVED lines=19> */
[----:B------:R1:W3:Y:S01]  /*ca20*/  LDG.E R36, desc[UR12][R22.64] ;  /* 0x0000000c16247981 */ /* 0x0002e2000c1e1900 */
[----:B----4-:R-:W-:-:S04]  /*ca30*/  IMAD.WIDE R24, R25, 0x4, R16 ;  /* 0x0000000419187825 */ /* 0x010fc800078e0210 */
[--C-:B-----5:R-:W-:Y:S02]  /*ca40*/  IMAD.WIDE R26, R28, 0x4, R16.reuse ;  /* 0x000000041c1a7825 */ /* 0x120fe400078e0210 */
[----:B------:R-:W4:Y:S02]  /*ca50*/  LDG.E R24, desc[UR12][R24.64] ;  /* 0x0000000c18187981 */ /* 0x000f24000c1e1900 */
[----:B------:R-:W-:-:S04]  /*ca60*/  IMAD.WIDE R28, R29, 0x4, R16 ;  /* 0x000000041d1c7825 */ /* 0x000fc800078e0210 */
[--C-:B------:R-:W-:Y:S02]  /*ca70*/  IMAD.WIDE R30, R31, 0x4, R16.reuse ;  /* 0x000000041f1e7825 */ /* 0x100fe400078e0210 */
[----:B------:R-:W5:Y:S04]  /*ca80*/  LDG.E R28, desc[UR12][R28.64] ;  /* 0x0000000c1c1c7981 */ /* 0x000f68000c1e1900 */
[----:B------:R1:W5:Y:S01]  /*ca90*/  LDG.E R25, desc[UR12][R26.64] ;  /* 0x0000000c1a197981 */ /* 0x000362000c1e1900 */
[----:B0-----:R-:W-:-:S03]  /*caa0*/  IMAD.WIDE R32, R37, 0x4, R16 ;  /* 0x0000000425207825 */ /* 0x001fc600078e0210 */
[----:B------:R-:W5:Y:S01]  /*cab0*/  LDG.E R30, desc[UR12][R30.64] ;  /* 0x0000000c1e1e7981 */ /* 0x000f62000c1e1900 */
[----:B-1----:R-:W-:-:S03]  /*cac0*/  IMAD.WIDE R22, R35, 0x4, R16 ;  /* 0x0000000423167825 */ /* 0x002fc600078e0210 */
[----:B------:R-:W5:Y:S04]  /*cad0*/  LDG.E R32, desc[UR12][R32.64] ;  /* 0x0000000c20207981 */ /* 0x000f68000c1e1900 */
[----:B------:R0:W5:Y:S01]  /*cae0*/  LDG.E R22, desc[UR12][R22.64] ;  /* 0x0000000c16167981 */ /* 0x000162000c1e1900 */
[----:B------:R-:W-:Y:S02]  /*caf0*/  IADD3 R26, PT, PT, R12, 0x1, RZ ;  /* 0x000000010c1a7810 */ /* 0x000fe40007ffe0ff */
[----:B------:R-:W-:Y:S02]  /*cb00*/  IADD3 R13, PT, PT, R13, 0x8, RZ ;  /* 0x000000080d0d7810 */ /* 0x000fe40007ffe0ff */
[----:B--2---:R-:W-:Y:S02]  /*cb10*/  ISETP.NE.AND P1, PT, R34, -0x1, PT ;  /* 0xffffffff2200780c */ /* 0x004fe40003f25270 */
        /* <DEDUP_REMOVED lines=22> */
.L_x_592:
[----:B------:R-:W-:Y:S05]  /*cc80*/  BSYNC.RECONVERGENT B2 ;  /* 0x0000000000027941 */ /* 0x000fea0003800200 */
.L_x_591:
        /* <DEDUP_REMOVED lines=33> */
.L_x_594:
[----:B------:R-:W-:Y:S05]  /*cea0*/  BSYNC.RECONVERGENT B2 ;  /* 0x0000000000027941 */ /* 0x000fea0003800200 */
.L_x_593:
        /* <DEDUP_REMOVED lines=27> */
.L_x_587:
[----:B------:R-:W-:Y:S05]  /*d060*/  BSYNC.RECONVERGENT B1 ;  /* 0x0000000000017941 */ /* 0x000fea0003800200 */
.L_x_586:
        /* <DEDUP_REMOVED lines=21> */
.L_x_599:
        /* <DEDUP_REMOVED lines=8> */
[----:B--2---:R-:W-:-:S04]  /*d240*/  IMAD.WIDE R24, R25, 0x4, R16 ;  /* 0x0000000419187825 */ /* 0x004fc800078e0210 */
[--C-:B---3--:R-:W-:Y:S02]  /*d250*/  IMAD.WIDE R26, R27, 0x4, R16.reuse ;  /* 0x000000041b1a7825 */ /* 0x108fe400078e0210 */
[----:B------:R-:W2:Y:S04]  /*d260*/  LDG.E R24, desc[UR12][R24.64] ;  /* 0x0000000c18187981 */ /* 0x000ea8000c1e1900 */
[----:B------:R5:W3:Y:S01]  /*d270*/  LDG.E R33, desc[UR12][R26.64] ;  /* 0x0000000c1a217981 */ /* 0x000ae2000c1e1900 */
[----:B----4-:R-:W-:-:S03]  /*d280*/  IMAD.WIDE R34, R35, 0x4, R16 ;  /* 0x0000000423227825 */ /* 0x010fc600078e0210 */
[----:B------:R-:W4:Y:S04]  /*d290*/  LDG.E R25, desc[UR12][R22.64+0x18] ;  /* 0x0000180c16197981 */ /* 0x000f28000c1e1900 */
[----:B------:R-:W4:Y:S01]  /*d2a0*/  LDG.E R34, desc[UR12][R34.64] ;  /* 0x0000000c22227981 */ /* 0x000f22000c1e1900 */
[----:B-----5:R-:W-:-:S05]  /*d2b0*/  IMAD.WIDE R26, R28, 0x4, R16 ;  /* 0x000000041c1a7825 */ /* 0x020fca00078e0210 */
[----:B------:R0:W5:Y:S01]  /*d2c0*/  LDG.E R35, desc[UR12][R26.64] ;  /* 0x0000000c1a237981 */ /* 0x000162000c1e1900 */
[----:B------:R-:W-:-:S06]  /*d2d0*/  IMAD.WIDE R28, R29, 0x4, R16 ;  /* 0x000000041d1c7825 */ /* 0x000fcc00078e0210 */
[----:B------:R-:W5:Y:S01]  /*d2e0*/  LDG.E R28, desc[UR12][R28.64] ;  /* 0x0000000c1c1c7981 */ /* 0x000f62000c1e1900 */
[----:B0-----:R-:W-:-:S04]  /*d2f0*/  IMAD.WIDE R26, R37, 0x4, R16 ;  /* 0x00000004251a7825 */ /* 0x001fc800078e0210 */
[----:B------:R-:W-:Y:S01]  /*d300*/  VIADD R37, R13, 0x1 ;  /* 0x000000010d257836 */ /* 0x000fe20000000000 */
[----:B------:R0:W5:Y:S04]  /*d310*/  LDG.E R36, desc[UR12][R26.64] ;  /* 0x0000000c1a247981 */ /* 0x000168000c1e1900 */
[----:B------:R-:W5:Y:S04]  /*d320*/  LDG.E R29, desc[UR12][R22.64+0x34] ;  /* 0x0000340c161d7981 */ /* 0x000f68000c1e1900 */
[----:B------:R-:W5:Y:S01]  /*d330*/  LDG.E R26, desc[UR12][R22.64+0x24] ;  /* 0x0000240c161a7981 */ /* 0x000f62000c1e1900 */
[----:B--2---:R-:W-:-:S02]  /*d340*/  ISETP.NE.AND P1, PT, R24, -0x1, PT ;  /* 0xffffffff1800780c */ /* 0x004fc40003f25270 */
[----:B---3--:R-:W-:Y:S01]  /*d350*/  ISETP.NE.AND P2, PT, R33, -0x1, PT ;  /* 0xffffffff2100780c */ /* 0x008fe20003f45270 */
[----:B----4-:R-:W-:-:S10]  /*d360*/  IMAD.WIDE R24, R25, 0x4, R16 ;  /* 0x0000000419187825 */ /* 0x010fd400078e0210 */
[----:B------:R-:W-:Y:S02]  /*d370*/  @P1 IADD3 R37, PT, PT, R13, RZ, RZ ;  /* 0x000000ff0d251210 */ /* 0x000fe40007ffe0ff */
[----:B------:R-:W-:Y:S01]  /*d380*/  ISETP.NE.AND P1, PT, R34, -0x1, PT ;  /* 0xffffffff2200780c */ /* 0x000fe20003f25270 */
[----:B------:R-:W2:Y:S02]  /*d390*/  LDG.E R33, desc[UR12][R24.64] ;  /* 0x0000000c18217981 */ /* 0x000ea4000c1e1900 */
[----:B------:R-:W-:Y:S02]  /*d3a0*/  VIADD R13, R37, 0x1 ;  /* 0x00000001250d7836 */ /* 0x000fe40000000000 */
[----:B------:R-:W-:Y:S02]  /*d3b0*/  @P2 IMAD.MOV R13, RZ, RZ, R37 ;  /* 0x000000ffff0d2224 */ /* 0x000fe400078e0225 */
[----:B------:R-:W3:Y:S01]  /*d3c0*/  LDG.E R37, desc[UR12][R22.64+0x1c] ;  /* 0x00001c0c16257981 */ /* 0x000ee2000c1e1900 */
[----:B-----5:R-:W-:-:S03]  /*d3d0*/  ISETP.NE.AND P2, PT, R35, -0x1, PT ;  /* 0xffffffff2300780c */ /* 0x020fc60003f45270 */
[----:B------:R-:W4:Y:S01]  /*d3e0*/  LDG.E R35, desc[UR12][R22.64+0x20] ;  /* 0x0000200c16237981 */ /* 0x000f22000c1e1900 */
[----:B0-----:R-:W-:Y:S01]  /*d3f0*/  IADD3 R27, PT, PT, R13, 0x1, RZ ;  /* 0x000000010d1b7810 */ /* 0x001fe20007ffe0ff */
[----:B------:R-:W-:Y:S02]  /*d400*/  @P1 IMAD.MOV R27, RZ, RZ, R13 ;  /* 0x000000ffff1b1224 */ /* 0x000fe400078e020d */
[----:B------:R-:W5:Y:S02]  /*d410*/  LDG.E R24, desc[UR12][R22.64+0x28] ;  /* 0x0000280c16187981 */ /* 0x000f64000c1e1900 */
[C---:B------:R-:W-:Y:S02]  /*d420*/  VIADD R13, R27.reuse, 0x1 ;  /* 0x000000011b0d7836 */ /* 0x040fe40000000000 */
[----:B------:R-:W5:Y:S02]  /*d430*/  LDG.E R25, desc[UR12][R22.64+0x30] ;  /* 0x0000300c16197981 */ /* 0x000f64000c1e1900 */
[----:B------:R-:W-:-:S02]  /*d440*/  @P2 IADD3 R13, PT, PT, R27, RZ, RZ ;  /* 0x000000ff1b0d2210 */ /* 0x000fc40007ffe0ff */
[----:B------:R-:W5:Y:S01]  /*d450*/  LDG.E R27, desc[UR12][R22.64+0x2c] ;  /* 0x00002c0c161b7981 */ /* 0x000f62000c1e1900 */
[----:B------:R-:W-:Y:S02]  /*d460*/  ISETP.NE.AND P1, PT, R28, -0x1, PT ;  /* 0xffffffff1c00780c */ /* 0x000fe40003f25270 */
[----:B------:R-:W-:-:S11]  /*d470*/  VIADD R28, R13, 0x1 ;  /* 0x000000010d1c7836 */ /* 0x000fd60000000000 */
[----:B------:R-:W-:Y:S01]  /*d480*/  @P1 IMAD.MOV R28, RZ, RZ, R13 ;  /* 0x000000ffff1c1224 */ /* 0x000fe200078e020d */
[----:B------:R-:W-:Y:S02]  /*d490*/  ISETP.NE.AND P1, PT, R36, -0x1, PT ;  /* 0xffffffff2400780c */ /* 0x000fe40003f25270 */
[----:B--2---:R-:W-:Y:S02]  /*d4a0*/  ISETP.NE.AND P2, PT, R33, -0x1, PT ;  /* 0xffffffff2100780c */ /* 0x004fe40003f45270 */
[----:B------:R-:W-:-:S09]  /*d4b0*/  IADD3 R33, PT, PT, R28, 0x1, RZ ;  /* 0x000000011c217810 */ /* 0x000fd20007ffe0ff */
[----:B------:R-:W-:Y:S02]  /*d4c0*/  @P1 IMAD.MOV R33, RZ, RZ, R28 ;  /* 0x000000ffff211224 */ /* 0x000fe400078e021c */
[----:B---3--:R-:W-:-:S04]  /*d4d0*/  IMAD.WIDE R36, R37, 0x4, R16 ;  /* 0x0000000425247825 */ /* 0x008fc800078e0210 */
[--C-:B----4-:R-:W-:Y:S01]  /*d4e0*/  IMAD.WIDE R34, R35, 0x4, R16.reuse ;  /* 0x0000000423227825 */ /* 0x110fe200078e0210 */
[----:B------:R0:W2:Y:S03]  /*d4f0*/  LDG.E R28, desc[UR12][R36.64] ;  /* 0x0000000c241c7981 */ /* 0x0000a6000c1e1900 */
[C---:B------:R-:W-:Y:S01]  /*d500*/  VIADD R13, R33.reuse, 0x1 ;  /* 0x00000001210d7836 */ /* 0x040fe20000000000 */
[----:B------:R-:W-:Y:S02]  /*d510*/  @P2 IADD3 R13, PT, PT, R33, RZ, RZ ;  /* 0x000000ff210d2210 */ /* 0x000fe40007ffe0ff */
[----:B------:R1:W3:Y:S01]  /*d520*/  LDG.E R33, desc[UR12][R34.64] ;  /* 0x0000000c22217981 */ /* 0x0002e2000c1e1900 */
[----:B0-----:R-:W-:-:S04]  /*d530*/  IMAD.WIDE R36, R26, 0x4, R16 ;  /* 0x000000041a247825 */ /* 0x001fc800078e0210 */
[--C-:B-----5:R-:W-:Y:S02]  /*d540*/  IMAD.WIDE R26, R27, 0x4, R16.reuse ;  /* 0x000000041b1a7825 */ /* 0x120fe400078e0210 */
[----:B------:R-:W4:Y:S02]  /*d550*/  LDG.E R36, desc[UR12][R36.64] ;  /* 0x0000000c24247981 */ /* 0x000f24000c1e1900 */
[----:B-1----:R-:W-:-:S06]  /*d560*/  IMAD.WIDE R34, R24, 0x4, R16 ;  /* 0x0000000418227825 */ /* 0x002fcc00078e0210 */
[----:B------:R-:W5:Y:S04]  /*d570*/  LDG.E R35, desc[UR12][R34.64] ;  /* 0x0000000c22237981 */ /* 0x000f68000c1e1900 */
[----:B------:R0:W5:Y:S02]  /*d580*/  LDG.E R34, desc[UR12][R26.64] ;  /* 0x0000000c1a227981 */ /* 0x000164000c1e1900 */
[--C-:B0-----:R-:W-:Y:S02]  /*d590*/  IMAD.WIDE R26, R29, 0x4, R16.reuse ;  /* 0x000000041d1a7825 */ /* 0x101fe400078e0210 */
[----:B------:R-:W3:Y:S02]  /*d5a0*/  LDG.E R29, desc[UR12][R22.64+0x38] ;  /* 0x0000380c161d7981 */ /* 0x000ee4000c1e1900 */
[----:B------:R-:W-:-:S02]  /*d5b0*/  IMAD.WIDE R24, R25, 0x4, R16 ;  /* 0x0000000419187825 */ /* 0x000fc400078e0210 */
[----:B------:R-:W5:Y:S04]  /*d5c0*/  LDG.E R26, desc[UR12][R26.64] ;  /* 0x0000000c1a1a7981 */ /* 0x000f68000c1e1900 */
[----:B------:R3:W5:Y:S04]  /*d5d0*/  LDG.E R37, desc[UR12][R24.64] ;  /* 0x0000000c18257981 */ /* 0x000768000c1e1900 */
[----:B------:R-:W4:Y:S01]  /*d5e0*/  LDG.E R23, desc[UR12][R22.64+0x3c] ;  /* 0x00003c0c16177981 */ /* 0x000f22000c1e1900 */
[----:B--2---:R-:W-:Y:S01]  /*d5f0*/  ISETP.NE.AND P1, PT, R28, -0x1, PT ;  /* 0xffffffff1c00780c */ /* 0x004fe20003f25270 */
[----:B---3--:R-:W-:-:S06]  /*d600*/  IMAD.WIDE R24, R29, 0x4, R16 ;  /* 0x000000041d187825 */ /* 0x008fcc00078e0210 */
[----:B------:R-:W2:Y:S01]  /*d610*/  LDG.E R24, desc[UR12][R24.64] ;  /* 0x0000000c18187981 */ /* 0x000ea2000c1e1900 */
[----:B----4-:R-:W-:-:S06]  /*d620*/  IMAD.WIDE R28, R23, 0x4, R16 ;  /* 0x00000004171c7825 */ /* 0x010fcc00078e0210 */
[----:B------:R-:W3:Y:S01]  /*d630*/  LDG.E R28, desc[UR12][R28.64] ;  /* 0x0000000c1c1c7981 */ /* 0x000ee2000c1e1900 */
[----:B------:R-:W-:Y:S01]  /*d640*/  ISETP.NE.AND P2, PT, R33, -0x1, PT ;  /* 0xffffffff2100780c */ /* 0x000fe20003f45270 */
[----:B------:R-:W-:Y:S02]  /*d650*/  VIADD R33, R13, 0x1 ;  /* 0x000000010d217836 */ /* 0x000fe40000000000 */
[----:B------:R-:W-:Y:S01]  /*d660*/  @P1 IMAD.MOV R33, RZ, RZ, R13 ;  /* 0x000000ffff211224 */ /* 0x000fe200078e020d */
[----:B------:R-:W-:-:S04]  /*d670*/  ISETP.NE.AND P1, PT, R36, -0x1, PT ;  /* 0xffffffff2400780c */ /* 0x000fc80003f25270 */
[----:B------:R-:W-:-:S05]  /*d680*/  IADD3 R13, PT, PT, R33, 0x1, RZ ;  /* 0x00000001210d7810 */ /* 0x000fca0007ffe0ff */
        /* <DEDUP_REMOVED lines=12> */
[----:B------:R-:W-:Y:S01]  /*d750*/  @P2 IADD3 R13, PT, PT, R22, RZ, RZ ;  /* 0x000000ff160d2210 */ /* 0x000fe20007ffe0ff */
[----:B------:R-:W-:-:S04]  /*d760*/  VIADD R15, R15, 0x10 ;  /* 0x000000100f0f7836 */ /* 0x000fc80000000000 */
[----:B------:R-:W-:Y:S02]  /*d770*/  VIADD R22, R13, 0x1 ;  /* 0x000000010d167836 */ /* 0x000fe40000000000 */
        /* <DEDUP_REMOVED lines=10> */
.L_x_598:
[----:B------:R-:W-:Y:S05]  /*d820*/  BSYNC.RECONVERGENT B2 ;  /* 0x0000000000027941 */ /* 0x000fea0003800200 */
.L_x_597:
        /* <DEDUP_REMOVED lines=12> */
[----:B------:R-:W3:Y:S04]  /*d8f0*/  LDG.E R29, desc[UR12][R34.64+0x10] ;  /* 0x0000100c221d7981 */ /* 0x000ee8000c1e1900 */
[----:B------:R-:W3:Y:S04]  /*d900*/  LDG.E R27, desc[UR12][R34.64+0x14] ;  /* 0x0000140c221b7981 */ /* 0x000ee8000c1e1900 */
[----:B------:R-:W3:Y:S04]  /*d910*/  LDG.E R25, desc[UR12][R34.64+0x18] ;  /* 0x0000180c22197981 */ /* 0x000ee8000c1e1900 */
[----:B------:R4:W3:Y:S01]  /*d920*/  LDG.E R37, desc[UR12][R34.64+0x1c] ;  /* 0x00001c0c22257981 */ /* 0x0008e2000c1e1900 */
[----:B--2---:R-:W-:-:S05]  /*d930*/  IMAD.WIDE R22, R23, 0x4, R16 ;  /* 0x0000000417167825 */ /* 0x004fca00078e0210 */
[----:B------:R3:W2:Y:S01]  /*d940*/  LDG.E R31, desc[UR12][R22.64] ;  /* 0x0000000c161f7981 */ /* 0x0006a2000c1e1900 */
[----:B----4-:R-:W-:-:S04]  /*d950*/  IMAD.WIDE R34, R24, 0x4, R16 ;  /* 0x0000000418227825 */ /* 0x010fc800078e0210 */
[--C-:B-----5:R-:W-:Y:S02]  /*d960*/  IMAD.WIDE R32, R33, 0x4, R16.reuse ;  /* 0x0000000421207825 */ /* 0x120fe400078e0210 */
[----:B------:R-:W4:Y:S02]  /*d970*/  LDG.E R34, desc[UR12][R34.64] ;  /* 0x0000000c22227981 */ /* 0x000f24000c1e1900 */
[--C-:B---3--:R-:W-:Y:S02]  /*d980*/  IMAD.WIDE R22, R26, 0x4, R16.reuse ;  /* 0x000000041a167825 */ /* 0x108fe400078e0210 */
[----:B------:R-:W3:Y:S04]  /*d990*/  LDG.E R32, desc[UR12][R32.64] ;  /* 0x0000000c20207981 */ /* 0x000ee8000c1e1900 */
[----:B------:R0:W5:Y:S01]  /*d9a0*/  LDG.E R36, desc[UR12][R22.64] ;  /* 0x0000000c16247981 */ /* 0x000162000c1e1900 */
[----:B------:R-:W-:-:S04]  /*d9b0*/  IMAD.WIDE R28, R29, 0x4, R16 ;  /* 0x000000041d1c7825 */ /* 0x000fc800078e0210 */
[--C-:B------:R-:W-:Y:S02]  /*d9c0*/  IMAD.WIDE R26, R27, 0x4, R16.reuse ;  /* 0x000000041b1a7825 */ /* 0x100fe400078e0210 */
[----:B------:R-:W3:Y:S04]  /*d9d0*/  LDG.E R28, desc[UR12][R28.64] ;  /* 0x0000000c1c1c7981 */ /* 0x000ee8000c1e1900 */
[----:B------:R-:W3:Y:S01]  /*d9e0*/  LDG.E R26, desc[UR12][R26.64] ;  /* 0x0000000c1a1a7981 */ /* 0x000ee2000c1e1900 */
[----:B------:R-:W-:-:S04]  /*d9f0*/  IMAD.WIDE R24, R25, 0x4, R16 ;  /* 0x0000000419187825 */ /* 0x000fc800078e0210 */
[----:B0-----:R-:W-:Y:S02]  /*da00*/  IMAD.WIDE R22, R37, 0x4, R16 ;  /* 0x0000000425167825 */ /* 0x001fe400078e0210 */
[----:B------:R0:W3:Y:S04]  /*da10*/  LDG.E R24, desc[UR12][R24.64] ;  /* 0x0000000c18187981 */ /* 0x0000e8000c1e1900 */
[----:B------:R1:W3:Y:S01]  /*da20*/  LDG.E R22, desc[UR12][R22.64] ;  /* 0x0000000c16167981 */ /* 0x0002e2000c1e1900 */
[----:B------:R-:W-:Y:S02]  /*da30*/  IADD3 R14, PT, PT, R14, 0x8, RZ ;  /* 0x000000080e0e7810 */ /* 0x000fe40007ffe0ff */
[----:B--2---:R-:W-:Y:S02]  /*da40*/  ISETP.NE.AND P1, PT, R31, -0x1, PT ;  /* 0xffffffff1f00780c */ /* 0x004fe40003f25270 */
[----:B------:R-:W-:-:S02]  /*da50*/  IADD3 R31, PT, PT, R13, 0x1, RZ ;  /* 0x000000010d1f7810 */ /* 0x000fc40007ffe0ff */
[----:B-----5:R-:W-:-:S09]  /*da60*/  ISETP.NE.AND P2, PT, R36, -0x1, PT ;  /* 0xffffffff2400780c */ /* 0x020fd20003f45270 */
[----:B------:R-:W-:Y:S01]  /*da70*/  @P1 IMAD.MOV R31, RZ, RZ, R13 ;  /* 0x000000ffff1f1224 */ /* 0x000fe200078e020d */
[----:B----4-:R-:W-:-:S03]  /*da80*/  ISETP.NE.AND P1, PT, R34, -0x1, PT ;  /* 0xffffffff2200780c */ /* 0x010fc60003f25270 */
[C---:B------:R-:W-:Y:S01]  /*da90*/  VIADD R13, R31.reuse, 0x1 ;  /* 0x000000011f0d7836 */ /* 0x040fe20000000000 */
[----:B------:R-:W-:Y:S02]  /*daa0*/  @P2 IADD3 R13, PT, PT, R31, RZ, RZ ;  /* 0x000000ff1f0d2210 */ /* 0x000fe40007ffe0ff */
[----:B---3--:R-:W-:-:S03]  /*dab0*/  ISETP.NE.AND P2, PT, R32, -0x1, PT ;  /* 0xffffffff2000780c */ /* 0x008fc60003f45270 */
[----:B0-----:R-:W-:-:S04]  /*dac0*/  VIADD R25, R13, 0x1 ;  /* 0x000000010d197836 */ /* 0x001fc80000000000 */
[----:B------:R-:W-:Y:S01]  /*dad0*/  @P1 IMAD.MOV R25, RZ, RZ, R13 ;  /* 0x000000ffff191224 */ /* 0x000fe200078e020d */
[----:B------:R-:W-:-:S04]  /*dae0*/  ISETP.NE.AND P1, PT, R28, -0x1, PT ;  /* 0xffffffff1c00780c */ /* 0x000fc80003f25270 */
[----:B------:R-:W-:Y:S01]  /*daf0*/  IADD3 R13, PT, PT, R25, 0x1, RZ ;  /* 0x00000001190d7810 */ /* 0x000fe20007ffe0ff */
[----:B------:R-:W-:Y:S01]  /*db00*/  @P2 IMAD.MOV R13, RZ, RZ, R25 ;  /* 0x000000ffff0d2224 */ /* 0x000fe200078e0219 */
[----:B------:R-:W-:-:S03]  /*db10*/  ISETP.NE.AND P2, PT, R26, -0x1, PT ;  /* 0xffffffff1a00780c */ /* 0x000fc60003f45270 */
[----:B-1----:R-:W-:-:S04]  /*db20*/  VIADD R23, R13, 0x1 ;  /* 0x000000010d177836 */ /* 0x002fc80000000000 */
        /* <DEDUP_REMOVED lines=9> */
.L_x_601:
[----:B------:R-:W-:Y:S05]  /*dbc0*/  BSYNC.RECONVERGENT B2 ;  /* 0x0000000000027941 */ /* 0x000fea0003800200 */
.L_x_600:
        /* <DEDUP_REMOVED lines=33> */
.L_x_603:
[----:B------:R-:W-:Y:S05]  /*dde0*/  BSYNC.RECONVERGENT B2 ;  /* 0x0000000000027941 */ /* 0x000fea0003800200 */
.L_x_602:
        /* <DEDUP_REMOVED lines=27> */
.L_x_596:
[----:B------:R-:W-:Y:S05]  /*dfa0*/  BSYNC.RECONVERGENT B1 ;  /* 0x0000000000017941 */ /* 0x000fea0003800200 */
.L_x_595:
        /* <DEDUP_REMOVED lines=21> */
.L_x_608:
        /* <DEDUP_REMOVED lines=8> */
[----:B------:R-:W3:Y:S01]  /*e180*/  LDG.E R37, desc[UR12][R22.64+0x14] ;  /* 0x0000140c16257981 */ /* 0x000ee2000c1e1900 */
[----:B--2---:R-:W-:-:S06]  /*e190*/  IMAD.WIDE R28, R29, 0x4, R16 ;  /* 0x000000041d1c7825 */ /* 0x004fcc00078e0210 */
[----:B------:R-:W2:Y:S01]  /*e1a0*/  LDG.E R28, desc[UR12][R28.64] ;  /* 0x0000000c1c1c7981 */ /* 0x000ea2000c1e1900 */
[----:B----4-:R-:W-:-:S05]  /*e1b0*/  IMAD.WIDE R34, R35, 0x4, R16 ;  /* 0x0000000423227825 */ /* 0x010fca00078e0210 */
[----:B------:R5:W4:Y:S02]  /*e1c0*/  LDG.E R36, desc[UR12][R34.64] ;  /* 0x0000000c22247981 */ /* 0x000b24000c1e1900 */
[----:B-----5:R-:W-:-:S04]  /*e1d0*/  IMAD.WIDE R34, R24, 0x4, R16 ;  /* 0x0000000418227825 */ /* 0x020fc800078e0210 */
[--C-:B---3--:R-:W-:Y:S02]  /*e1e0*/  IMAD.WIDE R24, R25, 0x4, R16.reuse ;  /* 0x0000000419187825 */ /* 0x108fe400078e0210 */
[----:B------:R-:W3:Y:S04]  /*e1f0*/  LDG.E R34, desc[UR12][R34.64] ;  /* 0x0000000c22227981 */ /* 0x000ee8000c1e1900 */
[----:B------:R-:W5:Y:S04]  /*e200*/  LDG.E R24, desc[UR12][R24.64] ;  /* 0x0000000c18187981 */ /* 0x000f68000c1e1900 */
[----:B------:R-:W3:Y:S01]  /*e210*/  LDG.E R25, desc[UR12][R22.64+0x1c] ;  /* 0x00001c0c16197981 */ /* 0x000ee2000c1e1900 */
[----:B--2---:R-:W-:Y:S01]  /*e220*/  ISETP.NE.AND P1, PT, R28, -0x1, PT ;  /* 0xffffffff1c00780c */ /* 0x004fe20003f25270 */
[----:B------:R-:W-:-:S05]  /*e230*/  IMAD.WIDE R28, R15, 0x4, R16 ;  /* 0x000000040f1c7825 */ /* 0x000fca00078e0210 */
[----:B------:R0:W2:Y:S02]  /*e240*/  LDG.E R15, desc[UR12][R28.64] ;  /* 0x0000000c1c0f7981 */ /* 0x0000a4000c1e1900 */
[----:B0-----:R-:W-:-:S05]  /*e250*/  IMAD.WIDE R28, R33, 0x4, R16 ;  /* 0x00000004211c7825 */ /* 0x001fca00078e0210 */
[----:B------:R0:W5:Y:S02]  /*e260*/  LDG.E R33, desc[UR12][R28.64] ;  /* 0x0000000c1c217981 */ /* 0x000164000c1e1900 */
[----:B0-----:R-:W-:-:S06]  /*e270*/  IMAD.WIDE R28, R37, 0x4, R16 ;  /* 0x00000004251c7825 */ /* 0x001fcc00078e0210 */
[----:B------:R0:W5:Y:S01]  /*e280*/  LDG.E R28, desc[UR12][R28.64] ;  /* 0x0000000c1c1c7981 */ /* 0x000162000c1e1900 */
[C---:B------:R-:W-:Y:S01]  /*e290*/  VIADD R37, R14.reuse, 0x1 ;  /* 0x000000010e257836 */ /* 0x040fe20000000000 */
[----:B------:R-:W-:Y:S02]  /*e2a0*/  @P1 IADD3 R37, PT, PT, R14, RZ, RZ ;  /* 0x000000ff0e251210 */ /* 0x000fe40007ffe0ff */
[----:B----4-:R-:W-:-:S03]  /*e2b0*/  ISETP.NE.AND P1, PT, R36, -0x1, PT ;  /* 0xffffffff2400780c */ /* 0x010fc60003f25270 */
[----:B------:R-:W-:Y:S01]  /*e2c0*/  VIADD R36, R37, 0x1 ;  /* 0x0000000125247836 */ /* 0x000fe20000000000 */
[----:B--2---:R-:W-:Y:S01]  /*e2d0*/  ISETP.NE.AND P2, PT, R15, -0x1, PT ;  /* 0xffffffff0f00780c */ /* 0x004fe20003f45270 */
[----:B---3--:R-:W-:-:S05]  /*e2e0*/  IMAD.WIDE R14, R25, 0x4, R16 ;  /* 0x00000004190e7825 */ /* 0x008fca00078e0210 */
[----:B------:R1:W2:Y:S07]  /*e2f0*/  LDG.E R35, desc[UR12][R14.64] ;  /* 0x0000000c0e237981 */ /* 0x0002ae000c1e1900 */
[----:B------:R-:W-:Y:S01]  /*e300*/  @P2 IMAD.MOV R36, RZ, RZ, R37 ;  /* 0x000000ffff242224 */ /* 0x000fe200078e0225 */
[----:B-----5:R-:W-:Y:S01]  /*e310*/  ISETP.NE.AND P2, PT, R33, -0x1, PT ;  /* 0xffffffff2100780c */ /* 0x020fe20003f45270 */
[----:B------:R-:W3:Y:S03]  /*e320*/  LDG.E R14, desc[UR12][R22.64+0x24] ;  /* 0x0000240c160e7981 */ /* 0x000ee6000c1e1900 */
[----:B------:R-:W-:Y:S01]  /*e330*/  IADD3 R25, PT, PT, R36, 0x1, RZ ;  /* 0x0000000124197810 */ /* 0x000fe20007ffe0ff */
[----:B------:R-:W-:Y:S01]  /*e340*/  @P1 IMAD.MOV R25, RZ, RZ, R36 ;  /* 0x000000ffff191224 */ /* 0x000fe200078e0224 */
[----:B------:R-:W-:Y:S01]  /*e350*/  ISETP.NE.AND P1, PT, R34, -0x1, PT ;  /* 0xffffffff2200780c */ /* 0x000fe20003f25270 */
[----:B------:R-:W4:Y:S04]  /*e360*/  LDG.E R37, desc[UR12][R22.64+0x28] ;  /* 0x0000280c16257981 */ /* 0x000f28000c1e1900 */
[----:B------:R-:W5:Y:S01]  /*e370*/  LDG.E R34, desc[UR12][R22.64+0x20] ;  /* 0x0000200c16227981 */ /* 0x000f62000c1e1900 */
[C---:B0-----:R-:W-:Y:S01]  /*e380*/  VIADD R29, R25.reuse, 0x1 ;  /* 0x00000001191d7836 */ /* 0x041fe20000000000 */
[----:B------:R-:W-:-:S02]  /*e390*/  @P2 IADD3 R29, PT, PT, R25, RZ, RZ ;  /* 0x000000ff191d2210 */ /* 0x000fc40007ffe0ff */
[----:B------:R-:W3:Y:S03]  /*e3a0*/  LDG.E R25, desc[UR12][R22.64+0x2c] ;  /* 0x00002c0c16197981 */ /* 0x000ee6000c1e1900 */
[----:B-1----:R-:W-:Y:S02]  /*e3b0*/  VIADD R15, R29, 0x1 ;  /* 0x000000011d0f7836 */ /* 0x002fe40000000000 */
[----:B------:R-:W-:Y:S02]  /*e3c0*/  @P1 IMAD.MOV R15, RZ, RZ, R29 ;  /* 0x000000ffff0f1224 */ /* 0x000fe400078e021d */
[----:B------:R-:W4:Y:S01]  /*e3d0*/  LDG.E R29, desc[UR12][R22.64+0x34] ;  /* 0x0000340c161d7981 */ /* 0x000f22000c1e1900 */
[----:B------:R-:W-:Y:S02]  /*e3e0*/  ISETP.NE.AND P2, PT, R28, -0x1, PT ;  /* 0xffffffff1c00780c */ /* 0x000fe40003f45270 */
[----:B------:R-:W-:-:S02]  /*e3f0*/  ISETP.NE.AND P1, PT, R24, -0x1, PT ;  /* 0xffffffff1800780c */ /* 0x000fc40003f25270 */
[----:B------:R-:W-:-:S09]  /*e400*/  IADD3 R28, PT, PT, R15, 0x1, RZ ;  /* 0x000000010f1c7810 */ /* 0x000fd20007ffe0ff */
[----:B------:R-:W-:Y:S02]  /*e410*/  @P2 IMAD.MOV R28, RZ, RZ, R15 ;  /* 0x000000ffff1c2224 */ /* 0x000fe400078e020f */
[----:B------:R-:W4:Y:S02]  /*e420*/  LDG.E R15, desc[UR12][R22.64+0x30] ;  /* 0x0000300c160f7981 */ /* 0x000f24000c1e1900 */
[C---:B------:R-:W-:Y:S01]  /*e430*/  VIADD R24, R28.reuse, 0x1 ;  /* 0x000000011c187836 */ /* 0x040fe20000000000 */
[----:B------:R-:W-:-:S05]  /*e440*/  @P1 IADD3 R24, PT, PT, R28, RZ, RZ ;  /* 0x000000ff1c181210 */ /* 0x000fca0007ffe0ff */
[----:B------:R-:W-:Y:S01]  /*e450*/  VIADD R33, R24, 0x1 ;  /* 0x0000000118217836 */ /* 0x000fe20000000000 */
[----:B--2---:R-:W-:Y:S01]  /*e460*/  ISETP.NE.AND P2, PT, R35, -0x1, PT ;  /* 0xffffffff2300780c */ /* 0x004fe20003f45270 */
[----:B-----5:R-:W-:-:S05]  /*e470*/  IMAD.WIDE R34, R34, 0x4, R16 ;  /* 0x0000000422227825 */ /* 0x020fca00078e0210 */
[----:B------:R0:W2:Y:S07]  /*e480*/  LDG.E R28, desc[UR12][R34.64] ;  /* 0x0000000c221c7981 */ /* 0x0000ae000c1e1900 */
[----:B------:R-:W-:Y:S02]  /*e490*/  @P2 IMAD.MOV R33, RZ, RZ, R24 ;  /* 0x000000ffff212224 */ /* 0x000fe400078e0218 */
[----:B---3--:R-:W-:-:S04]  /*e4a0*/  IMAD.WIDE R24, R25, 0x4, R16 ;  /* 0x0000000419187825 */ /* 0x008fc800078e0210 */
[----:B0-----:R-:W-:-:S06]  /*e4b0*/  IMAD.WIDE R34, R14, 0x4, R16 ;  /* 0x000000040e227825 */ /* 0x001fcc00078e0210 */
[----:B------:R-:W3:Y:S04]  /*e4c0*/  LDG.E R34, desc[UR12][R34.64] ;  /* 0x0000000c22227981 */ /* 0x000ee8000c1e1900 */
[----:B------:R4:W5:Y:S02]  /*e4d0*/  LDG.E R35, desc[UR12][R24.64] ;  /* 0x0000000c18237981 */ /* 0x000964000c1e1900 */
[--C-:B----4-:R-:W-:Y:S02]  /*e4e0*/  IMAD.WIDE R24, R29, 0x4, R16.reuse ;  /* 0x000000041d187825 */ /* 0x110fe400078e0210 */
[----:B------:R-:W4:Y:S02]  /*e4f0*/  LDG.E R29, desc[UR12][R22.64+0x38] ;  /* 0x0000380c161d7981 */ /* 0x000f24000c1e1900 */
[----:B------:R-:W-:-:S02]  /*e500*/  IMAD.WIDE R36, R37, 0x4, R16 ;  /* 0x0000000425247825 */ /* 0x000fc400078e0210 */
[----:B------:R-:W5:Y:S04]  /*e510*/  LDG.E R24, desc[UR12][R24.64] ;  /* 0x0000000c18187981 */ /* 0x000f68000c1e1900 */
[----:B------:R-:W5:Y:S04]  /*e520*/  LDG.E R36, desc[UR12][R36.64] ;  /* 0x0000000c24247981 */ /* 0x000f68000c1e1900 */
[----:B------:R-:W3:Y:S01]  /*e530*/  LDG.E R23, desc[UR12][R22.64+0x3c] ;  /* 0x00003c0c16177981 */ /* 0x000ee2000c1e1900 */
[----:B------:R-:W-:-:S05]  /*e540*/  IMAD.WIDE R14, R15, 0x4, R16 ;  /* 0x000000040f0e7825 */ /* 0x000fca00078e0210 */
[----:B------:R4:W5:Y:S01]  /*e550*/  LDG.E R37, desc[UR12][R14.64] ;  /* 0x0000000c0e257981 */ /* 0x000962000c1e1900 */
[----:B--2---:R-:W-:Y:S01]  /*e560*/  ISETP.NE.AND P1, PT, R28, -0x1, PT ;  /* 0xffffffff1c00780c */ /* 0x004fe20003f25270 */
[----:B----4-:R-:W-:-:S06]  /*e570*/  IMAD.WIDE R14, R29, 0x4, R16 ;  /* 0x000000041d0e7825 */ /* 0x010fcc00078e0210 */
[----:B------:R0:W2:Y:S01]  /*e580*/  LDG.E R14, desc[UR12][R14.64] ;  /* 0x0000000c0e0e7981 */ /* 0x0000a2000c1e1900 */
[----:B---3--:R-:W-:-:S06]  /*e590*/  IMAD.WIDE R28, R23, 0x4, R16 ;  /* 0x00000004171c7825 */ /* 0x008fcc00078e0210 */
[----:B------:R-:W3:Y:S01]  /*e5a0*/  LDG.E R28, desc[UR12][R28.64] ;  /* 0x0000000c1c1c7981 */ /* 0x000ee2000c1e1900 */
[----:B------:R-:W-:Y:S02]  /*e5b0*/  ISETP.NE.AND P2, PT, R34, -0x1, PT ;  /* 0xffffffff2200780c */ /* 0x000fe40003f45270 */
[----:B------:R-:W-:Y:S01]  /*e5c0*/  IADD3 R34, PT, PT, R33, 0x1, RZ ;  /* 0x0000000121227810 */ /* 0x000fe20007ffe0ff */
[----:B------:R-:W-:Y:S01]  /*e5d0*/  @P1 IMAD.MOV R34, RZ, RZ, R33 ;  /* 0x000000ffff221224 */ /* 0x000fe200078e0221 */
[----:B-----5:R-:W-:-:S03]  /*e5e0*/  ISETP.NE.AND P1, PT, R36, -0x1, PT ;  /* 0xffffffff2400780c */ /* 0x020fc60003f25270 */
[----:B------:R-:W-:-:S06]  /*e5f0*/  VIADD R25, R34, 0x1 ;  /* 0x0000000122197836 */ /* 0x000fcc0000000000 */
[----:B------:R-:W-:Y:S02]  /*e600*/  @P2 IADD3 R25, PT, PT, R34, RZ, RZ ;  /* 0x000000ff22192210 */ /* 0x000fe40007ffe0ff */
[----:B------:R-:W-:-:S03]  /*e610*/  ISETP.NE.AND P2, PT, R35, -0x1, PT ;  /* 0xffffffff2300780c */ /* 0x000fc60003f45270 */
[----:B------:R-:W-:Y:S02]  /*e620*/  VIADD R22, R25, 0x1 ;  /* 0x0000000119167836 */ /* 0x000fe40000000000 */
[----:B------:R-:W-:Y:S01]  /*e630*/  @P1 IMAD.MOV R22, RZ, RZ, R25 ;  /* 0x000000ffff161224 */ /* 0x000fe200078e0219 */
[----:B------:R-:W-:-:S04]  /*e640*/  ISETP.NE.AND P1, PT, R37, -0x1, PT ;  /* 0xffffffff2500780c */ /* 0x000fc80003f25270 */
[----:B0-----:R-:W-:-:S03]  /*e650*/  IADD3 R15, PT, PT, R22, 0x1, RZ ;  /* 0x00000001160f7810 */ /* 0x001fc60007ffe0ff */
[----:B------:R-:W-:Y:S01]  /*e660*/  @P2 IMAD.MOV R15, RZ, RZ, R22 ;  /* 0x000000ffff0f2224 */ /* 0x000fe200078e0216 */
[----:B------:R-:W-:-:S03]  /*e670*/  ISETP.NE.AND P2, PT, R24, -0x1, PT ;  /* 0xffffffff1800780c */ /* 0x000fc60003f45270 */
[C---:B------:R-:W-:Y:S02]  /*e680*/  VIADD R22, R15.reuse, 0x1 ;  /* 0x000000010f167836 */ /* 0x040fe40000000000 */
[----:B------:R-:W-:Y:S01]  /*e690*/  @P1 IADD3 R22, PT, PT, R15, RZ, RZ ;  /* 0x000000ff0f161210 */ /* 0x000fe20007ffe0ff */
[----:B------:R-:W-:Y:S02]  /*e6a0*/  VIADD R27, R27, 0x10 ;  /* 0x000000101b1b7836 */ /* 0x000fe40000000000 */
[----:B------:R-:W-:Y:S01]  /*e6b0*/  VIADD R26, R26, 0x10 ;  /* 0x000000101a1a7836 */ /* 0x000fe20000000000 */
[----:B--2---:R-:W-:Y:S01]  /*e6c0*/  ISETP.NE.AND P1, PT, R14, -0x1, PT ;  /* 0xffffffff0e00780c */ /* 0x004fe20003f25270 */
[----:B------:R-:W-:-:S03]  /*e6d0*/  VIADD R14, R22, 0x1 ;  /* 0x00000001160e7836 */ /* 0x000fc60000000000 */
[----:B------:R-:W-:-:S05]  /*e6e0*/  @P2 IMAD.MOV R14, RZ, RZ, R22 ;  /* 0x000000ffff0e2224 */ /* 0x000fca00078e0216 */
[----:B------:R-:W-:-:S04]  /*e6f0*/  IADD3 R15, PT, PT, R14, 0x1, RZ ;  /* 0x000000010e0f7810 */ /* 0x000fc80007ffe0ff */
[----:B------:R-:W-:Y:S01]  /*e700*/  @P1 IMAD.MOV R15, RZ, RZ, R14 ;  /* 0x000000ffff0f1224 */ /* 0x000fe200078e020e */
[----:B------:R-:W-:Y:S02]  /*e710*/  ISETP.NE.AND P1, PT, R27, R32, PT ;  /* 0x000000201b00720c */ /* 0x000fe40003f25270 */
[----:B---3--:R-:W-:Y:S02]  /*e720*/  ISETP.NE.AND P2, PT, R28, -0x1, PT ;  /* 0xffffffff1c00780c */ /* 0x008fe40003f45270 */
[----:B------:R-:W-:-:S11]  /*e730*/  IADD3 R14, PT, PT, R15, 0x1, RZ ;  /* 0x000000010f0e7810 */ /* 0x000fd60007ffe0ff */
[----:B------:R-:W-:Y:S01]  /*e740*/  @P2 IMAD.MOV R14, RZ, RZ, R15 ;  /* 0x000000ffff0e2224 */ /* 0x000fe200078e020f */
[----:B------:R-:W-:Y:S06]  /*e750*/  @P1 BRA `(.L_x_608) ;  /* 0xfffffff800681947 */ /* 0x000fec000383ffff */
.L_x_607:
[----:B------:R-:W-:Y:S05]  /*e760*/  BSYNC.RECONVERGENT B2 ;  /* 0x0000000000027941 */ /* 0x000fea0003800200 */
.L_x_606:
        /* <DEDUP_REMOVED lines=24> */
[----:B------:R-:W-:-:S06]  /*e8f0*/  IMAD.WIDE R28, R29, 0x4, R16 ;  /* 0x000000041d1c7825 */ /* 0x000fcc00078e0210 */
[----:B------:R-:W3:Y:S01]  /*e900*/  LDG.E R28, desc[UR12][R28.64] ;  /* 0x0000000c1c1c7981 */ /* 0x000ee2000c1e1900 */
[----:B0-----:R-:W-:-:S05]  /*e910*/  IMAD.WIDE R32, R22, 0x4, R16 ;  /* 0x0000000416207825 */ /* 0x001fca00078e0210 */
[----:B------:R-:W3:Y:S01]  /*e920*/  LDG.E R35, desc[UR12][R32.64] ;  /* 0x0000000c20237981 */ /* 0x000ee2000c1e1900 */
[----:B------:R-:W-:-:S04]  /*e930*/  IMAD.WIDE R24, R25, 0x4, R16 ;  /* 0x0000000419187825 */ /* 0x000fc800078e0210 */
[----:B------:R-:W-:Y:S02]  /*e940*/  IMAD.WIDE R22, R23, 0x4, R16 ;  /* 0x0000000417167825 */ /* 0x000fe400078e0210 */
        /* <DEDUP_REMOVED lines=27> */
.L_x_610:
[----:B------:R-:W-:Y:S05]  /*eb00*/  BSYNC.RECONVERGENT B2 ;  /* 0x0000000000027941 */ /* 0x000fea0003800200 */
.L_x_609:
        /* <DEDUP_REMOVED lines=33> */
.L_x_612:
[----:B------:R-:W-:Y:S05]  /*ed20*/  BSYNC.RECONVERGENT B2 ;  /* 0x0000000000027941 */ /* 0x000fea0003800200 */
.L_x_611:
        /* <DEDUP_REMOVED lines=27> */
.L_x_605:
[----:B------:R-:W-:Y:S05]  /*eee0*/  BSYNC.RECONVERGENT B1 ;  /* 0x0000000000017941 */ /* 0x000fea0003800200 */
.L_x_604:
        /* <DEDUP_REMOVED lines=21> */
.L_x_617:
[----:B------:R-:W0:Y:S02]  /*f040*/  LDC.64 R22, c[0x0][0x3f0] ;  /* 0x0000fc00ff167b82 */ /* 0x000e240000000a00 */
[----:B0-----:R-:W-:-:S05]  /*f050*/  IMAD.WIDE R22, R32, 0x4, R22 ;  /* 0x0000000420167825 */ /* 0x001fca00078e0216 */
[----:B------:R-:W2:Y:S04]  /*f060*/  LDG.E R27, desc[UR12][R22.64] ;  /* 0x0000000c161b7981 */ /* 0x000ea8000c1e1900 */
[----:B------:R-:W3:Y:S04]  /*f070*/  LDG.E R25, desc[UR12][R22.64+0x4] ;  /* 0x0000040c16197981 */ /* 0x000ee8000c1e1900 */
[----:B------:R-:W4:Y:S04]  /*f080*/  LDG.E R29, desc[UR12][R22.64+0x8] ;  /* 0x0000080c161d7981 */ /* 0x000f28000c1e1900 */
[----:B------:R-:W5:Y:S04]  /*f090*/  LDG.E R36, desc[UR12][R22.64+0xc] ;  /* 0x00000c0c16247981 */ /* 0x000f68000c1e1900 */
[----:B------:R-:W5:Y:S01]  /*f0a0*/  LDG.E R37, desc[UR12][R22.64+0x10] ;  /* 0x0000100c16257981 */ /* 0x000f62000c1e1900 */
[----:B--2---:R-:W-:-:S06]  /*f0b0*/  IMAD.WIDE R26, R27, 0x4, R16 ;  /* 0x000000041b1a7825 */ /* 0x004fcc00078e0210 */
[----:B------:R-:W2:Y:S01]  /*f0c0*/  LDG.E R26, desc[UR12][R26.64] ;  /* 0x0000000c1a1a7981 */ /* 0x000ea2000c1e1900 */
[----:B---3--:R-:W-:-:S04]  /*f0d0*/  IMAD.WIDE R24, R25, 0x4, R16 ;  /* 0x0000000419187825 */ /* 0x008fc800078e0210 */
[----:B----4-:R-:W-:Y:S02]  /*f0e0*/  IMAD.WIDE R28, R29, 0x4, R16 ;  /* 0x000000041d1c7825 */ /* 0x010fe400078e0210 */
[----:B------:R-:W3:Y:S04]  /*f0f0*/  LDG.E R24, desc[UR12][R24.64] ;  /* 0x0000000c18187981 */ /* 0x000ee8000c1e1900 */
[----:B------:R-:W4:Y:S04]  /*f100*/  LDG.E R28, desc[UR12][R28.64] ;  /* 0x0000000c1c1c7981 */ /* 0x000f28000c1e1900 */
[----:B------:R-:W5:Y:S01]  /*f110*/  LDG.E R27, desc[UR12][R22.64+0x18] ;  /* 0x0000180c161b7981 */ /* 0x000f62000c1e1900 */
[----:B------:R-:W-:-:S03]  /*f120*/  VIADD R35, R15, 0x1 ;  /* 0x000000010f237836 */ /* 0x000fc60000000000 */
[----:B------:R-:W5:Y:S01]  /*f130*/  LDG.E R25, desc[UR12][R22.64+0x1c] ;  /* 0x00001c0c16197981 */ /* 0x000f62000c1e1900 */
[----:B--2---:R-:W-:-:S03]  /*f140*/  ISETP.NE.AND P1, PT, R26, -0x1, PT ;  /* 0xffffffff1a00780c */ /* 0x004fc60003f25270 */
[----:B------:R-:W2:Y:S01]  /*f150*/  LDG.E R26, desc[UR12][R22.64+0x14] ;  /* 0x0000140c161a7981 */ /* 0x000ea2000c1e1900 */
[----:B---3--:R-:W-:-:S09]  /*f160*/  ISETP.NE.AND P2, PT, R24, -0x1, PT ;  /* 0xffffffff1800780c */ /* 0x008fd20003f45270 */
[----:B------:R-:W-:Y:S02]  /*f170*/  @P1 IADD3 R35, PT, PT, R15, RZ, RZ ;  /* 0x000000ff0f231210 */ /* 0x000fe40007ffe0ff */
[----:B----4-:R-:W-:Y:S01]  /*f180*/  ISETP.NE.AND P1, PT, R28, -0x1, PT ;  /* 0xffffffff1c00780c */ /* 0x010fe20003f25270 */
[----:B-----5:R-:W-:-:S04]  /*f190*/  IMAD.WIDE R28, R36, 0x4, R16 ;  /* 0x00000004241c7825 */ /* 0x020fc800078e0210 */
[----:B------:R-:W-:Y:S02]  /*f1a0*/  VIADD R15, R35, 0x1 ;  /* 0x00000001230f7836 */ /* 0x000fe40000000000 */
[----:B------:R-:W-:Y:S02]  /*f1b0*/  @P2 IMAD.MOV R15, RZ, RZ, R35 ;  /* 0x000000ffff0f2224 */ /* 0x000fe400078e0223 */
[----:B------:R2:W3:Y:S01]  /*f1c0*/  LDG.E R35, desc[UR12][R28.64] ;  /* 0x0000000c1c237981 */ /* 0x0004e2000c1e1900 */
[----:B------:R-:W-:-:S06]  /*f1d0*/  IMAD.WIDE R36, R37, 0x4, R16 ;  /* 0x0000000425247825 */ /* 0x000fcc00078e0210 */
[----:B------:R-:W4:Y:S04]  /*f1e0*/  LDG.E R36, desc[UR12][R36.64] ;  /* 0x0000000c24247981 */ /* 0x000f28000c1e1900 */
[----:B------:R-:W5:Y:S01]  /*f1f0*/  LDG.E R37, desc[UR12][R22.64+0x20] ;  /* 0x0000200c16257981 */ /* 0x000f62000c1e1900 */
[----:B------:R-:W-:-:S06]  /*f200*/  IMAD.WIDE R24, R25, 0x4, R16 ;  /* 0x0000000419187825 */ /* 0x000fcc00078e0210 */
[----:B------:R0:W5:Y:S01]  /*f210*/  LDG.E R25, desc[UR12][R24.64] ;  /* 0x0000000c18197981 */ /* 0x000162000c1e1900 */
[----:B--2---:R-:W-:-:S04]  /*f220*/  IMAD.WIDE R28, R26, 0x4, R16 ;  /* 0x000000041a1c7825 */ /* 0x004fc800078e0210 */
[----:B------:R-:W-:Y:S02]  /*f230*/  IMAD.WIDE R26, R27, 0x4, R16 ;  /* 0x000000041b1a7825 */ /* 0x000fe400078e0210 */
[----:B------:R-:W2:Y:S04]  /*f240*/  LDG.E R28, desc[UR12][R28.64] ;  /* 0x0000000c1c1c7981 */ /* 0x000ea8000c1e1900 */
[----:B------:R-:W2:Y:S04]  /*f250*/  LDG.E R26, desc[UR12][R26.64] ;  /* 0x0000000c1a1a7981 */ /* 0x000ea8000c1e1900 */
[----:B------:R-:W2:Y:S04]  /*f260*/  LDG.E R29, desc[UR12][R22.64+0x30] ;  /* 0x0000300c161d7981 */ /* 0x000ea8000c1e1900 */
[----:B------:R-:W2:Y:S01]  /*f270*/  LDG.E R27, desc[UR12][R22.64+0x28] ;  /* 0x0000280c161b7981 */ /* 0x000ea2000c1e1900 */
[----:B---3--:R-:W-:-:S02]  /*f280*/  ISETP.NE.AND P2, PT, R35, -0x1, PT ;  /* 0xffffffff2300780c */ /* 0x008fc40003f45270 */
[----:B------:R-:W-:Y:S01]  /*f290*/  IADD3 R35, PT, PT, R15, 0x1, RZ ;  /* 0x000000010f237810 */ /* 0x000fe20007ffe0ff */
[----:B------:R-:W-:Y:S01]  /*f2a0*/  @P1 IMAD.MOV R35, RZ, RZ, R15 ;  /* 0x000000ffff231224 */ /* 0x000fe200078e020f */
[----:B----4-:R-:W-:-:S03]  /*f2b0*/  ISETP.NE.AND P1, PT, R36, -0x1, PT ;  /* 0xffffffff2400780c */ /* 0x010fc60003f25270 */
[----:B------:R-:W-:Y:S02]  /*f2c0*/  VIADD R15, R35, 0x1 ;  /* 0x00000001230f7836 */ /* 0x000fe40000000000 */
[----:B-----5:R-:W-:-:S04]  /*f2d0*/  IMAD.WIDE R36, R37, 0x4, R16 ;  /* 0x0000000425247825 */ /* 0x020fc800078e0210 */
[----:B------:R-:W-:Y:S02]  /*f2e0*/  @P2 IADD3 R15, PT, PT, R35, RZ, RZ ;  /* 0x000000ff230f2210 */ /* 0x000fe40007ffe0ff */
[----:B------:R-:W3:Y:S04]  /*f2f0*/  LDG.E R35, desc[UR12][R22.64+0x24] ;  /* 0x0000240c16237981 */ /* 0x000ee8000c1e1900 */
[----:B------:R-:W4:Y:S01]  /*f300*/  LDG.E R36, desc[UR12][R36.64] ;  /* 0x0000000c24247981 */ /* 0x000f22000c1e1900 */
[----:B0-----:R-:W-:Y:S02]  /*f310*/  VIADD R24, R15, 0x1 ;  /* 0x000000010f187836 */ /* 0x001fe40000000000 */
[----:B------:R-:W-:-:S05]  /*f320*/  @P1 IMAD.MOV R24, RZ, RZ, R15 ;  /* 0x000000ffff181224 */ /* 0x000fca00078e020f */
[----:B------:R-:W-:Y:S02]  /*f330*/  IADD3 R15, PT, PT, R24, 0x1, RZ ;  /* 0x00000001180f7810 */ /* 0x000fe40007ffe0ff */
[----:B--2---:R-:W-:Y:S02]  /*f340*/  ISETP.NE.AND P2, PT, R28, -0x1, PT ;  /* 0xffffffff1c00780c */ /* 0x004fe40003f45270 */
[----:B------:R-:W-:-:S11]  /*f350*/  ISETP.NE.AND P1, PT, R26, -0x1, PT ;  /* 0xffffffff1a00780c */ /* 0x000fd60003f25270 */
[----:B------:R-:W-:Y:S02]  /*f360*/  @P2 IMAD.MOV R15, RZ, RZ, R24 ;  /* 0x000000ffff0f2224 */ /* 0x000fe400078e0218 */
[----:B------:R-:W2:Y:S02]  /*f370*/  LDG.E R24, desc[UR12][R22.64+0x2c] ;  /* 0x00002c0c16187981 */ /* 0x000ea4000c1e1900 */
[C---:B------:R-:W-:Y:S01]  /*f380*/  VIADD R26, R15.reuse, 0x1 ;  /* 0x000000010f1a7836 */ /* 0x040fe20000000000 */
[----:B------:R-:W-:Y:S02]  /*f390*/  @P1 IADD3 R26, PT, PT, R15, RZ, RZ ;  /* 0x000000ff0f1a1210 */ /* 0x000fe40007ffe0ff */
[----:B------:R-:W-:Y:S02]  /*f3a0*/  ISETP.NE.AND P1, PT, R25, -0x1, PT ;  /* 0xffffffff1900780c */ /* 0x000fe40003f25270 */
[----:B------:R-:W5:Y:S01]  /*f3b0*/  LDG.E R25, desc[UR12][R22.64+0x34] ;  /* 0x0000340c16197981 */ /* 0x000f62000c1e1900 */
[----:B------:R-:W-:-:S10]  /*f3c0*/  VIADD R28, R26, 0x1 ;  /* 0x000000011a1c7836 */ /* 0x000fd40000000000 */
[----:B------:R-:W-:Y:S02]  /*f3d0*/  @P1 IMAD.MOV R28, RZ, RZ, R26 ;  /* 0x000000ffff1c1224 */ /* 0x000fe400078e021a */
[----:B------:R-:W-:Y:S01]  /*f3e0*/  IMAD.WIDE R26, R27, 0x4, R16 ;  /* 0x000000041b1a7825 */ /* 0x000fe200078e0210 */
[----:B----4-:R-:W-:-:S03]  /*f3f0*/  ISETP.NE.AND P2, PT, R36, -0x1, PT ;  /* 0xffffffff2400780c */ /* 0x010fc60003f45270 */
[--C-:B---3--:R-:W-:Y:S02]  /*f400*/  IMAD.WIDE R36, R35, 0x4, R16.reuse ;  /* 0x0000000423247825 */ /* 0x108fe400078e0210 */
[----:B------:R0:W3:Y:S02]  /*f410*/  LDG.E R35, desc[UR12][R26.64] ;  /* 0x0000000c1a237981 */ /* 0x0000e4000c1e1900 */
[----:B0-----:R-:W-:Y:S02]  /*f420*/  IMAD.WIDE R26, R29, 0x4, R16 ;  /* 0x000000041d1a7825 */ /* 0x001fe400078e0210 */
[----:B------:R-:W4:Y:S01]  /*f430*/  LDG.E R29, desc[UR12][R22.64+0x38] ;  /* 0x0000380c161d7981 */ /* 0x000f22000c1e1900 */
[----:B------:R-:W-:-:S03]  /*f440*/  IADD3 R15, PT, PT, R28, 0x1, RZ ;  /* 0x000000011c0f7810 */ /* 0x000fc60007ffe0ff */
[----:B------:R-:W-:Y:S02]  /*f450*/  @P2 IMAD.MOV R15, RZ, RZ, R28 ;  /* 0x000000ffff0f2224 */ /* 0x000fe400078e021c */
[----:B------:R2:W3:Y:S04]  /*f460*/  LDG.E R28, desc[UR12][R36.64] ;  /* 0x0000000c241c7981 */ /* 0x0004e8000c1e1900 */
[----:B------:R-:W3:Y:S04]  /*f470*/  LDG.E R26, desc[UR12][R26.64] ;  /* 0x0000000c1a1a7981 */ /* 0x000ee8000c1e1900 */
[----:B------:R-:W3:Y:S01]  /*f480*/  LDG.E R23, desc[UR12][R22.64+0x3c] ;  /* 0x00003c0c16177981 */ /* 0x000ee2000c1e1900 */
[----:B--2---:R-:W-:-:S06]  /*f490*/  IMAD.WIDE R36, R24, 0x4, R16 ;  /* 0x0000000418247825 */ /* 0x004fcc00078e0210 */
[----:B------:R-:W2:Y:S01]  /*f4a0*/  LDG.E R36, desc[UR12][R36.64] ;  /* 0x0000000c24247981 */ /* 0x000ea2000c1e1900 */
[----:B-----5:R-:W-:-:S05]  /*f4b0*/  IMAD.WIDE R24, R25, 0x4, R16 ;  /* 0x0000000419187825 */ /* 0x020fca00078e0210 */
[----:B------:R4:W5:Y:S02]  /*f4c0*/  LDG.E R27, desc[UR12][R24.64] ;  /* 0x0000000c181b7981 */ /* 0x000964000c1e1900 */
[----:B----4-:R-:W-:-:S06]  /*f4d0*/  IMAD.WIDE R24, R29, 0x4, R16 ;  /* 0x000000041d187825 */ /* 0x010fcc00078e0210 */
[----:B------:R-:W4:Y:S01]  /*f4e0*/  LDG.E R24, desc[UR12][R24.64] ;  /* 0x0000000c18187981 */ /* 0x000f22000c1e1900 */
[----:B---3--:R-:W-:Y:S01]  /*f4f0*/  ISETP.NE.AND P1, PT, R28, -0x1, PT ;  /* 0xffffffff1c00780c */ /* 0x008fe20003f25270 */
[----:B------:R-:W-:-:S06]  /*f500*/  IMAD.WIDE R28, R23, 0x4, R16 ;  /* 0x00000004171c7825 */ /* 0x000fcc00078e0210 */
[----:B------:R-:W3:Y:S01]  /*f510*/  LDG.E R28, desc[UR12][R28.64] ;  /* 0x0000000c1c1c7981 */ /* 0x000ee2000c1e1900 */
[----:B------:R-:W-:Y:S01]  /*f520*/  ISETP.NE.AND P2, PT, R35, -0x1, PT ;  /* 0xffffffff2300780c */ /* 0x000fe20003f45270 */
[----:B------:R-:W-:-:S04]  /*f530*/  VIADD R35, R15, 0x1 ;  /* 0x000000010f237836 */ /* 0x000fc80000000000 */
[----:B------:R-:W-:-:S05]  /*f540*/  @P1 IADD3 R35, PT, PT, R15, RZ, RZ ;  /* 0x000000ff0f231210 */ /* 0x000fca0007ffe0ff */
[----:B------:R-:W-:-:S03]  /*f550*/  VIADD R15, R35, 0x1 ;  /* 0x00000001230f7836 */ /* 0x000fc60000000000 */
[----:B------:R-:W-:Y:S01]  /*f560*/  @P2 IMAD.MOV R15, RZ, RZ, R35 ;  /* 0x000000ffff0f2224 */ /* 0x000fe200078e0223 */
[----:B------:R-:W-:-:S04]  /*f570*/  ISETP.NE.AND P2, PT, R26, -0x1, PT ;  /* 0xffffffff1a00780c */ /* 0x000fc80003f45270 */
[----:B------:R-:W-:Y:S01]  /*f580*/  IADD3 R22, PT, PT, R15, 0x1, RZ ;  /* 0x000000010f167810 */ /* 0x000fe20007ffe0ff */
[----:B------:R-:W-:Y:S02]  /*f590*/  VIADD R31, R31, 0x10 ;  /* 0x000000101f1f7836 */ /* 0x000fe40000000000 */
[----:B------:R-:W-:Y:S01]  /*f5a0*/  VIADD R32, R32, 0x10 ;  /* 0x0000001020207836 */ /* 0x000fe20000000000 */
[----:B--2---:R-:W-:-:S13]  /*f5b0*/  ISETP.NE.AND P1, PT, R36, -0x1, PT ;  /* 0xffffffff2400780c */ /* 0x004fda0003f25270 */
[----:B------:R-:W-:Y:S01]  /*f5c0*/  @P1 IMAD.MOV R22, RZ, RZ, R15 ;  /* 0x000000ffff161224 */ /* 0x000fe200078e020f */
[----:B-----5:R-:W-:-:S03]  /*f5d0*/  ISETP.NE.AND P1, PT, R27, -0x1, PT ;  /* 0xffffffff1b00780c */ /* 0x020fc60003f25270 */
[C---:B------:R-:W-:Y:S01]  /*f5e0*/  VIADD R15, R22.reuse, 0x1 ;  /* 0x00000001160f7836 */ /* 0x040fe20000000000 */
[----:B------:R-:W-:-:S05]  /*f5f0*/  @P2 IADD3 R15, PT, PT, R22, RZ, RZ ;  /* 0x000000ff160f2210 */ /* 0x000fca0007ffe0ff */
[----:B------:R-:W-:-:S04]  /*f600*/  VIADD R22, R15, 0x1 ;  /* 0x000000010f167836 */ /* 0x000fc80000000000 */
[----:B------:R-:W-:Y:S01]  /*f610*/  @P1 IMAD.MOV R22, RZ, RZ, R15 ;  /* 0x000000ffff161224 */ /* 0x000fe200078e020f */
[----:B----4-:R-:W-:-:S04]  /*f620*/  ISETP.NE.AND P2, PT, R24, -0x1, PT ;  /* 0xffffffff1800780c */ /* 0x010fc80003f45270 */
[----:B------:R-:W-:-:S09]  /*f630*/  IADD3 R23, PT, PT, R22, 0x1, RZ ;  /* 0x0000000116177810 */ /* 0x000fd20007ffe0ff */
[----:B------:R-:W-:Y:S01]  /*f640*/  @P2 IMAD.MOV R23, RZ, RZ, R22 ;  /* 0x000000ffff172224 */ /* 0x000fe200078e0216 */
[----:B------:R-:W-:Y:S02]  /*f650*/  ISETP.NE.AND P2, PT, R31, R34, PT ;  /* 0x000000221f00720c */ /* 0x000fe40003f45270 */
[----:B---3--:R-:W-:Y:S02]  /*f660*/  ISETP.NE.AND P1, PT, R28, -0x1, PT ;  /* 0xffffffff1c00780c */ /* 0x008fe40003f25270 */
[----:B------:R-:W-:-:S11]  /*f670*/  IADD3 R15, PT, PT, R23, 0x1, RZ ;  /* 0x00000001170f7810 */ /* 0x000fd60007ffe0ff */
[----:B------:R-:W-:Y:S01]  /*f680*/  @P1 IMAD.MOV R15, RZ, RZ, R23 ;  /* 0x000000ffff0f1224 */ /* 0x000fe200078e0217 */
[----:B------:R-:W-:Y:S06]  /*f690*/  @P2 BRA `(.L_x_617) ;  /* 0xfffffff800682947 */ /* 0x000fec000383ffff */
.L_x_616:
[----:B------:R-:W-:Y:S05]  /*f6a0*/  BSYNC.RECONVERGENT B2 ;  /* 0x0000000000027941 */ /* 0x000fea0003800200 */
.L_x_615:
        /* <DEDUP_REMOVED lines=15> */
[----:B------:R2:W5:Y:S02]  /*f7a0*/  LDG.E R23, desc[UR12][R28.64+0x1c] ;  /* 0x00001c0c1c177981 */ /* 0x000564000c1e1900 */
[----:B--2---:R-:W-:-:S04]  /*f7b0*/  IMAD.WIDE R28, R35, 0x4, R16 ;  /* 0x00000004231c7825 */ /* 0x004fc800078e0210 */
[--C-:B---3--:R-:W-:Y:S01]  /*f7c0*/  IMAD.WIDE R36, R37, 0x4, R16.reuse ;  /* 0x0000000425247825 */ /* 0x108fe200078e0210 */
[----:B------:R4:W2:Y:S05]  /*f7d0*/  LDG.E R35, desc[UR12][R28.64] ;  /* 0x0000000c1c237981 */ /* 0x0008aa000c1e1900 */
[----:B------:R-:W3:Y:S01]  /*f7e0*/  LDG.E R36, desc[UR12][R36.64] ;  /* 0x0000000c24247981 */ /* 0x000ee2000c1e1900 */
[----:B----4-:R-:W-:-:S04]  /*f7f0*/  IMAD.WIDE R28, R24, 0x4, R16 ;  /* 0x00000004181c7825 */ /* 0x010fc800078e0210 */
[--C-:B-----5:R-:W-:Y:S01]  /*f800*/  IMAD.WIDE R30, R31, 0x4, R16.reuse ;  /* 0x000000041f1e7825 */ /* 0x120fe200078e0210 */
[----:B------:R0:W4:Y:S05]  /*f810*/  LDG.E R37, desc[UR12][R28.64] ;  /* 0x0000000c1c257981 */ /* 0x00012a000c1e1900 */
[----:B------:R1:W5:Y:S01]  /*f820*/  LDG.E R30, desc[UR12][R30.64] ;  /* 0x0000000c1e1e7981 */ /* 0x000362000c1e1900 */
[----:B0-----:R-:W-:-:S04]  /*f830*/  IMAD.WIDE R28, R22, 0x4, R16 ;  /* 0x00000004161c7825 */ /* 0x001fc800078e0210 */
[--C-:B------:R-:W-:Y:S02]  /*f840*/  IMAD.WIDE R26, R27, 0x4, R16.reuse ;  /* 0x000000041b1a7825 */ /* 0x100fe400078e0210 */
[----:B------:R-:W5:Y:S04]  /*f850*/  LDG.E R28, desc[UR12][R28.64] ;  /* 0x0000000c1c1c7981 */ /* 0x000f68000c1e1900 */
[----:B------:R-:W5:Y:S01]  /*f860*/  LDG.E R26, desc[UR12][R26.64] ;  /* 0x0000000c1a1a7981 */ /* 0x000f62000c1e1900 */
[----:B------:R-:W-:-:S04]  /*f870*/  IMAD.WIDE R24, R25, 0x4, R16 ;  /* 0x0000000419187825 */ /* 0x000fc800078e0210 */
[----:B------:R-:W-:Y:S02]  /*f880*/  IMAD.WIDE R22, R23, 0x4, R16 ;  /* 0x0000000417167825 */ /* 0x000fe400078e0210 */
[----:B------:R0:W5:Y:S04]  /*f890*/  LDG.E R24, desc[UR12][R24.64] ;  /* 0x0000000c18187981 */ /* 0x000168000c1e1900 */
[----:B------:R0:W5:Y:S01]  /*f8a0*/  LDG.E R22, desc[UR12][R22.64] ;  /* 0x0000000c16167981 */ /* 0x000162000c1e1900 */
        /* <DEDUP_REMOVED lines=25> */
.L_x_619:
[----:B------:R-:W-:Y:S05]  /*fa40*/  BSYNC.RECONVERGENT B2 ;  /* 0x0000000000027941 */ /* 0x000fea0003800200 */
.L_x_618:
        /* <DEDUP_REMOVED lines=33> */
.L_x_621:
[----:B------:R-:W-:Y:S05]  /*fc60*/  BSYNC.RECONVERGENT B2 ;  /* 0x0000000000027941 */ /* 0x000fea0003800200 */
.L_x_620:
        /* <DEDUP_REMOVED lines=27> */
.L_x_614:
[----:B------:R-:W-:Y:S05]  /*fe20*/  BSYNC.RECONVERGENT B1 ;  /* 0x0000000000017941 */ /* 0x000fea0003800200 */
.L_x_613:
[----:B------:R-:W2:Y:S01]  /*fe30*/  LDG.E R22, desc[UR12][R20.64+0x3800] ;  /* 0x0038000c14167981 */ /* 0x000ea2000c1e1900 */
[----:B------:R-:W-:Y:S01]  /*fe40*/  BSSY.RECONVERGENT B1, `(.L_x_622) ;  /* 0x00000f2000017945 */ /* 0x000fe20003800200 */
[----:B------:R-:W-:Y:S01]  /*fe50*/  IMAD.MOV.U32 R24, RZ, RZ, RZ ;  /* 0x000000ffff187224 */ /* 0x000fe200078e00ff */
[----:B--2---:R-:W-:-:S13]  /*fe60*/  ISETP.NE.AND P0, PT, R22, -0x1, PT ;  /* 0xffffffff1600780c */ /* 0x004fda0003f05270 */
        /* <DEDUP_REMOVED lines=14> */
[----:B------:R-:W-:Y:S02]  /*ff50*/  HFMA2 R24, -RZ, RZ, 0, 0 ;  /* 0x00000000ff187431 */ /* 0x000fe400000001ff */
[----:B------:R-:W-:-:S07]  /*ff60*/  IMAD.MOV.U32 R33, RZ, RZ, RZ ;  /* 0x000000ffff217224 */ /* 0x000fce00078e00ff */
.L_x_626:
        /* <DEDUP_REMOVED lines=92> */
[----:B------:R-:W-:Y:S01]  /*10530*/  VIADD R24, R23, 0x1 ;  /* 0x0000000117187836 */ /* 0x000fe20000000000 */
[----:B------:R-:W-:-:S03]  /*10540*/  LOP3.LUT R22, R32, 0xfffffff0, RZ, 0xc0, !PT ;  /* 0xfffffff020167812 */ /* 0x000fc600078ec0ff */
        /* <DEDUP_REMOVED lines=9> */
.L_x_625:
[----:B------:R-:W-:Y:S05]  /*105e0*/  BSYNC.RECONVERGENT B2 ;  /* 0x0000000000027941 */ /* 0x000fea0003800200 */
.L_x_624:
        /* <DEDUP_REMOVED lines=15> */
[--C-:B---3--:R-:W-:Y:S01]  /*106e0*/  IMAD.WIDE R34, R35, 0x4, R16.reuse ;  /* 0x0000000423227825 */ /* 0x108fe200078e0210 */
[----:B------:R4:W2:Y:S05]  /*106f0*/  LDG.E R30, desc[UR12][R36.64] ;  /* 0x0000000c241e7981 */ /* 0x0008aa000c1e1900 */
[----:B------:R-:W3:Y:S01]  /*10700*/  LDG.E R34, desc[UR12][R34.64] ;  /* 0x0000000c22227981 */ /* 0x000ee2000c1e1900 */
[----:B----4-:R-:W-:-:S04]  /*10710*/  IMAD.WIDE R36, R22, 0x4, R16 ;  /* 0x0000000416247825 */ /* 0x010fc800078e0210 */
[--C-:B-----5:R-:W-:Y:S02]  /*10720*/  IMAD.WIDE R22, R23, 0x4, R16.reuse ;  /* 0x0000000417167825 */ /* 0x120fe400078e0210 */
[----:B------:R-:W4:Y:S04]  /*10730*/  LDG.E R36, desc[UR12][R36.64] ;  /* 0x0000000c24247981 */ /* 0x000f28000c1e1900 */
[----:B------:R0:W5:Y:S02]  /*10740*/  LDG.E R35, desc[UR12][R22.64] ;  /* 0x0000000c16237981 */ /* 0x000164000c1e1900 */
[--C-:B0-----:R-:W-:Y:S02]  /*10750*/  IMAD.WIDE R22, R31, 0x4, R16.reuse ;  /* 0x000000041f167825 */ /* 0x101fe400078e0210 */
[----:B------:R-:W3:Y:S04]  /*10760*/  LDG.E R31, desc[UR12][R26.64+0x18] ;  /* 0x0000180c1a1f7981 */ /* 0x000ee8000c1e1900 */
[----:B------:R-:W4:Y:S01]  /*10770*/  LDG.E R27, desc[UR12][R26.64+0x1c] ;  /* 0x00001c0c1a1b7981 */ /* 0x000f22000c1e1900 */
[----:B------:R-:W-:-:S06]  /*10780*/  IMAD.WIDE R28, R29, 0x4, R16 ;  /* 0x000000041d1c7825 */ /* 0x000fcc00078e0210 */
[----:B------:R-:W5:Y:S04]  /*10790*/  LDG.E R28, desc[UR12][R28.64] ;  /* 0x0000000c1c1c7981 */ /* 0x000f68000c1e1900 */
[----:B------:R3:W5:Y:S01]  /*107a0*/  LDG.E R29, desc[UR12][R22.64] ;  /* 0x0000000c161d7981 */ /* 0x000762000c1e1900 */
[----:B--2---:R-:W-:Y:S01]  /*107b0*/  ISETP.NE.AND P1, PT, R30, -0x1, PT ;  /* 0xffffffff1e00780c */ /* 0x004fe20003f25270 */
[----:B---3--:R-:W-:-:S05]  /*107c0*/  IMAD.WIDE R22, R31, 0x4, R16 ;  /* 0x000000041f167825 */ /* 0x008fca00078e0210 */
[----:B------:R0:W2:Y:S01]  /*107d0*/  LDG.E R37, desc[UR12][R22.64] ;  /* 0x0000000c16257981 */ /* 0x0000a2000c1e1900 */
[----:B----4-:R-:W-:-:S06]  /*107e0*/  IMAD.WIDE R30, R27, 0x4, R16 ;  /* 0x000000041b1e7825 */ /* 0x010fcc00078e0210 */
[----:B------:R-:W3:Y:S01]  /*107f0*/  LDG.E R30, desc[UR12][R30.64] ;  /* 0x0000000c1e1e7981 */ /* 0x000ee2000c1e1900 */
[----:B------:R-:W-:Y:S02]  /*10800*/  ISETP.NE.AND P2, PT, R34, -0x1, PT ;  /* 0xffffffff2200780c */ /* 0x000fe40003f45270 */
[----:B------:R-:W-:Y:S01]  /*10810*/  IADD3 R34, PT, PT, R24, 0x1, RZ ;  /* 0x0000000118227810 */ /* 0x000fe20007ffe0ff */
[----:B------:R-:W-:Y:S01]  /*10820*/  @P1 IMAD.MOV R34, RZ, RZ, R24 ;  /* 0x000000ffff221224 */ /* 0x000fe200078e0218 */
[----:B------:R-:W-:-:S03]  /*10830*/  ISETP.NE.AND P1, PT, R36, -0x1, PT ;  /* 0xffffffff2400780c */ /* 0x000fc60003f25270 */
[----:B------:R-:W-:-:S06]  /*10840*/  VIADD R24, R34, 0x1 ;  /* 0x0000000122187836 */ /* 0x000fcc0000000000 */
        /* <DEDUP_REMOVED lines=9> */
[----:B------:R-:W-:-:S05]  /*108e0*/  @P1 IADD3 R23, PT, PT, R22, RZ, RZ ;  /* 0x000000ff16171210 */ /* 0x000fca0007ffe0ff */
[----:B------:R-:W-:-:S03]  /*108f0*/  VIADD R22, R23, 0x1 ;  /* 0x0000000117167836 */ /* 0x000fc60000000000 */
[----:B------:R-:W-:-:S05]  /*10900*/  @P2 IMAD.MOV R22, RZ, RZ, R23 ;  /* 0x000000ffff162224 */ /* 0x000fca00078e0217 */
[----:B------:R-:W-:Y:S02]  /*10910*/  IADD3 R23, PT, PT, R22, 0x1, RZ ;  /* 0x0000000116177810 */ /* 0x000fe40007ffe0ff */
[----:B------:R-:W-:Y:S02]  /*10920*/  IADD3 R25, PT, PT, R25, 0x8, RZ ;  /* 0x0000000819197810 */ /* 0x000fe40007ffe0ff */
[----:B--2---:R-:W-:Y:S02]  /*10930*/  ISETP.NE.AND P1, PT, R37, -0x1, PT ;  /* 0xffffffff2500780c */ /* 0x004fe40003f25270 */
[----:B---3--:R-:W-:-:S11]  /*10940*/  ISETP.NE.AND P2, PT, R30, -0x1, PT ;  /* 0xffffffff1e00780c */ /* 0x008fd60003f45270 */
[----:B------:R-:W-:-:S04]  /*10950*/  @P1 IMAD.MOV R23, RZ, RZ, R22 ;  /* 0x000000ffff171224 */ /* 0x000fc800078e0216 */
[----:B------:R-:W-:Y:S02]  /*10960*/  VIADD R24, R23, 0x1 ;  /* 0x0000000117187836 */ /* 0x000fe40000000000 */
[----:B------:R-:W-:-:S07]  /*10970*/  @P2 IMAD.MOV R24, RZ, RZ, R23 ;  /* 0x000000ffff182224 */ /* 0x000fce00078e0217 */
.L_x_628:
[----:B------:R-:W-:Y:S05]  /*10980*/  BSYNC.RECONVERGENT B2 ;  /* 0x0000000000027941 */ /* 0x000fea0003800200 */
.L_x_627:
        /* <DEDUP_REMOVED lines=33> */
.L_x_630:
[----:B------:R-:W-:Y:S05]  /*10ba0*/  BSYNC.RECONVERGENT B2 ;  /* 0x0000000000027941 */ /* 0x000fea0003800200 */
.L_x_629:
        /* <DEDUP_REMOVED lines=27> */
.L_x_623:
[----:B------:R-:W-:Y:S05]  /*10d60*/  BSYNC.RECONVERGENT B1 ;  /* 0x0000000000017941 */ /* 0x000fea0003800200 */
.L_x_622:
[----:B------:R-:W2:Y:S01]  /*10d70*/  LDG.E R20, desc[UR12][R20.64+0x3c00] ;  /* 0x003c000c14147981 */ /* 0x000ea2000c1e1900 */
[----:B------:R-:W0:Y:S01]  /*10d80*/  LDCU UR4, c[0x0][0x3c0] ;  /* 0x00007800ff0477ac */ /* 0x000e220008000800 */
[----:B------:R-:W-:Y:S01]  /*10d90*/  BSSY.RECONVERGENT B1, `(.L_x_631) ;  /* 0x00000f4000017945 */ /* 0x000fe20003800200 */
[----:B------:R-:W-:Y:S01]  /*10da0*/  IMAD.MOV.U32 R32, RZ, RZ, RZ ;  /* 0x000000ffff207224 */ /* 0x000fe200078e00ff */
[----:B0-----:R-:W-:-:S04]  /*10db0*/  USHF.L.U32 UR4, UR4, 0xc, URZ ;  /* 0x0000000c04047899 */ /* 0x001fc800080006ff */
[----:B------:R-:W-:Y:S01]  /*10dc0*/  USHF.R.S32.HI UR8, URZ, 0x1f, UR4 ;  /* 0x0000001fff087899 */ /* 0x000fe20008011404 */
        /* <DEDUP_REMOVED lines=18> */
.L_x_635:
        /* <DEDUP_REMOVED lines=29> */
[----:B------:R1:W2:Y:S02]  /*110c0*/  LDG.E R33, desc[UR12][R20.64] ;  /* 0x0000000c14217981 */ /* 0x0002a4000c1e1900 */
        /* <DEDUP_REMOVED lines=8> */
[----:B-1----:R-:W-:-:S04]  /*11150*/  VIADD R21, R23, 0x1 ;  /* 0x0000000117157836 */ /* 0x002fc80000000000 */
[----:B------:R-:W-:Y:S02]  /*11160*/  @P2 IADD3 R21, PT, PT, R23, RZ, RZ ;  /* 0x000000ff17152210 */ /* 0x000fe40007ffe0ff */
[----:B------:R-:W5:Y:S01]  /*11170*/  LDG.E R23, desc[UR12][R18.64+0x2c] ;  /* 0x00002c0c12177981 */ /* 0x000f62000c1e1900 */
[----:B------:R-:W-:Y:S02]  /*11180*/  ISETP.NE.AND P1, PT, R26, -0x1, PT ;  /* 0xffffffff1a00780c */ /* 0x000fe40003f25270 */
[----:B------:R-:W-:-:S11]  /*11190*/  VIADD R26, R21, 0x1 ;  /* 0x00000001151a7836 */ /* 0x000fd60000000000 */
[----:B------:R-:W-:Y:S01]  /*111a0*/  @P1 IMAD.MOV R26, RZ, RZ, R21 ;  /* 0x000000ffff1a1224 */ /* 0x000fe200078e0215 */
[----:B------:R-:W-:Y:S01]  /*111b0*/  ISETP.NE.AND P1, PT, R36, -0x1, PT ;  /* 0xffffffff2400780c */ /* 0x000fe20003f25270 */
[----:B------:R-:W5:Y:S01]  /*111c0*/  LDG.E R21, desc[UR12][R18.64+0x30] ;  /* 0x0000300c12157981 */ /* 0x000f62000c1e1900 */
        /* <DEDUP_REMOVED lines=56> */
.L_x_634:
[----:B------:R-:W-:Y:S05]  /*11550*/  BSYNC.RECONVERGENT B2 ;  /* 0x0000000000027941 */ /* 0x000fea0003800200 */
.L_x_633:
        /* <DEDUP_REMOVED lines=26> */
[----:B------:R1:W3:Y:S04]  /*11700*/  LDG.E R26, desc[UR12][R26.64] ;  /* 0x0000000c1a1a7981 */ /* 0x0002e8000c1e1900 */
[----:B------:R-:W3:Y:S01]  /*11710*/  LDG.E R22, desc[UR12][R22.64] ;  /* 0x0000000c16167981 */ /* 0x000ee2000c1e1900 */
[----:B------:R-:W-:-:S04]  /*11720*/  IMAD.WIDE R20, R21, 0x4, R16 ;  /* 0x0000000415147825 */ /* 0x000fc800078e0210 */
[----:B0-----:R-:W-:Y:S02]  /*11730*/  IMAD.WIDE R18, R37, 0x4, R16 ;  /* 0x0000000425127825 */ /* 0x001fe400078e0210 */
[----:B------:R0:W3:Y:S04]  /*11740*/  LDG.E R20, desc[UR12][R20.64] ;  /* 0x0000000c14147981 */ /* 0x0000e8000c1e1900 */
[----:B------:R0:W3:Y:S01]  /*11750*/  LDG.E R18, desc[UR12][R18.64] ;  /* 0x0000000c12127981 */ /* 0x0000e2000c1e1900 */
[----:B------:R-:W-:Y:S02]  /*11760*/  IADD3 R31, PT, PT, R32, 0x1, RZ ;  /* 0x00000001201f7810 */ /* 0x000fe40007ffe0ff */
[----:B------:R-:W-:Y:S02]  /*11770*/  IADD3 R25, PT, PT, R25, 0x8, RZ ;  /* 0x0000000819197810 */ /* 0x000fe40007ffe0ff */
[----:B--2---:R-:W-:-:S02]  /*11780*/  ISETP.NE.AND P1, PT, R33, -0x1, PT ;  /* 0xffffffff2100780c */ /* 0x004fc40003f25270 */
[----:B-----5:R-:W-:-:S11]  /*11790*/  ISETP.NE.AND P2, PT, R36, -0x1, PT ;  /* 0xffffffff2400780c */ /* 0x020fd60003f45270 */
[----:B------:R-:W-:Y:S01]  /*117a0*/  @P1 IMAD.MOV R31, RZ, RZ, R32 ;  /* 0x000000ffff1f1224 */ /* 0x000fe200078e0220 */
[----:B----4-:R-:W-:-:S03]  /*117b0*/  ISETP.NE.AND P1, PT, R34, -0x1, PT ;  /* 0xffffffff2200780c */ /* 0x010fc60003f25270 */
[C---:B-1----:R-:W-:Y:S01]  /*117c0*/  VIADD R27, R31.reuse, 0x1 ;  /* 0x000000011f1b7836 */ /* 0x042fe20000000000 */
        /* <DEDUP_REMOVED lines=18> */
.L_x_637:
[----:B------:R-:W-:Y:S05]  /*118f0*/  BSYNC.RECONVERGENT B2 ;  /* 0x0000000000027941 */ /* 0x000fea0003800200 */
.L_x_636:
        /* <DEDUP_REMOVED lines=33> */
.L_x_639:
[----:B------:R-:W-:Y:S05]  /*11b10*/  BSYNC.RECONVERGENT B2 ;  /* 0x0000000000027941 */ /* 0x000fea0003800200 */
.L_x_638:
        /* <DEDUP_REMOVED lines=27> */
.L_x_632:
[----:B------:R-:W-:Y:S05]  /*11cd0*/  BSYNC.RECONVERGENT B1 ;  /* 0x0000000000017941 */ /* 0x000fea0003800200 */
.L_x_631:
[----:B------:R-:W-:Y:S01]  /*11ce0*/  IADD3 R2, PT, PT, R4, R3, R2 ;  /* 0x0000000304027210 */ /* 0x000fe20007ffe002 */
[----:B------:R-:W-:-:S03]  /*11cf0*/  UISETP.GE.U32.AND UP0, UPT, UR9, UR4, UPT ;  /* 0x000000040900728c */ /* 0x000fc6000bf06070 */
[----:B------:R-:W-:Y:S01]  /*11d00*/  IADD3 R2, PT, PT, R6, R5, R2 ;  /* 0x0000000506027210 */ /* 0x000fe20007ffe002 */
[----:B------:R-:W-:-:S03]  /*11d10*/  UISETP.GE.U32.AND.EX UP0, UPT, UR10, UR8, UPT, UP0 ;  /* 0x000000080a00728c */ /* 0x000fc6000bf06100 */
[----:B------:R-:W-:-:S04]  /*11d20*/  IADD3 R2, PT, PT, R8, R7, R2 ;  /* 0x0000000708027210 */ /* 0x000fc80007ffe002 */
[----:B------:R-:W-:-:S04]  /*11d30*/  IADD3 R2, PT, PT, R10, R9, R2 ;  /* 0x000000090a027210 */ /* 0x000fc80007ffe002 */
[----:B------:R-:W-:-:S04]  /*11d40*/  IADD3 R2, PT, PT, R12, R11, R2 ;  /* 0x0000000b0c027210 */ /* 0x000fc80007ffe002 */
[----:B------:R-:W-:-:S04]  /*11d50*/  IADD3 R2, PT, PT, R14, R13, R2 ;  /* 0x0000000d0e027210 */ /* 0x000fc80007ffe002 */
[----:B------:R-:W-:-:S05]  /*11d60*/  IADD3 R15, PT, PT, R24, R15, R2 ;  /* 0x0000000f180f7210 */ /* 0x000fca0007ffe002 */
[----:B------:R-:W-:Y:S01]  /*11d70*/  IMAD.IADD R2, R15, 0x1, R32 ;  /* 0x000000010f027824 */ /* 0x000fe200078e0220 */
[----:B------:R-:W-:Y:S06]  /*11d80*/  BRA.U !UP0, `(.L_x_640) ;  /* 0x0000010508a87547 */ /* 0x000fec000b800000 */
[----:B------:R-:W-:Y:S02]  /*11d90*/  USHF.L.U32 UR5, UR14, 0xc, URZ ;  /* 0x0000000c0e057899 */ /* 0x000fe400080006ff */
[----:B------:R-:W-:Y:S02]  /*11da0*/  UIADD3 UR15, UP0, UPT, UR6, -0x1000, URZ ;  /* 0xfffff000060f7890 */ /* 0x000fe4000ff1e0ff */
[----:B------:R-:W-:Y:S02]  /*11db0*/  UIADD3 UR5, UP1, UPT, UR5, UR4, URZ ;  /* 0x0000000405057290 */ /* 0x000fe4000ff3e0ff */
[----:B------:R-:W-:Y:S02]  /*11dc0*/  UIADD3.X UR16, UPT, UPT, UR7, -0x1, URZ, UP0, !UPT ;  /* 0xffffffff07107890 */ /* 0x000fe400087fe4ff */
[----:B------:R-:W-:Y:S02]  /*11dd0*/  UIADD3.X UR9, UPT, UPT, URZ, UR8, URZ, UP1, !UPT ;  /* 0x00000008ff097290 */ /* 0x000fe40008ffe4ff */
[----:B------:R-:W-:-:S04]  /*11de0*/  UISETP.GT.U32.AND UP0, UPT, UR5, UR15, UPT ;  /* 0x0000000f0500728c */ /* 0x000fc8000bf04070 */
[----:B------:R-:W-:-:S09]  /*11df0*/  UISETP.GT.U32.AND.EX UP0, UPT, UR9, UR16, UPT, UP0 ;  /* 0x000000100900728c */ /* 0x000fd2000bf04100 */
[----:B------:R-:W-:Y:S05]  /*11e00*/  BRA.U UP0, `(.L_x_641) ;  /* 0x000000f500647547 */ /* 0x000fea000b800000 */
[----:B------:R-:W-:-:S07]  /*11e10*/  IADD3 R3, PT, PT, R0, UR11, RZ ;  /* 0x0000000b00037c10 */ /* 0x000fce000fffe0ff */
.L_x_786:
[----:B------:R-:W0:Y:S01]  /*11e20*/  LDC.64 R18, c[0x0][0x3f8] ;  /* 0x0000fe00ff127b82 */ /* 0x000e220000000a00 */
[----:B------:R-:W-:-:S07]  /*11e30*/  VIADD R7, R3, UR5 ;  /* 0x0000000503077c36 */ /* 0x000fce0008000000 */
[----:B------:R-:W1:Y:S01]  /*11e40*/  LDC.64 R20, c[0x0][0x3e8] ;  /* 0x0000fa00ff147b82 */ /* 0x000e620000000a00 */
[----:B0-----:R-:W-:-:S05]  /*11e50*/  IMAD.WIDE R22, R7, 0x4, R18 ;  /* 0x0000000407167825 */ /* 0x001fca00078e0212 */
[----:B------:R-:W2:Y:S01]  /*11e60*/  LDG.E R4, desc[UR12][R22.64] ;  /* 0x0000000c16047981 */ /* 0x000ea2000c1e1900 */
[----:B------:R-:W-:Y:S01]  /*11e70*/  BSSY.RECONVERGENT B1, `(.L_x_642) ;  /* 0x00000f3000017945 */ /* 0x000fe20003800200 */
[----:B------:R-:W-:Y:S02]  /*11e80*/  IMAD.MOV.U32 R5, RZ, RZ, RZ ;  /* 0x000000ffff057224 */ /* 0x000fe400078e00ff */
[----:B-1----:R-:W-:Y:S01]  /*11e90*/  IMAD.WIDE R20, R7, 0x4, R20 ;  /* 0x0000000407147825 */ /* 0x002fe200078e0214 */
[----:B--2---:R-:W-:-:S13]  /*11ea0*/  ISETP.NE.AND P0, PT, R4, -0x1, PT ;  /* 0xffffffff0400780c */ /* 0x004fda0003f05270 */
[----:B------:R-:W-:Y:S05]  /*11eb0*/  @P0 BRA `(.L_x_643) ;  /* 0x0000000c00b80947 */ /* 0x000fea0003800000 */
[----:B------:R-:W2:Y:S04]  /*11ec0*/  LDG.E R4, desc[UR12][R20.64] ;  /* 0x0000000c14047981 */ /* 0x000ea8000c1e1900 */
[----:B------:R-:W2:Y:S02]  /*11ed0*/  LDG.E R7, desc[UR12][R20.64+0x4] ;  /* 0x0000040c14077981 */ /* 0x000ea4000c1e1900 */
[----:B--2---:R-:W-:-:S13]  /*11ee0*/  ISETP.GE.AND P0, PT, R4, R7, PT ;  /* 0x000000070400720c */ /* 0x004fda0003f06270 */
[----:B------:R-:W-:Y:S05]  /*11ef0*/  @P0 BRA `(.L_x_643) ;  /* 0x0000000c00a80947 */ /* 0x000fea0003800000 */
[C---:B------:R-:W-:Y:S01]  /*11f00*/  VIADDMNMX R5, R4.reuse, 0x1, R7, !PT ;  /* 0x0000000104057846 */ /* 0x040fe20007800107 */
[----:B------:R-:W-:Y:S03]  /*11f10*/  BSSY.RECONVERGENT B2, `(.L_x_644) ;  /* 0x0000071000027945 */ /* 0x000fe60003800200 */
[C---:B------:R-:W-:Y:S01]  /*11f20*/  IADD3 R7, PT, PT, -R4.reuse, R5, RZ ;  /* 0x0000000504077210 */ /* 0x040fe20007ffe1ff */
[----:B------:R-:W-:-:S03]  /*11f30*/  IMAD.IADD R5, R4, 0x1, -R5 ;  /* 0x0000000104057824 */ /* 0x000fc600078e0a05 */
[----:B------:R-:W-:Y:S02]  /*11f40*/  LOP3.LUT R8, R7, 0xf, RZ, 0xc0, !PT ;  /* 0x0000000f07087812 */ /* 0x000fe400078ec0ff */
[----:B------:R-:W-:Y:S01]  /*11f50*/  ISETP.GT.U32.AND P1, PT, R5, -0x10, PT ;  /* 0xfffffff00500780c */ /* 0x000fe20003f24070 */
[----:B------:R-:W-:Y:S01]  /*11f60*/  IMAD.MOV.U32 R5, RZ, RZ, RZ ;  /* 0x000000ffff057224 */ /* 0x000fe200078e00ff */
[----:B------:R-:W-:-:S11]  /*11f70*/  ISETP.NE.AND P0, PT, R8, RZ, PT ;  /* 0x000000ff0800720c */ /* 0x000fd60003f05270 */
[----:B------:R-:W-:Y:S05]  /*11f80*/  @P1 BRA `(.L_x_645) ;  /* 0x0000000400a41947 */ /* 0x000fea0003800000 */
[----:B------:R-:W-:Y:S01]  /*11f90*/  HFMA2 R5, -RZ, RZ, 0, 0 ;  /* 0x00000000ff057431 */ /* 0x000fe200000001ff */
[----:B------:R-:W-:Y:S01]  /*11fa0*/  LOP3.LUT R9, R7, 0xfffffff0, RZ, 0xc0, !PT ;  /* 0xfffffff007097812 */ /* 0x000fe200078ec0ff */
[----:B------:R-:W-:-:S07]  /*11fb0*/  IMAD.MOV.U32 R6, RZ, RZ, RZ ;  /* 0x000000ffff067224 */ /* 0x000fce00078e00ff */
.L_x_646:
        /* <DEDUP_REMOVED lines=102> */
.L_x_645:
[----:B------:R-:W-:Y:S05]  /*12620*/  BSYNC.RECONVERGENT B2 ;  /* 0x0000000000027941 */ /* 0x000fea0003800200 */
.L_x_644:
        /* <DEDUP_REMOVED lines=57> */
.L_x_648:
[----:B------:R-:W-:Y:S05]  /*129c0*/  BSYNC.RECONVERGENT B2 ;  /* 0x0000000000027941 */ /* 0x000fea0003800200 */
.L_x_647:
        /* <DEDUP_REMOVED lines=33> */
.L_x_650:
[----:B------:R-:W-:Y:S05]  /*12be0*/  BSYNC.RECONVERGENT B2 ;  /* 0x0000000000027941 */ /* 0x000fea0003800200 */
.L_x_649:
        /* <DEDUP_REMOVED lines=27> */
.L_x_643:
[----:B------:R-:W-:Y:S05]  /*12da0*/  BSYNC.RECONVERGENT B1 ;  /* 0x0000000000017941 */ /* 0x000fea0003800200 */
.L_x_642:
        /* <DEDUP_REMOVED lines=21> */
.L_x_655:
        /* <DEDUP_REMOVED lines=50> */
[----:B------:R-:W-:Y:S01]  /*13220*/  VIADD R7, R7, 0x10 ;  /* 0x0000001007077836 */ /* 0x000fe20000000000 */
[----:B------:R-:W-:Y:S02]  /*13230*/  IADD3 R6, PT, PT, R6, 0x10, RZ ;  /* 0x0000001006067810 */ /* 0x000fe40007ffe0ff */
        /* <DEDUP_REMOVED lines=19> */
[----:B------:R-:W-:Y:S01]  /*13370*/  VIADD R11, R4, 0x1 ;  /* 0x00000001040b7836 */ /* 0x000fe20000000000 */
        /* <DEDUP_REMOVED lines=24> */
[C---:B------:R-:W-:Y:S02]  /*13500*/  IADD3 R11, PT, PT, R4.reuse, 0x1, RZ ;  /* 0x00000001040b7810 */ /* 0x040fe40007ffe0ff */
[----:B------:R-:W-:Y:S02]  /*13510*/  @P1 IADD3 R11, PT, PT, R4, RZ, RZ ;  /* 0x000000ff040b1210 */ /* 0x000fe40007ffe0ff */
[----:B------:R-:W-:-:S03]  /*13520*/  ISETP.NE.AND P1, PT, R7, R10, PT ;  /* 0x0000000a0700720c */ /* 0x000fc60003f25270 */
[----:B------:R-:W-:Y:S02]  /*13530*/  VIADD R4, R11, 0x1 ;  /* 0x000000010b047836 */ /* 0x000fe40000000000 */
[----:B------:R-:W-:-:S08]  /*13540*/  @P2 IMAD.MOV R4, RZ, RZ, R11 ;  /* 0x000000ffff042224 */ /* 0x000fd000078e020b */
[----:B------:R-:W-:Y:S05]  /*13550*/  @P1 BRA `(.L_x_655) ;  /* 0xfffffff800681947 */ /* 0x000fea000383ffff */
.L_x_654:
[----:B------:R-:W-:Y:S05]  /*13560*/  BSYNC.RECONVERGENT B2 ;  /* 0x0000000000027941 */ /* 0x000fea0003800200 */
.L_x_653:
        /* <DEDUP_REMOVED lines=26> */
[----:B------:R-:W5:Y:S02]  /*13710*/  LDG.E R12, desc[UR12][R12.64] ;  /* 0x0000000c0c0c7981 */ /* 0x000f64000c1e1900 */
[--C-:B-1----:R-:W-:Y:S02]  /*13720*/  IMAD.WIDE R16, R7, 0x4, R18.reuse ;  /* 0x0000000407107825 */ /* 0x102fe400078e0212 */
[----:B------:R-:W5:Y:S02]  /*13730*/  LDG.E R14, desc[UR12][R14.64] ;  /* 0x0000000c0e0e7981 */ /* 0x000f64000c1e1900 */
[----:B------:R-:W-:-:S02]  /*13740*/  IMAD.WIDE R32, R9, 0x4, R18 ;  /* 0x0000000409207825 */ /* 0x000fc400078e0212 */
[----:B------:R-:W5:Y:S04]  /*13750*/  LDG.E R16, desc[UR12][R16.64] ;  /* 0x0000000c10107981 */ /* 0x000f68000c1e1900 */
[----:B------:R-:W5:Y:S01]  /*13760*/  LDG.E R32, desc[UR12][R32.64] ;  /* 0x0000000c20207981 */ /* 0x000f62000c1e1900 */
[----:B------:R-:W-:Y:S01]  /*13770*/  IADD3 R7, PT, PT, R4, 0x1, RZ ;  /* 0x0000000104077810 */ /* 0x000fe20007ffe0ff */
[----:B------:R-:W-:Y:S01]  /*13780*/  VIADD R6, R6, 0x8 ;  /* 0x0000000806067836 */ /* 0x000fe20000000000 */
[----:B--2---:R-:W-:Y:S02]  /*13790*/  ISETP.NE.AND P1, PT, R10, -0x1, PT ;  /* 0xffffffff0a00780c */ /* 0x004fe40003f25270 */
[----:B---3--:R-:W-:-:S11]  /*137a0*/  ISETP.NE.AND P2, PT, R24, -0x1, PT ;  /* 0xffffffff1800780c */ /* 0x008fd60003f45270 */
[----:B------:R-:W-:Y:S01]  /*137b0*/  @P1 IMAD.MOV R7, RZ, RZ, R4 ;  /* 0x000000ffff071224 */ /* 0x000fe200078e0204 */
[----:B----4-:R-:W-:-:S04]  /*137c0*/  ISETP.NE.AND P1, PT, R26, -0x1, PT ;  /* 0xffffffff1a00780c */ /* 0x010fc80003f25270 */
[----:B------:R-:W-:Y:S01]  /*137d0*/  IADD3 R4, PT, PT, R7, 0x1, RZ ;  /* 0x0000000107047810 */ /* 0x000fe20007ffe0ff */
[----:B------:R-:W-:Y:S01]  /*137e0*/  @P2 IMAD.MOV R4, RZ, RZ, R7 ;  /* 0x000000ffff042224 */ /* 0x000fe200078e0207 */
[----:B-----5:R-:W-:-:S04]  /*137f0*/  ISETP.NE.AND P2, PT, R28, -0x1, PT ;  /* 0xffffffff1c00780c */ /* 0x020fc80003f45270 */
[----:B------:R-:W-:-:S03]  /*13800*/  IADD3 R7, PT, PT, R4, 0x1, RZ ;  /* 0x0000000104077810 */ /* 0x000fc60007ffe0ff */
[----:B------:R-:W-:Y:S01]  /*13810*/  @P1 IMAD.MOV R7, RZ, RZ, R4 ;  /* 0x000000ffff071224 */ /* 0x000fe200078e0204 */
[----:B------:R-:W-:-:S04]  /*13820*/  ISETP.NE.AND P1, PT, R12, -0x1, PT ;  /* 0xffffffff0c00780c */ /* 0x000fc80003f25270 */
[----:B------:R-:W-:Y:S01]  /*13830*/  IADD3 R4, PT, PT, R7, 0x1, RZ ;  /* 0x0000000107047810 */ /* 0x000fe20007ffe0ff */
[----:B------:R-:W-:Y:S01]  /*13840*/  @P2 IMAD.MOV R4, RZ, RZ, R7 ;  /* 0x000000ffff042224 */ /* 0x000fe200078e0207 */
[----:B------:R-:W-:-:S04]  /*13850*/  ISETP.NE.AND P2, PT, R14, -0x1, PT ;  /* 0xffffffff0e00780c */ /* 0x000fc80003f45270 */
[----:B------:R-:W-:-:S03]  /*13860*/  IADD3 R7, PT, PT, R4, 0x1, RZ ;  /* 0x0000000104077810 */ /* 0x000fc60007ffe0ff */
[----:B------:R-:W-:Y:S01]  /*13870*/  @P1 IMAD.MOV R7, RZ, RZ, R4 ;  /* 0x000000ffff071224 */ /* 0x000fe200078e0204 */
[----:B------:R-:W-:-:S04]  /*13880*/  ISETP.NE.AND P1, PT, R16, -0x1, PT ;  /* 0xffffffff1000780c */ /* 0x000fc80003f25270 */
[----:B------:R-:W-:Y:S01]  /*13890*/  IADD3 R4, PT, PT, R7, 0x1, RZ ;  /* 0x0000000107047810 */ /* 0x000fe20007ffe0ff */
[----:B------:R-:W-:Y:S01]  /*138a0*/  @P2 IMAD.MOV R4, RZ, RZ, R7 ;  /* 0x000000ffff042224 */ /* 0x000fe200078e0207 */
[----:B------:R-:W-:-:S04]  /*138b0*/  ISETP.NE.AND P2, PT, R32, -0x1, PT ;  /* 0xffffffff2000780c */ /* 0x000fc80003f45270 */
[----:B------:R-:W-:-:S03]  /*138c0*/  IADD3 R7, PT, PT, R4, 0x1, RZ ;  /* 0x0000000104077810 */ /* 0x000fc60007ffe0ff */
[----:B------:R-:W-:-:S05]  /*138d0*/  @P1 IMAD.MOV R7, RZ, RZ, R4 ;  /* 0x000000ffff071224 */ /* 0x000fca00078e0204 */
[C---:B------:R-:W-:Y:S02]  /*138e0*/  IADD3 R4, PT, PT, R7.reuse, 0x1, RZ ;  /* 0x0000000107047810 */ /* 0x040fe40007ffe0ff */
[----:B------:R-:W-:-:S07]  /*138f0*/  @P2 IADD3 R4, PT, PT, R7, RZ, RZ ;  /* 0x000000ff07042210 */ /* 0x000fce0007ffe0ff */
.L_x_657:
[----:B------:R-:W-:Y:S05]  /*13900*/  BSYNC.RECONVERGENT B2 ;  /* 0x0000000000027941 */ /* 0x000fea0003800200 */
.L_x_656:
        /* <DEDUP_REMOVED lines=20> */
[----:B------:R-:W-:Y:S01]  /*13a50*/  VIADD R7, R4, 0x1 ;  /* 0x0000000104077836 */ /* 0x000fe20000000000 */
[----:B------:R-:W-:-:S02]  /*13a60*/  IADD3 R6, PT, PT, R6, 0x4, RZ ;  /* 0x0000000406067810 */ /* 0x000fc40007ffe0ff */
[----:B--2---:R-:W-:Y:S02]  /*13a70*/  ISETP.NE.AND P1, PT, R12, -0x1, PT ;  /* 0xffffffff0c00780c */ /* 0x004fe40003f25270 */
[----:B---3--:R-:W-:-:S11]  /*13a80*/  ISETP.NE.AND P2, PT, R14, -0x1, PT ;  /* 0xffffffff0e00780c */ /* 0x008fd60003f45270 */
[----:B------:R-:W-:Y:S02]  /*13a90*/  @P1 IADD3 R7, PT, PT, R4, RZ, RZ ;  /* 0x000000ff04071210 */ /* 0x000fe40007ffe0ff */
[----:B----4-:R-:W-:-:S03]  /*13aa0*/  ISETP.NE.AND P1, PT, R16, -0x1, PT ;  /* 0xffffffff1000780c */ /* 0x010fc60003f25270 */
[C---:B------:R-:W-:Y:S01]  /*13ab0*/  VIADD R4, R7.reuse, 0x1 ;  /* 0x0000000107047836 */ /* 0x040fe20000000000 */
[----:B------:R-:W-:Y:S02]  /*13ac0*/  @P2 IADD3 R4, PT, PT, R7, RZ, RZ ;  /* 0x000000ff07042210 */ /* 0x000fe40007ffe0ff */
[----:B-----5:R-:W-:-:S03]  /*13ad0*/  ISETP.NE.AND P2, PT, R24, -0x1, PT ;  /* 0xffffffff1800780c */ /* 0x020fc60003f45270 */
[----:B------:R-:W-:-:S04]  /*13ae0*/  VIADD R7, R4, 0x1 ;  /* 0x0000000104077836 */ /* 0x000fc80000000000 */
[----:B------:R-:W-:-:S05]  /*13af0*/  @P1 IADD3 R7, PT, PT, R4, RZ, RZ ;  /* 0x000000ff04071210 */ /* 0x000fca0007ffe0ff */
[----:B------:R-:W-:Y:S02]  /*13b00*/  VIADD R4, R7, 0x1 ;  /* 0x0000000107047836 */ /* 0x000fe40000000000 */
[----:B------:R-:W-:-:S07]  /*13b10*/  @P2 IMAD.MOV R4, RZ, RZ, R7 ;  /* 0x000000ffff042224 */ /* 0x000fce00078e0207 */
.L_x_659:
[----:B------:R-:W-:Y:S05]  /*13b20*/  BSYNC.RECONVERGENT B2 ;  /* 0x0000000000027941 */ /* 0x000fea0003800200 */
.L_x_658:
[----:B------:R-:W-:Y:S05]  /*13b30*/  @!P0 BRA `(.L_x_652) ;  /* 0x0000000000688947 */ /* 0x000fea0003800000 */
[----:B------:R-:W0:Y:S02]  /*13b40*/  LDC.64 R10, c[0x0][0x3f0] ;  /* 0x0000fc00ff0a7b82 */ /* 0x000e240000000a00 */
[----:B0-----:R-:W-:-:S05]  /*13b50*/  IMAD.WIDE R10, R6, 0x4, R10 ;  /* 0x00000004060a7825 */ /* 0x001fca00078e020a */
[----:B------:R-:W2:Y:S02]  /*13b60*/  LDG.E R7, desc[UR12][R10.64] ;  /* 0x0000000c0a077981 */ /* 0x000ea4000c1e1900 */
[----:B--2---:R-:W-:-:S06]  /*13b70*/  IMAD.WIDE R6, R7, 0x4, R18 ;  /* 0x0000000407067825 */ /* 0x004fcc00078e0212 */
[----:B------:R-:W2:Y:S01]  /*13b80*/  LDG.E R6, desc[UR12][R6.64] ;  /* 0x0000000c06067981 */ /* 0x000ea2000c1e1900 */
[----:B------:R-:W-:Y:S02]  /*13b90*/  ISETP.NE.AND P1, PT, R8, 0x1, PT ;  /* 0x000000010800780c */ /* 0x000fe40003f25270 */
[----:B------:R-:W-:Y:S02]  /*13ba0*/  IADD3 R9, PT, PT, R4, 0x1, RZ ;  /* 0x0000000104097810 */ /* 0x000fe40007ffe0ff */
[----:B--2---:R-:W-:-:S13]  /*13bb0*/  ISETP.NE.AND P0, PT, R6, -0x1, PT ;  /* 0xffffffff0600780c */ /* 0x004fda0003f05270 */
[----:B------:R-:W-:-:S05]  /*13bc0*/  @P0 IMAD.MOV R9, RZ, RZ, R4 ;  /* 0x000000ffff090224 */ /* 0x000fca00078e0204 */
[----:B------:R-:W-:Y:S01]  /*13bd0*/  MOV R4, R9 ;  /* 0x0000000900047202 */ /* 0x000fe20000000f00 */
        /* <DEDUP_REMOVED lines=12> */
[----:B------:R-:W-:-:S05]  /*13ca0*/  IMAD.MOV.U32 R4, RZ, RZ, R12 ;  /* 0x000000ffff047224 */ /* 0x000fca00078e000c */
[----:B------:R-:W-:Y:S01]  /*13cb0*/  @P1 IADD3 R12, PT, PT, R4, 0x1, RZ ;  /* 0x00000001040c1810 */ /* 0x000fe20007ffe0ff */
[----:B------:R-:W-:-:S05]  /*13cc0*/  @P2 IMAD.MOV R12, RZ, RZ, R4 ;  /* 0x000000ffff0c2224 */ /* 0x000fca00078e0204 */
[----:B------:R-:W-:-:S07]  /*13cd0*/  @P1 MOV R4, R12 ;  /* 0x0000000c00041202 */ /* 0x000fce0000000f00 */
.L_x_652:
[----:B------:R-:W-:Y:S05]  /*13ce0*/  BSYNC.RECONVERGENT B1 ;  /* 0x0000000000017941 */ /* 0x000fea0003800200 */
.L_x_651:
        /* <DEDUP_REMOVED lines=15> */
[----:B------:R-:W-:Y:S01]  /*13de0*/  HFMA2 R6, -RZ, RZ, 0, 0 ;  /* 0x00000000ff067431 */ /* 0x000fe200000001ff */
[----:B------:R-:W-:-:S11]  /*13df0*/  ISETP.NE.AND P0, PT, R10, RZ, PT ;  /* 0x000000ff0a00720c */ /* 0x000fd60003f05270 */
[----:B------:R-:W-:Y:S05]  /*13e00*/  @P1 BRA `(.L_x_663) ;  /* 0x0000000400a41947 */ /* 0x000fea0003800000 */
[----:B------:R-:W-:Y:S01]  /*13e10*/  LOP3.LUT R11, R9, 0xfffffff0, RZ, 0xc0, !PT ;  /* 0xfffffff0090b7812 */ /* 0x000fe200078ec0ff */
[----:B------:R-:W-:Y:S01]  /*13e20*/  IMAD.MOV.U32 R6, RZ, RZ, RZ ;  /* 0x000000ffff067224 */ /* 0x000fe200078e00ff */
[----:B------:R-:W-:-:S07]  /*13e30*/  MOV R8, RZ ;  /* 0x000000ff00087202 */ /* 0x000fce0000000f00 */
.L_x_664:
        /* <DEDUP_REMOVED lines=56> */
[----:B------:R-:W-:Y:S02]  /*141c0*/  @P2 IADD3 R6, PT, PT, R12, RZ, RZ ;  /* 0x000000ff0c062210 */ /* 0x000fe40007ffe0ff */
[----:B-----5:R-:W-:-:S03]  /*141d0*/  ISETP.NE.AND P2, PT, R35, -0x1, PT ;  /* 0xffffffff2300780c */ /* 0x020fc60003f45270 */
[C---:B------:R-:W-:Y:S01]  /*141e0*/  VIADD R12, R6.reuse, 0x1 ;  /* 0x00000001060c7836 */ /* 0x040fe20000000000 */
[----:B------:R-:W-:Y:S02]  /*141f0*/  @P1 IADD3 R12, PT, PT, R6, RZ, RZ ;  /* 0x000000ff060c1210 */ /* 0x000fe40007ffe0ff */
[----:B------:R-:W-:-:S03]  /*14200*/  ISETP.NE.AND P1, PT, R34, -0x1, PT ;  /* 0xffffffff2200780c */ /* 0x000fc60003f25270 */
[----:B------:R-:W-:-:S04]  /*14210*/  VIADD R6, R12, 0x1 ;  /* 0x000000010c067836 */ /* 0x000fc80000000000 */
[----:B------:R-:W-:Y:S02]  /*14220*/  @P2 IADD3 R6, PT, PT, R12, RZ, RZ ;  /* 0x000000ff0c062210 */ /* 0x000fe40007ffe0ff */
[----:B------:R-:W-:-:S03]  /*14230*/  ISETP.NE.AND P2, PT, R33, -0x1, PT ;  /* 0xffffffff2100780c */ /* 0x000fc60003f45270 */
        /* <DEDUP_REMOVED lines=25> */
[----:B------:R-:W-:-:S05]  /*143d0*/  @P1 IADD3 R12, PT, PT, R6, RZ, RZ ;  /* 0x000000ff060c1210 */ /* 0x000fca0007ffe0ff */
[----:B------:R-:W-:Y:S01]  /*143e0*/  VIADD R6, R12, 0x1 ;  /* 0x000000010c067836 */ /* 0x000fe20000000000 */
[----:B------:R-:W-:-:S03]  /*143f0*/  IADD3 R8, PT, PT, R8, 0x10, RZ ;  /* 0x0000001008087810 */ /* 0x000fc60007ffe0ff */
[----:B------:R-:W-:-:S05]  /*14400*/  @P2 IADD3 R6, PT, PT, R12, RZ, RZ ;  /* 0x000000ff0c062210 */ /* 0x000fca0007ffe0ff */
[----:B------:R-:W-:Y:S02]  /*14410*/  VIADD R12, R6, 0x1 ;  /* 0x00000001060c7836 */ /* 0x000fe40000000000 */
[----:B------:R-:W-:Y:S01]  /*14420*/  VIADD R7, R7, 0x10 ;  /* 0x0000001007077836 */ /* 0x000fe20000000000 */
[----:B--2---:R-:W-:-:S13]  /*14430*/  ISETP.NE.AND P1, PT, R16, -0x1, PT ;  /* 0xffffffff1000780c */ /* 0x004fda0003f25270 */
[----:B------:R-:W-:Y:S01]  /*14440*/  @P1 IMAD.MOV R12, RZ, RZ, R6 ;  /* 0x000000ffff0c1224 */ /* 0x000fe200078e0206 */
[----:B------:R-:W-:Y:S02]  /*14450*/  ISETP.NE.AND P1, PT, R8, R11, PT ;  /* 0x0000000b0800720c */ /* 0x000fe40003f25270 */
[----:B---3--:R-:W-:Y:S02]  /*14460*/  ISETP.NE.AND P2, PT, R28, -0x1, PT ;  /* 0xffffffff1c00780c */ /* 0x008fe40003f45270 */
[----:B------:R-:W-:-:S11]  /*14470*/  IADD3 R6, PT, PT, R12, 0x1, RZ ;  /* 0x000000010c067810 */ /* 0x000fd60007ffe0ff */
[----:B------:R-:W-:Y:S01]  /*14480*/  @P2 IADD3 R6, PT, PT, R12, RZ, RZ ;  /* 0x000000ff0c062210 */ /* 0x000fe20007ffe0ff */
[----:B------:R-:W-:Y:S06]  /*14490*/  @P1 BRA `(.L_x_664) ;  /* 0xfffffff800681947 */ /* 0x000fec000383ffff */
.L_x_663:
[----:B------:R-:W-:Y:S05]  /*144a0*/  BSYNC.RECONVERGENT B2 ;  /* 0x0000000000027941 */ /* 0x000fea0003800200 */
.L_x_662:
        /* <DEDUP_REMOVED lines=26> */
[----:B------:R-:W5:Y:S02]  /*14650*/  LDG.E R12, desc[UR12][R12.64] ;  /* 0x0000000c0c0c7981 */ /* 0x000f64000c1e1900 */
[--C-:B------:R-:W-:Y:S02]  /*14660*/  IMAD.WIDE R14, R15, 0x4, R18.reuse ;  /* 0x000000040f0e7825 */ /* 0x100fe400078e0212 */
[----:B------:R-:W5:Y:S02]  /*14670*/  LDG.E R24, desc[UR12][R24.64] ;  /* 0x0000000c18187981 */ /* 0x000f64000c1e1900 */
[----:B------:R-:W-:-:S02]  /*14680*/  IMAD.WIDE R16, R17, 0x4, R18 ;  /* 0x0000000411107825 */ /* 0x000fc400078e0212 */
[----:B------:R-:W5:Y:S04]  /*14690*/  LDG.E R14, desc[UR12][R14.64] ;  /* 0x0000000c0e0e7981 */ /* 0x000f68000c1e1900 */
[----:B------:R-:W5:Y:S01]  /*146a0*/  LDG.E R16, desc[UR12][R16.64] ;  /* 0x0000000c10107981 */ /* 0x000f62000c1e1900 */
[----:B-1----:R-:W-:Y:S01]  /*146b0*/  VIADD R10, R6, 0x1 ;  /* 0x00000001060a7836 */ /* 0x002fe20000000000 */
[----:B------:R-:W-:Y:S02]  /*146c0*/  IADD3 R7, PT, PT, R7, 0x8, RZ ;  /* 0x0000000807077810 */ /* 0x000fe40007ffe0ff */
        /* <DEDUP_REMOVED lines=20> */
[----:B------:R-:W-:-:S05]  /*14810*/  @P1 IADD3 R10, PT, PT, R6, RZ, RZ ;  /* 0x000000ff060a1210 */ /* 0x000fca0007ffe0ff */
[----:B------:R-:W-:Y:S02]  /*14820*/  VIADD R6, R10, 0x1 ;  /* 0x000000010a067836 */ /* 0x000fe40000000000 */
[----:B------:R-:W-:-:S07]  /*14830*/  @P2 IMAD.MOV R6, RZ, RZ, R10 ;  /* 0x000000ffff062224 */ /* 0x000fce00078e020a */
.L_x_666:
[----:B------:R-:W-:Y:S05]  /*14840*/  BSYNC.RECONVERGENT B2 ;  /* 0x0000000000027941 */ /* 0x000fea0003800200 */
.L_x_665:
        /* <DEDUP_REMOVED lines=20> */
[----:B------:R-:W-:Y:S01]  /*14990*/  IADD3 R8, PT, PT, R6, 0x1, RZ ;  /* 0x0000000106087810 */ /* 0x000fe20007ffe0ff */
[----:B------:R-:W-:Y:S01]  /*149a0*/  VIADD R7, R7, 0x4 ;  /* 0x0000000407077836 */ /* 0x000fe20000000000 */
[----:B--2---:R-:W-:-:S02]  /*149b0*/  ISETP.NE.AND P1, PT, R12, -0x1, PT ;  /* 0xffffffff0c00780c */ /* 0x004fc40003f25270 */
[----:B---3--:R-:W-:-:S11]  /*149c0*/  ISETP.NE.AND P2, PT, R14, -0x1, PT ;  /* 0xffffffff0e00780c */ /* 0x008fd60003f45270 */
[----:B------:R-:W-:Y:S01]  /*149d0*/  @P1 IMAD.MOV R8, RZ, RZ, R6 ;  /* 0x000000ffff081224 */ /* 0x000fe200078e0206 */
[----:B----4-:R-:W-:-:S04]  /*149e0*/  ISETP.NE.AND P1, PT, R16, -0x1, PT ;  /* 0xffffffff1000780c */ /* 0x010fc80003f25270 */
[----:B------:R-:W-:Y:S01]  /*149f0*/  IADD3 R6, PT, PT, R8, 0x1, RZ ;  /* 0x0000000108067810 */ /* 0x000fe20007ffe0ff */
[----:B------:R-:W-:Y:S01]  /*14a00*/  @P2 IMAD.MOV R6, RZ, RZ, R8 ;  /* 0x000000ffff062224 */ /* 0x000fe200078e0208 */
[----:B-----5:R-:W-:-:S04]  /*14a10*/  ISETP.NE.AND P2, PT, R24, -0x1, PT ;  /* 0xffffffff1800780c */ /* 0x020fc80003f45270 */
[----:B------:R-:W-:-:S03]  /*14a20*/  IADD3 R8, PT, PT, R6, 0x1, RZ ;  /* 0x0000000106087810 */ /* 0x000fc60007ffe0ff */
[----:B------:R-:W-:-:S05]  /*14a30*/  @P1 IMAD.MOV R8, RZ, RZ, R6 ;  /* 0x000000ffff081224 */ /* 0x000fca00078e0206 */
[C---:B------:R-:W-:Y:S02]  /*14a40*/  IADD3 R6, PT, PT, R8.reuse, 0x1, RZ ;  /* 0x0000000108067810 */ /* 0x040fe40007ffe0ff */
[----:B------:R-:W-:-:S07]  /*14a50*/  @P2 IADD3 R6, PT, PT, R8, RZ, RZ ;  /* 0x000000ff08062210 */ /* 0x000fce0007ffe0ff */
.L_x_668:
[----:B------:R-:W-:Y:S05]  /*14a60*/  BSYNC.RECONVERGENT B2 ;  /* 0x0000000000027941 */ /* 0x000fea0003800200 */
.L_x_667:
        /* <DEDUP_REMOVED lines=19> */
[----:B------:R-:W-:Y:S02]  /*14ba0*/  IADD3 R7, PT, PT, R6, 0x1, RZ ;  /* 0x0000000106077810 */ /* 0x000fe40007ffe0ff */
[----:B--2---:R-:W-:Y:S02]  /*14bb0*/  ISETP.NE.AND P0, PT, R8, -0x1, PT ;  /* 0xffffffff0800780c */ /* 0x004fe40003f05270 */
[----:B---3--:R-:W-:-:S11]  /*14bc0*/  ISETP.NE.AND P2, PT, R10, -0x1, P1 ;  /* 0xffffffff0a00780c */ /* 0x008fd60000f45270 */
[----:B------:R-:W-:-:S05]  /*14bd0*/  @P0 IMAD.MOV R7, RZ, RZ, R6 ;  /* 0x000000ffff070224 */ /* 0x000fca00078e0206 */
[----:B------:R-:W-:-:S05]  /*14be0*/  MOV R6, R7 ;  /* 0x0000000700067202 */ /* 0x000fca0000000f00 */
[C---:B------:R-:W-:Y:S01]  /*14bf0*/  @P1 VIADD R7, R6.reuse, 0x1 ;  /* 0x0000000106071836 */ /* 0x040fe20000000000 */
[----:B------:R-:W-:-:S05]  /*14c00*/  @P2 IADD3 R7, PT, PT, R6, RZ, RZ ;  /* 0x000000ff06072210 */ /* 0x000fca0007ffe0ff */
[----:B------:R-:W-:-:S07]  /*14c10*/  @P1 IMAD.MOV.U32 R6, RZ, RZ, R7 ;  /* 0x000000ffff061224 */ /* 0x000fce00078e0007 */
.L_x_661:
[----:B------:R-:W-:Y:S05]  /*14c20*/  BSYNC.RECONVERGENT B1 ;  /* 0x0000000000017941 */ /* 0x000fea0003800200 */
.L_x_660:
[----:B------:R-:W2:Y:S01]  /*14c30*/  LDG.E R7, desc[UR12][R22.64+0xc00] ;  /* 0x000c000c16077981 */ /* 0x000ea2000c1e1900 */
[----:B------:R-:W-:Y:S01]  /*14c40*/  BSSY.RECONVERGENT B1, `(.L_x_669) ;  /* 0x00000f2000017945 */ /* 0x000fe20003800200 */
[----:B--2---:R-:W-:Y:S01]  /*14c50*/  ISETP.NE.AND P0, PT, R7, -0x1, PT ;  /* 0xffffffff0700780c */ /* 0x004fe20003f05270 */
[----:B------:R-:W-:-:S12]  /*14c60*/  HFMA2 R7, -RZ, RZ, 0, 0 ;  /* 0x00000000ff077431 */ /* 0x000fd800000001ff */
[----:B------:R-:W-:Y:S05]  /*14c70*/  @P0 BRA `(.L_x_670) ;  /* 0x0000000c00b80947 */ /* 0x000fea0003800000 */
[----:B------:R-:W2:Y:S04]  /*14c80*/  LDG.E R8, desc[UR12][R20.64+0xc00] ;  /* 0x000c000c14087981 */ /* 0x000ea8000c1e1900 */
[----:B------:R-:W2:Y:S02]  /*14c90*/  LDG.E R9, desc[UR12][R20.64+0xc04] ;  /* 0x000c040c14097981 */ /* 0x000ea4000c1e1900 */
[----:B--2---:R-:W-:-:S13]  /*14ca0*/  ISETP.GE.AND P0, PT, R8, R9, PT ;  /* 0x000000090800720c */ /* 0x004fda0003f06270 */
[----:B------:R-:W-:Y:S05]  /*14cb0*/  @P0 BRA `(.L_x_670) ;  /* 0x0000000c00a80947 */ /* 0x000fea0003800000 */
[C---:B------:R-:W-:Y:S01]  /*14cc0*/  VIADDMNMX R7, R8.reuse, 0x1, R9, !PT ;  /* 0x0000000108077846 */ /* 0x040fe20007800109 */
[----:B------:R-:W-:Y:S04]  /*14cd0*/  BSSY.RECONVERGENT B2, `(.L_x_671) ;  /* 0x0000071000027945 */ /* 0x000fe80003800200 */
[----:B------:R-:W-:Y:S01]  /*14ce0*/  IMAD.IADD R10, R7, 0x1, -R8 ;  /* 0x00000001070a7824 */ /* 0x000fe200078e0a08 */
[----:B------:R-:W-:-:S04]  /*14cf0*/  IADD3 R7, PT, PT, R8, -R7, RZ ;  /* 0x8000000708077210 */ /* 0x000fc80007ffe0ff */
[----:B------:R-:W-:Y:S01]  /*14d00*/  ISETP.GT.U32.AND P1, PT, R7, -0x10, PT ;  /* 0xfffffff00700780c */ /* 0x000fe20003f24070 */
[----:B------:R-:W-:Y:S01]  /*14d10*/  IMAD.MOV.U32 R7, RZ, RZ, RZ ;  /* 0x000000ffff077224 */ /* 0x000fe200078e00ff */
[----:B------:R-:W-:-:S04]  /*14d20*/  LOP3.LUT R11, R10, 0xf, RZ, 0xc0, !PT ;  /* 0x0000000f0a0b7812 */ /* 0x000fc800078ec0ff */
[----:B------:R-:W-:-:S07]  /*14d30*/  ISETP.NE.AND P0, PT, R11, RZ, PT ;  /* 0x000000ff0b00720c */ /* 0x000fce0003f05270 */
[----:B------:R-:W-:Y:S06]  /*14d40*/  @P1 BRA `(.L_x_672) ;  /* 0x0000000400a41947 */ /* 0x000fec0003800000 */
[----:B------:R-:W-:Y:S01]  /*14d50*/  LOP3.LUT R12, R10, 0xfffffff0, RZ, 0xc0, !PT ;  /* 0xfffffff00a0c7812 */ /* 0x000fe200078ec0ff */
[----:B------:R-:W-:Y:S01]  /*14d60*/  IMAD.MOV.U32 R9, RZ, RZ, RZ ;  /* 0x000000ffff097224 */ /* 0x000fe200078e00ff */
[----:B------:R-:W-:-:S07]  /*14d70*/  MOV R7, RZ ;  /* 0x000000ff00077202 */ /* 0x000fce0000000f00 */
.L_x_673:
        /* <DEDUP_REMOVED lines=13> */
[----:B------:R-:W-:-:S03]  /*14e50*/  IADD3 R13, PT, PT, R7, 0x1, RZ ;  /* 0x00000001070d7810 */ /* 0x000fc60007ffe0ff */
        /* <DEDUP_REMOVED lines=8> */
[----:B------:R-:W-:Y:S02]  /*14ee0*/  @P1 IMAD.MOV R13, RZ, RZ, R7 ;  /* 0x000000ffff0d1224 */ /* 0x000fe400078e0207 */
        /* <DEDUP_REMOVED lines=34> */
[----:B-----5:R-:W-:-:S04]  /*15110*/  ISETP.NE.AND P1, PT, R24, -0x1, PT ;  /* 0xffffffff1800780c */ /* 0x020fc80003f25270 */
[----:B------:R-:W-:-:S05]  /*15120*/  IADD3 R13, PT, PT, R36, 0x1, RZ ;  /* 0x00000001240d7810 */ /* 0x000fca0007ffe0ff */
        /* <DEDUP_REMOVED lines=8> */
[----:B0-----:R-:W-:Y:S01]  /*151b0*/  IADD3 R16, PT, PT, R13, 0x1, RZ ;  /* 0x000000010d107810 */ /* 0x001fe20007ffe0ff */
        /* <DEDUP_REMOVED lines=21> */
[----:B------:R-:W-:Y:S02]  /*15310*/  @P2 IMAD.MOV R13, RZ, RZ, R14 ;  /* 0x000000ffff0d2224 */ /* 0x000fe400078e020e */
[----:B------:R-:W-:Y:S01]  /*15320*/  VIADD R9, R9, 0x10 ;  /* 0x0000001009097836 */ /* 0x000fe20000000000 */
[----:B------:R-:W-:Y:S02]  /*15330*/  IADD3 R8, PT, PT, R8, 0x10, RZ ;  /* 0x0000001008087810 */ /* 0x000fe40007ffe0ff */
[----:B--2---:R-:W-:Y:S02]  /*15340*/  ISETP.NE.AND P2, PT, R7, -0x1, PT ;  /* 0xffffffff0700780c */ /* 0x004fe40003f45270 */
[----:B------:R-:W-:Y:S01]  /*15350*/  IADD3 R7, PT, PT, R13, 0x1, RZ ;  /* 0x000000010d077810 */ /* 0x000fe20007ffe0ff */
[----:B------:R-:W-:-:S05]  /*15360*/  @P1 IMAD.MOV R7, RZ, RZ, R13 ;  /* 0x000000ffff071224 */ /* 0x000fca00078e020d */
[----:B------:R-:W-:Y:S02]  /*15370*/  IADD3 R13, PT, PT, R7, 0x1, RZ ;  /* 0x00000001070d7810 */ /* 0x000fe40007ffe0ff */
[----:B---3--:R-:W-:-:S03]  /*15380*/  ISETP.NE.AND P1, PT, R28, -0x1, PT ;  /* 0xffffffff1c00780c */ /* 0x008fc60003f25270 */
[----:B------:R-:W-:Y:S02]  /*15390*/  @P2 IADD3 R13, PT, PT, R7, RZ, RZ ;  /* 0x000000ff070d2210 */ /* 0x000fe40007ffe0ff */
[----:B------:R-:W-:-:S03]  /*153a0*/  ISETP.NE.AND P2, PT, R9, R12, PT ;  /* 0x0000000c0900720c */ /* 0x000fc60003f45270 */
[----:B------:R-:W-:-:S05]  /*153b0*/  VIADD R7, R13, 0x1 ;  /* 0x000000010d077836 */ /* 0x000fca0000000000 */
[----:B------:R-:W-:-:S05]  /*153c0*/  @P1 IMAD.MOV R7, RZ, RZ, R13 ;  /* 0x000000ffff071224 */ /* 0x000fca00078e020d */
[----:B------:R-:W-:Y:S05]  /*153d0*/  @P2 BRA `(.L_x_673) ;  /* 0xfffffff800682947 */ /* 0x000fea000383ffff */
.L_x_672:
[----:B------:R-:W-:Y:S05]  /*153e0*/  BSYNC.RECONVERGENT B2 ;  /* 0x0000000000027941 */ /* 0x000fea0003800200 */
.L_x_671:
        /* <DEDUP_REMOVED lines=27> */
[--C-:B------:R-:W-:Y:S02]  /*155a0*/  IMAD.WIDE R28, R29, 0x4, R18.reuse ;  /* 0x000000041d1c7825 */ /* 0x100fe400078e0212 */
[----:B------:R-:W5:Y:S02]  /*155b0*/  LDG.E R26, desc[UR12][R26.64] ;  /* 0x0000000c1a1a7981 */ /* 0x000f64000c1e1900 */
[----:B-1----:R-:W-:-:S02]  /*155c0*/  IMAD.WIDE R32, R11, 0x4, R18 ;  /* 0x000000040b207825 */ /* 0x002fc400078e0212 */
[----:B------:R-:W5:Y:S04]  /*155d0*/  LDG.E R28, desc[UR12][R28.64] ;  /* 0x0000000c1c1c7981 */ /* 0x000f68000c1e1900 */
[----:B------:R-:W5:Y:S01]  /*155e0*/  LDG.E R32, desc[UR12][R32.64] ;  /* 0x0000000c20207981 */ /* 0x000f62000c1e1900 */
[----:B------:R-:W-:Y:S01]  /*155f0*/  VIADD R8, R8, 0x8 ;  /* 0x0000000808087836 */ /* 0x000fe20000000000 */
[----:B--2---:R-:W-:Y:S02]  /*15600*/  ISETP.NE.AND P1, PT, R9, -0x1, PT ;  /* 0xffffffff0900780c */ /* 0x004fe40003f25270 */
[----:B------:R-:W-:Y:S02]  /*15610*/  IADD3 R9, PT, PT, R7, 0x1, RZ ;  /* 0x0000000107097810 */ /* 0x000fe40007ffe0ff */
[----:B---3--:R-:W-:-:S09]  /*15620*/  ISETP.NE.AND P2, PT, R12, -0x1, PT ;  /* 0xffffffff0c00780c */ /* 0x008fd20003f45270 */
        /* <DEDUP_REMOVED lines=21> */
.L_x_675:
[----:B------:R-:W-:Y:S05]  /*15780*/  BSYNC.RECONVERGENT B2 ;  /* 0x0000000000027941 */ /* 0x000fea0003800200 */
.L_x_674:
        /* <DEDUP_REMOVED lines=33> */
.L_x_677:
[----:B------:R-:W-:Y:S05]  /*159a0*/  BSYNC.RECONVERGENT B2 ;  /* 0x0000000000027941 */ /* 0x000fea0003800200 */
.L_x_676:
        /* <DEDUP_REMOVED lines=27> */
.L_x_670:
[----:B------:R-:W-:Y:S05]  /*15b60*/  BSYNC.RECONVERGENT B1 ;  /* 0x0000000000017941 */ /* 0x000fea0003800200 */
.L_x_669:
        /* <DEDUP_REMOVED lines=21> */
.L_x_682:
        /* <DEDUP_REMOVED lines=25> */
[C---:B------:R-:W-:Y:S01]  /*15e50*/  VIADD R8, R24.reuse, 0x1 ;  /* 0x0000000118087836 */ /* 0x040fe20000000000 */
[----:B------:R-:W-:Y:S01]  /*15e60*/  @P2 IADD3 R8, PT, PT, R24, RZ, RZ ;  /* 0x000000ff18082210 */ /* 0x000fe20007ffe0ff */
        /* <DEDUP_REMOVED lines=30> */
[----:B------:R-:W-:Y:S01]  /*16050*/  ISETP.NE.AND P2, PT, R26, -0x1, PT ;  /* 0xffffffff1a00780c */ /* 0x000fe20003f45270 */
[C---:B------:R-:W-:Y:S01]  /*16060*/  VIADD R26, R8.reuse, 0x1 ;  /* 0x00000001081a7836 */ /* 0x040fe20000000000 */
[----:B------:R-:W-:Y:S02]  /*16070*/  @P1 IADD3 R26, PT, PT, R8, RZ, RZ ;  /* 0x000000ff081a1210 */ /* 0x000fe40007ffe0ff */
[----:B------:R-:W-:-:S03]  /*16080*/  ISETP.NE.AND P1, PT, R25, -0x1, PT ;  /* 0xffffffff1900780c */ /* 0x000fc60003f25270 */
[----:B------:R-:W-:-:S06]  /*16090*/  VIADD R8, R26, 0x1 ;  /* 0x000000011a087836 */ /* 0x000fcc0000000000 */
        /* <DEDUP_REMOVED lines=8> */
[C---:B0-----:R-:W-:Y:S01]  /*16120*/  VIADD R16, R8.reuse, 0x1 ;  /* 0x0000000108107836 */ /* 0x041fe20000000000 */
[----:B------:R-:W-:Y:S02]  /*16130*/  @P1 IADD3 R16, PT, PT, R8, RZ, RZ ;  /* 0x000000ff08101210 */ /* 0x000fe40007ffe0ff */
[----:B------:R-:W-:-:S03]  /*16140*/  ISETP.NE.AND P1, PT, R32, -0x1, PT ;  /* 0xffffffff2000780c */ /* 0x000fc60003f25270 */
[----:B------:R-:W-:-:S04]  /*16150*/  VIADD R8, R16, 0x1 ;  /* 0x0000000110087836 */ /* 0x000fc80000000000 */
        /* <DEDUP_REMOVED lines=13> */
[C---:B------:R-:W-:Y:S01]  /*16230*/  VIADD R14, R8.reuse, 0x1 ;  /* 0x00000001080e7836 */ /* 0x040fe20000000000 */
[----:B------:R-:W-:-:S05]  /*16240*/  @P1 IADD3 R14, PT, PT, R8, RZ, RZ ;  /* 0x000000ff080e1210 */ /* 0x000fca0007ffe0ff */
[----:B------:R-:W-:Y:S01]  /*16250*/  VIADD R8, R14, 0x1 ;  /* 0x000000010e087836 */ /* 0x000fe20000000000 */
[----:B------:R-:W-:Y:S01]  /*16260*/  IADD3 R10, PT, PT, R10, 0x10, RZ ;  /* 0x000000100a0a7810 */ /* 0x000fe20007ffe0ff */
[----:B------:R-:W-:Y:S01]  /*16270*/  VIADD R9, R9, 0x10 ;  /* 0x0000001009097836 */ /* 0x000fe20000000000 */
[----:B--2---:R-:W-:-:S13]  /*16280*/  ISETP.NE.AND P2, PT, R15, -0x1, PT ;  /* 0xffffffff0f00780c */ /* 0x004fda0003f45270 */
[----:B------:R-:W-:-:S05]  /*16290*/  @P2 IADD3 R8, PT, PT, R14, RZ, RZ ;  /* 0x000000ff0e082210 */ /* 0x000fca0007ffe0ff */
[----:B------:R-:W-:Y:S01]  /*162a0*/  VIADD R14, R8, 0x1 ;  /* 0x00000001080e7836 */ /* 0x000fe20000000000 */
[----:B---3--:R-:W-:Y:S02]  /*162b0*/  ISETP.NE.AND P1, PT, R24, -0x1, PT ;  /* 0xffffffff1800780c */ /* 0x008fe40003f25270 */
[----:B----4-:R-:W-:-:S11]  /*162c0*/  ISETP.NE.AND P2, PT, R28, -0x1, PT ;  /* 0xffffffff1c00780c */ /* 0x010fd60003f45270 */
[----:B------:R-:W-:Y:S01]  /*162d0*/  @P1 IMAD.MOV R14, RZ, RZ, R8 ;  /* 0x000000ffff0e1224 */ /* 0x000fe200078e0208 */
[----:B------:R-:W-:-:S04]  /*162e0*/  ISETP.NE.AND P1, PT, R10, R13, PT ;  /* 0x0000000d0a00720c */ /* 0x000fc80003f25270 */
[C---:B------:R-:W-:Y:S02]  /*162f0*/  IADD3 R8, PT, PT, R14.reuse, 0x1, RZ ;  /* 0x000000010e087810 */ /* 0x040fe40007ffe0ff */
[----:B------:R-:W-:-:S07]  /*16300*/  @P2 IADD3 R8, PT, PT, R14, RZ, RZ ;  /* 0x000000ff0e082210 */ /* 0x000fce0007ffe0ff */
[----:B------:R-:W-:Y:S05]  /*16310*/  @P1 BRA `(.L_x_682) ;  /* 0xfffffff800681947 */ /* 0x000fea000383ffff */
.L_x_681:
[----:B------:R-:W-:Y:S05]  /*16320*/  BSYNC.RECONVERGENT B2 ;  /* 0x0000000000027941 */ /* 0x000fea0003800200 */
.L_x_680:
        /* <DEDUP_REMOVED lines=31> */
[----:B------:R0:W5:Y:S01]  /*16520*/  LDG.E R12, desc[UR12][R12.64] ;  /* 0x0000000c0c0c7981 */ /* 0x000162000c1e1900 */
[----:B----4-:R-:W-:Y:S01]  /*16530*/  VIADD R15, R8, 0x1 ;  /* 0x00000001080f7836 */ /* 0x010fe20000000000 */
[----:B------:R-:W-:Y:S02]  /*16540*/  IADD3 R9, PT, PT, R9, 0x8, RZ ;  /* 0x0000000809097810 */ /* 0x000fe40007ffe0ff */
[----:B--2---:R-:W-:Y:S02]  /*16550*/  ISETP.NE.AND P1, PT, R26, -0x1, PT ;  /* 0xffffffff1a00780c */ /* 0x004fe40003f25270 */
[----:B---3--:R-:W-:-:S11]  /*16560*/  ISETP.NE.AND P2, PT, R30, -0x1, PT ;  /* 0xffffffff1e00780c */ /* 0x008fd60003f45270 */
        /* <DEDUP_REMOVED lines=11> */
[----:B0-----:R-:W-:-:S04]  /*16620*/  VIADD R13, R8, 0x1 ;  /* 0x00000001080d7836 */ /* 0x001fc80000000000 */
        /* <DEDUP_REMOVED lines=9> */
.L_x_684:
[----:B------:R-:W-:Y:S05]  /*166c0*/  BSYNC.RECONVERGENT B2 ;  /* 0x0000000000027941 */ /* 0x000fea0003800200 */
.L_x_683:
        /* <DEDUP_REMOVED lines=33> */
.L_x_686:
[----:B------:R-:W-:Y:S05]  /*168e0*/  BSYNC.RECONVERGENT B2 ;  /* 0x0000000000027941 */ /* 0x000fea0003800200 */
.L_x_685:
        /* <DEDUP_REMOVED lines=27> */
.L_x_679:
[----:B------:R-:W-:Y:S05]  /*16aa0*/  BSYNC.RECONVERGENT B1 ;  /* 0x0000000000017941 */ /* 0x000fea0003800200 */
.L_x_678:
        /* <DEDUP_REMOVED lines=21> */
.L_x_691:
        /* <DEDUP_REMOVED lines=20> */
[----:B0-----:R-:W-:-:S02]  /*16d40*/  IADD3 R24, PT, PT, R9, 0x1, RZ ;  /* 0x0000000109187810 */ /* 0x001fc40007ffe0ff */
[----:B--2---:R-:W-:Y:S02]  /*16d50*/  ISETP.NE.AND P1, PT, R34, -0x1, PT ;  /* 0xffffffff2200780c */ /* 0x004fe40003f25270 */
[----:B------:R-:W2:Y:S11]  /*16d60*/  LDG.E R34, desc[UR12][R16.64+0x34] ;  /* 0x0000340c10227981 */ /* 0x000eb6000c1e1900 */
[----:B------:R-:W-:-:S02]  /*16d70*/  @P1 IMAD.MOV R24, RZ, RZ, R9 ;  /* 0x000000ffff181224 */ /* 0x000fc400078e0209 */
[----:B------:R-:W2:Y:S01]  /*16d80*/  LDG.E R9, desc[UR12][R16.64+0x30] ;  /* 0x0000300c10097981 */ /* 0x000ea2000c1e1900 */
[----:B---3--:R-:W-:Y:S02]  /*16d90*/  ISETP.NE.AND P1, PT, R26, -0x1, PT ;  /* 0xffffffff1a00780c */ /* 0x008fe40003f25270 */
[----:B----4-:R-:W-:Y:S02]  /*16da0*/  ISETP.NE.AND P2, PT, R25, -0x1, PT ;  /* 0xffffffff1900780c */ /* 0x010fe40003f45270 */
[----:B------:R-:W-:Y:S01]  /*16db0*/  IADD3 R25, PT, PT, R24, 0x1, RZ ;  /* 0x0000000118197810 */ /* 0x000fe20007ffe0ff */
        /* <DEDUP_REMOVED lines=32> */
[----:B------:R-:W-:Y:S02]  /*16fc0*/  ISETP.NE.AND P2, PT, R26, -0x1, PT ;  /* 0xffffffff1a00780c */ /* 0x000fe40003f45270 */
[----:B------:R-:W-:Y:S01]  /*16fd0*/  IADD3 R26, PT, PT, R36, 0x1, RZ ;  /* 0x00000001241a7810 */ /* 0x000fe20007ffe0ff */
[----:B------:R-:W-:Y:S01]  /*16fe0*/  @P1 IMAD.MOV R26, RZ, RZ, R36 ;  /* 0x000000ffff1a1224 */ /* 0x000fe200078e0224 */
[----:B--2---:R-:W-:-:S04]  /*16ff0*/  ISETP.NE.AND P1, PT, R25, -0x1, PT ;  /* 0xffffffff1900780c */ /* 0x004fc80003f25270 */
[----:B------:R-:W-:-:S05]  /*17000*/  IADD3 R25, PT, PT, R26, 0x1, RZ ;  /* 0x000000011a197810 */ /* 0x000fca0007ffe0ff */
[----:B------:R-:W-:Y:S01]  /*17010*/  @P2 IMAD.MOV R25, RZ, RZ, R26 ;  /* 0x000000ffff192224 */ /* 0x000fe200078e021a */
[----:B------:R-:W-:-:S04]  /*17020*/  ISETP.NE.AND P2, PT, R27, -0x1, PT ;  /* 0xffffffff1b00780c */ /* 0x000fc80003f45270 */
[----:B------:R-:W-:Y:S01]  /*17030*/  IADD3 R26, PT, PT, R25, 0x1, RZ ;  /* 0x00000001191a7810 */ /* 0x000fe20007ffe0ff */
[----:B------:R-:W-:Y:S01]  /*17040*/  @P1 IMAD.MOV R26, RZ, RZ, R25 ;  /* 0x000000ffff1a1224 */ /* 0x000fe200078e0219 */
[----:B------:R-:W-:-:S04]  /*17050*/  ISETP.NE.AND P1, PT, R32, -0x1, PT ;  /* 0xffffffff2000780c */ /* 0x000fc80003f25270 */
[----:B0-----:R-:W-:-:S03]  /*17060*/  IADD3 R16, PT, PT, R26, 0x1, RZ ;  /* 0x000000011a107810 */ /* 0x001fc60007ffe0ff */
        /* <DEDUP_REMOVED lines=19> */
[----:B------:R-:W-:-:S03]  /*171a0*/  VIADD R11, R11, 0x10 ;  /* 0x000000100b0b7836 */ /* 0x000fc60000000000 */
[----:B------:R-:W-:Y:S01]  /*171b0*/  IADD3 R9, PT, PT, R15, 0x1, RZ ;  /* 0x000000010f097810 */ /* 0x000fe20007ffe0ff */
[----:B------:R-:W-:-:S05]  /*171c0*/  @P1 IMAD.MOV R9, RZ, RZ, R15 ;  /* 0x000000ffff091224 */ /* 0x000fca00078e020f */
[----:B------:R-:W-:Y:S02]  /*171d0*/  IADD3 R15, PT, PT, R9, 0x1, RZ ;  /* 0x00000001090f7810 */ /* 0x000fe40007ffe0ff */
[----:B------:R-:W-:Y:S02]  /*171e0*/  IADD3 R10, PT, PT, R10, 0x10, RZ ;  /* 0x000000100a0a7810 */ /* 0x000fe40007ffe0ff */
[----:B---3--:R-:W-:Y:S02]  /*171f0*/  ISETP.NE.AND P2, PT, R24, -0x1, PT ;  /* 0xffffffff1800780c */ /* 0x008fe40003f45270 */
[----:B----4-:R-:W-:-:S11]  /*17200*/  ISETP.NE.AND P1, PT, R30, -0x1, PT ;  /* 0xffffffff1e00780c */ /* 0x010fd60003f25270 */
[----:B------:R-:W-:Y:S02]  /*17210*/  @P2 IADD3 R15, PT, PT, R9, RZ, RZ ;  /* 0x000000ff090f2210 */ /* 0x000fe40007ffe0ff */
[----:B------:R-:W-:-:S03]  /*17220*/  ISETP.NE.AND P2, PT, R11, R14, PT ;  /* 0x0000000e0b00720c */ /* 0x000fc60003f45270 */
[----:B------:R-:W-:Y:S02]  /*17230*/  VIADD R9, R15, 0x1 ;  /* 0x000000010f097836 */ /* 0x000fe40000000000 */
[----:B------:R-:W-:-:S08]  /*17240*/  @P1 IMAD.MOV R9, RZ, RZ, R15 ;  /* 0x000000ffff091224 */ /* 0x000fd000078e020f */
[----:B------:R-:W-:Y:S05]  /*17250*/  @P2 BRA `(.L_x_691) ;  /* 0xfffffff800682947 */ /* 0x000fea000383ffff */
.L_x_690:
[----:B------:R-:W-:Y:S05]  /*17260*/  BSYNC.RECONVERGENT B2 ;  /* 0x0000000000027941 */ /* 0x000fea0003800200 */
.L_x_689:
        /* <DEDUP_REMOVED lines=26> */
[----:B------:R-:W5:Y:S02]  /*17410*/  LDG.E R26, desc[UR12][R26.64] ;  /* 0x0000000c1a1a7981 */ /* 0x000f64000c1e1900 */
[----:B-1----:R-:W-:-:S02]  /*17420*/  IMAD.WIDE R30, R33, 0x4, R18 ;  /* 0x00000004211e7825 */ /* 0x002fc400078e0212 */
[----:B------:R-:W5:Y:S02]  /*17430*/  LDG.E R28, desc[UR12][R28.64] ;  /* 0x0000000c1c1c7981 */ /* 0x000f64000c1e1900 */
[----:B---3--:R-:W-:Y:S02]  /*17440*/  IMAD.WIDE R14, R13, 0x4, R18 ;  /* 0x000000040d0e7825 */ /* 0x008fe400078e0212 */
[----:B------:R-:W3:Y:S04]  /*17450*/  LDG.E R30, desc[UR12][R30.64] ;  /* 0x0000000c1e1e7981 */ /* 0x000ee8000c1e1900 */
[----:B------:R-:W3:Y:S01]  /*17460*/  LDG.E R14, desc[UR12][R14.64] ;  /* 0x0000000c0e0e7981 */ /* 0x000ee2000c1e1900 */
[----:B------:R-:W-:Y:S01]  /*17470*/  VIADD R10, R10, 0x8 ;  /* 0x000000080a0a7836 */ /* 0x000fe20000000000 */
[----:B--2---:R-:W-:-:S02]  /*17480*/  ISETP.NE.AND P1, PT, R11, -0x1, PT ;  /* 0xffffffff0b00780c */ /* 0x004fc40003f25270 */
[----:B------:R-:W-:Y:S02]  /*17490*/  IADD3 R11, PT, PT, R9, 0x1, RZ ;  /* 0x00000001090b7810 */ /* 0x000fe40007ffe0ff */
[----:B------:R-:W-:-:S09]  /*174a0*/  ISETP.NE.AND P2, PT, R34, -0x1, PT ;  /* 0xffffffff2200780c */ /* 0x000fd20003f45270 */
        /* <DEDUP_REMOVED lines=13> */
[----:B---3--:R-:W-:-:S04]  /*17580*/  ISETP.NE.AND P1, PT, R30, -0x1, PT ;  /* 0xffffffff1e00780c */ /* 0x008fc80003f25270 */
[----:B------:R-:W-:Y:S01]  /*17590*/  IADD3 R9, PT, PT, R11, 0x1, RZ ;  /* 0x000000010b097810 */ /* 0x000fe20007ffe0ff */
[----:B------:R-:W-:Y:S01]  /*175a0*/  @P2 IMAD.MOV R9, RZ, RZ, R11 ;  /* 0x000000ffff092224 */ /* 0x000fe200078e020b */
[----:B------:R-:W-:-:S04]  /*175b0*/  ISETP.NE.AND P2, PT, R14, -0x1, PT ;  /* 0xffffffff0e00780c */ /* 0x000fc80003f45270 */
[----:B------:R-:W-:-:S03]  /*175c0*/  IADD3 R11, PT, PT, R9, 0x1, RZ ;  /* 0x00000001090b7810 */ /* 0x000fc60007ffe0ff */
[----:B------:R-:W-:-:S05]  /*175d0*/  @P1 IMAD.MOV R11, RZ, RZ, R9 ;  /* 0x000000ffff0b1224 */ /* 0x000fca00078e0209 */
[C---:B------:R-:W-:Y:S02]  /*175e0*/  IADD3 R9, PT, PT, R11.reuse, 0x1, RZ ;  /* 0x000000010b097810 */ /* 0x040fe40007ffe0ff */
[----:B------:R-:W-:-:S07]  /*175f0*/  @P2 IADD3 R9, PT, PT, R11, RZ, RZ ;  /* 0x000000ff0b092210 */ /* 0x000fce0007ffe0ff */
.L_x_693:
[----:B------:R-:W-:Y:S05]  /*17600*/  BSYNC.RECONVERGENT B2 ;  /* 0x0000000000027941 */ /* 0x000fea0003800200 */
.L_x_692:
        /* <DEDUP_REMOVED lines=33> */
.L_x_695:
[----:B------:R-:W-:Y:S05]  /*17820*/  BSYNC.RECONVERGENT B2 ;  /* 0x0000000000027941 */ /* 0x000fea0003800200 */
.L_x_694:
        /* <DEDUP_REMOVED lines=27> */
.L_x_688:
[----:B------:R-:W-:Y:S05]  /*179e0*/  BSYNC.RECONVERGENT B1 ;  /* 0x0000000000017941 */ /* 0x000fea0003800200 */
.L_x_687:
        /* <DEDUP_REMOVED lines=21> */
.L_x_700:
        /* <DEDUP_REMOVED lines=29> */
[C---:B-1----:R-:W-:Y:S01]  /*17d10*/  VIADD R25, R27.reuse, 0x1 ;  /* 0x000000011b197836 */ /* 0x042fe20000000000 */
[----:B------:R-:W-:Y:S02]  /*17d20*/  @P2 IADD3 R25, PT, PT, R27, RZ, RZ ;  /* 0x000000ff1b192210 */ /* 0x000fe40007ffe0ff */
[----:B----4-:R-:W-:-:S03]  /*17d30*/  ISETP.NE.AND P2, PT, R24, -0x1, PT ;  /* 0xffffffff1800780c */ /* 0x010fc60003f45270 */
[----:B------:R-:W-:-:S04]  /*17d40*/  VIADD R24, R25, 0x1 ;  /* 0x0000000119187836 */ /* 0x000fc80000000000 */
[----:B------:R-:W-:Y:S01]  /*17d50*/  @P1 IADD3 R24, PT, PT, R25, RZ, RZ ;  /* 0x000000ff19181210 */ /* 0x000fe20007ffe0ff */
[----:B------:R-:W-:-:S04]  /*17d60*/  IMAD.WIDE R26, R28, 0x4, R18 ;  /* 0x000000041c1a7825 */ /* 0x000fc800078e0212 */
[C---:B------:R-:W-:Y:S01]  /*17d70*/  VIADD R36, R24.reuse, 0x1 ;  /* 0x0000000118247836 */ /* 0x040fe20000000000 */
[----:B------:R-:W-:Y:S01]  /*17d80*/  @P2 IADD3 R36, PT, PT, R24, RZ, RZ ;  /* 0x000000ff18242210 */ /* 0x000fe20007ffe0ff */
[--C-:B------:R-:W-:Y:S01]  /*17d90*/  IMAD.WIDE R24, R30, 0x4, R18.reuse ;  /* 0x000000041e187825 */ /* 0x100fe200078e0212 */
[----:B------:R-:W4:Y:S03]  /*17da0*/  LDG.E R26, desc[UR12][R26.64] ;  /* 0x0000000c1a1a7981 */ /* 0x000f26000c1e1900 */
        /* <DEDUP_REMOVED lines=48> */
[----:B---3--:R-:W-:-:S03]  /*180b0*/  ISETP.NE.AND P2, PT, R34, -0x1, PT ;  /* 0xffffffff2200780c */ /* 0x008fc60003f45270 */
[C---:B------:R-:W-:Y:S01]  /*180c0*/  VIADD R10, R16.reuse, 0x1 ;  /* 0x00000001100a7836 */ /* 0x040fe20000000000 */
[----:B------:R-:W-:-:S05]  /*180d0*/  @P1 IADD3 R10, PT, PT, R16, RZ, RZ ;  /* 0x000000ff100a1210 */ /* 0x000fca0007ffe0ff */
[----:B------:R-:W-:Y:S01]  /*180e0*/  VIADD R16, R10, 0x1 ;  /* 0x000000010a107836 */ /* 0x000fe20000000000 */
[----:B------:R-:W-:-:S03]  /*180f0*/  IADD3 R12, PT, PT, R12, 0x10, RZ ;  /* 0x000000100c0c7810 */ /* 0x000fc60007ffe0ff */
[----:B------:R-:W-:-:S05]  /*18100*/  @P2 IADD3 R16, PT, PT, R10, RZ, RZ ;  /* 0x000000ff0a102210 */ /* 0x000fca0007ffe0ff */
[----:B------:R-:W-:Y:S02]  /*18110*/  VIADD R17, R16, 0x1 ;  /* 0x0000000110117836 */ /* 0x000fe40000000000 */
[----:B------:R-:W-:Y:S01]  /*18120*/  VIADD R11, R11, 0x10 ;  /* 0x000000100b0b7836 */ /* 0x000fe20000000000 */
[----:B--2---:R-:W-:Y:S02]  /*18130*/  ISETP.NE.AND P1, PT, R24, -0x1, PT ;  /* 0xffffffff1800780c */ /* 0x004fe40003f25270 */
[----:B----4-:R-:W-:-:S11]  /*18140*/  ISETP.NE.AND P2, PT, R28, -0x1, PT ;  /* 0xffffffff1c00780c */ /* 0x010fd60003f45270 */
[----:B------:R-:W-:Y:S01]  /*18150*/  @P1 IMAD.MOV R17, RZ, RZ, R16 ;  /* 0x000000ffff111224 */ /* 0x000fe200078e0210 */
[----:B------:R-:W-:-:S04]  /*18160*/  ISETP.NE.AND P1, PT, R12, R15, PT ;  /* 0x0000000f0c00720c */ /* 0x000fc80003f25270 */
[C---:B------:R-:W-:Y:S02]  /*18170*/  IADD3 R10, PT, PT, R17.reuse, 0x1, RZ ;  /* 0x00000001110a7810 */ /* 0x040fe40007ffe0ff */
[----:B------:R-:W-:-:S07]  /*18180*/  @P2 IADD3 R10, PT, PT, R17, RZ, RZ ;  /* 0x000000ff110a2210 */ /* 0x000fce0007ffe0ff */
[----:B------:R-:W-:Y:S05]  /*18190*/  @P1 BRA `(.L_x_700) ;  /* 0xfffffff800681947 */ /* 0x000fea000383ffff */
.L_x_699:
[----:B------:R-:W-:Y:S05]  /*181a0*/  BSYNC.RECONVERGENT B2 ;  /* 0x0000000000027941 */ /* 0x000fea0003800200 */
.L_x_698:
        /* <DEDUP_REMOVED lines=32> */
[----:B------:R-:W-:Y:S02]  /*183b0*/  IADD3 R11, PT, PT, R11, 0x8, RZ ;  /* 0x000000080b0b7810 */ /* 0x000fe40007ffe0ff */
[----:B--2---:R-:W-:Y:S01]  /*183c0*/  ISETP.NE.AND P1, PT, R12, -0x1, PT ;  /* 0xffffffff0c00780c */ /* 0x004fe20003f25270 */
[----:B------:R-:W-:Y:S01]  /*183d0*/  VIADD R12, R10, 0x1 ;  /* 0x000000010a0c7836 */ /* 0x000fe20000000000 */
[----:B------:R-:W-:-:S11]  /*183e0*/  ISETP.NE.AND P2, PT, R34, -0x1, PT ;  /* 0xffffffff2200780c */ /* 0x000fd60003f45270 */
        /* <DEDUP_REMOVED lines=13> */
[----:B---3--:R-:W-:-:S03]  /*184c0*/  ISETP.NE.AND P1, PT, R30, -0x1, PT ;  /* 0xffffffff1e00780c */ /* 0x008fc60003f25270 */
[C---:B------:R-:W-:Y:S01]  /*184d0*/  VIADD R10, R12.reuse, 0x1 ;  /* 0x000000010c0a7836 */ /* 0x040fe20000000000 */
[----:B------:R-:W-:Y:S02]  /*184e0*/  @P2 IADD3 R10, PT, PT, R12, RZ, RZ ;  /* 0x000000ff0c0a2210 */ /* 0x000fe40007ffe0ff */
[----:B------:R-:W-:-:S03]  /*184f0*/  ISETP.NE.AND P2, PT, R14, -0x1, PT ;  /* 0xffffffff0e00780c */ /* 0x000fc60003f45270 */
[----:B------:R-:W-:-:S04]  /*18500*/  VIADD R12, R10, 0x1 ;  /* 0x000000010a0c7836 */ /* 0x000fc80000000000 */
[----:B------:R-:W-:-:S05]  /*18510*/  @P1 IADD3 R12, PT, PT, R10, RZ, RZ ;  /* 0x000000ff0a0c1210 */ /* 0x000fca0007ffe0ff */
[----:B------:R-:W-:Y:S02]  /*18520*/  VIADD R10, R12, 0x1 ;  /* 0x000000010c0a7836 */ /* 0x000fe40000000000 */
[----:B------:R-:W-:-:S07]  /*18530*/  @P2 IMAD.MOV R10, RZ, RZ, R12 ;  /* 0x000000ffff0a2224 */ /* 0x000fce00078e020c */
.L_x_702:
[----:B------:R-:W-:Y:S05]  /*18540*/  BSYNC.RECONVERGENT B2 ;  /* 0x0000000000027941 */ /* 0x000fea0003800200 */
.L_x_701:
        /* <DEDUP_REMOVED lines=33> */
.L_x_704:
[----:B------:R-:W-:Y:S05]  /*18760*/  BSYNC.RECONVERGENT B2 ;  /* 0x0000000000027941 */ /* 0x000fea0003800200 */
.L_x_703:
        /* <DEDUP_REMOVED lines=27> */
.L_x_697:
[----:B------:R-:W-:Y:S05]  /*18920*/  BSYNC.RECONVERGENT B1 ;  /* 0x0000000000017941 */ /* 0x000fea0003800200 */
.L_x_696:
        /* <DEDUP_REMOVED lines=21> */
.L_x_709:
        /* <DEDUP_REMOVED lines=24> */
[----:B--2---:R-:W-:-:S02]  /*18c00*/  ISETP.NE.AND P1, PT, R28, -0x1, PT ;  /* 0xffffffff1c00780c */ /* 0x004fc40003f25270 */
[----:B------:R-:W-:-:S11]  /*18c10*/  IADD3 R28, PT, PT, R11, 0x1, RZ ;  /* 0x000000010b1c7810 */ /* 0x000fd60007ffe0ff */
[----:B------:R-:W-:Y:S02]  /*18c20*/  @P1 IMAD.MOV R28, RZ, RZ, R11 ;  /* 0x000000ffff1c1224 */ /* 0x000fe400078e020b */
[----:B------:R-:W2:Y:S01]  /*18c30*/  LDG.E R11, desc[UR12][R16.64+0x24] ;  /* 0x0000240c100b7981 */ /* 0x000ea2000c1e1900 */
[----:B---3--:R-:W-:-:S03]  /*18c40*/  ISETP.NE.AND P2, PT, R34, -0x1, PT ;  /* 0xffffffff2200780c */ /* 0x008fc60003f45270 */
[----:B------:R-:W3:Y:S01]  /*18c50*/  LDG.E R34, desc[UR12][R16.64+0x34] ;  /* 0x0000340c10227981 */ /* 0x000ee2000c1e1900 */
[----:B----4-:R-:W-:Y:S02]  /*18c60*/  ISETP.NE.AND P1, PT, R30, -0x1, PT ;  /* 0xffffffff1e00780c */ /* 0x010fe40003f25270 */
[----:B------:R-:W-:-:S07]  /*18c70*/  IADD3 R30, PT, PT, R28, 0x1, RZ ;  /* 0x000000011c1e7810 */ /* 0x000fce0007ffe0ff */
[----:B------:R-:W-:-:S05]  /*18c80*/  @P2 IMAD.MOV R30, RZ, RZ, R28 ;  /* 0x000000ffff1e2224 */ /* 0x000fca00078e021c */
[----:B------:R-:W-:Y:S01]  /*18c90*/  IADD3 R28, PT, PT, R30, 0x1, RZ ;  /* 0x000000011e1c7810 */ /* 0x000fe20007ffe0ff */
[----:B------:R-:W-:Y:S01]  /*18ca0*/  @P1 IMAD.MOV R28, RZ, RZ, R30 ;  /* 0x000000ffff1c1224 */ /* 0x000fe200078e021e */
[----:B-----5:R-:W-:Y:S02]  /*18cb0*/  ISETP.NE.AND P1, PT, R26, -0x1, PT ;  /* 0xffffffff1a00780c */ /* 0x020fe40003f25270 */
[----:B------:R-:W-:Y:S02]  /*18cc0*/  ISETP.NE.AND P2, PT, R24, -0x1, PT ;  /* 0xffffffff1800780c */ /* 0x000fe40003f45270 */
[----:B------:R-:W-:-:S09]  /*18cd0*/  IADD3 R24, PT, PT, R28, 0x1, RZ ;  /* 0x000000011c187810 */ /* 0x000fd20007ffe0ff */
[----:B------:R-:W-:-:S05]  /*18ce0*/  @P1 IMAD.MOV R24, RZ, RZ, R28 ;  /* 0x000000ffff181224 */ /* 0x000fca00078e021c */
[----:B------:R-:W-:Y:S01]  /*18cf0*/  IADD3 R36, PT, PT, R24, 0x1, RZ ;  /* 0x0000000118247810 */ /* 0x000fe20007ffe0ff */
[----:B------:R-:W-:Y:S02]  /*18d00*/  @P2 IMAD.MOV R36, RZ, RZ, R24 ;  /* 0x000000ffff242224 */ /* 0x000fe400078e0218 */
[----:B------:R-:W-:-:S04]  /*18d10*/  IMAD.WIDE R24, R25, 0x4, R18 ;  /* 0x0000000419187825 */ /* 0x000fc800078e0212 */
[--C-:B------:R-:W-:Y:S02]  /*18d20*/  IMAD.WIDE R28, R29, 0x4, R18.reuse ;  /* 0x000000041d1c7825 */ /* 0x100fe400078e0212 */
        /* <DEDUP_REMOVED lines=26> */
[----:B------:R-:W-:-:S04]  /*18ed0*/  ISETP.NE.AND P1, PT, R25, -0x1, PT ;  /* 0xffffffff1900780c */ /* 0x000fc80003f25270 */
        /* <DEDUP_REMOVED lines=25> */
[----:B----4-:R-:W-:-:S13]  /*19070*/  ISETP.NE.AND P2, PT, R24, -0x1, PT ;  /* 0xffffffff1800780c */ /* 0x010fda0003f45270 */
[----:B------:R-:W-:Y:S02]  /*19080*/  @P2 IADD3 R17, PT, PT, R16, RZ, RZ ;  /* 0x000000ff10112210 */ /* 0x000fe40007ffe0ff */
[----:B------:R-:W-:Y:S02]  /*19090*/  ISETP.NE.AND P2, PT, R13, R32, PT ;  /* 0x000000200d00720c */ /* 0x000fe40003f45270 */
[----:B--2---:R-:W-:Y:S01]  /*190a0*/  ISETP.NE.AND P1, PT, R30, -0x1, PT ;  /* 0xffffffff1e00780c */ /* 0x004fe20003f25270 */
[----:B------:R-:W-:-:S12]  /*190b0*/  VIADD R11, R17, 0x1 ;  /* 0x00000001110b7836 */ /* 0x000fd80000000000 */
[----:B------:R-:W-:Y:S01]  /*190c0*/  @P1 IMAD.MOV R11, RZ, RZ, R17 ;  /* 0x000000ffff0b1224 */ /* 0x000fe200078e0211 */
[----:B------:R-:W-:Y:S06]  /*190d0*/  @P2 BRA `(.L_x_709) ;  /* 0xfffffff800682947 */ /* 0x000fec000383ffff */
.L_x_708:
[----:B------:R-:W-:Y:S05]  /*190e0*/  BSYNC.RECONVERGENT B2 ;  /* 0x0000000000027941 */ /* 0x000fea0003800200 */
.L_x_707:
        /* <DEDUP_REMOVED lines=32> */
[----:B------:R-:W-:Y:S01]  /*192f0*/  IADD3 R15, PT, PT, R11, 0x1, RZ ;  /* 0x000000010b0f7810 */ /* 0x000fe20007ffe0ff */
[----:B------:R-:W-:Y:S01]  /*19300*/  VIADD R12, R12, 0x8 ;  /* 0x000000080c0c7836 */ /* 0x000fe20000000000 */
[----:B--2---:R-:W-:-:S02]  /*19310*/  ISETP.NE.AND P1, PT, R34, -0x1, PT ;  /* 0xffffffff2200780c */ /* 0x004fc40003f25270 */
[----:B------:R-:W-:-:S11]  /*19320*/  ISETP.NE.AND P2, PT, R36, -0x1, PT ;  /* 0xffffffff2400780c */ /* 0x000fd60003f45270 */
        /* <DEDUP_REMOVED lines=21> */
.L_x_711:
[----:B------:R-:W-:Y:S05]  /*19480*/  BSYNC.RECONVERGENT B2 ;  /* 0x0000000000027941 */ /* 0x000fea0003800200 */
.L_x_710:
        /* <DEDUP_REMOVED lines=33> */
.L_x_713:
[----:B------:R-:W-:Y:S05]  /*196a0*/  BSYNC.RECONVERGENT B2 ;  /* 0x0000000000027941 */ /* 0x000fea0003800200 */
.L_x_712:
        /* <DEDUP_REMOVED lines=27> */
.L_x_706:
[----:B------:R-:W-:Y:S05]  /*19860*/  BSYNC.RECONVERGENT B1 ;  /* 0x0000000000017941 */ /* 0x000fea0003800200 */
.L_x_705:
        /* <DEDUP_REMOVED lines=21> */
.L_x_718:
        /* <DEDUP_REMOVED lines=32> */
[C---:B------:R-:W-:Y:S01]  /*19bc0*/  VIADD R12, R35.reuse, 0x1 ;  /* 0x00000001230c7836 */ /* 0x040fe20000000000 */
[----:B------:R-:W-:Y:S02]  /*19bd0*/  @P2 IADD3 R12, PT, PT, R35, RZ, RZ ;  /* 0x000000ff230c2210 */ /* 0x000fe40007ffe0ff */
[----:B-----5:R-:W-:Y:S01]  /*19be0*/  ISETP.NE.AND P2, PT, R28, -0x1, PT ;  /* 0xffffffff1c00780c */ /* 0x020fe20003f45270 */
[----:B------:R-:W4:Y:S02]  /*19bf0*/  LDG.E R35, desc[UR12][R16.64+0x24] ;  /* 0x0000240c10237981 */ /* 0x000f24000c1e1900 */
        /* <DEDUP_REMOVED lines=9> */
[----:B------:R-:W-:Y:S01]  /*19c90*/  @P2 IADD3 R12, PT, PT, R24, RZ, RZ ;  /* 0x000000ff180c2210 */ /* 0x000fe20007ffe0ff */
        /* <DEDUP_REMOVED lines=28> */
[----:B------:R-:W-:Y:S02]  /*19e60*/  @P2 IADD3 R12, PT, PT, R32, RZ, RZ ;  /* 0x000000ff200c2210 */ /* 0x000fe40007ffe0ff */
[----:B---3--:R-:W-:-:S03]  /*19e70*/  ISETP.NE.AND P2, PT, R35, -0x1, PT ;  /* 0xffffffff2300780c */ /* 0x008fc60003f45270 */
        /* <DEDUP_REMOVED lines=22> */
[----:B----4-:R-:W-:Y:S02]  /*19fe0*/  ISETP.NE.AND P2, PT, R28, -0x1, PT ;  /* 0xffffffff1c00780c */ /* 0x010fe40003f45270 */
[----:B------:R-:W-:-:S11]  /*19ff0*/  IADD3 R12, PT, PT, R16, 0x1, RZ ;  /* 0x00000001100c7810 */ /* 0x000fd60007ffe0ff */
[----:B------:R-:W-:Y:S01]  /*1a000*/  @P2 IADD3 R12, PT, PT, R16, RZ, RZ ;  /* 0x000000ff100c2210 */ /* 0x000fe20007ffe0ff */
[----:B------:R-:W-:Y:S06]  /*1a010*/  @P1 BRA `(.L_x_718) ;  /* 0xfffffff800681947 */ /* 0x000fec000383ffff */
.L_x_717:
[----:B------:R-:W-:Y:S05]  /*1a020*/  BSYNC.RECONVERGENT B2 ;  /* 0x0000000000027941 */ /* 0x000fea0003800200 */
.L_x_716:
        /* <DEDUP_REMOVED lines=32> */
[----:B------:R-:W-:Y:S01]  /*1a230*/  VIADD R26, R12, 0x1 ;  /* 0x000000010c1a7836 */ /* 0x000fe20000000000 */
        /* <DEDUP_REMOVED lines=24> */
.L_x_720:
[----:B------:R-:W-:Y:S05]  /*1a3c0*/  BSYNC.RECONVERGENT B2 ;  /* 0x0000000000027941 */ /* 0x000fea0003800200 */
.L_x_719:
        /* <DEDUP_REMOVED lines=33> */
.L_x_722:
[----:B------:R-:W-:Y:S05]  /*1a5e0*/  BSYNC.RECONVERGENT B2 ;  /* 0x0000000000027941 */ /* 0x000fea0003800200 */
.L_x_721:
        /* <DEDUP_REMOVED lines=27> */
.L_x_715:
[----:B------:R-:W-:Y:S05]  /*1a7a0*/  BSYNC.RECONVERGENT B1 ;  /* 0x0000000000017941 */ /* 0x000fea0003800200 */
.L_x_714:
        /* <DEDUP_REMOVED lines=21> */
.L_x_727:
        /* <DEDUP_REMOVED lines=10> */
[----:B------:R-:W2:Y:S02]  /*1a9a0*/  LDG.E R24, desc[UR12][R24.64] ;  /* 0x0000000c18187981 */ /* 0x000ea4000c1e1900 */
[--C-:B----4-:R-:W-:Y:S02]  /*1a9b0*/  IMAD.WIDE R34, R35, 0x4, R18.reuse ;  /* 0x0000000423227825 */ /* 0x110fe400078e0212 */
[----:B------:R5:W3:Y:S04]  /*1a9c0*/  LDG.E R33, desc[UR12][R26.64] ;  /* 0x0000000c1a217981 */ /* 0x000ae8000c1e1900 */
[----:B------:R-:W4:Y:S04]  /*1a9d0*/  LDG.E R34, desc[UR12][R34.64] ;  /* 0x0000000c22227981 */ /* 0x000f28000c1e1900 */
[----:B------:R-:W4:Y:S01]  /*1a9e0*/  LDG.E R25, desc[UR12][R16.64+0x18] ;  /* 0x0000180c10197981 */ /* 0x000f22000c1e1900 */
[----:B-----5:R-:W-:-:S05]  /*1a9f0*/  IMAD.WIDE R26, R28, 0x4, R18 ;  /* 0x000000041c1a7825 */ /* 0x020fca00078e0212 */
[----:B------:R0:W5:Y:S01]  /*1aa00*/  LDG.E R35, desc[UR12][R26.64] ;  /* 0x0000000c1a237981 */ /* 0x000162000c1e1900 */
[----:B------:R-:W-:-:S06]  /*1aa10*/  IMAD.WIDE R28, R29, 0x4, R18 ;  /* 0x000000041d1c7825 */ /* 0x000fcc00078e0212 */
[----:B------:R-:W5:Y:S01]  /*1aa20*/  LDG.E R28, desc[UR12][R28.64] ;  /* 0x0000000c1c1c7981 */ /* 0x000f62000c1e1900 */
[----:B0-----:R-:W-:Y:S01]  /*1aa30*/  IMAD.WIDE R26, R37, 0x4, R18 ;  /* 0x00000004251a7825 */ /* 0x001fe200078e0212 */
[----:B------:R-:W-:-:S04]  /*1aa40*/  IADD3 R37, PT, PT, R13, 0x1, RZ ;  /* 0x000000010d257810 */ /* 0x000fc80007ffe0ff */
[----:B------:R0:W5:Y:S04]  /*1aa50*/  LDG.E R36, desc[UR12][R26.64] ;  /* 0x0000000c1a247981 */ /* 0x000168000c1e1900 */
[----:B------:R-:W5:Y:S04]  /*1aa60*/  LDG.E R29, desc[UR12][R16.64+0x34] ;  /* 0x0000340c101d7981 */ /* 0x000f68000c1e1900 */
[----:B------:R-:W5:Y:S01]  /*1aa70*/  LDG.E R26, desc[UR12][R16.64+0x24] ;  /* 0x0000240c101a7981 */ /* 0x000f62000c1e1900 */
[----:B--2---:R-:W-:Y:S02]  /*1aa80*/  ISETP.NE.AND P1, PT, R24, -0x1, PT ;  /* 0xffffffff1800780c */ /* 0x004fe40003f25270 */
[----:B---3--:R-:W-:Y:S01]  /*1aa90*/  ISETP.NE.AND P2, PT, R33, -0x1, PT ;  /* 0xffffffff2100780c */ /* 0x008fe20003f45270 */
[----:B----4-:R-:W-:-:S10]  /*1aaa0*/  IMAD.WIDE R24, R25, 0x4, R18 ;  /* 0x0000000419187825 */ /* 0x010fd400078e0212 */
[----:B------:R-:W-:Y:S01]  /*1aab0*/  @P1 IMAD.MOV R37, RZ, RZ, R13 ;  /* 0x000000ffff251224 */ /* 0x000fe200078e020d */
[----:B------:R-:W-:Y:S01]  /*1aac0*/  ISETP.NE.AND P1, PT, R34, -0x1, PT ;  /* 0xffffffff2200780c */ /* 0x000fe20003f25270 */
[----:B------:R-:W2:Y:S03]  /*1aad0*/  LDG.E R33, desc[UR12][R24.64] ;  /* 0x0000000c18217981 */ /* 0x000ea6000c1e1900 */
[----:B------:R-:W-:Y:S01]  /*1aae0*/  IADD3 R13, PT, PT, R37, 0x1, RZ ;  /* 0x00000001250d7810 */ /* 0x000fe20007ffe0ff */
[----:B------:R-:W-:Y:S01]  /*1aaf0*/  @P2 IMAD.MOV R13, RZ, RZ, R37 ;  /* 0x000000ffff0d2224 */ /* 0x000fe200078e0225 */
[----:B-----5:R-:W-:Y:S01]  /*1ab00*/  ISETP.NE.AND P2, PT, R35, -0x1, PT ;  /* 0xffffffff2300780c */ /* 0x020fe20003f45270 */
[----:B------:R-:W3:Y:S03]  /*1ab10*/  LDG.E R37, desc[UR12][R16.64+0x1c] ;  /* 0x00001c0c10257981 */ /* 0x000ee6000c1e1900 */
[----:B0-----:R-:W-:Y:S01]  /*1ab20*/  IADD3 R27, PT, PT, R13, 0x1, RZ ;  /* 0x000000010d1b7810 */ /* 0x001fe20007ffe0ff */
[----:B------:R-:W4:Y:S02]  /*1ab30*/  LDG.E R35, desc[UR12][R16.64+0x20] ;  /* 0x0000200c10237981 */ /* 0x000f24000c1e1900 */
[----:B------:R-:W-:-:S02]  /*1ab40*/  @P1 IMAD.MOV R27, RZ, RZ, R13 ;  /* 0x000000ffff1b1224 */ /* 0x000fc400078e020d */
[----:B------:R-:W5:Y:S03]  /*1ab50*/  LDG.E R24, desc[UR12][R16.64+0x28] ;  /* 0x0000280c10187981 */ /* 0x000f66000c1e1900 */
[----:B------:R-:W-:Y:S01]  /*1ab60*/  IADD3 R13, PT, PT, R27, 0x1, RZ ;  /* 0x000000011b0d7810 */ /* 0x000fe20007ffe0ff */
[----:B------:R-:W-:Y:S01]  /*1ab70*/  @P2 IMAD.MOV R13, RZ, RZ, R27 ;  /* 0x000000ffff0d2224 */ /* 0x000fe200078e021b */
[----:B------:R-:W5:Y:S04]  /*1ab80*/  LDG.E R25, desc[UR12][R16.64+0x30] ;  /* 0x0000300c10197981 */ /* 0x000f68000c1e1900 */
[----:B------:R-:W5:Y:S01]  /*1ab90*/  LDG.E R27, desc[UR12][R16.64+0x2c] ;  /* 0x00002c0c101b7981 */ /* 0x000f62000c1e1900 */
[----:B------:R-:W-:-:S02]  /*1aba0*/  ISETP.NE.AND P1, PT, R28, -0x1, PT ;  /* 0xffffffff1c00780c */ /* 0x000fc40003f25270 */
[----:B------:R-:W-:-:S11]  /*1abb0*/  IADD3 R28, PT, PT, R13, 0x1, RZ ;  /* 0x000000010d1c7810 */ /* 0x000fd60007ffe0ff */
[----:B------:R-:W-:Y:S01]  /*1abc0*/  @P1 IMAD.MOV R28, RZ, RZ, R13 ;  /* 0x000000ffff1c1224 */ /* 0x000fe200078e020d */
[----:B------:R-:W-:Y:S02]  /*1abd0*/  ISETP.NE.AND P1, PT, R36, -0x1, PT ;  /* 0xffffffff2400780c */ /* 0x000fe40003f25270 */
[----:B--2---:R-:W-:Y:S02]  /*1abe0*/  ISETP.NE.AND P2, PT, R33, -0x1, PT ;  /* 0xffffffff2100780c */ /* 0x004fe40003f45270 */
[----:B------:R-:W-:-:S09]  /*1abf0*/  IADD3 R33, PT, PT, R28, 0x1, RZ ;  /* 0x000000011c217810 */ /* 0x000fd20007ffe0ff */
[----:B------:R-:W-:Y:S02]  /*1ac00*/  @P1 IMAD.MOV R33, RZ, RZ, R28 ;  /* 0x000000ffff211224 */ /* 0x000fe400078e021c */
[----:B---3--:R-:W-:-:S04]  /*1ac10*/  IMAD.WIDE R36, R37, 0x4, R18 ;  /* 0x0000000425247825 */ /* 0x008fc800078e0212 */
[----:B----4-:R-:W-:Y:S01]  /*1ac20*/  IMAD.WIDE R34, R35, 0x4, R18 ;  /* 0x0000000423227825 */ /* 0x010fe200078e0212 */
[----:B------:R-:W-:Y:S01]  /*1ac30*/  IADD3 R13, PT, PT, R33, 0x1, RZ ;  /* 0x00000001210d7810 */ /* 0x000fe20007ffe0ff */
[----:B------:R0:W2:Y:S02]  /*1ac40*/  LDG.E R28, desc[UR12][R36.64] ;  /* 0x0000000c241c7981 */ /* 0x0000a4000c1e1900 */
[----:B------:R-:W-:Y:S02]  /*1ac50*/  @P2 IMAD.MOV R13, RZ, RZ, R33 ;  /* 0x000000ffff0d2224 */ /* 0x000fe400078e0221 */
[----:B------:R5:W3:Y:S01]  /*1ac60*/  LDG.E R33, desc[UR12][R34.64] ;  /* 0x0000000c22217981 */ /* 0x000ae2000c1e1900 */
[----:B0-----:R-:W-:-:S04]  /*1ac70*/  IMAD.WIDE R36, R26, 0x4, R18 ;  /* 0x000000041a247825 */ /* 0x001fc800078e0212 */
[--C-:B-----5:R-:W-:Y:S02]  /*1ac80*/  IMAD.WIDE R34, R24, 0x4, R18.reuse ;  /* 0x0000000418227825 */ /* 0x120fe400078e0212 */
[----:B------:R-:W4:Y:S02]  /*1ac90*/  LDG.E R36, desc[UR12][R36.64] ;  /* 0x0000000c24247981 */ /* 0x000f24000c1e1900 */
[--C-:B------:R-:W-:Y:S02]  /*1aca0*/  IMAD.WIDE R26, R27, 0x4, R18.reuse ;  /* 0x000000041b1a7825 */ /* 0x100fe400078e0212 */
[----:B------:R-:W5:Y:S04]  /*1acb0*/  LDG.E R35, desc[UR12][R34.64] ;  /* 0x0000000c22237981 */ /* 0x000f68000c1e1900 */
[----:B------:R0:W5:Y:S02]  /*1acc0*/  LDG.E R34, desc[UR12][R26.64] ;  /* 0x0000000c1a227981 */ /* 0x000164000c1e1900 */
[----:B0-----:R-:W-:-:S02]  /*1acd0*/  IMAD.WIDE R26, R29, 0x4, R18 ;  /* 0x000000041d1a7825 */ /* 0x001fc400078e0212 */
[----:B------:R-:W3:Y:S02]  /*1ace0*/  LDG.E R29, desc[UR12][R16.64+0x38] ;  /* 0x0000380c101d7981 */ /* 0x000ee4000c1e1900 */
[--C-:B------:R-:W-:Y:S02]  /*1acf0*/  IMAD.WIDE R24, R25, 0x4, R18.reuse ;  /* 0x0000000419187825 */ /* 0x100fe400078e0212 */
        /* <DEDUP_REMOVED lines=8> */
[----:B------:R-:W-:Y:S02]  /*1ad80*/  ISETP.NE.AND P2, PT, R33, -0x1, PT ;  /* 0xffffffff2100780c */ /* 0x000fe40003f45270 */
[----:B------:R-:W-:Y:S01]  /*1ad90*/  IADD3 R33, PT, PT, R13, 0x1, RZ ;  /* 0x000000010d217810 */ /* 0x000fe20007ffe0ff */
[----:B------:R-:W-:Y:S01]  /*1ada0*/  @P1 IMAD.MOV R33, RZ, RZ, R13 ;  /* 0x000000ffff211224 */ /* 0x000fe200078e020d */
[----:B------:R-:W-:-:S04]  /*1adb0*/  ISETP.NE.AND P1, PT, R36, -0x1, PT ;  /* 0xffffffff2400780c */ /* 0x000fc80003f25270 */
[----:B------:R-:W-:-:S05]  /*1adc0*/  IADD3 R13, PT, PT, R33, 0x1, RZ ;  /* 0x00000001210d7810 */ /* 0x000fca0007ffe0ff */
[----:B------:R-:W-:Y:S01]  /*1add0*/  @P2 IMAD.MOV R13, RZ, RZ, R33 ;  /* 0x000000ffff0d2224 */ /* 0x000fe200078e0221 */
[----:B-----5:R-:W-:-:S04]  /*1ade0*/  ISETP.NE.AND P2, PT, R35, -0x1, PT ;  /* 0xffffffff2300780c */ /* 0x020fc80003f45270 */
        /* <DEDUP_REMOVED lines=16> */
[----:B--2---:R-:W-:-:S13]  /*1aef0*/  ISETP.NE.AND P2, PT, R24, -0x1, PT ;  /* 0xffffffff1800780c */ /* 0x004fda0003f45270 */
[----:B------:R-:W-:Y:S02]  /*1af00*/  @P2 IADD3 R17, PT, PT, R16, RZ, RZ ;  /* 0x000000ff10112210 */ /* 0x000fe40007ffe0ff */
[----:B------:R-:W-:Y:S02]  /*1af10*/  ISETP.NE.AND P2, PT, R15, R32, PT ;  /* 0x000000200f00720c */ /* 0x000fe40003f45270 */
[----:B---3--:R-:W-:Y:S01]  /*1af20*/  ISETP.NE.AND P1, PT, R28, -0x1, PT ;  /* 0xffffffff1c00780c */ /* 0x008fe20003f25270 */
[----:B------:R-:W-:-:S12]  /*1af30*/  VIADD R13, R17, 0x1 ;  /* 0x00000001110d7836 */ /* 0x000fd80000000000 */
[----:B------:R-:W-:Y:S01]  /*1af40*/  @P1 IMAD.MOV R13, RZ, RZ, R17 ;  /* 0x000000ffff0d1224 */ /* 0x000fe200078e0211 */
[----:B------:R-:W-:Y:S06]  /*1af50*/  @P2 BRA `(.L_x_727) ;  /* 0xfffffff800682947 */ /* 0x000fec000383ffff */
.L_x_726:
[----:B------:R-:W-:Y:S05]  /*1af60*/  BSYNC.RECONVERGENT B2 ;  /* 0x0000000000027941 */ /* 0x000fea0003800200 */
.L_x_725:
        /* <DEDUP_REMOVED lines=26> */
[----:B------:R-:W3:Y:S02]  /*1b110*/  LDG.E R28, desc[UR12][R28.64] ;  /* 0x0000000c1c1c7981 */ /* 0x000ee4000c1e1900 */
[--C-:B------:R-:W-:Y:S02]  /*1b120*/  IMAD.WIDE R24, R25, 0x4, R18.reuse ;  /* 0x0000000419187825 */ /* 0x100fe400078e0212 */
[----:B------:R-:W3:Y:S02]  /*1b130*/  LDG.E R26, desc[UR12][R26.64] ;  /* 0x0000000c1a1a7981 */ /* 0x000ee4000c1e1900 */
[----:B0-----:R-:W-:Y:S02]  /*1b140*/  IMAD.WIDE R16, R37, 0x4, R18 ;  /* 0x0000000425107825 */ /* 0x001fe400078e0212 */
[----:B------:R0:W3:Y:S04]  /*1b150*/  LDG.E R24, desc[UR12][R24.64] ;  /* 0x0000000c18187981 */ /* 0x0000e8000c1e1900 */
[----:B------:R1:W3:Y:S01]  /*1b160*/  LDG.E R16, desc[UR12][R16.64] ;  /* 0x0000000c10107981 */ /* 0x0002e2000c1e1900 */
[----:B------:R-:W-:Y:S01]  /*1b170*/  VIADD R14, R14, 0x8 ;  /* 0x000000080e0e7836 */ /* 0x000fe20000000000 */
[----:B--2---:R-:W-:-:S02]  /*1b180*/  ISETP.NE.AND P1, PT, R31, -0x1, PT ;  /* 0xffffffff1f00780c */ /* 0x004fc40003f25270 */
[----:B------:R-:W-:Y:S02]  /*1b190*/  IADD3 R31, PT, PT, R13, 0x1, RZ ;  /* 0x000000010d1f7810 */ /* 0x000fe40007ffe0ff */
[----:B-----5:R-:W-:-:S09]  /*1b1a0*/  ISETP.NE.AND P2, PT, R36, -0x1, PT ;  /* 0xffffffff2400780c */ /* 0x020fd20003f45270 */
[----:B------:R-:W-:Y:S01]  /*1b1b0*/  @P1 IMAD.MOV R31, RZ, RZ, R13 ;  /* 0x000000ffff1f1224 */ /* 0x000fe200078e020d */
[----:B----4-:R-:W-:-:S04]  /*1b1c0*/  ISETP.NE.AND P1, PT, R34, -0x1, PT ;  /* 0xffffffff2200780c */ /* 0x010fc80003f25270 */
[----:B------:R-:W-:Y:S01]  /*1b1d0*/  IADD3 R13, PT, PT, R31, 0x1, RZ ;  /* 0x000000011f0d7810 */ /* 0x000fe20007ffe0ff */
[----:B------:R-:W-:Y:S01]  /*1b1e0*/  @P2 IMAD.MOV R13, RZ, RZ, R31 ;  /* 0x000000ffff0d2224 */ /* 0x000fe200078e021f */
[----:B---3--:R-:W-:-:S04]  /*1b1f0*/  ISETP.NE.AND P2, PT, R32, -0x1, PT ;  /* 0xffffffff2000780c */ /* 0x008fc80003f45270 */
[----:B0-----:R-:W-:-:S03]  /*1b200*/  IADD3 R25, PT, PT, R13, 0x1, RZ ;  /* 0x000000010d197810 */ /* 0x001fc60007ffe0ff */
[----:B------:R-:W-:Y:S01]  /*1b210*/  @P1 IMAD.MOV R25, RZ, RZ, R13 ;  /* 0x000000ffff191224 */ /* 0x000fe200078e020d */
[----:B------:R-:W-:-:S04]  /*1b220*/  ISETP.NE.AND P1, PT, R28, -0x1, PT ;  /* 0xffffffff1c00780c */ /* 0x000fc80003f25270 */
[----:B------:R-:W-:Y:S01]  /*1b230*/  IADD3 R13, PT, PT, R25, 0x1, RZ ;  /* 0x00000001190d7810 */ /* 0x000fe20007ffe0ff */
[----:B------:R-:W-:Y:S01]  /*1b240*/  @P2 IMAD.MOV R13, RZ, RZ, R25 ;  /* 0x000000ffff0d2224 */ /* 0x000fe200078e0219 */
[----:B------:R-:W-:-:S04]  /*1b250*/  ISETP.NE.AND P2, PT, R26, -0x1, PT ;  /* 0xffffffff1a00780c */ /* 0x000fc80003f45270 */
[----:B-1----:R-:W-:-:S03]  /*1b260*/  IADD3 R17, PT, PT, R13, 0x1, RZ ;  /* 0x000000010d117810 */ /* 0x002fc60007ffe0ff */
        /* <DEDUP_REMOVED lines=9> */
.L_x_729:
[----:B------:R-:W-:Y:S05]  /*1b300*/  BSYNC.RECONVERGENT B2 ;  /* 0x0000000000027941 */ /* 0x000fea0003800200 */
.L_x_728:
        /* <DEDUP_REMOVED lines=33> */
.L_x_731:
[----:B------:R-:W-:Y:S05]  /*1b520*/  BSYNC.RECONVERGENT B2 ;  /* 0x0000000000027941 */ /* 0x000fea0003800200 */
.L_x_730:
        /* <DEDUP_REMOVED lines=27> */
.L_x_724:
[----:B------:R-:W-:Y:S05]  /*1b6e0*/  BSYNC.RECONVERGENT B1 ;  /* 0x0000000000017941 */ /* 0x000fea0003800200 */
.L_x_723:
        /* <DEDUP_REMOVED lines=11> */
[----:B------:R-:W-:Y:S02]  /*1b7a0*/  HFMA2 R14, -RZ, RZ, 0, 0 ;  /* 0x00000000ff0e7431 */ /* 0x000fe400000001ff */
        /* <DEDUP_REMOVED lines=9> */
.L_x_736:
        /* <DEDUP_REMOVED lines=32> */
[----:B------:R-:W-:Y:S02]  /*1ba40*/  @P2 IADD3 R36, PT, PT, R37, RZ, RZ ;  /* 0x000000ff25242210 */ /* 0x000fe40007ffe0ff */
[----:B-----5:R-:W-:Y:S01]  /*1ba50*/  ISETP.NE.AND P2, PT, R33, -0x1, PT ;  /* 0xffffffff2100780c */ /* 0x020fe20003f45270 */
[----:B------:R-:W3:Y:S02]  /*1ba60*/  LDG.E R14, desc[UR12][R16.64+0x24] ;  /* 0x0000240c100e7981 */ /* 0x000ee4000c1e1900 */
[C---:B------:R-:W-:Y:S01]  /*1ba70*/  VIADD R25, R36.reuse, 0x1 ;  /* 0x0000000124197836 */ /* 0x040fe20000000000 */
[----:B------:R-:W-:Y:S01]  /*1ba80*/  @P1 IADD3 R25, PT, PT, R36, RZ, RZ ;  /* 0x000000ff24191210 */ /* 0x000fe20007ffe0ff */
[----:B------:R-:W4:Y:S01]  /*1ba90*/  LDG.E R37, desc[UR12][R16.64+0x28] ;  /* 0x0000280c10257981 */ /* 0x000f22000c1e1900 */
[----:B------:R-:W-:-:S03]  /*1baa0*/  ISETP.NE.AND P1, PT, R34, -0x1, PT ;  /* 0xffffffff2200780c */ /* 0x000fc60003f25270 */
[----:B------:R-:W5:Y:S01]  /*1bab0*/  LDG.E R34, desc[UR12][R16.64+0x20] ;  /* 0x0000200c10227981 */ /* 0x000f62000c1e1900 */
[----:B0-----:R-:W-:-:S03]  /*1bac0*/  VIADD R29, R25, 0x1 ;  /* 0x00000001191d7836 */ /* 0x001fc60000000000 */
[----:B------:R-:W-:Y:S02]  /*1bad0*/  @P2 IADD3 R29, PT, PT, R25, RZ, RZ ;  /* 0x000000ff191d2210 */ /* 0x000fe40007ffe0ff */
[----:B------:R-:W3:Y:S03]  /*1bae0*/  LDG.E R25, desc[UR12][R16.64+0x2c] ;  /* 0x00002c0c10197981 */ /* 0x000ee6000c1e1900 */
[C---:B-1----:R-:W-:Y:S01]  /*1baf0*/  VIADD R15, R29.reuse, 0x1 ;  /* 0x000000011d0f7836 */ /* 0x042fe20000000000 */
[----:B------:R-:W-:Y:S02]  /*1bb00*/  @P1 IADD3 R15, PT, PT, R29, RZ, RZ ;  /* 0x000000ff1d0f1210 */ /* 0x000fe40007ffe0ff */
[----:B------:R-:W4:Y:S01]  /*1bb10*/  LDG.E R29, desc[UR12][R16.64+0x34] ;  /* 0x0000340c101d7981 */ /* 0x000f22000c1e1900 */
[----:B------:R-:W-:Y:S02]  /*1bb20*/  ISETP.NE.AND P2, PT, R28, -0x1, PT ;  /* 0xffffffff1c00780c */ /* 0x000fe40003f45270 */
[----:B------:R-:W-:Y:S01]  /*1bb30*/  ISETP.NE.AND P1, PT, R24, -0x1, PT ;  /* 0xffffffff1800780c */ /* 0x000fe20003f25270 */
[----:B------:R-:W-:-:S10]  /*1bb40*/  VIADD R28, R15, 0x1 ;  /* 0x000000010f1c7836 */ /* 0x000fd40000000000 */
[----:B------:R-:W-:Y:S02]  /*1bb50*/  @P2 IADD3 R28, PT, PT, R15, RZ, RZ ;  /* 0x000000ff0f1c2210 */ /* 0x000fe40007ffe0ff */
[----:B------:R-:W4:Y:S03]  /*1bb60*/  LDG.E R15, desc[UR12][R16.64+0x30] ;  /* 0x0000300c100f7981 */ /* 0x000f26000c1e1900 */
[C---:B------:R-:W-:Y:S01]  /*1bb70*/  VIADD R24, R28.reuse, 0x1 ;  /* 0x000000011c187836 */ /* 0x040fe20000000000 */
[----:B------:R-:W-:-:S05]  /*1bb80*/  @P1 IADD3 R24, PT, PT, R28, RZ, RZ ;  /* 0x000000ff1c181210 */ /* 0x000fca0007ffe0ff */
[----:B------:R-:W-:Y:S01]  /*1bb90*/  VIADD R33, R24, 0x1 ;  /* 0x0000000118217836 */ /* 0x000fe20000000000 */
[----:B--2---:R-:W-:Y:S01]  /*1bba0*/  ISETP.NE.AND P2, PT, R35, -0x1, PT ;  /* 0xffffffff2300780c */ /* 0x004fe20003f45270 */
[----:B-----5:R-:W-:-:S12]  /*1bbb0*/  IMAD.WIDE R34, R34, 0x4, R18 ;  /* 0x0000000422227825 */ /* 0x020fd800078e0212 */
[----:B------:R-:W-:Y:S01]  /*1bbc0*/  @P2 IADD3 R33, PT, PT, R24, RZ, RZ ;  /* 0x000000ff18212210 */ /* 0x000fe20007ffe0ff */
[----:B------:R0:W2:Y:S01]  /*1bbd0*/  LDG.E R28, desc[UR12][R34.64] ;  /* 0x0000000c221c7981 */ /* 0x0000a2000c1e1900 */
        /* <DEDUP_REMOVED lines=17> */
[----:B------:R-:W-:Y:S01]  /*1bcf0*/  ISETP.NE.AND P2, PT, R34, -0x1, PT ;  /* 0xffffffff2200780c */ /* 0x000fe20003f45270 */
[C---:B------:R-:W-:Y:S01]  /*1bd00*/  VIADD R34, R33.reuse, 0x1 ;  /* 0x0000000121227836 */ /* 0x040fe20000000000 */
[----:B------:R-:W-:Y:S02]  /*1bd10*/  @P1 IADD3 R34, PT, PT, R33, RZ, RZ ;  /* 0x000000ff21221210 */ /* 0x000fe40007ffe0ff */
[----:B-----5:R-:W-:-:S03]  /*1bd20*/  ISETP.NE.AND P1, PT, R36, -0x1, PT ;  /* 0xffffffff2400780c */ /* 0x020fc60003f25270 */
        /* <DEDUP_REMOVED lines=11> */
[----:B------:R-:W-:Y:S01]  /*1bde0*/  IADD3 R27, PT, PT, R27, 0x10, RZ ;  /* 0x000000101b1b7810 */ /* 0x000fe20007ffe0ff */
[----:B------:R-:W-:Y:S01]  /*1bdf0*/  VIADD R26, R26, 0x10 ;  /* 0x000000101a1a7836 */ /* 0x000fe20000000000 */
[----:B--2---:R-:W-:Y:S01]  /*1be00*/  ISETP.NE.AND P1, PT, R14, -0x1, PT ;  /* 0xffffffff0e00780c */ /* 0x004fe20003f25270 */
[----:B------:R-:W-:-:S04]  /*1be10*/  VIADD R14, R16, 0x1 ;  /* 0x00000001100e7836 */ /* 0x000fc80000000000 */
[----:B------:R-:W-:-:S05]  /*1be20*/  @P2 IADD3 R14, PT, PT, R16, RZ, RZ ;  /* 0x000000ff100e2210 */ /* 0x000fca0007ffe0ff */
[----:B------:R-:W-:-:S03]  /*1be30*/  VIADD R15, R14, 0x1 ;  /* 0x000000010e0f7836 */ /* 0x000fc60000000000 */
[----:B------:R-:W-:Y:S01]  /*1be40*/  @P1 IMAD.MOV R15, RZ, RZ, R14 ;  /* 0x000000ffff0f1224 */ /* 0x000fe200078e020e */
[----:B------:R-:W-:Y:S02]  /*1be50*/  ISETP.NE.AND P1, PT, R27, R32, PT ;  /* 0x000000201b00720c */ /* 0x000fe40003f25270 */
[----:B---3--:R-:W-:Y:S02]  /*1be60*/  ISETP.NE.AND P2, PT, R28, -0x1, PT ;  /* 0xffffffff1c00780c */ /* 0x008fe40003f45270 */
[----:B------:R-:W-:-:S11]  /*1be70*/  IADD3 R14, PT, PT, R15, 0x1, RZ ;  /* 0x000000010f0e7810 */ /* 0x000fd60007ffe0ff */
[----:B------:R-:W-:Y:S01]  /*1be80*/  @P2 IADD3 R14, PT, PT, R15, RZ, RZ ;  /* 0x000000ff0f0e2210 */ /* 0x000fe20007ffe0ff */
[----:B------:R-:W-:Y:S06]  /*1be90*/  @P1 BRA `(.L_x_736) ;  /* 0xfffffff800681947 */ /* 0x000fec000383ffff */
.L_x_735:
[----:B------:R-:W-:Y:S05]  /*1bea0*/  BSYNC.RECONVERGENT B2 ;  /* 0x0000000000027941 */ /* 0x000fea0003800200 */
.L_x_734:
        /* <DEDUP_REMOVED lines=27> */
[--C-:B0-----:R-:W-:Y:S02]  /*1c060*/  IMAD.WIDE R32, R16, 0x4, R18.reuse ;  /* 0x0000000410207825 */ /* 0x101fe400078e0212 */
[----:B------:R0:W3:Y:S04]  /*1c070*/  LDG.E R24, desc[UR12][R24.64] ;  /* 0x0000000c18187981 */ /* 0x0000e8000c1e1900 */
[----:B------:R-:W3:Y:S01]  /*1c080*/  LDG.E R35, desc[UR12][R32.64] ;  /* 0x0000000c20237981 */ /* 0x000ee2000c1e1900 */
[----:B------:R-:W-:-:S06]  /*1c090*/  IMAD.WIDE R16, R17, 0x4, R18 ;  /* 0x0000000411107825 */ /* 0x000fcc00078e0212 */
[----:B------:R1:W3:Y:S01]  /*1c0a0*/  LDG.E R16, desc[UR12][R16.64] ;  /* 0x0000000c10107981 */ /* 0x0002e2000c1e1900 */
[----:B------:R-:W-:Y:S02]  /*1c0b0*/  IADD3 R26, PT, PT, R26, 0x8, RZ ;  /* 0x000000081a1a7810 */ /* 0x000fe40007ffe0ff */
[----:B--2---:R-:W-:Y:S01]  /*1c0c0*/  ISETP.NE.AND P1, PT, R27, -0x1, PT ;  /* 0xffffffff1b00780c */ /* 0x004fe20003f25270 */
[----:B------:R-:W-:Y:S01]  /*1c0d0*/  VIADD R27, R14, 0x1 ;  /* 0x000000010e1b7836 */ /* 0x000fe20000000000 */
[----:B-----5:R-:W-:-:S11]  /*1c0e0*/  ISETP.NE.AND P2, PT, R31, -0x1, PT ;  /* 0xffffffff1f00780c */ /* 0x020fd60003f45270 */
[----:B------:R-:W-:Y:S02]  /*1c0f0*/  @P1 IADD3 R27, PT, PT, R14, RZ, RZ ;  /* 0x000000ff0e1b1210 */ /* 0x000fe40007ffe0ff */
[----:B----4-:R-:W-:-:S03]  /*1c100*/  ISETP.NE.AND P1, PT, R36, -0x1, PT ;  /* 0xffffffff2400780c */ /* 0x010fc60003f25270 */
[C---:B------:R-:W-:Y:S01]  /*1c110*/  VIADD R14, R27.reuse, 0x1 ;  /* 0x000000011b0e7836 */ /* 0x040fe20000000000 */
[----:B------:R-:W-:Y:S02]  /*1c120*/  @P2 IADD3 R14, PT, PT, R27, RZ, RZ ;  /* 0x000000ff1b0e2210 */ /* 0x000fe40007ffe0ff */
[----:B---3--:R-:W-:-:S03]  /*1c130*/  ISETP.NE.AND P2, PT, R34, -0x1, PT ;  /* 0xffffffff2200780c */ /* 0x008fc60003f45270 */
[----:B0-----:R-:W-:-:S04]  /*1c140*/  VIADD R25, R14, 0x1 ;  /* 0x000000010e197836 */ /* 0x001fc80000000000 */
[----:B------:R-:W-:Y:S02]  /*1c150*/  @P1 IADD3 R25, PT, PT, R14, RZ, RZ ;  /* 0x000000ff0e191210 */ /* 0x000fe40007ffe0ff */
[----:B------:R-:W-:-:S03]  /*1c160*/  ISETP.NE.AND P1, PT, R35, -0x1, PT ;  /* 0xffffffff2300780c */ /* 0x000fc60003f25270 */
[C---:B------:R-:W-:Y:S01]  /*1c170*/  VIADD R14, R25.reuse, 0x1 ;  /* 0x00000001190e7836 */ /* 0x040fe20000000000 */
[----:B------:R-:W-:Y:S02]  /*1c180*/  @P2 IADD3 R14, PT, PT, R25, RZ, RZ ;  /* 0x000000ff190e2210 */ /* 0x000fe40007ffe0ff */
[----:B------:R-:W-:-:S03]  /*1c190*/  ISETP.NE.AND P2, PT, R28, -0x1, PT ;  /* 0xffffffff1c00780c */ /* 0x000fc60003f45270 */
[----:B-1----:R-:W-:-:S04]  /*1c1a0*/  VIADD R17, R14, 0x1 ;  /* 0x000000010e117836 */ /* 0x002fc80000000000 */
        /* <DEDUP_REMOVED lines=9> */
.L_x_738:
[----:B------:R-:W-:Y:S05]  /*1c240*/  BSYNC.RECONVERGENT B2 ;  /* 0x0000000000027941 */ /* 0x000fea0003800200 */
.L_x_737:
        /* <DEDUP_REMOVED lines=33> */
.L_x_740:
[----:B------:R-:W-:Y:S05]  /*1c460*/  BSYNC.RECONVERGENT B2 ;  /* 0x0000000000027941 */ /* 0x000fea0003800200 */
.L_x_739:
        /* <DEDUP_REMOVED lines=27> */
.L_x_733:
[----:B------:R-:W-:Y:S05]  /*1c620*/  BSYNC.RECONVERGENT B1 ;  /* 0x0000000000017941 */ /* 0x000fea0003800200 */
.L_x_732:
        /* <DEDUP_REMOVED lines=21> */
.L_x_745:
        /* <DEDUP_REMOVED lines=14> */
[----:B------:R-:W-:-:S03]  /*1c860*/  IADD3 R35, PT, PT, R15, 0x1, RZ ;  /* 0x000000010f237810 */ /* 0x000fc60007ffe0ff */
[----:B------:R-:W5:Y:S01]  /*1c870*/  LDG.E R25, desc[UR12][R16.64+0x1c] ;  /* 0x00001c0c10197981 */ /* 0x000f62000c1e1900 */
[----:B--2---:R-:W-:-:S03]  /*1c880*/  ISETP.NE.AND P1, PT, R26, -0x1, PT ;  /* 0xffffffff1a00780c */ /* 0x004fc60003f25270 */
[----:B------:R-:W2:Y:S01]  /*1c890*/  LDG.E R26, desc[UR12][R16.64+0x14] ;  /* 0x0000140c101a7981 */ /* 0x000ea2000c1e1900 */
[----:B---3--:R-:W-:-:S09]  /*1c8a0*/  ISETP.NE.AND P2, PT, R24, -0x1, PT ;  /* 0xffffffff1800780c */ /* 0x008fd20003f45270 */
[----:B------:R-:W-:Y:S01]  /*1c8b0*/  @P1 IMAD.MOV R35, RZ, RZ, R15 ;  /* 0x000000ffff231224 */ /* 0x000fe200078e020f */
[----:B----4-:R-:W-:Y:S01]  /*1c8c0*/  ISETP.NE.AND P1, PT, R28, -0x1, PT ;  /* 0xffffffff1c00780c */ /* 0x010fe20003f25270 */
[----:B-----5:R-:W-:-:S03]  /*1c8d0*/  IMAD.WIDE R28, R36, 0x4, R18 ;  /* 0x00000004241c7825 */ /* 0x020fc600078e0212 */
[----:B------:R-:W-:Y:S01]  /*1c8e0*/  IADD3 R15, PT, PT, R35, 0x1, RZ ;  /* 0x00000001230f7810 */ /* 0x000fe20007ffe0ff */
[----:B------:R-:W-:-:S04]  /*1c8f0*/  IMAD.WIDE R36, R37, 0x4, R18 ;  /* 0x0000000425247825 */ /* 0x000fc800078e0212 */
[----:B------:R-:W-:Y:S02]  /*1c900*/  @P2 IMAD.MOV R15, RZ, RZ, R35 ;  /* 0x000000ffff0f2224 */ /* 0x000fe400078e0223 */
[----:B------:R2:W3:Y:S04]  /*1c910*/  LDG.E R35, desc[UR12][R28.64] ;  /* 0x0000000c1c237981 */ /* 0x0004e8000c1e1900 */
        /* <DEDUP_REMOVED lines=13> */
[----:B----4-:R-:W-:-:S04]  /*1c9f0*/  ISETP.NE.AND P1, PT, R36, -0x1, PT ;  /* 0xffffffff2400780c */ /* 0x010fc80003f25270 */
[----:B------:R-:W-:Y:S01]  /*1ca00*/  IADD3 R15, PT, PT, R35, 0x1, RZ ;  /* 0x00000001230f7810 */ /* 0x000fe20007ffe0ff */
[----:B-----5:R-:W-:-:S04]  /*1ca10*/  IMAD.WIDE R36, R37, 0x4, R18 ;  /* 0x0000000425247825 */ /* 0x020fc800078e0212 */
[----:B------:R-:W-:Y:S02]  /*1ca20*/  @P2 IMAD.MOV R15, RZ, RZ, R35 ;  /* 0x000000ffff0f2224 */ /* 0x000fe400078e0223 */
[----:B------:R-:W3:Y:S04]  /*1ca30*/  LDG.E R36, desc[UR12][R36.64] ;  /* 0x0000000c24247981 */ /* 0x000ee8000c1e1900 */
[----:B------:R-:W4:Y:S01]  /*1ca40*/  LDG.E R35, desc[UR12][R16.64+0x24] ;  /* 0x0000240c10237981 */ /* 0x000f22000c1e1900 */
[----:B0-----:R-:W-:Y:S01]  /*1ca50*/  IADD3 R24, PT, PT, R15, 0x1, RZ ;  /* 0x000000010f187810 */ /* 0x001fe20007ffe0ff */
[----:B------:R-:W-:-:S05]  /*1ca60*/  @P1 IMAD.MOV R24, RZ, RZ, R15 ;  /* 0x000000ffff181224 */ /* 0x000fca00078e020f */
[----:B------:R-:W-:Y:S02]  /*1ca70*/  IADD3 R15, PT, PT, R24, 0x1, RZ ;  /* 0x00000001180f7810 */ /* 0x000fe40007ffe0ff */
[----:B--2---:R-:W-:Y:S02]  /*1ca80*/  ISETP.NE.AND P2, PT, R28, -0x1, PT ;  /* 0xffffffff1c00780c */ /* 0x004fe40003f45270 */
[----:B------:R-:W-:-:S11]  /*1ca90*/  ISETP.NE.AND P1, PT, R26, -0x1, PT ;  /* 0xffffffff1a00780c */ /* 0x000fd60003f25270 */
[----:B------:R-:W-:Y:S02]  /*1caa0*/  @P2 IMAD.MOV R15, RZ, RZ, R24 ;  /* 0x000000ffff0f2224 */ /* 0x000fe400078e0218 */
[----:B------:R-:W2:Y:S03]  /*1cab0*/  LDG.E R24, desc[UR12][R16.64+0x2c] ;  /* 0x00002c0c10187981 */ /* 0x000ea6000c1e1900 */
[----:B------:R-:W-:Y:S01]  /*1cac0*/  IADD3 R26, PT, PT, R15, 0x1, RZ ;  /* 0x000000010f1a7810 */ /* 0x000fe20007ffe0ff */
[----:B------:R-:W-:Y:S01]  /*1cad0*/  @P1 IMAD.MOV R26, RZ, RZ, R15 ;  /* 0x000000ffff1a1224 */ /* 0x000fe200078e020f */
[----:B------:R-:W-:Y:S02]  /*1cae0*/  ISETP.NE.AND P1, PT, R25, -0x1, PT ;  /* 0xffffffff1900780c */ /* 0x000fe40003f25270 */
[----:B------:R-:W5:Y:S02]  /*1caf0*/  LDG.E R25, desc[UR12][R16.64+0x34] ;  /* 0x0000340c10197981 */ /* 0x000f64000c1e1900 */
[----:B------:R-:W-:-:S09]  /*1cb00*/  IADD3 R28, PT, PT, R26, 0x1, RZ ;  /* 0x000000011a1c7810 */ /* 0x000fd20007ffe0ff */
[----:B------:R-:W-:Y:S02]  /*1cb10*/  @P1 IMAD.MOV R28, RZ, RZ, R26 ;  /* 0x000000ffff1c1224 */ /* 0x000fe400078e021a */
[----:B------:R-:W-:Y:S01]  /*1cb20*/  IMAD.WIDE R26, R27, 0x4, R18 ;  /* 0x000000041b1a7825 */ /* 0x000fe200078e0212 */
[----:B---3--:R-:W-:-:S03]  /*1cb30*/  ISETP.NE.AND P2, PT, R36, -0x1, PT ;  /* 0xffffffff2400780c */ /* 0x008fc60003f45270 */
[--C-:B----4-:R-:W-:Y:S02]  /*1cb40*/  IMAD.WIDE R36, R35, 0x4, R18.reuse ;  /* 0x0000000423247825 */ /* 0x110fe400078e0212 */
        /* <DEDUP_REMOVED lines=17> */
[----:B------:R-:W-:Y:S02]  /*1cc60*/  ISETP.NE.AND P2, PT, R35, -0x1, PT ;  /* 0xffffffff2300780c */ /* 0x000fe40003f45270 */
[----:B------:R-:W-:-:S03]  /*1cc70*/  IADD3 R35, PT, PT, R15, 0x1, RZ ;  /* 0x000000010f237810 */ /* 0x000fc60007ffe0ff */
[----:B------:R-:W-:-:S05]  /*1cc80*/  @P1 IMAD.MOV R35, RZ, RZ, R15 ;  /* 0x000000ffff231224 */ /* 0x000fca00078e020f */
[----:B------:R-:W-:-:S03]  /*1cc90*/  IADD3 R15, PT, PT, R35, 0x1, RZ ;  /* 0x00000001230f7810 */ /* 0x000fc60007ffe0ff */
[----:B------:R-:W-:Y:S01]  /*1cca0*/  @P2 IMAD.MOV R15, RZ, RZ, R35 ;  /* 0x000000ffff0f2224 */ /* 0x000fe200078e0223 */
[----:B------:R-:W-:-:S04]  /*1ccb0*/  ISETP.NE.AND P2, PT, R26, -0x1, PT ;  /* 0xffffffff1a00780c */ /* 0x000fc80003f45270 */
[----:B------:R-:W-:Y:S01]  /*1ccc0*/  IADD3 R16, PT, PT, R15, 0x1, RZ ;  /* 0x000000010f107810 */ /* 0x000fe20007ffe0ff */
[----:B------:R-:W-:Y:S01]  /*1ccd0*/  VIADD R31, R31, 0x10 ;  /* 0x000000101f1f7836 */ /* 0x000fe20000000000 */
[----:B------:R-:W-:Y:S02]  /*1cce0*/  IADD3 R32, PT, PT, R32, 0x10, RZ ;  /* 0x0000001020207810 */ /* 0x000fe40007ffe0ff */
[----:B--2---:R-:W-:-:S13]  /*1ccf0*/  ISETP.NE.AND P1, PT, R36, -0x1, PT ;  /* 0xffffffff2400780c */ /* 0x004fda0003f25270 */
[----:B------:R-:W-:Y:S01]  /*1cd00*/  @P1 IMAD.MOV R16, RZ, RZ, R15 ;  /* 0x000000ffff101224 */ /* 0x000fe200078e020f */
[----:B-----5:R-:W-:-:S04]  /*1cd10*/  ISETP.NE.AND P1, PT, R27, -0x1, PT ;  /* 0xffffffff1b00780c */ /* 0x020fc80003f25270 */
[----:B------:R-:W-:Y:S01]  /*1cd20*/  IADD3 R15, PT, PT, R16, 0x1, RZ ;  /* 0x00000001100f7810 */ /* 0x000fe20007ffe0ff */
[----:B------:R-:W-:-:S05]  /*1cd30*/  @P2 IMAD.MOV R15, RZ, RZ, R16 ;  /* 0x000000ffff0f2224 */ /* 0x000fca00078e0210 */
[----:B------:R-:W-:-:S03]  /*1cd40*/  IADD3 R16, PT, PT, R15, 0x1, RZ ;  /* 0x000000010f107810 */ /* 0x000fc60007ffe0ff */
[----:B------:R-:W-:Y:S01]  /*1cd50*/  @P1 IMAD.MOV R16, RZ, RZ, R15 ;  /* 0x000000ffff101224 */ /* 0x000fe200078e020f */
[----:B----4-:R-:W-:-:S04]  /*1cd60*/  ISETP.NE.AND P2, PT, R24, -0x1, PT ;  /* 0xffffffff1800780c */ /* 0x010fc80003f45270 */
[----:B------:R-:W-:-:S09]  /*1cd70*/  IADD3 R17, PT, PT, R16, 0x1, RZ ;  /* 0x0000000110117810 */ /* 0x000fd20007ffe0ff */
[----:B------:R-:W-:Y:S02]  /*1cd80*/  @P2 IADD3 R17, PT, PT, R16, RZ, RZ ;  /* 0x000000ff10112210 */ /* 0x000fe40007ffe0ff */
[----:B------:R-:W-:Y:S02]  /*1cd90*/  ISETP.NE.AND P2, PT, R31, R34, PT ;  /* 0x000000221f00720c */ /* 0x000fe40003f45270 */
[----:B---3--:R-:W-:Y:S01]  /*1cda0*/  ISETP.NE.AND P1, PT, R28, -0x1, PT ;  /* 0xffffffff1c00780c */ /* 0x008fe20003f25270 */
[----:B------:R-:W-:-:S12]  /*1cdb0*/  VIADD R15, R17, 0x1 ;  /* 0x00000001110f7836 */ /* 0x000fd80000000000 */
[----:B------:R-:W-:Y:S01]  /*1cdc0*/  @P1 IMAD.MOV R15, RZ, RZ, R17 ;  /* 0x000000ffff0f1224 */ /* 0x000fe200078e0211 */
[----:B------:R-:W-:Y:S06]  /*1cdd0*/  @P2 BRA `(.L_x_745) ;  /* 0xfffffff800682947 */ /* 0x000fec000383ffff */
.L_x_744:
[----:B------:R-:W-:Y:S05]  /*1cde0*/  BSYNC.RECONVERGENT B2 ;  /* 0x0000000000027941 */ /* 0x000fea0003800200 */
.L_x_743:
        /* <DEDUP_REMOVED lines=26> */
[----:B------:R-:W5:Y:S02]  /*1cf90*/  LDG.E R28, desc[UR12][R28.64] ;  /* 0x0000000c1c1c7981 */ /* 0x000f64000c1e1900 */
[--C-:B------:R-:W-:Y:S02]  /*1cfa0*/  IMAD.WIDE R24, R25, 0x4, R18.reuse ;  /* 0x0000000419187825 */ /* 0x100fe400078e0212 */
[----:B------:R-:W5:Y:S02]  /*1cfb0*/  LDG.E R26, desc[UR12][R26.64] ;  /* 0x0000000c1a1a7981 */ /* 0x000f64000c1e1900 */
[----:B------:R-:W-:Y:S02]  /*1cfc0*/  IMAD.WIDE R16, R17, 0x4, R18 ;  /* 0x0000000411107825 */ /* 0x000fe400078e0212 */
[----:B------:R0:W5:Y:S04]  /*1cfd0*/  LDG.E R24, desc[UR12][R24.64] ;  /* 0x0000000c18187981 */ /* 0x000168000c1e1900 */
[----:B------:R0:W5:Y:S01]  /*1cfe0*/  LDG.E R16, desc[UR12][R16.64] ;  /* 0x0000000c10107981 */ /* 0x000162000c1e1900 */
[----:B-1----:R-:W-:Y:S01]  /*1cff0*/  IADD3 R31, PT, PT, R15, 0x1, RZ ;  /* 0x000000010f1f7810 */ /* 0x002fe20007ffe0ff */
        /* <DEDUP_REMOVED lines=24> */
.L_x_747:
[----:B------:R-:W-:Y:S05]  /*1d180*/  BSYNC.RECONVERGENT B2 ;  /* 0x0000000000027941 */ /* 0x000fea0003800200 */
.L_x_746:
        /* <DEDUP_REMOVED lines=33> */
.L_x_749:
[----:B------:R-:W-:Y:S05]  /*1d3a0*/  BSYNC.RECONVERGENT B2 ;  /* 0x0000000000027941 */ /* 0x000fea0003800200 */
.L_x_748:
        /* <DEDUP_REMOVED lines=27> */
.L_x_742:
[----:B------:R-:W-:Y:S05]  /*1d560*/  BSYNC.RECONVERGENT B1 ;  /* 0x0000000000017941 */ /* 0x000fea0003800200 */
.L_x_741:
        /* <DEDUP_REMOVED lines=21> */
.L_x_754:
[----:B------:R-:W0:Y:S02]  /*1d6c0*/  LDC.64 R24, c[0x0][0x3f0] ;  /* 0x0000fc00ff187b82 */ /* 0x000e240000000a00 */
[----:B0-----:R-:W-:-:S05]  /*1d6d0*/  IMAD.WIDE R24, R17, 0x4, R24 ;  /* 0x0000000411187825 */ /* 0x001fca00078e0218 */
[----:B------:R-:W2:Y:S04]  /*1d6e0*/  LDG.E R27, desc[UR12][R24.64] ;  /* 0x0000000c181b7981 */ /* 0x000ea8000c1e1900 */
[----:B------:R-:W3:Y:S04]  /*1d6f0*/  LDG.E R31, desc[UR12][R24.64+0x4] ;  /* 0x0000040c181f7981 */ /* 0x000ee8000c1e1900 */
[----:B------:R-:W4:Y:S04]  /*1d700*/  LDG.E R29, desc[UR12][R24.64+0x8] ;  /* 0x0000080c181d7981 */ /* 0x000f28000c1e1900 */
[----:B------:R-:W5:Y:S01]  /*1d710*/  LDG.E R37, desc[UR12][R24.64+0xc] ;  /* 0x00000c0c18257981 */ /* 0x000f62000c1e1900 */
[----:B--2---:R-:W-:-:S05]  /*1d720*/  IMAD.WIDE R26, R27, 0x4, R18 ;  /* 0x000000041b1a7825 */ /* 0x004fca00078e0212 */
[----:B------:R5:W2:Y:S01]  /*1d730*/  LDG.E R35, desc[UR12][R26.64] ;  /* 0x0000000c1a237981 */ /* 0x000aa2000c1e1900 */
[----:B---3--:R-:W-:-:S04]  /*1d740*/  IMAD.WIDE R30, R31, 0x4, R18 ;  /* 0x000000041f1e7825 */ /* 0x008fc800078e0212 */
[--C-:B----4-:R-:W-:Y:S02]  /*1d750*/  IMAD.WIDE R28, R29, 0x4, R18.reuse ;  /* 0x000000041d1c7825 */ /* 0x110fe400078e0212 */
[----:B------:R-:W3:Y:S04]  /*1d760*/  LDG.E R30, desc[UR12][R30.64] ;  /* 0x0000000c1e1e7981 */ /* 0x000ee8000c1e1900 */
[----:B------:R-:W4:Y:S01]  /*1d770*/  LDG.E R28, desc[UR12][R28.64] ;  /* 0x0000000c1c1c7981 */ /* 0x000f22000c1e1900 */
[----:B-----5:R-:W-:-:S05]  /*1d780*/  IMAD.WIDE R26, R37, 0x4, R18 ;  /* 0x00000004251a7825 */ /* 0x020fca00078e0212 */
[----:B------:R-:W5:Y:S04]  /*1d790*/  LDG.E R37, desc[UR12][R26.64] ;  /* 0x0000000c1a257981 */ /* 0x000f68000c1e1900 */
[----:B------:R-:W5:Y:S04]  /*1d7a0*/  LDG.E R29, desc[UR12][R24.64+0x10] ;  /* 0x0000100c181d7981 */ /* 0x000f68000c1e1900 */
[----:B------:R-:W5:Y:S04]  /*1d7b0*/  LDG.E R31, desc[UR12][R24.64+0x1c] ;  /* 0x00001c0c181f7981 */ /* 0x000f68000c1e1900 */
[----:B------:R-:W5:Y:S01]  /*1d7c0*/  LDG.E R27, desc[UR12][R24.64+0x14] ;  /* 0x0000140c181b7981 */ /* 0x000f62000c1e1900 */
[----:B--2---:R-:W-:Y:S01]  /*1d7d0*/  ISETP.NE.AND P1, PT, R35, -0x1, PT ;  /* 0xffffffff2300780c */ /* 0x004fe20003f25270 */
[----:B------:R-:W-:Y:S01]  /*1d7e0*/  VIADD R35, R16, 0x1 ;  /* 0x0000000110237836 */ /* 0x000fe20000000000 */
[----:B---3--:R-:W-:-:S02]  /*1d7f0*/  ISETP.NE.AND P2, PT, R30, -0x1, PT ;  /* 0xffffffff1e00780c */ /* 0x008fc40003f45270 */
[----:B------:R-:W2:Y:S09]  /*1d800*/  LDG.E R30, desc[UR12][R24.64+0x18] ;  /* 0x0000180c181e7981 */ /* 0x000eb2000c1e1900 */
[----:B------:R-:W-:Y:S02]  /*1d810*/  @P1 IADD3 R35, PT, PT, R16, RZ, RZ ;  /* 0x000000ff10231210 */ /* 0x000fe40007ffe0ff */
[----:B----4-:R-:W-:-:S03]  /*1d820*/  ISETP.NE.AND P1, PT, R28, -0x1, PT ;  /* 0xffffffff1c00780c */ /* 0x010fc60003f25270 */
[C---:B------:R-:W-:Y:S01]  /*1d830*/  VIADD R16, R35.reuse, 0x1 ;  /* 0x0000000123107836 */ /* 0x040fe20000000000 */
[----:B------:R-:W-:Y:S01]  /*1d840*/  @P2 IADD3 R16, PT, PT, R35, RZ, RZ ;  /* 0x000000ff23102210 */ /* 0x000fe20007ffe0ff */
[----:B-----5:R-:W-:Y:S01]  /*1d850*/  IMAD.WIDE R28, R29, 0x4, R18 ;  /* 0x000000041d1c7825 */ /* 0x020fe200078e0212 */
[----:B------:R-:W3:Y:S01]  /*1d860*/  LDG.E R35, desc[UR12][R24.64+0x20] ;  /* 0x0000200c18237981 */ /* 0x000ee2000c1e1900 */
[----:B------:R-:W-:-:S04]  /*1d870*/  ISETP.NE.AND P2, PT, R37, -0x1, PT ;  /* 0xffffffff2500780c */ /* 0x000fc80003f45270 */
[----:B------:R-:W4:Y:S01]  /*1d880*/  LDG.E R28, desc[UR12][R28.64] ;  /* 0x0000000c1c1c7981 */ /* 0x000f22000c1e1900 */
[C---:B------:R-:W-:Y:S01]  /*1d890*/  VIADD R26, R16.reuse, 0x1 ;  /* 0x00000001101a7836 */ /* 0x040fe20000000000 */
[----:B------:R-:W-:-:S05]  /*1d8a0*/  @P1 IADD3 R26, PT, PT, R16, RZ, RZ ;  /* 0x000000ff101a1210 */ /* 0x000fca0007ffe0ff */
[C---:B------:R-:W-:Y:S02]  /*1d8b0*/  VIADD R16, R26.reuse, 0x1 ;  /* 0x000000011a107836 */ /* 0x040fe40000000000 */
[----:B------:R-:W-:Y:S01]  /*1d8c0*/  @P2 IADD3 R16, PT, PT, R26, RZ, RZ ;  /* 0x000000ff1a102210 */ /* 0x000fe20007ffe0ff */
[----:B------:R-:W-:-:S05]  /*1d8d0*/  IMAD.WIDE R26, R27, 0x4, R18 ;  /* 0x000000041b1a7825 */ /* 0x000fca00078e0212 */
[----:B------:R2:W5:Y:S02]  /*1d8e0*/  LDG.E R37, desc[UR12][R26.64] ;  /* 0x0000000c1a257981 */ /* 0x000564000c1e1900 */
[----:B--2---:R-:W-:-:S06]  /*1d8f0*/  IMAD.WIDE R26, R30, 0x4, R18 ;  /* 0x000000041e1a7825 */ /* 0x004fcc00078e0212 */
[----:B------:R-:W2:Y:S01]  /*1d900*/  LDG.E R26, desc[UR12][R26.64] ;  /* 0x0000000c1a1a7981 */ /* 0x000ea2000c1e1900 */
[----:B----4-:R-:W-:Y:S01]  /*1d910*/  ISETP.NE.AND P1, PT, R28, -0x1, PT ;  /* 0xffffffff1c00780c */ /* 0x010fe20003f25270 */
[----:B---3--:R-:W-:-:S06]  /*1d920*/  IMAD.WIDE R28, R35, 0x4, R18 ;  /* 0x00000004231c7825 */ /* 0x008fcc00078e0212 */
[----:B------:R-:W3:Y:S04]  /*1d930*/  LDG.E R28, desc[UR12][R28.64] ;  /* 0x0000000c1c1c7981 */ /* 0x000ee8000c1e1900 */
[----:B------:R-:W4:Y:S01]  /*1d940*/  LDG.E R29, desc[UR12][R24.64+0x24] ;  /* 0x0000240c181d7981 */ /* 0x000f22000c1e1900 */
[----:B------:R-:W-:-:S06]  /*1d950*/  IMAD.WIDE R30, R31, 0x4, R18 ;  /* 0x000000041f1e7825 */ /* 0x000fcc00078e0212 */
[----:B------:R-:W3:Y:S01]  /*1d960*/  LDG.E R30, desc[UR12][R30.64] ;  /* 0x0000000c1e1e7981 */ /* 0x000ee2000c1e1900 */
[C---:B------:R-:W-:Y:S01]  /*1d970*/  VIADD R35, R16.reuse, 0x1 ;  /* 0x0000000110237836 */ /* 0x040fe20000000000 */
[----:B------:R-:W-:Y:S02]  /*1d980*/  @P1 IADD3 R35, PT, PT, R16, RZ, RZ ;  /* 0x000000ff10231210 */ /* 0x000fe40007ffe0ff */
[----:B-----5:R-:W-:Y:S02]  /*1d990*/  ISETP.NE.AND P2, PT, R37, -0x1, PT ;  /* 0xffffffff2500780c */ /* 0x020fe40003f45270 */
[----:B------:R-:W5:Y:S01]  /*1d9a0*/  LDG.E R37, desc[UR12][R24.64+0x30] ;  /* 0x0000300c18257981 */ /* 0x000f62000c1e1900 */
[----:B------:R-:W-:-:S03]  /*1d9b0*/  VIADD R16, R35, 0x1 ;  /* 0x0000000123107836 */ /* 0x000fc60000000000 */
[----:B------:R-:W5:Y:S07]  /*1d9c0*/  LDG.E R31, desc[UR12][R24.64+0x34] ;  /* 0x0000340c181f7981 */ /* 0x000f6e000c1e1900 */
[----:B------:R-:W-:Y:S02]  /*1d9d0*/  @P2 IADD3 R16, PT, PT, R35, RZ, RZ ;  /* 0x000000ff23102210 */ /* 0x000fe40007ffe0ff */
[----:B------:R-:W5:Y:S01]  /*1d9e0*/  LDG.E R35, desc[UR12][R24.64+0x2c] ;  /* 0x00002c0c18237981 */ /* 0x000f62000c1e1900 */
[----:B--2---:R-:W-:Y:S01]  /*1d9f0*/  ISETP.NE.AND P1, PT, R26, -0x1, PT ;  /* 0xffffffff1a00780c */ /* 0x004fe20003f25270 */
[----:B----4-:R-:W-:-:S02]  /*1da00*/  IMAD.WIDE R26, R29, 0x4, R18 ;  /* 0x000000041d1a7825 */ /* 0x010fc400078e0212 */
[----:B------:R-:W2:Y:S04]  /*1da10*/  LDG.E R29, desc[UR12][R24.64+0x28] ;  /* 0x0000280c181d7981 */ /* 0x000ea8000c1e1900 */
[----:B------:R-:W4:Y:S01]  /*1da20*/  LDG.E R26, desc[UR12][R26.64] ;  /* 0x0000000c1a1a7981 */ /* 0x000f22000c1e1900 */
[----:B---3--:R-:W-:Y:S01]  /*1da30*/  ISETP.NE.AND P2, PT, R30, -0x1, PT ;  /* 0xffffffff1e00780c */ /* 0x008fe20003f45270 */
[----:B------:R-:W-:-:S04]  /*1da40*/  VIADD R30, R16, 0x1 ;  /* 0x00000001101e7836 */ /* 0x000fc80000000000 */
[----:B------:R-:W-:Y:S02]  /*1da50*/  @P1 IADD3 R30, PT, PT, R16, RZ, RZ ;  /* 0x000000ff101e1210 */ /* 0x000fe40007ffe0ff */
[----:B------:R-:W-:-:S03]  /*1da60*/  ISETP.NE.AND P1, PT, R28, -0x1, PT ;  /* 0xffffffff1c00780c */ /* 0x000fc60003f25270 */
[----:B------:R-:W-:-:S03]  /*1da70*/  VIADD R16, R30, 0x1 ;  /* 0x000000011e107836 */ /* 0x000fc60000000000 */
[----:B------:R-:W-:Y:S02]  /*1da80*/  @P2 IADD3 R16, PT, PT, R30, RZ, RZ ;  /* 0x000000ff1e102210 */ /* 0x000fe40007ffe0ff */
[----:B----4-:R-:W-:-:S03]  /*1da90*/  ISETP.NE.AND P2, PT, R26, -0x1, PT ;  /* 0xffffffff1a00780c */ /* 0x010fc60003f45270 */
[C---:B------:R-:W-:Y:S02]  /*1daa0*/  VIADD R26, R16.reuse, 0x1 ;  /* 0x00000001101a7836 */ /* 0x040fe40000000000 */
[----:B------:R-:W-:-:S05]  /*1dab0*/  @P1 IADD3 R26, PT, PT, R16, RZ, RZ ;  /* 0x000000ff101a1210 */ /* 0x000fca0007ffe0ff */
[----:B------:R-:W-:-:S03]  /*1dac0*/  VIADD R16, R26, 0x1 ;  /* 0x000000011a107836 */ /* 0x000fc60000000000 */
[----:B------:R-:W-:Y:S01]  /*1dad0*/  @P2 IADD3 R16, PT, PT, R26, RZ, RZ ;  /* 0x000000ff1a102210 */ /* 0x000fe20007ffe0ff */
[----:B-----5:R-:W-:-:S05]  /*1dae0*/  IMAD.WIDE R26, R35, 0x4, R18 ;  /* 0x00000004231a7825 */ /* 0x020fca00078e0212 */
[----:B------:R0:W3:Y:S02]  /*1daf0*/  LDG.E R35, desc[UR12][R26.64] ;  /* 0x0000000c1a237981 */ /* 0x0000e4000c1e1900 */
[--C-:B0-----:R-:W-:Y:S02]  /*1db00*/  IMAD.WIDE R26, R31, 0x4, R18.reuse ;  /* 0x000000041f1a7825 */ /* 0x101fe400078e0212 */
[----:B------:R-:W4:Y:S02]  /*1db10*/  LDG.E R31, desc[UR12][R24.64+0x38] ;  /* 0x0000380c181f7981 */ /* 0x000f24000c1e1900 */
[----:B--2---:R-:W-:-:S05]  /*1db20*/  IMAD.WIDE R28, R29, 0x4, R18 ;  /* 0x000000041d1c7825 */ /* 0x004fca00078e0212 */
[----:B------:R0:W2:Y:S04]  /*1db30*/  LDG.E R30, desc[UR12][R28.64] ;  /* 0x0000000c1c1e7981 */ /* 0x0000a8000c1e1900 */
[----:B------:R-:W5:Y:S01]  /*1db40*/  LDG.E R25, desc[UR12][R24.64+0x3c] ;  /* 0x00003c0c18197981 */ /* 0x000f62000c1e1900 */
[----:B0-----:R-:W-:-:S03]  /*1db50*/  IMAD.WIDE R28, R37, 0x4, R18 ;  /* 0x00000004251c7825 */ /* 0x001fc600078e0212 */
[----:B------:R4:W3:Y:S04]  /*1db60*/  LDG.E R37, desc[UR12][R26.64] ;  /* 0x0000000c1a257981 */ /* 0x0008e8000c1e1900 */
[----:B------:R-:W3:Y:S01]  /*1db70*/  LDG.E R28, desc[UR12][R28.64] ;  /* 0x0000000c1c1c7981 */ /* 0x000ee2000c1e1900 */
[----:B----4-:R-:W-:-:S05]  /*1db80*/  IMAD.WIDE R26, R31, 0x4, R18 ;  /* 0x000000041f1a7825 */ /* 0x010fca00078e0212 */
[----:B------:R-:W4:Y:S01]  /*1db90*/  LDG.E R29, desc[UR12][R26.64] ;  /* 0x0000000c1a1d7981 */ /* 0x000f22000c1e1900 */
[----:B--2---:R-:W-:Y:S01]  /*1dba0*/  ISETP.NE.AND P1, PT, R30, -0x1, PT ;  /* 0xffffffff1e00780c */ /* 0x004fe20003f25270 */
[----:B-----5:R-:W-:-:S06]  /*1dbb0*/  IMAD.WIDE R30, R25, 0x4, R18 ;  /* 0x00000004191e7825 */ /* 0x020fcc00078e0212 */
[----:B------:R-:W2:Y:S01]  /*1dbc0*/  LDG.E R30, desc[UR12][R30.64] ;  /* 0x0000000c1e1e7981 */ /* 0x000ea2000c1e1900 */
[----:B---3--:R-:W-:Y:S01]  /*1dbd0*/  ISETP.NE.AND P2, PT, R35, -0x1, PT ;  /* 0xffffffff2300780c */ /* 0x008fe20003f45270 */
[----:B------:R-:W-:-:S04]  /*1dbe0*/  VIADD R35, R16, 0x1 ;  /* 0x0000000110237836 */ /* 0x000fc80000000000 */
[----:B------:R-:W-:Y:S02]  /*1dbf0*/  @P1 IADD3 R35, PT, PT, R16, RZ, RZ ;  /* 0x000000ff10231210 */ /* 0x000fe40007ffe0ff */
[----:B------:R-:W-:-:S03]  /*1dc00*/  ISETP.NE.AND P1, PT, R28, -0x1, PT ;  /* 0xffffffff1c00780c */ /* 0x000fc60003f25270 */
[----:B------:R-:W-:-:S03]  /*1dc10*/  VIADD R16, R35, 0x1 ;  /* 0x0000000123107836 */ /* 0x000fc60000000000 */
[----:B------:R-:W-:Y:S02]  /*1dc20*/  @P2 IADD3 R16, PT, PT, R35, RZ, RZ ;  /* 0x000000ff23102210 */ /* 0x000fe40007ffe0ff */
[----:B------:R-:W-:-:S03]  /*1dc30*/  ISETP.NE.AND P2, PT, R37, -0x1, PT ;  /* 0xffffffff2500780c */ /* 0x000fc60003f45270 */
[C---:B------:R-:W-:Y:S02]  /*1dc40*/  VIADD R24, R16.reuse, 0x1 ;  /* 0x0000000110187836 */ /* 0x040fe40000000000 */
[----:B------:R-:W-:-:S05]  /*1dc50*/  @P1 IADD3 R24, PT, PT, R16, RZ, RZ ;  /* 0x000000ff10181210 */ /* 0x000fca0007ffe0ff */
[C---:B------:R-:W-:Y:S01]  /*1dc60*/  VIADD R16, R24.reuse, 0x1 ;  /* 0x0000000118107836 */ /* 0x040fe20000000000 */
[----:B------:R-:W-:Y:S02]  /*1dc70*/  IADD3 R33, PT, PT, R33, 0x10, RZ ;  /* 0x0000001021217810 */ /* 0x000fe40007ffe0ff */
[----:B------:R-:W-:-:S05]  /*1dc80*/  @P2 IADD3 R16, PT, PT, R24, RZ, RZ ;  /* 0x000000ff18102210 */ /* 0x000fca0007ffe0ff */
[----:B------:R-:W-:Y:S02]  /*1dc90*/  VIADD R24, R16, 0x1 ;  /* 0x0000000110187836 */ /* 0x000fe40000000000 */
[----:B------:R-:W-:Y:S01]  /*1dca0*/  VIADD R17, R17, 0x10 ;  /* 0x0000001011117836 */ /* 0x000fe20000000000 */
[----:B----4-:R-:W-:-:S13]  /*1dcb0*/  ISETP.NE.AND P1, PT, R29, -0x1, PT ;  /* 0xffffffff1d00780c */ /* 0x010fda0003f25270 */
[----:B------:R-:W-:Y:S01]  /*1dcc0*/  @P1 IMAD.MOV R24, RZ, RZ, R16 ;  /* 0x000000ffff181224 */ /* 0x000fe200078e0210 */
[----:B------:R-:W-:Y:S02]  /*1dcd0*/  ISETP.NE.AND P1, PT, R33, R36, PT ;  /* 0x000000242100720c */ /* 0x000fe40003f25270 */
[----:B--2---:R-:W-:Y:S02]  /*1dce0*/  ISETP.NE.AND P2, PT, R30, -0x1, PT ;  /* 0xffffffff1e00780c */ /* 0x004fe40003f45270 */
[----:B------:R-:W-:-:S11]  /*1dcf0*/  IADD3 R16, PT, PT, R24, 0x1, RZ ;  /* 0x0000000118107810 */ /* 0x000fd60007ffe0ff */
[----:B------:R-:W-:Y:S01]  /*1dd00*/  @P2 IADD3 R16, PT, PT, R24, RZ, RZ ;  /* 0x000000ff18102210 */ /* 0x000fe20007ffe0ff */
[----:B------:R-:W-:Y:S06]  /*1dd10*/  @P1 BRA `(.L_x_754) ;  /* 0xfffffff800681947 */ /* 0x000fec000383ffff */
.L_x_753:
[----:B------:R-:W-:Y:S05]  /*1dd20*/  BSYNC.RECONVERGENT B2 ;  /* 0x0000000000027941 */ /* 0x000fea0003800200 */
.L_x_752:
        /* <DEDUP_REMOVED lines=46> */
[C---:B0-----:R-:W-:Y:S01]  /*1e010*/  VIADD R24, R16.reuse, 0x1 ;  /* 0x0000000110187836 */ /* 0x041fe20000000000 */
[----:B------:R-:W-:-:S05]  /*1e020*/  @P1 IADD3 R24, PT, PT, R16, RZ, RZ ;  /* 0x000000ff10181210 */ /* 0x000fca0007ffe0ff */
[----:B------:R-:W-:-:S04]  /*1e030*/  VIADD R16, R24, 0x1 ;  /* 0x0000000118107836 */ /* 0x000fc80000000000 */
[----:B------:R-:W-:-:S05]  /*1e040*/  @P2 IADD3 R16, PT, PT, R24, RZ, RZ ;  /* 0x000000ff18102210 */ /* 0x000fca0007ffe0ff */
[----:B------:R-:W-:Y:S01]  /*1e050*/  VIADD R24, R16, 0x1 ;  /* 0x0000000110187836 */ /* 0x000fe20000000000 */
[----:B------:R-:W-:Y:S02]  /*1e060*/  IADD3 R17, PT, PT, R17, 0x8, RZ ;  /* 0x0000000811117810 */ /* 0x000fe40007ffe0ff */
[----:B--2---:R-:W-:Y:S02]  /*1e070*/  ISETP.NE.AND P1, PT, R37, -0x1, PT ;  /* 0xffffffff2500780c */ /* 0x004fe40003f25270 */
[----:B---3--:R-:W-:-:S11]  /*1e080*/  ISETP.NE.AND P2, PT, R30, -0x1, PT ;  /* 0xffffffff1e00780c */ /* 0x008fd60003f45270 */
[----:B------:R-:W-:-:S05]  /*1e090*/  @P1 IADD3 R24, PT, PT, R16, RZ, RZ ;  /* 0x000000ff10181210 */ /* 0x000fca0007ffe0ff */
[----:B------:R-:W-:Y:S02]  /*1e0a0*/  VIADD R16, R24, 0x1 ;  /* 0x0000000118107836 */ /* 0x000fe40000000000 */
[----:B------:R-:W-:-:S07]  /*1e0b0*/  @P2 IMAD.MOV R16, RZ, RZ, R24 ;  /* 0x000000ffff102224 */ /* 0x000fce00078e0218 */
.L_x_756:
[----:B------:R-:W-:Y:S05]  /*1e0c0*/  BSYNC.RECONVERGENT B2 ;  /* 0x0000000000027941 */ /* 0x000fea0003800200 */
.L_x_755:
        /* <DEDUP_REMOVED lines=33> */
.L_x_758:
[----:B------:R-:W-:Y:S05]  /*1e2e0*/  BSYNC.RECONVERGENT B2 ;  /* 0x0000000000027941 */ /* 0x000fea0003800200 */
.L_x_757:
        /* <DEDUP_REMOVED lines=27> */
.L_x_751:
[----:B------:R-:W-:Y:S05]  /*1e4a0*/  BSYNC.RECONVERGENT B1 ;  /* 0x0000000000017941 */ /* 0x000fea0003800200 */
.L_x_750:
        /* <DEDUP_REMOVED lines=21> */
.L_x_763:
[----:B------:R-:W0:Y:S02]  /*1e600*/  LDC.64 R24, c[0x0][0x3f0] ;  /* 0x0000fc00ff187b82 */ /* 0x000e240000000a00 */
[----:B0-----:R-:W-:-:S05]  /*1e610*/  IMAD.WIDE R24, R32, 0x4, R24 ;  /* 0x0000000420187825 */ /* 0x001fca00078e0218 */
[----:B------:R-:W2:Y:S04]  /*1e620*/  LDG.E R31, desc[UR12][R24.64] ;  /* 0x0000000c181f7981 */ /* 0x000ea8000c1e1900 */
[----:B------:R-:W3:Y:S04]  /*1e630*/  LDG.E R29, desc[UR12][R24.64+0x4] ;  /* 0x0000040c181d7981 */ /* 0x000ee8000c1e1900 */
[----:B------:R-:W4:Y:S04]  /*1e640*/  LDG.E R27, desc[UR12][R24.64+0x8] ;  /* 0x0000080c181b7981 */ /* 0x000f28000c1e1900 */
[----:B------:R-:W5:Y:S01]  /*1e650*/  LDG.E R37, desc[UR12][R24.64+0x14] ;  /* 0x0000140c18257981 */ /* 0x000f62000c1e1900 */
[----:B--2---:R-:W-:-:S06]  /*1e660*/  IMAD.WIDE R30, R31, 0x4, R18 ;  /* 0x000000041f1e7825 */ /* 0x004fcc00078e0212 */
[----:B------:R-:W2:Y:S01]  /*1e670*/  LDG.E R30, desc[UR12][R30.64] ;  /* 0x0000000c1e1e7981 */ /* 0x000ea2000c1e1900 */
[----:B---3--:R-:W-:-:S04]  /*1e680*/  IMAD.WIDE R28, R29, 0x4, R18 ;  /* 0x000000041d1c7825 */ /* 0x008fc800078e0212 */
[----:B----4-:R-:W-:Y:S02]  /*1e690*/  IMAD.WIDE R26, R27, 0x4, R18 ;  /* 0x000000041b1a7825 */ /* 0x010fe400078e0212 */
[----:B------:R-:W3:Y:S04]  /*1e6a0*/  LDG.E R28, desc[UR12][R28.64] ;  /* 0x0000000c1c1c7981 */ /* 0x000ee8000c1e1900 */
[----:B------:R-:W4:Y:S04]  /*1e6b0*/  LDG.E R31, desc[UR12][R24.64+0x10] ;  /* 0x0000100c181f7981 */ /* 0x000f28000c1e1900 */
[----:B------:R0:W5:Y:S04]  /*1e6c0*/  LDG.E R29, desc[UR12][R26.64] ;  /* 0x0000000c1a1d7981 */ /* 0x000168000c1e1900 */
[----:B------:R-:W4:Y:S01]  /*1e6d0*/  LDG.E R27, desc[UR12][R24.64+0xc] ;  /* 0x00000c0c181b7981 */ /* 0x000f22000c1e1900 */
[----:B0-----:R-:W-:-:S02]  /*1e6e0*/  IADD3 R26, PT, PT, R17, 0x1, RZ ;  /* 0x00000001111a7810 */ /* 0x001fc40007ffe0ff */
[----:B--2---:R-:W-:-:S13]  /*1e6f0*/  ISETP.NE.AND P1, PT, R30, -0x1, PT ;  /* 0xffffffff1e00780c */ /* 0x004fda0003f25270 */
[----:B------:R-:W-:Y:S01]  /*1e700*/  @P1 IMAD.MOV R26, RZ, RZ, R17 ;  /* 0x000000ffff1a1224 */ /* 0x000fe200078e0211 */
[----:B---3--:R-:W-:Y:S02]  /*1e710*/  ISETP.NE.AND P1, PT, R28, -0x1, PT ;  /* 0xffffffff1c00780c */ /* 0x008fe40003f25270 */
[----:B-----5:R-:W-:Y:S02]  /*1e720*/  ISETP.NE.AND P2, PT, R29, -0x1, PT ;  /* 0xffffffff1d00780c */ /* 0x020fe40003f45270 */
[----:B------:R-:W-:-:S09]  /*1e730*/  IADD3 R28, PT, PT, R26, 0x1, RZ ;  /* 0x000000011a1c7810 */ /* 0x000fd20007ffe0ff */
[----:B------:R-:W-:Y:S02]  /*1e740*/  @P1 IMAD.MOV R28, RZ, RZ, R26 ;  /* 0x000000ffff1c1224 */ /* 0x000fe400078e021a */
[----:B----4-:R-:W-:-:S03]  /*1e750*/  IMAD.WIDE R26, R27, 0x4, R18 ;  /* 0x000000041b1a7825 */ /* 0x010fc600078e0212 */
[----:B------:R-:W-:Y:S01]  /*1e760*/  IADD3 R17, PT, PT, R28, 0x1, RZ ;  /* 0x000000011c117810 */ /* 0x000fe20007ffe0ff */
[----:B------:R-:W-:Y:S02]  /*1e770*/  @P2 IMAD.MOV R17, RZ, RZ, R28 ;  /* 0x000000ffff112224 */ /* 0x000fe400078e021c */
[----:B------:R-:W2:Y:S01]  /*1e780*/  LDG.E R26, desc[UR12][R26.64] ;  /* 0x0000000c1a1a7981 */ /* 0x000ea2000c1e1900 */
[----:B------:R-:W-:-:S03]  /*1e790*/  IMAD.WIDE R28, R37, 0x4, R18 ;  /* 0x00000004251c7825 */ /* 0x000fc600078e0212 */
[----:B------:R-:W3:Y:S01]  /*1e7a0*/  LDG.E R37, desc[UR12][R24.64+0x18] ;  /* 0x0000180c18257981 */ /* 0x000ee2000c1e1900 */
[----:B------:R-:W-:-:S03]  /*1e7b0*/  IMAD.WIDE R30, R31, 0x4, R18 ;  /* 0x000000041f1e7825 */ /* 0x000fc600078e0212 */
[----:B------:R0:W4:Y:S04]  /*1e7c0*/  LDG.E R28, desc[UR12][R28.64] ;  /* 0x0000000c1c1c7981 */ /* 0x000128000c1e1900 */
[----:B------:R-:W5:Y:S04]  /*1e7d0*/  LDG.E R30, desc[UR12][R30.64] ;  /* 0x0000000c1e1e7981 */ /* 0x000f68000c1e1900 */
[----:B------:R-:W4:Y:S01]  /*1e7e0*/  LDG.E R31, desc[UR12][R24.64+0x20] ;  /* 0x0000200c181f7981 */ /* 0x000f22000c1e1900 */
[----:B--2---:R-:W-:Y:S01]  /*1e7f0*/  ISETP.NE.AND P1, PT, R26, -0x1, PT ;  /* 0xffffffff1a00780c */ /* 0x004fe20003f25270 */
[----:B---3--:R-:W-:-:S05]  /*1e800*/  IMAD.WIDE R26, R37, 0x4, R18 ;  /* 0x00000004251a7825 */ /* 0x008fca00078e0212 */
[----:B------:R1:W2:Y:S04]  /*1e810*/  LDG.E R37, desc[UR12][R26.64] ;  /* 0x0000000c1a257981 */ /* 0x0002a8000c1e1900 */
[----:B------:R-:W3:Y:S01]  /*1e820*/  LDG.E R27, desc[UR12][R24.64+0x1c] ;  /* 0x00001c0c181b7981 */ /* 0x000ee2000c1e1900 */
[----:B-----5:R-:W-:Y:S02]  /*1e830*/  ISETP.NE.AND P2, PT, R30, -0x1, PT ;  /* 0xffffffff1e00780c */ /* 0x020fe40003f45270 */
[----:B0-----:R-:W-:Y:S01]  /*1e840*/  IADD3 R29, PT, PT, R17, 0x1, RZ ;  /* 0x00000001111d7810 */ /* 0x001fe20007ffe0ff */
[----:B------:R-:W-:Y:S01]  /*1e850*/  @P1 IMAD.MOV R29, RZ, RZ, R17 ;  /* 0x000000ffff1d1224 */ /* 0x000fe200078e0211 */
[----:B----4-:R-:W-:-:S04]  /*1e860*/  ISETP.NE.AND P1, PT, R28, -0x1, PT ;  /* 0xffffffff1c00780c */ /* 0x010fc80003f25270 */
[----:B------:R-:W-:-:S05]  /*1e870*/  IADD3 R17, PT, PT, R29, 0x1, RZ ;  /* 0x000000011d117810 */ /* 0x000fca0007ffe0ff */
[----:B------:R-:W-:Y:S02]  /*1e880*/  @P2 IMAD.MOV R17, RZ, RZ, R29 ;  /* 0x000000ffff112224 */ /* 0x000fe400078e021d */
[----:B------:R-:W-:Y:S01]  /*1e890*/  IMAD.WIDE R30, R31, 0x4, R18 ;  /* 0x000000041f1e7825 */ /* 0x000fe200078e0212 */
[----:B------:R-:W4:Y:S02]  /*1e8a0*/  LDG.E R29, desc[UR12][R24.64+0x24] ;  /* 0x0000240c181d7981 */ /* 0x000f24000c1e1900 */
[----:B-1----:R-:W-:Y:S01]  /*1e8b0*/  IADD3 R26, PT, PT, R17, 0x1, RZ ;  /* 0x00000001111a7810 */ /* 0x002fe20007ffe0ff */
[----:B------:R-:W-:Y:S02]  /*1e8c0*/  @P1 IMAD.MOV R26, RZ, RZ, R17 ;  /* 0x000000ffff1a1224 */ /* 0x000fe400078e0211 */
[----:B------:R-:W5:Y:S03]  /*1e8d0*/  LDG.E R30, desc[UR12][R30.64] ;  /* 0x0000000c1e1e7981 */ /* 0x000f66000c1e1900 */
[----:B------:R-:W-:Y:S01]  /*1e8e0*/  IADD3 R17, PT, PT, R26, 0x1, RZ ;  /* 0x000000011a117810 */ /* 0x000fe20007ffe0ff */
[----:B------:R-:W5:Y:S01]  /*1e8f0*/  LDG.E R31, desc[UR12][R24.64+0x2c] ;  /* 0x00002c0c181f7981 */ /* 0x000f62000c1e1900 */
[----:B--2---:R-:W-:-:S03]  /*1e900*/  ISETP.NE.AND P2, PT, R37, -0x1, PT ;  /* 0xffffffff2500780c */ /* 0x004fc60003f45270 */
[----:B------:R-:W2:Y:S10]  /*1e910*/  LDG.E R37, desc[UR12][R24.64+0x28] ;  /* 0x0000280c18257981 */ /* 0x000eb4000c1e1900 */
[----:B------:R-:W-:-:S02]  /*1e920*/  @P2 IMAD.MOV R17, RZ, RZ, R26 ;  /* 0x000000ffff112224 */ /* 0x000fc400078e021a */
[----:B---3--:R-:W-:-:S06]  /*1e930*/  IMAD.WIDE R26, R27, 0x4, R18 ;  /* 0x000000041b1a7825 */ /* 0x008fcc00078e0212 */
[----:B------:R-:W3:Y:S01]  /*1e940*/  LDG.E R26, desc[UR12][R26.64] ;  /* 0x0000000c1a1a7981 */ /* 0x000ee2000c1e1900 */
[----:B----4-:R-:W-:Y:S01]  /*1e950*/  IMAD.WIDE R28, R29, 0x4, R18 ;  /* 0x000000041d1c7825 */ /* 0x010fe200078e0212 */
[----:B-----5:R-:W-:-:S05]  /*1e960*/  ISETP.NE.AND P2, PT, R30, -0x1, PT ;  /* 0xffffffff1e00780c */ /* 0x020fca0003f45270 */
[----:B------:R0:W4:Y:S02]  /*1e970*/  LDG.E R28, desc[UR12][R28.64] ;  /* 0x0000000c1c1c7981 */ /* 0x000124000c1e1900 */
[----:B0-----:R-:W-:Y:S02]  /*1e980*/  IADD3 R29, PT, PT, R17, 0x1, RZ ;  /* 0x00000001111d7810 */ /* 0x001fe40007ffe0ff */
[----:B---3--:R-:W-:Y:S01]  /*1e990*/  ISETP.NE.AND P1, PT, R26, -0x1, PT ;  /* 0xffffffff1a00780c */ /* 0x008fe20003f25270 */
[----:B--2---:R-:W-:-:S05]  /*1e9a0*/  IMAD.WIDE R26, R37, 0x4, R18 ;  /* 0x00000004251a7825 */ /* 0x004fca00078e0212 */
[----:B------:R0:W2:Y:S07]  /*1e9b0*/  LDG.E R37, desc[UR12][R26.64] ;  /* 0x0000000c1a257981 */ /* 0x0000ae000c1e1900 */
[----:B------:R-:W-:Y:S01]  /*1e9c0*/  @P1 IMAD.MOV R29, RZ, RZ, R17 ;  /* 0x000000ffff1d1224 */ /* 0x000fe200078e0211 */
[----:B------:R-:W3:Y:S04]  /*1e9d0*/  LDG.E R27, desc[UR12][R24.64+0x34] ;  /* 0x0000340c181b7981 */ /* 0x000ee8000c1e1900 */
[----:B------:R-:W-:Y:S01]  /*1e9e0*/  IADD3 R17, PT, PT, R29, 0x1, RZ ;  /* 0x000000011d117810 */ /* 0x000fe20007ffe0ff */
[----:B------:R-:W-:-:S02]  /*1e9f0*/  @P2 IMAD.MOV R17, RZ, RZ, R29 ;  /* 0x000000ffff112224 */ /* 0x000fc400078e021d */
[----:B------:R-:W5:Y:S01]  /*1ea00*/  LDG.E R29, desc[UR12][R24.64+0x30] ;  /* 0x0000300c181d7981 */ /* 0x000f62000c1e1900 */
[----:B----4-:R-:W-:Y:S02]  /*1ea10*/  ISETP.NE.AND P1, PT, R28, -0x1, PT ;  /* 0xffffffff1c00780c */ /* 0x010fe40003f25270 */
[----:B0-----:R-:W-:Y:S01]  /*1ea20*/  IADD3 R26, PT, PT, R17, 0x1, RZ ;  /* 0x00000001111a7810 */ /* 0x001fe20007ffe0ff */
[----:B------:R-:W-:-:S06]  /*1ea30*/  IMAD.WIDE R30, R31, 0x4, R18 ;  /* 0x000000041f1e7825 */ /* 0x000fcc00078e0212 */
[----:B------:R-:W4:Y:S04]  /*1ea40*/  LDG.E R30, desc[UR12][R30.64] ;  /* 0x0000000c1e1e7981 */ /* 0x000f28000c1e1900 */
[----:B------:R-:W-:-:S05]  /*1ea50*/  @P1 IMAD.MOV R26, RZ, RZ, R17 ;  /* 0x000000ffff1a1224 */ /* 0x000fca00078e0211 */
[----:B------:R-:W-:Y:S02]  /*1ea60*/  IADD3 R17, PT, PT, R26, 0x1, RZ ;  /* 0x000000011a117810 */ /* 0x000fe40007ffe0ff */
[----:B--2---:R-:W-:Y:S01]  /*1ea70*/  ISETP.NE.AND P2, PT, R37, -0x1, PT ;  /* 0xffffffff2500780c */ /* 0x004fe20003f45270 */
[----:B-----5:R-:W-:-:S05]  /*1ea80*/  IMAD.WIDE R28, R29, 0x4, R18 ;  /* 0x000000041d1c7825 */ /* 0x020fca00078e0212 */
[----:B------:R0:W2:Y:S07]  /*1ea90*/  LDG.E R37, desc[UR12][R28.64] ;  /* 0x0000000c1c257981 */ /* 0x0000ae000c1e1900 */
[----:B------:R-:W-:Y:S01]  /*1eaa0*/  @P2 IMAD.MOV R17, RZ, RZ, R26 ;  /* 0x000000ffff112224 */ /* 0x000fe200078e021a */
[----:B------:R-:W0:Y:S01]  /*1eab0*/  LDG.E R29, desc[UR12][R24.64+0x38] ;  /* 0x0000380c181d7981 */ /* 0x000e22000c1e1900 */
[----:B---3--:R-:W-:-:S05]  /*1eac0*/  IMAD.WIDE R26, R27, 0x4, R18 ;  /* 0x000000041b1a7825 */ /* 0x008fca00078e0212 */
[----:B------:R1:W3:Y:S04]  /*1ead0*/  LDG.E R31, desc[UR12][R26.64] ;  /* 0x0000000c1a1f7981 */ /* 0x0002e8000c1e1900 */
[----:B------:R-:W1:Y:S01]  /*1eae0*/  LDG.E R27, desc[UR12][R24.64+0x3c] ;  /* 0x00003c0c181b7981 */ /* 0x000e62000c1e1900 */
[----:B0-----:R-:W-:-:S06]  /*1eaf0*/  IMAD.WIDE R28, R29, 0x4, R18 ;  /* 0x000000041d1c7825 */ /* 0x001fcc00078e0212 */
[----:B------:R-:W5:Y:S01]  /*1eb00*/  LDG.E R28, desc[UR12][R28.64] ;  /* 0x0000000c1c1c7981 */ /* 0x000f62000c1e1900 */
[----:B-1----:R-:W-:-:S06]  /*1eb10*/  IMAD.WIDE R26, R27, 0x4, R18 ;  /* 0x000000041b1a7825 */ /* 0x002fcc00078e0212 */
[----:B------:R-:W5:Y:S01]  /*1eb20*/  LDG.E R26, desc[UR12][R26.64] ;  /* 0x0000000c1a1a7981 */ /* 0x000f62000c1e1900 */
[----:B----4-:R-:W-:Y:S02]  /*1eb30*/  ISETP.NE.AND P1, PT, R30, -0x1, PT ;  /* 0xffffffff1e00780c */ /* 0x010fe40003f25270 */
[----:B--2---:R-:W-:Y:S02]  /*1eb40*/  ISETP.NE.AND P2, PT, R37, -0x1, PT ;  /* 0xffffffff2500780c */ /* 0x004fe40003f45270 */
[----:B------:R-:W-:-:S09]  /*1eb50*/  IADD3 R30, PT, PT, R17, 0x1, RZ ;  /* 0x00000001111e7810 */ /* 0x000fd20007ffe0ff */
[----:B------:R-:W-:Y:S01]  /*1eb60*/  @P1 IMAD.MOV R30, RZ, RZ, R17 ;  /* 0x000000ffff1e1224 */ /* 0x000fe200078e0211 */
[----:B---3--:R-:W-:-:S04]  /*1eb70*/  ISETP.NE.AND P1, PT, R31, -0x1, PT ;  /* 0xffffffff1f00780c */ /* 0x008fc80003f25270 */
[----:B------:R-:W-:Y:S01]  /*1eb80*/  IADD3 R17, PT, PT, R30, 0x1, RZ ;  /* 0x000000011e117810 */ /* 0x000fe20007ffe0ff */
[----:B------:R-:W-:Y:S02]  /*1eb90*/  @P2 IMAD.MOV R17, RZ, RZ, R30 ;  /* 0x000000ffff112224 */ /* 0x000fe400078e021e */
[----:B------:R-:W-:-:S03]  /*1eba0*/  VIADD R35, R35, 0x10 ;  /* 0x0000001023237836 */ /* 0x000fc60000000000 */
[----:B------:R-:W-:-:S03]  /*1ebb0*/  IADD3 R24, PT, PT, R17, 0x1, RZ ;  /* 0x0000000111187810 */ /* 0x000fc60007ffe0ff */
[----:B------:R-:W-:-:S05]  /*1ebc0*/  @P1 IMAD.MOV R24, RZ, RZ, R17 ;  /* 0x000000ffff181224 */ /* 0x000fca00078e0211 */
[----:B------:R-:W-:Y:S02]  /*1ebd0*/  IADD3 R25, PT, PT, R24, 0x1, RZ ;  /* 0x0000000118197810 */ /* 0x000fe40007ffe0ff */
[----:B------:R-:W-:Y:S02]  /*1ebe0*/  IADD3 R32, PT, PT, R32, 0x10, RZ ;  /* 0x0000001020207810 */ /* 0x000fe40007ffe0ff */
[----:B-----5:R-:W-:-:S13]  /*1ebf0*/  ISETP.NE.AND P2, PT, R28, -0x1, PT ;  /* 0xffffffff1c00780c */ /* 0x020fda0003f45270 */
[----:B------:R-:W-:Y:S02]  /*1ec00*/  @P2 IADD3 R25, PT, PT, R24, RZ, RZ ;  /* 0x000000ff18192210 */ /* 0x000fe40007ffe0ff */
[----:B------:R-:W-:Y:S02]  /*1ec10*/  ISETP.NE.AND P2, PT, R35, R36, PT ;  /* 0x000000242300720c */ /* 0x000fe40003f45270 */
[----:B------:R-:W-:Y:S01]  /*1ec20*/  ISETP.NE.AND P1, PT, R26, -0x1, PT ;  /* 0xffffffff1a00780c */ /* 0x000fe20003f25270 */
[----:B------:R-:W-:-:S12]  /*1ec30*/  VIADD R17, R25, 0x1 ;  /* 0x0000000119117836 */ /* 0x000fd80000000000 */
[----:B------:R-:W-:Y:S01]  /*1ec40*/  @P1 IMAD.MOV R17, RZ, RZ, R25 ;  /* 0x000000ffff111224 */ /* 0x000fe200078e0219 */
[----:B------:R-:W-:Y:S06]  /*1ec50*/  @P2 BRA `(.L_x_763) ;  /* 0xfffffff800682947 */ /* 0x000fec000383ffff */
.L_x_762:
[----:B------:R-:W-:Y:S05]  /*1ec60*/  BSYNC.RECONVERGENT B2 ;  /* 0x0000000000027941 */ /* 0x000fea0003800200 */
.L_x_761:
        /* <DEDUP_REMOVED lines=16> */
[--C-:B---3--:R-:W-:Y:S01]  /*1ed70*/  IMAD.WIDE R26, R27, 0x4, R18.reuse ;  /* 0x000000041b1a7825 */ /* 0x108fe200078e0212 */
[----:B------:R-:W-:Y:S02]  /*1ed80*/  IADD3 R33, PT, PT, R17, 0x1, RZ ;  /* 0x0000000111217810 */ /* 0x000fe40007ffe0ff */
[----:B--2---:R-:W-:Y:S01]  /*1ed90*/  ISETP.NE.AND P1, PT, R30, -0x1, PT ;  /* 0xffffffff1e00780c */ /* 0x004fe20003f25270 */
[----:B----4-:R-:W-:-:S06]  /*1eda0*/  IMAD.WIDE R30, R28, 0x4, R18 ;  /* 0x000000041c1e7825 */ /* 0x010fcc00078e0212 */
[----:B------:R-:W2:Y:S06]  /*1edb0*/  LDG.E R30, desc[UR12][R30.64] ;  /* 0x0000000c1e1e7981 */ /* 0x000eac000c1e1900 */
[----:B------:R-:W-:Y:S02]  /*1edc0*/  @P1 IMAD.MOV R33, RZ, RZ, R17 ;  /* 0x000000ffff211224 */ /* 0x000fe400078e0211 */
[----:B------:R5:W3:Y:S02]  /*1edd0*/  LDG.E R17, desc[UR12][R26.64] ;  /* 0x0000000c1a117981 */ /* 0x000ae4000c1e1900 */
[----:B-----5:R-:W-:-:S04]  /*1ede0*/  IMAD.WIDE R26, R36, 0x4, R18 ;  /* 0x00000004241a7825 */ /* 0x020fc800078e0212 */
[----:B------:R-:W-:-:S05]  /*1edf0*/  IMAD.WIDE R36, R37, 0x4, R18 ;  /* 0x0000000425247825 */ /* 0x000fca00078e0212 */
[----:B------:R0:W4:Y:S04]  /*1ee00*/  LDG.E R31, desc[UR12][R36.64] ;  /* 0x0000000c241f7981 */ /* 0x000128000c1e1900 */
[----:B------:R-:W0:Y:S04]  /*1ee10*/  LDG.E R37, desc[UR12][R24.64+0x18] ;  /* 0x0000180c18257981 */ /* 0x000e28000c1e1900 */
[----:B------:R-:W5:Y:S01]  /*1ee20*/  LDG.E R25, desc[UR12][R24.64+0x1c] ;  /* 0x00001c0c18197981 */ /* 0x000f62000c1e1900 */
[----:B------:R-:W-:-:S06]  /*1ee30*/  IMAD.WIDE R28, R29, 0x4, R18 ;  /* 0x000000041d1c7825 */ /* 0x000fcc00078e0212 */
[----:B------:R-:W4:Y:S04]  /*1ee40*/  LDG.E R28, desc[UR12][R28.64] ;  /* 0x0000000c1c1c7981 */ /* 0x000f28000c1e1900 */
[----:B------:R5:W4:Y:S01]  /*1ee50*/  LDG.E R29, desc[UR12][R26.64] ;  /* 0x0000000c1a1d7981 */ /* 0x000b22000c1e1900 */
[----:B---3--:R-:W-:Y:S01]  /*1ee60*/  ISETP.NE.AND P1, PT, R17, -0x1, PT ;  /* 0xffffffff1100780c */ /* 0x008fe20003f25270 */
[----:B0-----:R-:W-:-:S05]  /*1ee70*/  IMAD.WIDE R36, R37, 0x4, R18 ;  /* 0x0000000425247825 */ /* 0x001fca00078e0212 */
[----:B------:R-:W3:Y:S01]  /*1ee80*/  LDG.E R17, desc[UR12][R36.64] ;  /* 0x0000000c24117981 */ /* 0x000ee2000c1e1900 */
[----:B-----5:R-:W-:-:S06]  /*1ee90*/  IMAD.WIDE R26, R25, 0x4, R18 ;  /* 0x00000004191a7825 */ /* 0x020fcc00078e0212 */
[----:B------:R-:W5:Y:S01]  /*1eea0*/  LDG.E R26, desc[UR12][R26.64] ;  /* 0x0000000c1a1a7981 */ /* 0x000f62000c1e1900 */
[----:B--2---:R-:W-:Y:S02]  /*1eeb0*/  ISETP.NE.AND P2, PT, R30, -0x1, PT ;  /* 0xffffffff1e00780c */ /* 0x004fe40003f45270 */
[----:B------:R-:W-:Y:S01]  /*1eec0*/  IADD3 R30, PT, PT, R33, 0x1, RZ ;  /* 0x00000001211e7810 */ /* 0x000fe20007ffe0ff */
[----:B------:R-:W-:Y:S01]  /*1eed0*/  @P1 IMAD.MOV R30, RZ, RZ, R33 ;  /* 0x000000ffff1e1224 */ /* 0x000fe200078e0221 */
[----:B----4-:R-:W-:-:S04]  /*1eee0*/  ISETP.NE.AND P1, PT, R28, -0x1, PT ;  /* 0xffffffff1c00780c */ /* 0x010fc80003f25270 */
[----:B------:R-:W-:-:S05]  /*1eef0*/  IADD3 R28, PT, PT, R30, 0x1, RZ ;  /* 0x000000011e1c7810 */ /* 0x000fca0007ffe0ff */
        /* <DEDUP_REMOVED lines=8> */
[----:B---3--:R-:W-:Y:S02]  /*1ef80*/  ISETP.NE.AND P2, PT, R17, -0x1, PT ;  /* 0xffffffff1100780c */ /* 0x008fe40003f45270 */
[----:B------:R-:W-:Y:S01]  /*1ef90*/  IADD3 R17, PT, PT, R25, 0x1, RZ ;  /* 0x0000000119117810 */ /* 0x000fe20007ffe0ff */
[----:B------:R-:W-:Y:S01]  /*1efa0*/  @P1 IMAD.MOV R17, RZ, RZ, R25 ;  /* 0x000000ffff111224 */ /* 0x000fe200078e0219 */
[----:B-----5:R-:W-:-:S04]  /*1efb0*/  ISETP.NE.AND P1, PT, R26, -0x1, PT ;  /* 0xffffffff1a00780c */ /* 0x020fc80003f25270 */
[----:B------:R-:W-:-:S05]  /*1efc0*/  IADD3 R24, PT, PT, R17, 0x1, RZ ;  /* 0x0000000111187810 */ /* 0x000fca0007ffe0ff */
[----:B------:R-:W-:-:S05]  /*1efd0*/  @P2 IMAD.MOV R24, RZ, RZ, R17 ;  /* 0x000000ffff182224 */ /* 0x000fca00078e0211 */
[C---:B------:R-:W-:Y:S02]  /*1efe0*/  IADD3 R17, PT, PT, R24.reuse, 0x1, RZ ;  /* 0x0000000118117810 */ /* 0x040fe40007ffe0ff */
[----:B------:R-:W-:-:S07]  /*1eff0*/  @P1 IADD3 R17, PT, PT, R24, RZ, RZ ;  /* 0x000000ff18111210 */ /* 0x000fce0007ffe0ff */
.L_x_765:
[----:B------:R-:W-:Y:S05]  /*1f000*/  BSYNC.RECONVERGENT B2 ;  /* 0x0000000000027941 */ /* 0x000fea0003800200 */
.L_x_764:
        /* <DEDUP_REMOVED lines=33> */
.L_x_767:
[----:B------:R-:W-:Y:S05]  /*1f220*/  BSYNC.RECONVERGENT B2 ;  /* 0x0000000000027941 */ /* 0x000fea0003800200 */
.L_x_766:
        /* <DEDUP_REMOVED lines=27> */
.L_x_760:
[----:B------:R-:W-:Y:S05]  /*1f3e0*/  BSYNC.RECONVERGENT B1 ;  /* 0x0000000000017941 */ /* 0x000fea0003800200 */
.L_x_759:
        /* <DEDUP_REMOVED lines=21> */
.L_x_772:
[----:B------:R-:W0:Y:S02]  /*1f540*/  LDC.64 R26, c[0x0][0x3f0] ;  /* 0x0000fc00ff1a7b82 */ /* 0x000e240000000a00 */
[----:B0-----:R-:W-:-:S05]  /*1f550*/  IMAD.WIDE R26, R34, 0x4, R26 ;  /* 0x00000004221a7825 */ /* 0x001fca00078e021a */
[----:B------:R-:W2:Y:S04]  /*1f560*/  LDG.E R29, desc[UR12][R26.64] ;  /* 0x0000000c1a1d7981 */ /* 0x000ea8000c1e1900 */
[----:B------:R-:W3:Y:S04]  /*1f570*/  LDG.E R25, desc[UR12][R26.64+0x4] ;  /* 0x0000040c1a197981 */ /* 0x000ee8000c1e1900 */
[----:B------:R-:W4:Y:S01]  /*1f580*/  LDG.E R37, desc[UR12][R26.64+0x8] ;  /* 0x0000080c1a257981 */ /* 0x000f22000c1e1900 */
[----:B--2---:R-:W-:-:S04]  /*1f590*/  IMAD.WIDE R28, R29, 0x4, R18 ;  /* 0x000000041d1c7825 */ /* 0x004fc800078e0212 */
[----:B---3--:R-:W-:Y:S02]  /*1f5a0*/  IMAD.WIDE R24, R25, 0x4, R18 ;  /* 0x0000000419187825 */ /* 0x008fe400078e0212 */
[----:B------:R-:W2:Y:S04]  /*1f5b0*/  LDG.E R28, desc[UR12][R28.64] ;  /* 0x0000000c1c1c7981 */ /* 0x000ea8000c1e1900 */
[----:B------:R-:W3:Y:S04]  /*1f5c0*/  LDG.E R24, desc[UR12][R24.64] ;  /* 0x0000000c18187981 */ /* 0x000ee8000c1e1900 */
[----:B------:R-:W5:Y:S04]  /*1f5d0*/  LDG.E R29, desc[UR12][R26.64+0xc] ;  /* 0x00000c0c1a1d7981 */ /* 0x000f68000c1e1900 */
[----:B------:R-:W5:Y:S01]  /*1f5e0*/  LDG.E R25, desc[UR12][R26.64+0x10] ;  /* 0x0000100c1a197981 */ /* 0x000f62000c1e1900 */
[----:B------:R-:W-:Y:S01]  /*1f5f0*/  VIADD R36, R30, 0x1 ;  /* 0x000000011e247836 */ /* 0x000fe20000000000 */
[----:B--2---:R-:W-:-:S02]  /*1f600*/  ISETP.NE.AND P1, PT, R28, -0x1, PT ;  /* 0xffffffff1c00780c */ /* 0x004fc40003f25270 */
[----:B---3--:R-:W-:-:S11]  /*1f610*/  ISETP.NE.AND P2, PT, R24, -0x1, PT ;  /* 0xffffffff1800780c */ /* 0x008fd60003f45270 */
[----:B------:R-:W-:-:S05]  /*1f620*/  @P1 IADD3 R36, PT, PT, R30, RZ, RZ ;  /* 0x000000ff1e241210 */ /* 0x000fca0007ffe0ff */
[C---:B------:R-:W-:Y:S01]  /*1f630*/  VIADD R30, R36.reuse, 0x1 ;  /* 0x00000001241e7836 */ /* 0x040fe20000000000 */
[----:B------:R-:W-:Y:S01]  /*1f640*/  @P2 IADD3 R30, PT, PT, R36, RZ, RZ ;  /* 0x000000ff241e2210 */ /* 0x000fe20007ffe0ff */
[----:B----4-:R-:W-:-:S06]  /*1f650*/  IMAD.WIDE R36, R37, 0x4, R18 ;  /* 0x0000000425247825 */ /* 0x010fcc00078e0212 */
[----:B------:R-:W2:Y:S01]  /*1f660*/  LDG.E R36, desc[UR12][R36.64] ;  /* 0x0000000c24247981 */ /* 0x000ea2000c1e1900 */
[----:B-----5:R-:W-:-:S06]  /*1f670*/  IMAD.WIDE R24, R25, 0x4, R18 ;  /* 0x0000000419187825 */ /* 0x020fcc00078e0212 */
[----:B------:R0:W3:Y:S01]  /*1f680*/  LDG.E R25, desc[UR12][R24.64] ;  /* 0x0000000c18197981 */ /* 0x0000e2000c1e1900 */
[----:B------:R-:W-:-:S03]  /*1f690*/  IMAD.WIDE R28, R29, 0x4, R18 ;  /* 0x000000041d1c7825 */ /* 0x000fc600078e0212 */
[----:B------:R-:W4:Y:S04]  /*1f6a0*/  LDG.E R37, desc[UR12][R26.64+0x14] ;  /* 0x0000140c1a257981 */ /* 0x000f28000c1e1900 */
[----:B------:R-:W5:Y:S01]  /*1f6b0*/  LDG.E R28, desc[UR12][R28.64] ;  /* 0x0000000c1c1c7981 */ /* 0x000f62000c1e1900 */
[----:B0-----:R-:W-:-:S03]  /*1f6c0*/  VIADD R24, R30, 0x1 ;  /* 0x000000011e187836 */ /* 0x001fc60000000000 */
[----:B------:R-:W4:Y:S01]  /*1f6d0*/  LDG.E R29, desc[UR12][R26.64+0x18] ;  /* 0x0000180c1a1d7981 */ /* 0x000f22000c1e1900 */
[----:B--2---:R-:W-:-:S13]  /*1f6e0*/  ISETP.NE.AND P1, PT, R36, -0x1, PT ;  /* 0xffffffff2400780c */ /* 0x004fda0003f25270 */
[----:B------:R-:W-:Y:S02]  /*1f6f0*/  @P1 IADD3 R24, PT, PT, R30, RZ, RZ ;  /* 0x000000ff1e181210 */ /* 0x000fe40007ffe0ff */
[----:B---3--:R-:W-:Y:S02]  /*1f700*/  ISETP.NE.AND P1, PT, R25, -0x1, PT ;  /* 0xffffffff1900780c */ /* 0x008fe40003f25270 */
[----:B------:R-:W2:Y:S01]  /*1f710*/  LDG.E R25, desc[UR12][R26.64+0x1c] ;  /* 0x00001c0c1a197981 */ /* 0x000ea2000c1e1900 */
[----:B-----5:R-:W-:Y:S01]  /*1f720*/  ISETP.NE.AND P2, PT, R28, -0x1, PT ;  /* 0xffffffff1c00780c */ /* 0x020fe20003f45270 */
[----:B------:R-:W-:-:S12]  /*1f730*/  VIADD R36, R24, 0x1 ;  /* 0x0000000118247836 */ /* 0x000fd80000000000 */
[----:B------:R-:W-:-:S05]  /*1f740*/  @P2 IADD3 R36, PT, PT, R24, RZ, RZ ;  /* 0x000000ff18242210 */ /* 0x000fca0007ffe0ff */
[C---:B------:R-:W-:Y:S01]  /*1f750*/  VIADD R30, R36.reuse, 0x1 ;  /* 0x00000001241e7836 */ /* 0x040fe20000000000 */
[----:B------:R-:W-:Y:S01]  /*1f760*/  @P1 IADD3 R30, PT, PT, R36, RZ, RZ ;  /* 0x000000ff241e1210 */ /* 0x000fe20007ffe0ff */
[----:B----4-:R-:W-:-:S04]  /*1f770*/  IMAD.WIDE R36, R37, 0x4, R18 ;  /* 0x0000000425247825 */ /* 0x010fc800078e0212 */
[--C-:B------:R-:W-:Y:S02]  /*1f780*/  IMAD.WIDE R28, R29, 0x4, R18.reuse ;  /* 0x000000041d1c7825 */ /* 0x100fe400078e0212 */
[----:B------:R-:W3:Y:S04]  /*1f790*/  LDG.E R36, desc[UR12][R36.64] ;  /* 0x0000000c24247981 */ /* 0x000ee8000c1e1900 */
[----:B------:R-:W4:Y:S04]  /*1f7a0*/  LDG.E R28, desc[UR12][R28.64] ;  /* 0x0000000c1c1c7981 */ /* 0x000f28000c1e1900 */
[----:B------:R-:W5:Y:S01]  /*1f7b0*/  LDG.E R37, desc[UR12][R26.64+0x24] ;  /* 0x0000240c1a257981 */ /* 0x000f62000c1e1900 */
[----:B--2---:R-:W-:-:S05]  /*1f7c0*/  IMAD.WIDE R24, R25, 0x4, R18 ;  /* 0x0000000419187825 */ /* 0x004fca00078e0212 */
[----:B------:R0:W2:Y:S04]  /*1f7d0*/  LDG.E R29, desc[UR12][R24.64] ;  /* 0x0000000c181d7981 */ /* 0x0000a8000c1e1900 */
[----:B------:R-:W5:Y:S01]  /*1f7e0*/  LDG.E R25, desc[UR12][R26.64+0x20] ;  /* 0x0000200c1a197981 */ /* 0x000f62000c1e1900 */
[----:B---3--:R-:W-:Y:S02]  /*1f7f0*/  ISETP.NE.AND P1, PT, R36, -0x1, PT ;  /* 0xffffffff2400780c */ /* 0x008fe40003f25270 */
[----:B----4-:R-:W-:Y:S01]  /*1f800*/  ISETP.NE.AND P2, PT, R28, -0x1, PT ;  /* 0xffffffff1c00780c */ /* 0x010fe20003f45270 */
[----:B0-----:R-:W-:-:S10]  /*1f810*/  VIADD R24, R30, 0x1 ;  /* 0x000000011e187836 */ /* 0x001fd40000000000 */
[----:B------:R-:W-:-:S05]  /*1f820*/  @P1 IADD3 R24, PT, PT, R30, RZ, RZ ;  /* 0x000000ff1e181210 */ /* 0x000fca0007ffe0ff */
[C---:B------:R-:W-:Y:S01]  /*1f830*/  VIADD R36, R24.reuse, 0x1 ;  /* 0x0000000118247836 */ /* 0x040fe20000000000 */
[----:B------:R-:W-:-:S05]  /*1f840*/  @P2 IADD3 R36, PT, PT, R24, RZ, RZ ;  /* 0x000000ff18242210 */ /* 0x000fca0007ffe0ff */
[----:B------:R-:W-:Y:S01]  /*1f850*/  VIADD R30, R36, 0x1 ;  /* 0x00000001241e7836 */ /* 0x000fe20000000000 */
[----:B--2---:R-:W-:Y:S02]  /*1f860*/  ISETP.NE.AND P1, PT, R29, -0x1, PT ;  /* 0xffffffff1d00780c */ /* 0x004fe40003f25270 */
[----:B------:R-:W2:Y:S01]  /*1f870*/  LDG.E R29, desc[UR12][R26.64+0x28] ;  /* 0x0000280c1a1d7981 */ /* 0x000ea2000c1e1900 */
[----:B-----5:R-:W-:-:S10]  /*1f880*/  IMAD.WIDE R24, R25, 0x4, R18 ;  /* 0x0000000419187825 */ /* 0x020fd400078e0212 */
[----:B------:R-:W-:Y:S01]  /*1f890*/  @P1 IADD3 R30, PT, PT, R36, RZ, RZ ;  /* 0x000000ff241e1210 */ /* 0x000fe20007ffe0ff */
[----:B------:R-:W-:Y:S01]  /*1f8a0*/  IMAD.WIDE R36, R37, 0x4, R18 ;  /* 0x0000000425247825 */ /* 0x000fe200078e0212 */
[----:B------:R-:W3:Y:S05]  /*1f8b0*/  LDG.E R24, desc[UR12][R24.64] ;  /* 0x0000000c18187981 */ /* 0x000eea000c1e1900 */
[----:B------:R-:W4:Y:S04]  /*1f8c0*/  LDG.E R36, desc[UR12][R36.64] ;  /* 0x0000000c24247981 */ /* 0x000f28000c1e1900 */
[----:B------:R-:W5:Y:S04]  /*1f8d0*/  LDG.E R25, desc[UR12][R26.64+0x2c] ;  /* 0x00002c0c1a197981 */ /* 0x000f68000c1e1900 */
[----:B------:R-:W5:Y:S01]  /*1f8e0*/  LDG.E R37, desc[UR12][R26.64+0x34] ;  /* 0x0000340c1a257981 */ /* 0x000f62000c1e1900 */
[----:B---3--:R-:W-:-:S02]  /*1f8f0*/  ISETP.NE.AND P1, PT, R24, -0x1, PT ;  /* 0xffffffff1800780c */ /* 0x008fc40003f25270 */
[----:B----4-:R-:W-:Y:S01]  /*1f900*/  ISETP.NE.AND P2, PT, R36, -0x1, PT ;  /* 0xffffffff2400780c */ /* 0x010fe20003f45270 */
[----:B------:R-:W-:Y:S01]  /*1f910*/  VIADD R24, R30, 0x1 ;  /* 0x000000011e187836 */ /* 0x000fe20000000000 */
[----:B------:R-:W3:Y:S01]  /*1f920*/  LDG.E R36, desc[UR12][R26.64+0x30] ;  /* 0x0000300c1a247981 */ /* 0x000ee2000c1e1900 */
[----:B--2---:R-:W-:-:S08]  /*1f930*/  IMAD.WIDE R28, R29, 0x4, R18 ;  /* 0x000000041d1c7825 */ /* 0x004fd000078e0212 */
[----:B------:R-:W-:Y:S01]  /*1f940*/  @P1 IADD3 R24, PT, PT, R30, RZ, RZ ;  /* 0x000000ff1e181210 */ /* 0x000fe20007ffe0ff */
[----:B------:R-:W2:Y:S04]  /*1f950*/  LDG.E R28, desc[UR12][R28.64] ;  /* 0x0000000c1c1c7981 */ /* 0x000ea8000c1e1900 */
[C---:B------:R-:W-:Y:S01]  /*1f960*/  VIADD R30, R24.reuse, 0x1 ;  /* 0x00000001181e7836 */ /* 0x040fe20000000000 */
[----:B------:R-:W-:Y:S01]  /*1f970*/  @P2 IADD3 R30, PT, PT, R24, RZ, RZ ;  /* 0x000000ff181e2210 */ /* 0x000fe20007ffe0ff */
[----:B-----5:R-:W-:-:S06]  /*1f980*/  IMAD.WIDE R24, R25, 0x4, R18 ;  /* 0x0000000419187825 */ /* 0x020fcc00078e0212 */
[----:B------:R-:W4:Y:S01]  /*1f990*/  LDG.E R24, desc[UR12][R24.64] ;  /* 0x0000000c18187981 */ /* 0x000f22000c1e1900 */
[----:B--2---:R-:W-:Y:S01]  /*1f9a0*/  ISETP.NE.AND P1, PT, R28, -0x1, PT ;  /* 0xffffffff1c00780c */ /* 0x004fe20003f25270 */
[----:B------:R-:W-:Y:S01]  /*1f9b0*/  VIADD R28, R30, 0x1 ;  /* 0x000000011e1c7836 */ /* 0x000fe20000000000 */
[----:B----4-:R-:W-:Y:S01]  /*1f9c0*/  ISETP.NE.AND P2, PT, R24, -0x1, PT ;  /* 0xffffffff1800780c */ /* 0x010fe20003f45270 */
[----:B------:R-:W-:Y:S02]  /*1f9d0*/  IMAD.WIDE R24, R37, 0x4, R18 ;  /* 0x0000000425187825 */ /* 0x000fe400078e0212 */
[----:B------:R-:W2:Y:S08]  /*1f9e0*/  LDG.E R37, desc[UR12][R26.64+0x38] ;  /* 0x0000380c1a257981 */ /* 0x000eb0000c1e1900 */
[----:B------:R-:W-:-:S05]  /*1f9f0*/  @P1 IADD3 R28, PT, PT, R30, RZ, RZ ;  /* 0x000000ff1e1c1210 */ /* 0x000fca0007ffe0ff */
[C---:B------:R-:W-:Y:S01]  /*1fa00*/  VIADD R30, R28.reuse, 0x1 ;  /* 0x000000011c1e7836 */ /* 0x040fe20000000000 */
[----:B------:R-:W-:Y:S01]  /*1fa10*/  @P2 IADD3 R30, PT, PT, R28, RZ, RZ ;  /* 0x000000ff1c1e2210 */ /* 0x000fe20007ffe0ff */
[--C-:B---3--:R-:W-:Y:S02]  /*1fa20*/  IMAD.WIDE R28, R36, 0x4, R18.reuse ;  /* 0x00000004241c7825 */ /* 0x108fe400078e0212 */
[----:B------:R-:W3:Y:S04]  /*1fa30*/  LDG.E R36, desc[UR12][R26.64+0x3c] ;  /* 0x00003c0c1a247981 */ /* 0x000ee8000c1e1900 */
[----:B------:R-:W4:Y:S04]  /*1fa40*/  LDG.E R29, desc[UR12][R28.64] ;  /* 0x0000000c1c1d7981 */ /* 0x000f28000c1e1900 */
[----:B------:R2:W5:Y:S02]  /*1fa50*/  LDG.E R28, desc[UR12][R24.64] ;  /* 0x0000000c181c7981 */ /* 0x000564000c1e1900 */
[----:B--2---:R-:W-:-:S06]  /*1fa60*/  IMAD.WIDE R24, R37, 0x4, R18 ;  /* 0x0000000425187825 */ /* 0x004fcc00078e0212 */
[----:B------:R-:W2:Y:S01]  /*1fa70*/  LDG.E R24, desc[UR12][R24.64] ;  /* 0x0000000c18187981 */ /* 0x000ea2000c1e1900 */
[----:B---3--:R-:W-:-:S06]  /*1fa80*/  IMAD.WIDE R36, R36, 0x4, R18 ;  /* 0x0000000424247825 */ /* 0x008fcc00078e0212 */
[----:B------:R-:W3:Y:S01]  /*1fa90*/  LDG.E R36, desc[UR12][R36.64] ;  /* 0x0000000c24247981 */ /* 0x000ee2000c1e1900 */
[----:B----4-:R-:W-:Y:S02]  /*1faa0*/  ISETP.NE.AND P1, PT, R29, -0x1, PT ;  /* 0xffffffff1d00780c */ /* 0x010fe40003f25270 */
[----:B-----5:R-:W-:Y:S01]  /*1fab0*/  ISETP.NE.AND P2, PT, R28, -0x1, PT ;  /* 0xffffffff1c00780c */ /* 0x020fe20003f45270 */
[----:B------:R-:W-:-:S10]  /*1fac0*/  VIADD R28, R30, 0x1 ;  /* 0x000000011e1c7836 */ /* 0x000fd40000000000 */
[----:B------:R-:W-:-:S05]  /*1fad0*/  @P1 IADD3 R28, PT, PT, R30, RZ, RZ ;  /* 0x000000ff1e1c1210 */ /* 0x000fca0007ffe0ff */
[C---:B------:R-:W-:Y:S01]  /*1fae0*/  VIADD R29, R28.reuse, 0x1 ;  /* 0x000000011c1d7836 */ /* 0x040fe20000000000 */
[----:B------:R-:W-:Y:S02]  /*1faf0*/  @P2 IADD3 R29, PT, PT, R28, RZ, RZ ;  /* 0x000000ff1c1d2210 */ /* 0x000fe40007ffe0ff */
[----:B------:R-:W-:-:S03]  /*1fb00*/  IADD3 R32, PT, PT, R32, 0x10, RZ ;  /* 0x0000001020207810 */ /* 0x000fc60007ffe0ff */
        /* <DEDUP_REMOVED lines=9> */
.L_x_771:
[----:B------:R-:W-:Y:S05]  /*1fba0*/  BSYNC.RECONVERGENT B2 ;  /* 0x0000000000027941 */ /* 0x000fea0003800200 */
.L_x_770:
        /* <DEDUP_REMOVED lines=13> */
[----:B---3--:R-:W-:Y:S02]  /*1fc80*/  IMAD.WIDE R32, R33, 0x4, R18 ;  /* 0x0000000421207825 */ /* 0x008fe400078e0212 */
[----:B------:R-:W2:Y:S04]  /*1fc90*/  LDG.E R26, desc[UR12][R26.64] ;  /* 0x0000000c1a1a7981 */ /* 0x000ea8000c1e1900 */
[----:B------:R-:W3:Y:S04]  /*1fca0*/  LDG.E R32, desc[UR12][R32.64] ;  /* 0x0000000c20207981 */ /* 0x000ee8000c1e1900 */
[----:B------:R-:W4:Y:S04]  /*1fcb0*/  LDG.E R27, desc[UR12][R24.64+0x14] ;  /* 0x0000140c181b7981 */ /* 0x000f28000c1e1900 */
[----:B------:R-:W5:Y:S01]  /*1fcc0*/  LDG.E R33, desc[UR12][R24.64+0x8] ;  /* 0x0000080c18217981 */ /* 0x000f62000c1e1900 */
[----:B------:R-:W-:Y:S01]  /*1fcd0*/  VIADD R28, R30, 0x1 ;  /* 0x000000011e1c7836 */ /* 0x000fe20000000000 */
[----:B--2---:R-:W-:-:S02]  /*1fce0*/  ISETP.NE.AND P1, PT, R26, -0x1, PT ;  /* 0xffffffff1a00780c */ /* 0x004fc40003f25270 */
[----:B---3--:R-:W-:-:S11]  /*1fcf0*/  ISETP.NE.AND P2, PT, R32, -0x1, PT ;  /* 0xffffffff2000780c */ /* 0x008fd60003f45270 */
[----:B------:R-:W-:Y:S01]  /*1fd00*/  @P1 IADD3 R28, PT, PT, R30, RZ, RZ ;  /* 0x000000ff1e1c1210 */ /* 0x000fe20007ffe0ff */
[----:B----4-:R-:W-:-:S04]  /*1fd10*/  IMAD.WIDE R26, R27, 0x4, R18 ;  /* 0x000000041b1a7825 */ /* 0x010fc800078e0212 */
[C---:B------:R-:W-:Y:S01]  /*1fd20*/  VIADD R37, R28.reuse, 0x1 ;  /* 0x000000011c257836 */ /* 0x040fe20000000000 */
[----:B------:R-:W-:Y:S01]  /*1fd30*/  @P2 IADD3 R37, PT, PT, R28, RZ, RZ ;  /* 0x000000ff1c252210 */ /* 0x000fe20007ffe0ff */
[----:B------:R-:W-:-:S04]  /*1fd40*/  IMAD.WIDE R28, R29, 0x4, R18 ;  /* 0x000000041d1c7825 */ /* 0x000fc800078e0212 */
[--C-:B-----5:R-:W-:Y:S02]  /*1fd50*/  IMAD.WIDE R32, R33, 0x4, R18.reuse ;  /* 0x0000000421207825 */ /* 0x120fe400078e0212 */
[----:B------:R-:W2:Y:S04]  /*1fd60*/  LDG.E R28, desc[UR12][R28.64] ;  /* 0x0000000c1c1c7981 */ /* 0x000ea8000c1e1900 */
[----:B------:R-:W3:Y:S04]  /*1fd70*/  LDG.E R32, desc[UR12][R32.64] ;  /* 0x0000000c20207981 */ /* 0x000ee8000c1e1900 */
[----:B------:R0:W4:Y:S04]  /*1fd80*/  LDG.E R29, desc[UR12][R26.64] ;  /* 0x0000000c1a1d7981 */ /* 0x000128000c1e1900 */
[----:B------:R-:W5:Y:S04]  /*1fd90*/  LDG.E R33, desc[UR12][R24.64+0x1c] ;  /* 0x00001c0c18217981 */ /* 0x000f68000c1e1900 */
[----:B------:R-:W0:Y:S01]  /*1fda0*/  LDG.E R27, desc[UR12][R24.64+0x18] ;  /* 0x0000180c181b7981 */ /* 0x000e22000c1e1900 */
[----:B------:R-:W-:-:S06]  /*1fdb0*/  IMAD.WIDE R30, R31, 0x4, R18 ;  /* 0x000000041f1e7825 */ /* 0x000fcc00078e0212 */
[----:B------:R-:W2:Y:S01]  /*1fdc0*/  LDG.E R30, desc[UR12][R30.64] ;  /* 0x0000000c1e1e7981 */ /* 0x000ea2000c1e1900 */
[----:B---3--:R-:W-:Y:S01]  /*1fdd0*/  ISETP.NE.AND P1, PT, R32, -0x1, PT ;  /* 0xffffffff2000780c */ /* 0x008fe20003f25270 */
[----:B-----5:R-:W-:-:S04]  /*1fde0*/  IMAD.WIDE R32, R33, 0x4, R18 ;  /* 0x0000000421207825 */ /* 0x020fc800078e0212 */
[----:B0-----:R-:W-:Y:S02]  /*1fdf0*/  IMAD.WIDE R26, R27, 0x4, R18 ;  /* 0x000000041b1a7825 */ /* 0x001fe400078e0212 */
[----:B------:R-:W3:Y:S04]  /*1fe00*/  LDG.E R32, desc[UR12][R32.64] ;  /* 0x0000000c20207981 */ /* 0x000ee8000c1e1900 */
[----:B------:R-:W5:Y:S01]  /*1fe10*/  LDG.E R26, desc[UR12][R26.64] ;  /* 0x0000000c1a1a7981 */ /* 0x000f62000c1e1900 */
[----:B--2---:R-:W-:Y:S01]  /*1fe20*/  ISETP.NE.AND P2, PT, R30, -0x1, PT ;  /* 0xffffffff1e00780c */ /* 0x004fe20003f45270 */
[C---:B------:R-:W-:Y:S01]  /*1fe30*/  VIADD R30, R37.reuse, 0x1 ;  /* 0x00000001251e7836 */ /* 0x040fe20000000000 */
[----:B------:R-:W-:Y:S02]  /*1fe40*/  @P1 IADD3 R30, PT, PT, R37, RZ, RZ ;  /* 0x000000ff251e1210 */ /* 0x000fe40007ffe0ff */
[----:B------:R-:W-:-:S03]  /*1fe50*/  ISETP.NE.AND P1, PT, R28, -0x1, PT ;  /* 0xffffffff1c00780c */ /* 0x000fc60003f25270 */
[----:B------:R-:W-:-:S06]  /*1fe60*/  VIADD R28, R30, 0x1 ;  /* 0x000000011e1c7836 */ /* 0x000fcc0000000000 */
[----:B------:R-:W-:Y:S02]  /*1fe70*/  @P2 IADD3 R28, PT, PT, R30, RZ, RZ ;  /* 0x000000ff1e1c2210 */ /* 0x000fe40007ffe0ff */
[----:B----4-:R-:W-:-:S03]  /*1fe80*/  ISETP.NE.AND P2, PT, R29, -0x1, PT ;  /* 0xffffffff1d00780c */ /* 0x010fc60003f45270 */
[C---:B------:R-:W-:Y:S01]  /*1fe90*/  VIADD R24, R28.reuse, 0x1 ;  /* 0x000000011c187836 */ /* 0x040fe20000000000 */
[----:B------:R-:W-:-:S05]  /*1fea0*/  @P1 IADD3 R24, PT, PT, R28, RZ, RZ ;  /* 0x000000ff1c181210 */ /* 0x000fca0007ffe0ff */
[----:B------:R-:W-:-:S04]  /*1feb0*/  VIADD R25, R24, 0x1 ;  /* 0x0000000118197836 */ /* 0x000fc80000000000 */
[----:B------:R-:W-:-:S05]  /*1fec0*/  @P2 IADD3 R25, PT, PT, R24, RZ, RZ ;  /* 0x000000ff18192210 */ /* 0x000fca0007ffe0ff */
[----:B------:R-:W-:Y:S01]  /*1fed0*/  VIADD R24, R25, 0x1 ;  /* 0x0000000119187836 */ /* 0x000fe20000000000 */
[----:B------:R-:W-:Y:S02]  /*1fee0*/  IADD3 R34, PT, PT, R34, 0x8, RZ ;  /* 0x0000000822227810 */ /* 0x000fe40007ffe0ff */
[----:B-----5:R-:W-:Y:S02]  /*1fef0*/  ISETP.NE.AND P1, PT, R26, -0x1, PT ;  /* 0xffffffff1a00780c */ /* 0x020fe40003f25270 */
[----:B---3--:R-:W-:-:S11]  /*1ff00*/  ISETP.NE.AND P2, PT, R32, -0x1, PT ;  /* 0xffffffff2000780c */ /* 0x008fd60003f45270 */
[----:B------:R-:W-:-:S05]  /*1ff10*/  @P1 IADD3 R24, PT, PT, R25, RZ, RZ ;  /* 0x000000ff19181210 */ /* 0x000fca0007ffe0ff */
[----:B------:R-:W-:Y:S02]  /*1ff20*/  VIADD R30, R24, 0x1 ;  /* 0x00000001181e7836 */ /* 0x000fe40000000000 */
[----:B------:R-:W-:-:S07]  /*1ff30*/  @P2 IMAD.MOV R30, RZ, RZ, R24 ;  /* 0x000000ffff1e2224 */ /* 0x000fce00078e0218 */
.L_x_774:
[----:B------:R-:W-:Y:S05]  /*1ff40*/  BSYNC.RECONVERGENT B2 ;  /* 0x0000000000027941 */ /* 0x000fea0003800200 */
.L_x_773:
        /* <DEDUP_REMOVED lines=33> */
.L_x_776:
[----:B------:R-:W-:Y:S05]  /*20160*/  BSYNC.RECONVERGENT B2 ;  /* 0x0000000000027941 */ /* 0x000fea0003800200 */
.L_x_775:
        /* <DEDUP_REMOVED lines=27> */
.L_x_769:
[----:B------:R-:W-:Y:S05]  /*20320*/  BSYNC.RECONVERGENT B1 ;  /* 0x0000000000017941 */ /* 0x000fea0003800200 */
.L_x_768:
[----:B------:R-:W2:Y:S01]  /*20330*/  LDG.E R22, desc[UR12][R22.64+0x3c00] ;  /* 0x003c000c16167981 */ /* 0x000ea2000c1e1900 */
[----:B------:R-:W-:Y:S01]  /*20340*/  BSSY.RECONVERGENT B1, `(.L_x_777) ;  /* 0x00000f2000017945 */ /* 0x000fe20003800200 */
[----:B------:R-:W-:Y:S01]  /*20350*/  HFMA2 R33, -RZ, RZ, 0, 0 ;  /* 0x00000000ff217431 */ /* 0x000fe200000001ff */
[----:B--2---:R-:W-:-:S13]  /*20360*/  ISETP.NE.AND P0, PT, R22, -0x1, PT ;  /* 0xffffffff1600780c */ /* 0x004fda0003f05270 */
[----:B------:R-:W-:Y:S05]  /*20370*/  @P0 BRA `(.L_x_778) ;  /* 0x0000000c00b80947 */ /* 0x000fea0003800000 */
        /* <DEDUP_REMOVED lines=14> */
[----:B------:R-:W-:Y:S01]  /*20460*/  IMAD.MOV.U32 R29, RZ, RZ, RZ ;  /* 0x000000ffff1d7224 */ /* 0x000fe200078e00ff */
[----:B------:R-:W-:-:S07]  /*20470*/  MOV R33, RZ ;  /* 0x000000ff00217202 */ /* 0x000fce0000000f00 */
.L_x_781:
        /* <DEDUP_REMOVED lines=29> */
[----:B------:R-:W5:Y:S01]  /*20650*/  LDG.E R23, desc[UR12][R22.64] ;  /* 0x0000000c16177981 */ /* 0x000f62000c1e1900 */
[----:B--2---:R-:W-:-:S04]  /*20660*/  IMAD.WIDE R26, R24, 0x4, R18 ;  /* 0x00000004181a7825 */ /* 0x004fc800078e0212 */
[----:B------:R-:W-:Y:S02]  /*20670*/  IMAD.WIDE R24, R25, 0x4, R18 ;  /* 0x0000000419187825 */ /* 0x000fe400078e0212 */
[----:B------:R0:W2:Y:S04]  /*20680*/  LDG.E R26, desc[UR12][R26.64] ;  /* 0x0000000c1a1a7981 */ /* 0x0000a8000c1e1900 */
[----:B------:R-:W2:Y:S04]  /*20690*/  LDG.E R24, desc[UR12][R24.64] ;  /* 0x0000000c18187981 */ /* 0x000ea8000c1e1900 */
[----:B------:R-:W2:Y:S01]  /*206a0*/  LDG.E R25, desc[UR12][R20.64+0x28] ;  /* 0x0000280c14197981 */ /* 0x000ea2000c1e1900 */
[----:B---3--:R-:W-:-:S02]  /*206b0*/  ISETP.NE.AND P2, PT, R35, -0x1, PT ;  /* 0xffffffff2300780c */ /* 0x008fc40003f45270 */
[----:B------:R-:W-:Y:S01]  /*206c0*/  IADD3 R35, PT, PT, R33, 0x1, RZ ;  /* 0x0000000121237810 */ /* 0x000fe20007ffe0ff */
[----:B------:R-:W-:Y:S01]  /*206d0*/  @P1 IMAD.MOV R35, RZ, RZ, R33 ;  /* 0x000000ffff231224 */ /* 0x000fe200078e0221 */
[----:B----4-:R-:W-:Y:S01]  /*206e0*/  ISETP.NE.AND P1, PT, R36, -0x1, PT ;  /* 0xffffffff2400780c */ /* 0x010fe20003f25270 */
[----:B-----5:R-:W-:-:S06]  /*206f0*/  IMAD.WIDE R36, R37, 0x4, R18 ;  /* 0x0000000425247825 */ /* 0x020fcc00078e0212 */
[----:B------:R-:W3:Y:S01]  /*20700*/  LDG.E R36, desc[UR12][R36.64] ;  /* 0x0000000c24247981 */ /* 0x000ee2000c1e1900 */
[----:B0-----:R-:W-:Y:S01]  /*20710*/  IADD3 R27, PT, PT, R35, 0x1, RZ ;  /* 0x00000001231b7810 */ /* 0x001fe20007ffe0ff */
[----:B------:R-:W-:Y:S02]  /*20720*/  @P2 IMAD.MOV R27, RZ, RZ, R35 ;  /* 0x000000ffff1b2224 */ /* 0x000fe400078e0223 */
[----:B------:R-:W4:Y:S03]  /*20730*/  LDG.E R35, desc[UR12][R20.64+0x24] ;  /* 0x0000240c14237981 */ /* 0x000f26000c1e1900 */
[----:B------:R-:W-:Y:S01]  /*20740*/  IADD3 R22, PT, PT, R27, 0x1, RZ ;  /* 0x000000011b167810 */ /* 0x000fe20007ffe0ff */
[----:B------:R-:W-:Y:S02]  /*20750*/  @P1 IMAD.MOV R22, RZ, RZ, R27 ;  /* 0x000000ffff161224 */ /* 0x000fe400078e021b */
[----:B------:R-:W5:Y:S01]  /*20760*/  LDG.E R27, desc[UR12][R20.64+0x30] ;  /* 0x0000300c141b7981 */ /* 0x000f62000c1e1900 */
[----:B--2---:R-:W-:-:S02]  /*20770*/  ISETP.NE.AND P2, PT, R26, -0x1, PT ;  /* 0xffffffff1a00780c */ /* 0x004fc40003f45270 */
[----:B------:R-:W-:Y:S02]  /*20780*/  ISETP.NE.AND P1, PT, R24, -0x1, PT ;  /* 0xffffffff1800780c */ /* 0x000fe40003f25270 */
[----:B------:R-:W-:-:S09]  /*20790*/  IADD3 R24, PT, PT, R22, 0x1, RZ ;  /* 0x0000000116187810 */ /* 0x000fd20007ffe0ff */
[----:B------:R-:W-:Y:S02]  /*207a0*/  @P2 IMAD.MOV R24, RZ, RZ, R22 ;  /* 0x000000ffff182224 */ /* 0x000fe400078e0216 */
[----:B------:R-:W2:Y:S03]  /*207b0*/  LDG.E R22, desc[UR12][R20.64+0x2c] ;  /* 0x00002c0c14167981 */ /* 0x000ea6000c1e1900 */
[----:B------:R-:W-:Y:S01]  /*207c0*/  IADD3 R26, PT, PT, R24, 0x1, RZ ;  /* 0x00000001181a7810 */ /* 0x000fe20007ffe0ff */
[----:B------:R-:W-:Y:S01]  /*207d0*/  @P1 IMAD.MOV R26, RZ, RZ, R24 ;  /* 0x000000ffff1a1224 */ /* 0x000fe200078e0218 */
[----:B------:R-:W-:Y:S02]  /*207e0*/  ISETP.NE.AND P1, PT, R23, -0x1, PT ;  /* 0xffffffff1700780c */ /* 0x000fe40003f25270 */
[----:B------:R-:W2:Y:S02]  /*207f0*/  LDG.E R23, desc[UR12][R20.64+0x34] ;  /* 0x0000340c14177981 */ /* 0x000ea4000c1e1900 */
[----:B------:R-:W-:-:S02]  /*20800*/  IADD3 R24, PT, PT, R26, 0x1, RZ ;  /* 0x000000011a187810 */ /* 0x000fc40007ffe0ff */
[----:B---3--:R-:W-:-:S07]  /*20810*/  ISETP.NE.AND P2, PT, R36, -0x1, PT ;  /* 0xffffffff2400780c */ /* 0x008fce0003f45270 */
[----:B------:R-:W-:-:S05]  /*20820*/  @P1 IMAD.MOV R24, RZ, RZ, R26 ;  /* 0x000000ffff181224 */ /* 0x000fca00078e021a */
[----:B------:R-:W-:Y:S01]  /*20830*/  IADD3 R33, PT, PT, R24, 0x1, RZ ;  /* 0x0000000118217810 */ /* 0x000fe20007ffe0ff */
[----:B----4-:R-:W-:-:S05]  /*20840*/  IMAD.WIDE R36, R35, 0x4, R18 ;  /* 0x0000000423247825 */ /* 0x010fca00078e0212 */
[----:B------:R-:W3:Y:S01]  /*20850*/  LDG.E R26, desc[UR12][R36.64] ;  /* 0x0000000c241a7981 */ /* 0x000ee2000c1e1900 */
[----:B------:R-:W-:Y:S02]  /*20860*/  @P2 IMAD.MOV R33, RZ, RZ, R24 ;  /* 0x000000ffff212224 */ /* 0x000fe400078e0218 */
[----:B------:R-:W-:-:S05]  /*20870*/  IMAD.WIDE R24, R25, 0x4, R18 ;  /* 0x0000000419187825 */ /* 0x000fca00078e0212 */
[----:B------:R5:W4:Y:S02]  /*20880*/  LDG.E R35, desc[UR12][R24.64] ;  /* 0x0000000c18237981 */ /* 0x000b24000c1e1900 */
[--C-:B-----5:R-:W-:Y:S02]  /*20890*/  IMAD.WIDE R24, R27, 0x4, R18.reuse ;  /* 0x000000041b187825 */ /* 0x120fe400078e0212 */
[----:B------:R-:W5:Y:S04]  /*208a0*/  LDG.E R27, desc[UR12][R20.64+0x38] ;  /* 0x0000380c141b7981 */ /* 0x000f68000c1e1900 */
[----:B------:R-:W4:Y:S04]  /*208b0*/  LDG.E R24, desc[UR12][R24.64] ;  /* 0x0000000c18187981 */ /* 0x000f28000c1e1900 */
[----:B------:R-:W4:Y:S01]  /*208c0*/  LDG.E R21, desc[UR12][R20.64+0x3c] ;  /* 0x00003c0c14157981 */ /* 0x000f22000c1e1900 */
[----:B--2---:R-:W-:-:S06]  /*208d0*/  IMAD.WIDE R36, R22, 0x4, R18 ;  /* 0x0000000416247825 */ /* 0x004fcc00078e0212 */
[----:B------:R-:W2:Y:S01]  /*208e0*/  LDG.E R36, desc[UR12][R36.64] ;  /* 0x0000000c24247981 */ /* 0x000ea2000c1e1900 */
[----:B------:R-:W-:-:S05]  /*208f0*/  IMAD.WIDE R22, R23, 0x4, R18 ;  /* 0x0000000417167825 */ /* 0x000fca00078e0212 */
[----:B------:R5:W2:Y:S01]  /*20900*/  LDG.E R25, desc[UR12][R22.64] ;  /* 0x0000000c16197981 */ /* 0x000aa2000c1e1900 */
[----:B---3--:R-:W-:Y:S01]  /*20910*/  ISETP.NE.AND P1, PT, R26, -0x1, PT ;  /* 0xffffffff1a00780c */ /* 0x008fe20003f25270 */
[----:B-----5:R-:W-:-:S06]  /*20920*/  IMAD.WIDE R22, R27, 0x4, R18 ;  /* 0x000000041b167825 */ /* 0x020fcc00078e0212 */
[----:B------:R-:W3:Y:S01]  /*20930*/  LDG.E R22, desc[UR12][R22.64] ;  /* 0x0000000c16167981 */ /* 0x000ee2000c1e1900 */
[----:B----4-:R-:W-:-:S06]  /*20940*/  IMAD.WIDE R26, R21, 0x4, R18 ;  /* 0x00000004151a7825 */ /* 0x010fcc00078e0212 */
[----:B------:R-:W4:Y:S01]  /*20950*/  LDG.E R26, desc[UR12][R26.64] ;  /* 0x0000000c1a1a7981 */ /* 0x000f22000c1e1900 */
[----:B------:R-:W-:Y:S02]  /*20960*/  ISETP.NE.AND P2, PT, R35, -0x1, PT ;  /* 0xffffffff2300780c */ /* 0x000fe40003f45270 */
[----:B------:R-:W-:Y:S01]  /*20970*/  IADD3 R35, PT, PT, R33, 0x1, RZ ;  /* 0x0000000121237810 */ /* 0x000fe20007ffe0ff */
[----:B------:R-:W-:-:S05]  /*20980*/  @P1 IMAD.MOV R35, RZ, RZ, R33 ;  /* 0x000000ffff231224 */ /* 0x000fca00078e0221 */
[----:B------:R-:W-:-:S05]  /*20990*/  IADD3 R33, PT, PT, R35, 0x1, RZ ;  /* 0x0000000123217810 */ /* 0x000fca0007ffe0ff */
[----:B------:R-:W-:Y:S01]  /*209a0*/  @P2 IMAD.MOV R33, RZ, RZ, R35 ;  /* 0x000000ffff212224 */ /* 0x000fe200078e0223 */
[----:B------:R-:W-:-:S04]  /*209b0*/  ISETP.NE.AND P2, PT, R24, -0x1, PT ;  /* 0xffffffff1800780c */ /* 0x000fc80003f45270 */
[----:B------:R-:W-:Y:S01]  /*209c0*/  IADD3 R20, PT, PT, R33, 0x1, RZ ;  /* 0x0000000121147810 */ /* 0x000fe20007ffe0ff */
[----:B------:R-:W-:Y:S01]  /*209d0*/  VIADD R29, R29, 0x10 ;  /* 0x000000101d1d7836 */ /* 0x000fe20000000000 */
[----:B------:R-:W-:Y:S02]  /*209e0*/  IADD3 R31, PT, PT, R31, 0x10, RZ ;  /* 0x000000101f1f7810 */ /* 0x000fe40007ffe0ff */
[----:B--2---:R-:W-:-:S13]  /*209f0*/  ISETP.NE.AND P1, PT, R36, -0x1, PT ;  /* 0xffffffff2400780c */ /* 0x004fda0003f25270 */
[----:B------:R-:W-:Y:S01]  /*20a00*/  @P1 IMAD.MOV R20, RZ, RZ, R33 ;  /* 0x000000ffff141224 */ /* 0x000fe200078e0221 */
[----:B------:R-:W-:-:S04]  /*20a10*/  ISETP.NE.AND P1, PT, R25, -0x1, PT ;  /* 0xffffffff1900780c */ /* 0x000fc80003f25270 */
[----:B------:R-:W-:Y:S01]  /*20a20*/  IADD3 R21, PT, PT, R20, 0x1, RZ ;  /* 0x0000000114157810 */ /* 0x000fe20007ffe0ff */
[----:B------:R-:W-:-:S05]  /*20a30*/  @P2 IMAD.MOV R21, RZ, RZ, R20 ;  /* 0x000000ffff152224 */ /* 0x000fca00078e0214 */
[----:B------:R-:W-:-:S03]  /*20a40*/  IADD3 R20, PT, PT, R21, 0x1, RZ ;  /* 0x0000000115147810 */ /* 0x000fc60007ffe0ff */
[----:B------:R-:W-:-:S05]  /*20a50*/  @P1 IMAD.MOV R20, RZ, RZ, R21 ;  /* 0x000000ffff141224 */ /* 0x000fca00078e0215 */
        /* <DEDUP_REMOVED lines=8> */
.L_x_780:
[----:B------:R-:W-:Y:S05]  /*20ae0*/  BSYNC.RECONVERGENT B2 ;  /* 0x0000000000027941 */ /* 0x000fea0003800200 */
.L_x_779:
        /* <DEDUP_REMOVED lines=18> */
[----:B------:R4:W2:Y:S05]  /*20c10*/  LDG.E R35, desc[UR12][R20.64] ;  /* 0x0000000c14237981 */ /* 0x0008aa000c1e1900 */
[----:B------:R-:W3:Y:S01]  /*20c20*/  LDG.E R36, desc[UR12][R36.64] ;  /* 0x0000000c24247981 */ /* 0x000ee2000c1e1900 */
[----:B----4-:R-:W-:-:S05]  /*20c30*/  IMAD.WIDE R20, R24, 0x4, R18 ;  /* 0x0000000418147825 */ /* 0x010fca00078e0212 */
[----:B------:R5:W4:Y:S02]  /*20c40*/  LDG.E R37, desc[UR12][R20.64] ;  /* 0x0000000c14257981 */ /* 0x000b24000c1e1900 */
[----:B-----5:R-:W-:-:S04]  /*20c50*/  IMAD.WIDE R20, R22, 0x4, R18 ;  /* 0x0000000416147825 */ /* 0x020fc800078e0212 */
[--C-:B------:R-:W-:Y:S02]  /*20c60*/  IMAD.WIDE R22, R23, 0x4, R18.reuse ;  /* 0x0000000417167825 */ /* 0x100fe400078e0212 */
[----:B------:R0:W5:Y:S02]  /*20c70*/  LDG.E R20, desc[UR12][R20.64] ;  /* 0x0000000c14147981 */ /* 0x000164000c1e1900 */
[--C-:B------:R-:W-:Y:S02]  /*20c80*/  IMAD.WIDE R24, R25, 0x4, R18.reuse ;  /* 0x0000000419187825 */ /* 0x100fe400078e0212 */
[----:B------:R1:W5:Y:S02]  /*20c90*/  LDG.E R22, desc[UR12][R22.64] ;  /* 0x0000000c16167981 */ /* 0x000364000c1e1900 */
[--C-:B------:R-:W-:Y:S02]  /*20ca0*/  IMAD.WIDE R26, R27, 0x4, R18.reuse ;  /* 0x000000041b1a7825 */ /* 0x100fe400078e0212 */
[----:B------:R-:W5:Y:S02]  /*20cb0*/  LDG.E R24, desc[UR12][R24.64] ;  /* 0x0000000c18187981 */ /* 0x000f64000c1e1900 */
[----:B------:R-:W-:-:S02]  /*20cc0*/  IMAD.WIDE R28, R29, 0x4, R18 ;  /* 0x000000041d1c7825 */ /* 0x000fc400078e0212 */
[----:B------:R-:W5:Y:S04]  /*20cd0*/  LDG.E R26, desc[UR12][R26.64] ;  /* 0x0000000c1a1a7981 */ /* 0x000f68000c1e1900 */
[----:B------:R-:W5:Y:S01]  /*20ce0*/  LDG.E R28, desc[UR12][R28.64] ;  /* 0x0000000c1c1c7981 */ /* 0x000f62000c1e1900 */
[----:B0-----:R-:W-:Y:S01]  /*20cf0*/  IADD3 R21, PT, PT, R33, 0x1, RZ ;  /* 0x0000000121157810 */ /* 0x001fe20007ffe0ff */
[----:B------:R-:W-:Y:S01]  /*20d00*/  VIADD R31, R31, 0x8 ;  /* 0x000000081f1f7836 */ /* 0x000fe20000000000 */
[----:B--2---:R-:W-:Y:S02]  /*20d10*/  ISETP.NE.AND P1, PT, R35, -0x1, PT ;  /* 0xffffffff2300780c */ /* 0x004fe40003f25270 */
[----:B---3--:R-:W-:-:S11]  /*20d20*/  ISETP.NE.AND P2, PT, R36, -0x1, PT ;  /* 0xffffffff2400780c */ /* 0x008fd60003f45270 */
[----:B------:R-:W-:Y:S01]  /*20d30*/  @P1 IMAD.MOV R21, RZ, RZ, R33 ;  /* 0x000000ffff151224 */ /* 0x000fe200078e0221 */
[----:B----4-:R-:W-:-:S04]  /*20d40*/  ISETP.NE.AND P1, PT, R37, -0x1, PT ;  /* 0xffffffff2500780c */ /* 0x010fc80003f25270 */
[----:B-1----:R-:W-:Y:S01]  /*20d50*/  IADD3 R23, PT, PT, R21, 0x1, RZ ;  /* 0x0000000115177810 */ /* 0x002fe20007ffe0ff */
        /* <DEDUP_REMOVED lines=18> */
.L_x_783:
[----:B------:R-:W-:Y:S05]  /*20e80*/  BSYNC.RECONVERGENT B2 ;  /* 0x0000000000027941 */ /* 0x000fea0003800200 */
.L_x_782:
        /* <DEDUP_REMOVED lines=33> */
.L_x_785:
[----:B------:R-:W-:Y:S05]  /*210a0*/  BSYNC.RECONVERGENT B2 ;  /* 0x0000000000027941 */ /* 0x000fea0003800200 */
.L_x_784:
        /* <DEDUP_REMOVED lines=27> */
.L_x_778:
[----:B------:R-:W-:Y:S05]  /*21260*/  BSYNC.RECONVERGENT B1 ;  /* 0x0000000000017941 */ /* 0x000fea0003800200 */
.L_x_777:
[----:B------:R-:W0:Y:S01]  /*21270*/  LDCU.64 UR6, c[0x0][0x3b8] ;  /* 0x00007700ff0677ac */ /* 0x000e220008000a00 */
[----:B------:R-:W-:-:S04]  /*21280*/  IADD3 R2, PT, PT, R4, R5, R2 ;  /* 0x0000000504027210 */ /* 0x000fc80007ffe002 */
[----:B------:R-:W-:-:S04]  /*21290*/  IADD3 R2, PT, PT, R7, R6, R2 ;  /* 0x0000000607027210 */ /* 0x000fc80007ffe002 */
[----:B------:R-:W-:-:S04]  /*212a0*/  IADD3 R2, PT, PT, R9, R8, R2 ;  /* 0x0000000809027210 */ /* 0x000fc80007ffe002 */
[----:B------:R-:W-:-:S04]  /*212b0*/  IADD3 R2, PT, PT, R11, R10, R2 ;  /* 0x0000000a0b027210 */ /* 0x000fc80007ffe002 */
[----:B------:R-:W-:Y:S01]  /*212c0*/  IADD3 R2, PT, PT, R13, R12, R2 ;  /* 0x0000000c0d027210 */ /* 0x000fe20007ffe002 */
[----:B0-----:R-:W-:-:S03]  /*212d0*/  UIADD3 UR10, UP0, UPT, -UR5, UR6, URZ ;  /* 0x00000006050a7290 */ /* 0x001fc6000ff1e1ff */
[----:B------:R-:W-:Y:S01]  /*212e0*/  IADD3 R2, PT, PT, R15, R14, R2 ;  /* 0x0000000e0f027210 */ /* 0x000fe20007ffe002 */
[----:B------:R-:W-:Y:S02]  /*212f0*/  UIADD3.X UR11, UPT, UPT, ~UR9, UR7, URZ, UP0, !UPT ;  /* 0x00000007090b7290 */ /* 0x000fe400087fe5ff */
[----:B------:R-:W-:Y:S01]  /*21300*/  UISETP.GE.U32.AND UP0, UPT, UR10, UR4, UPT ;  /* 0x000000040a00728c */ /* 0x000fe2000bf06070 */
[----:B------:R-:W-:-:S03]  /*21310*/  IADD3 R2, PT, PT, R17, R16, R2 ;  /* 0x0000001011027210 */ /* 0x000fc60007ffe002 */
[----:B------:R-:W-:Y:S01]  /*21320*/  UISETP.GE.U32.AND.EX UP0, UPT, UR11, UR8, UPT, UP0 ;  /* 0x000000080b00728c */ /* 0x000fe2000bf06100 */
[----:B------:R-:W-:-:S08]  /*21330*/  IADD3 R2, PT, PT, R33, R30, R2 ;  /* 0x0000001e21027210 */ /* 0x000fd00007ffe002 */
[----:B------:R-:W-:Y:S05]  /*21340*/  BRA.U !UP0, `(.L_x_640) ;  /* 0x0000001108387547 */ /* 0x000fea000b800000 */
[----:B------:R-:W-:-:S04]  /*21350*/  UIADD3 UR5, UP0, UPT, UR4, UR5, URZ ;  /* 0x0000000504057290 */ /* 0x000fc8000ff1e0ff */
[----:B------:R-:W-:Y:S02]  /*21360*/  UIADD3.X UR9, UPT, UPT, UR8, UR9, URZ, UP0, !UPT ;  /* 0x0000000908097290 */ /* 0x000fe400087fe4ff */
[----:B------:R-:W-:-:S04]  /*21370*/  UISETP.GT.U32.AND UP0, UPT, UR5, UR15, UPT ;  /* 0x0000000f0500728c */ /* 0x000fc8000bf04070 */
[----:B------:R-:W-:-:S09]  /*21380*/  UISETP.GT.U32.AND.EX UP0, UPT, UR9, UR16, UPT, UP0 ;  /* 0x000000100900728c */ /* 0x000fd2000bf04100 */
[----:B------:R-:W-:Y:S05]  /*21390*/  BRA.U !UP0, `(.L_x_786) ;  /* 0xffffff0908a07547 */ /* 0x000fea000b83ffff */
.L_x_641:
[----:B------:R-:W-:-:S04]  /*213a0*/  UISETP.GE.U32.AND UP0, UPT, UR5, UR6, UPT ;  /* 0x000000060500728c */ /* 0x000fc8000bf06070 */
[----:B------:R-:W-:-:S09]  /*213b0*/  UISETP.GE.U32.AND.EX UP0, UPT, UR9, UR7, UPT, UP0 ;  /* 0x000000070900728c */ /* 0x000fd2000bf06100 */
[----:B------:R-:W-:Y:S05]  /*213c0*/  BRA.U UP0, `(.L_x_640) ;  /* 0x0000001100187547 */ /* 0x000fea000b800000 */
[----:B------:R-:W-:Y:S01]  /*213d0*/  UIADD3 UR6, UPT, UPT, -UR5, UR6, URZ ;  /* 0x0000000605067290 */ /* 0x000fe2000fffe1ff */
[----:B------:R-:W-:Y:S05]  /*213e0*/  BSSY.RECONVERGENT B2, `(.L_x_640) ;  /* 0x0000104000027945 */ /* 0x000fea0003800200 */
[----:B------:R-:W-:-:S13]  /*213f0*/  ISETP.GE.AND P0, PT, R0, UR6, PT ;  /* 0x0000000600007c0c */ /* 0x000fda000bf06270 */
[----:B------:R-:W-:Y:S05]  /*21400*/  @P0 BRA `(.L_x_787) ;  /* 0x0000001000040947 */ /* 0x000fea0003800000 */
[----:B------:R-:W0:Y:S01]  /*21410*/  LDCU UR4, c[0x0][0x380] ;  /* 0x00007000ff0477ac */ /* 0x000e220008000800 */
[----:B------:R-:W-:Y:S01]  /*21420*/  MOV R3, R0 ;  /* 0x0000000000037202 */ /* 0x000fe20000000f00 */
[----:B0-----:R-:W-:-:S04]  /*21430*/  IMAD.U32 R4, RZ, RZ, UR4 ;  /* 0x00000004ff047e24 */ /* 0x001fc8000f8e00ff */
[----:B------:R-:W-:-:S07]  /*21440*/  VIADD R4, R4, UR5 ;  /* 0x0000000504047c36 */ /* 0x000fce0008000000 */
.L_x_797:
[----:B------:R-:W0:Y:S01]  /*21450*/  LDC.64 R18, c[0x0][0x3f8] ;  /* 0x0000fe00ff127b82 */ /* 0x000e220000000a00 */
[----:B------:R-:W-:-:S05]  /*21460*/  IADD3 R5, PT, PT, R4, R3, RZ ;  /* 0x0000000304057210 */ /* 0x000fca0007ffe0ff */
[----:B0-----:R-:W-:-:S06]  /*21470*/  IMAD.WIDE R6, R5, 0x4, R18 ;  /* 0x0000000405067825 */ /* 0x001fcc00078e0212 */
[----:B------:R-:W2:Y:S01]  /*21480*/  LDG.E R6, desc[UR12][R6.64] ;  /* 0x0000000c06067981 */ /* 0x000ea2000c1e1900 */
[----:B------:R-:W-:Y:S01]  /*21490*/  VIADD R3, R3, 0x100 ;  /* 0x0000010003037836 */ /* 0x000fe20000000000 */
[----:B------:R-:W-:Y:S01]  /*214a0*/  BSSY.RECONVERGENT B1, `(.L_x_788) ;  /* 0x00000f5000017945 */ /* 0x000fe20003800200 */
[----:B------:R-:W-:-:S03]  /*214b0*/  HFMA2 R11, -RZ, RZ, 0, 0 ;  /* 0x00000000ff0b7431 */ /* 0x000fc600000001ff */
        /* <DEDUP_REMOVED lines=21> */
.L_x_792:
        /* <DEDUP_REMOVED lines=19> */
[----:B------:R4:W2:Y:S01]  /*21740*/  LDG.E R10, desc[UR12][R22.64] ;  /* 0x0000000c160a7981 */ /* 0x0008a2000c1e1900 */
[----:B---3--:R-:W-:-:S06]  /*21750*/  IMAD.WIDE R12, R13, 0x4, R18 ;  /* 0x000000040d0c7825 */ /* 0x008fcc00078e0212 */
[----:B------:R-:W3:Y:S01]  /*21760*/  LDG.E R12, desc[UR12][R12.64] ;  /* 0x0000000c0c0c7981 */ /* 0x000ee2000c1e1900 */
[----:B----4-:R-:W-:-:S04]  /*21770*/  IMAD.WIDE R22, R28, 0x4, R18 ;  /* 0x000000041c167825 */ /* 0x010fc800078e0212 */
[--C-:B-----5:R-:W-:Y:S01]  /*21780*/  IMAD.WIDE R14, R20, 0x4, R18.reuse ;  /* 0x00000004140e7825 */ /* 0x120fe200078e0212 */
[----:B------:R0:W4:Y:S05]  /*21790*/  LDG.E R13, desc[UR12][R22.64] ;  /* 0x0000000c160d7981 */ /* 0x00012a000c1e1900 */
[----:B------:R-:W5:Y:S01]  /*217a0*/  LDG.E R14, desc[UR12][R14.64] ;  /* 0x0000000c0e0e7981 */ /* 0x000f62000c1e1900 */
[----:B0-----:R-:W-:-:S05]  /*217b0*/  IMAD.WIDE R22, R16, 0x4, R18 ;  /* 0x0000000410167825 */ /* 0x001fca00078e0212 */
[----:B------:R0:W5:Y:S01]  /*217c0*/  LDG.E R15, desc[UR12][R22.64] ;  /* 0x0000000c160f7981 */ /* 0x000162000c1e1900 */
[----:B------:R-:W-:-:S04]  /*217d0*/  IMAD.WIDE R16, R17, 0x4, R18 ;  /* 0x0000000411107825 */ /* 0x000fc800078e0212 */
[--C-:B------:R-:W-:Y:S02]  /*217e0*/  IMAD.WIDE R20, R21, 0x4, R18.reuse ;  /* 0x0000000415147825 */ /* 0x100fe400078e0212 */
[----:B------:R-:W5:Y:S04]  /*217f0*/  LDG.E R16, desc[UR12][R16.64] ;  /* 0x0000000c10107981 */ /* 0x000f68000c1e1900 */
[----:B------:R1:W5:Y:S01]  /*21800*/  LDG.E R17, desc[UR12][R20.64] ;  /* 0x0000000c14117981 */ /* 0x000362000c1e1900 */
[----:B0-----:R-:W-:-:S05]  /*21810*/  IMAD.WIDE R22, R24, 0x4, R18 ;  /* 0x0000000418167825 */ /* 0x001fca00078e0212 */
[----:B------:R-:W5:Y:S01]  /*21820*/  LDG.E R34, desc[UR12][R22.64] ;  /* 0x0000000c16227981 */ /* 0x000f62000c1e1900 */
[----:B-1----:R-:W-:-:S05]  /*21830*/  IMAD.WIDE R20, R26, 0x4, R18 ;  /* 0x000000041a147825 */ /* 0x002fca00078e0212 */
[----:B------:R0:W5:Y:S01]  /*21840*/  LDG.E R32, desc[UR12][R20.64] ;  /* 0x0000000c14207981 */ /* 0x000162000c1e1900 */
[----:B------:R-:W-:-:S04]  /*21850*/  IMAD.WIDE R24, R25, 0x4, R18 ;  /* 0x0000000419187825 */ /* 0x000fc800078e0212 */
[--C-:B------:R-:W-:Y:S01]  /*21860*/  IMAD.WIDE R26, R27, 0x4, R18.reuse ;  /* 0x000000041b1a7825 */ /* 0x100fe200078e0212 */
[----:B------:R1:W5:Y:S03]  /*21870*/  LDG.E R36, desc[UR12][R24.64] ;  /* 0x0000000c18247981 */ /* 0x000366000c1e1900 */
[--C-:B------:R-:W-:Y:S02]  /*21880*/  IMAD.WIDE R28, R29, 0x4, R18.reuse ;  /* 0x000000041d1c7825 */ /* 0x100fe400078e0212 */
[----:B------:R-:W5:Y:S02]  /*21890*/  LDG.E R26, desc[UR12][R26.64] ;  /* 0x0000000c1a1a7981 */ /* 0x000f64000c1e1900 */
[--C-:B------:R-:W-:Y:S02]  /*218a0*/  IMAD.WIDE R30, R31, 0x4, R18.reuse ;  /* 0x000000041f1e7825 */ /* 0x100fe400078e0212 */
[----:B------:R-:W5:Y:S02]  /*218b0*/  LDG.E R28, desc[UR12][R28.64] ;  /* 0x0000000c1c1c7981 */ /* 0x000f64000c1e1900 */
[----:B0-----:R-:W-:-:S02]  /*218c0*/  IMAD.WIDE R20, R37, 0x4, R18 ;  /* 0x0000000425147825 */ /* 0x001fc400078e0212 */
[----:B------:R-:W5:Y:S02]  /*218d0*/  LDG.E R30, desc[UR12][R30.64] ;  /* 0x0000000c1e1e7981 */ /* 0x000f64000c1e1900 */
[--C-:B------:R-:W-:Y:S02]  /*218e0*/  IMAD.WIDE R22, R35, 0x4, R18.reuse ;  /* 0x0000000423167825 */ /* 0x100fe400078e0212 */
[----:B------:R-:W5:Y:S04]  /*218f0*/  LDG.E R20, desc[UR12][R20.64] ;  /* 0x0000000c14147981 */ /* 0x000f68000c1e1900 */
[----:B------:R-:W5:Y:S01]  /*21900*/  LDG.E R22, desc[UR12][R22.64] ;  /* 0x0000000c16167981 */ /* 0x000f62000c1e1900 */
[----:B-1----:R-:W-:-:S06]  /*21910*/  IMAD.WIDE R24, R33, 0x4, R18 ;  /* 0x0000000421187825 */ /* 0x002fcc00078e0212 */
[----:B------:R-:W5:Y:S01]  /*21920*/  LDG.E R24, desc[UR12][R24.64] ;  /* 0x0000000c18187981 */ /* 0x000f62000c1e1900 */
[----:B------:R-:W-:Y:S01]  /*21930*/  VIADD R6, R6, 0x10 ;  /* 0x0000001006067836 */ /* 0x000fe20000000000 */
[----:B------:R-:W-:Y:S02]  /*21940*/  IADD3 R5, PT, PT, R5, 0x10, RZ ;  /* 0x0000001005057810 */ /* 0x000fe40007ffe0ff */
        /* <DEDUP_REMOVED lines=18> */
[----:B------:R-:W-:-:S05]  /*21a70*/  @P3 IMAD.MOV R11, RZ, RZ, R10 ;  /* 0x000000ffff0b3224 */ /* 0x000fca00078e020a */
[----:B------:R-:W-:Y:S02]  /*21a80*/  IADD3 R10, PT, PT, R11, 0x1, RZ ;  /* 0x000000010b0a7810 */ /* 0x000fe40007ffe0ff */
[----:B------:R-:W-:Y:S01]  /*21a90*/  ISETP.NE.AND P3, PT, R32, -0x1, PT ;  /* 0xffffffff2000780c */ /* 0x000fe20003f65270 */
[----:B------:R-:W-:Y:S01]  /*21aa0*/  @P2 IMAD.MOV R10, RZ, RZ, R11 ;  /* 0x000000ffff0a2224 */ /* 0x000fe200078e020b */
[----:B------:R-:W-:-:S04]  /*21ab0*/  ISETP.NE.AND P2, PT, R34, -0x1, PT ;  /* 0xffffffff2200780c */ /* 0x000fc80003f45270 */
[----:B------:R-:W-:-:S07]  /*21ac0*/  IADD3 R11, PT, PT, R10, 0x1, RZ ;  /* 0x000000010a0b7810 */ /* 0x000fce0007ffe0ff */
        /* <DEDUP_REMOVED lines=26> */
.L_x_791:
[----:B------:R-:W-:Y:S05]  /*21c70*/  BSYNC.RECONVERGENT B3 ;  /* 0x0000000000037941 */ /* 0x000fea0003800200 */
.L_x_790:
        /* <DEDUP_REMOVED lines=29> */
[----:B------:R-:W-:-:S02]  /*21e50*/  IMAD.WIDE R8, R9, 0x4, R18 ;  /* 0x0000000409087825 */ /* 0x000fc400078e0212 */
[----:B------:R-:W5:Y:S04]  /*21e60*/  LDG.E R12, desc[UR12][R12.64] ;  /* 0x0000000c0c0c7981 */ /* 0x000f68000c1e1900 */
[----:B------:R0:W5:Y:S01]  /*21e70*/  LDG.E R8, desc[UR12][R8.64] ;  /* 0x0000000c08087981 */ /* 0x000162000c1e1900 */
        /* <DEDUP_REMOVED lines=25> */
.L_x_794:
[----:B------:R-:W-:Y:S05]  /*22010*/  BSYNC.RECONVERGENT B3 ;  /* 0x0000000000037941 */ /* 0x000fea0003800200 */
.L_x_793:
        /* <DEDUP_REMOVED lines=33> */
.L_x_796:
[----:B------:R-:W-:Y:S05]  /*22230*/  BSYNC.RECONVERGENT B3 ;  /* 0x0000000000037941 */ /* 0x000fea0003800200 */
.L_x_795:
        /* <DEDUP_REMOVED lines=27> */
.L_x_789:
[----:B------:R-:W-:Y:S05]  /*223f0*/  BSYNC.RECONVERGENT B1 ;  /* 0x0000000000017941 */ /* 0x000fea0003800200 */
.L_x_788:
[----:B------:R-:W-:Y:S01]  /*22400*/  IMAD.IADD R2, R11, 0x1, R2 ;  /* 0x000000010b027824 */ /* 0x000fe200078e0202 */
[----:B------:R-:W-:Y:S06]  /*22410*/  @!P0 BRA `(.L_x_797) ;  /* 0xfffffff0000c8947 */ /* 0x000fec000383ffff */
.L_x_787:
[----:B------:R-:W-:Y:S05]  /*22420*/  BSYNC.RECONVERGENT B2 ;  /* 0x0000000000027941 */ /* 0x000fea0003800200 */
.L_x_640:
[----:B------:R-:W0:Y:S01]  /*22430*/  S2R R8, SR_LANEID ;  /* 0x0000000000087919 */ /* 0x000e220000000000 */
[----:B------:R-:W1:Y:S01]  /*22440*/  SHFL.DOWN PT, R3, R2, 0x1, 0x1f ;  /* 0x08201f0002037f89 */ /* 0x000e6200000e0000 */
[C---:B0-----:R-:W-:Y:S02]  /*22450*/  ISETP.GT.AND P0, PT, R8.reuse, 0x1e, PT ;  /* 0x0000001e0800780c */ /* 0x041fe40003f04270 */
[C---:B------:R-:W-:Y:S02]  /*22460*/  ISETP.NE.AND P1, PT, R8.reuse, RZ, PT ;  /* 0x000000ff0800720c */ /* 0x040fe40003f25270 */
[----:B-1----:R-:W-:Y:S02]  /*22470*/  SEL R3, R3, RZ, !P0 ;  /* 0x000000ff03037207 */ /* 0x002fe40004000000 */
[----:B------:R-:W-:Y:S02]  /*22480*/  ISETP.GT.AND P0, PT, R8, 0x1d, PT ;  /* 0x0000001d0800780c */ /* 0x000fe40003f04270 */
[----:B------:R-:W-:-:S05]  /*22490*/  IADD3 R3, PT, PT, R3, R2, RZ ;  /* 0x0000000203037210 */ /* 0x000fca0007ffe0ff */
[----:B------:R-:W0:Y:S02]  /*224a0*/  SHFL.DOWN PT, R4, R3, 0x2, 0x1f ;  /* 0x08401f0003047f89 */ /* 0x000e2400000e0000 */
        /* <DEDUP_REMOVED lines=8> */
[----:B------:R-:W-:Y:S02]  /*22530*/  ISETP.GT.AND P0, PT, R8, 0x17, PT ;  /* 0x000000170800780c */ /* 0x000fe40003f04270 */
[----:B------:R-:W-:Y:S02]  /*22540*/  IADD3 R5, PT, PT, R4, R5, RZ ;  /* 0x0000000504057210 */ /* 0x000fe40007ffe0ff */
[----:B------:R-:W-:-:S03]  /*22550*/  @!P1 SHF.R.U32.HI R4, RZ, 0x3, R0 ;  /* 0x00000003ff049819 */ /* 0x000fc60000011600 */
        /* <DEDUP_REMOVED lines=21> */
[----:B--2---:R-:W-:-:S04]  /*226b0*/  IADD3 R0, PT, PT, R2, R0, R11 ;  /* 0x0000000002007210 */ /* 0x004fc80007ffe00b */
[----:B0-----:R-:W-:-:S07]  /*226c0*/  IADD3 R5, PT, PT, R0, R3, RZ ;  /* 0x0000000300057210 */ /* 0x001fce0007ffe0ff */
.L_x_495:
[----:B------:R-:W-:Y:S05]  /*226d0*/  BSYNC.RECONVERGENT B0 ;  /* 0x0000000000007941 */ /* 0x000fea0003800200 */
.L_x_468:
[----:B------:R-:W-:Y:S05]  /*226e0*/  @P0 EXIT ;  /* 0x000000000000094d */ /* 0x000fea0003800000 */
[----:B------:R-:W3:Y:S02]  /*226f0*/  LDCU.64 UR4, c[0x0][0x388] ;  /* 0x00007100ff0477ac */ /* 0x000ee40008000a00 */
[----:B---3--:R-:W-:-:S06]  /*22700*/  UIMAD.WIDE.U32 UR4, UR14, 0x4, UR4 ;  /* 0x000000040e0478a5 */ /* 0x008fcc000f8e0004 */
[----:B------:R-:W-:Y:S01]  /*22710*/  IMAD.U32 R2, RZ, RZ, UR4 ;  /* 0x00000004ff027e24 */ /* 0x000fe2000f8e00ff */
[----:B------:R-:W-:-:S05]  /*22720*/  MOV R3, UR5 ;  /* 0x0000000500037c02 */ /* 0x000fca0008000f00 */
[----:B------:R-:W-:Y:S01]  /*22730*/  STG.E desc[UR12][R2.64], R5 ;  /* 0x0000000502007986 */ /* 0x000fe2000c10190c */
[----:B------:R-:W-:Y:S05]  /*22740*/  EXIT ;  /* 0x000000000000794d */ /* 0x000fea0003800000 */
.L_x_798:
        /* <DEDUP_REMOVED lines=11> */
.L_x_2201:


//--------------------- .text._ZN3cub18CUB_300001_SM_10006detail6reduce28DeviceReduceSingleTileKernelINS2_10policy_hubIiyN4cuda3std3__44plusIiEEE10Policy1000EN6thrust24THRUST_300001_SM_1000_NS17counting_iteratorIiNSD_11use_defaultESF_SF_EEPiyS9_ii19active_edge_counterEEvT0_T1_T2_T3_T4_T6_ --------------------------
	.section	.text._ZN3cub18CUB_300001_SM_10006detail6reduce28DeviceReduceSingleTileKernelINS2_10policy_hubIiyN4cuda3std3__44plusIiEEE10Policy1000EN6thrust24THRUST_300001_SM_1000_NS17counting_iteratorIiNSD_11use_defaultESF_SF_EEPiyS9_ii19active_edge_counterEEvT0_T1_T2_T3_T4_T6_,"ax",@progbits
	.align	128
        .global         _ZN3cub18CUB_300001_SM_10006detail6reduce28DeviceReduceSingleTileKernelINS2_10policy_hubIiyN4cuda3std3__44plusIiEEE10Policy1000EN6thrust24THRUST_300001_SM_1000_NS17counting_iteratorIiNSD_11use_defaultESF_SF_EEPiyS9_ii19active_edge_counterEEvT0_T1_T2_T3_T4_T6_
        .type           _ZN3cub18CUB_300001_SM_10006detail6reduce28DeviceReduceSingleTileKernelINS2_10policy_hubIiyN4cuda3std3__44plusIiEEE10Policy1000EN6thrust24THRUST_300001_SM_1000_NS17counting_iteratorIiNSD_11use_defaultESF_SF_EEPiyS9_ii19active_edge_counterEEvT0_T1_T2_T3_T4_T6_,@function
        .size           _ZN3cub18CUB_300001_SM_10006detail6reduce28DeviceReduceSingleTileKernelINS2_10policy_hubIiyN4cuda3std3__44plusIiEEE10Policy1000EN6thrust24THRUST_300001_SM_1000_NS17counting_iteratorIiNSD_11use_defaultESF_SF_EEPiyS9_ii19active_edge_counterEEvT0_T1_T2_T3_T4_T6_,(.L_x_2202 - _ZN3cub18CUB_300001_SM_10006detail6reduce28DeviceReduceSingleTileKernelINS2_10policy_hubIiyN4cuda3std3__44plusIiEEE10Policy1000EN6thrust24THRUST_300001_SM_1000_NS17counting_iteratorIiNSD_11use_defaultESF_SF_EEPiyS9_ii19active_edge_counterEEvT0_T1_T2_T3_T4_T6_)
        .other          _ZN3cub18CUB_300001_SM_10006detail6reduce28DeviceReduceSingleTileKernelINS2_10policy_hubIiyN4cuda3std3__44plusIiEEE10Policy1000EN6thrust24THRUST_300001_SM_1000_NS17counting_iteratorIiNSD_11use_defaultESF_SF_EEPiyS9_ii19active_edge_counterEEvT0_T1_T2_T3_T4_T6_,@"STO_CUDA_ENTRY STV_DEFAULT"
_ZN3cub18CUB_300001_SM_10006detail6reduce28DeviceReduceSingleTileKernelINS2_10policy_hubIiyN4cuda3std3__44plusIiEEE10Policy1000EN6thrust24THRUST_300001_SM_1000_NS17counting_iteratorIiNSD_11use_defaultESF_SF_EEPiyS9_ii19active_edge_counterEEvT0_T1_T2_T3_T4_T6_:
.text._ZN3cub18CUB_300001_SM_10006detail6reduce28DeviceReduceSingleTileKernelINS2_10policy_hubIiyN4cuda3std3__44plusIiEEE10Policy1000EN6thrust24THRUST_300001_SM_1000_NS17counting_iteratorIiNSD_11use_defaultESF_SF_EEPiyS9_ii19active_edge_counterEEvT0_T1_T2_T3_T4_T6_:
[----:B------:R-:W-:Y:S01]  /*0000*/  LDC R1, c[0x0][0x37c] ;  /* 0x0000df00ff017b82 */ /* 0x000fe20000000800 */
[----:B------:R-:W0:Y:S01]  /*0010*/  LDCU.64 UR4, c[0x0][0x390] ;  /* 0x00007200ff0477ac */ /* 0x000e220008000a00 */
[----:B------:R-:W1:Y:S01]  /*0020*/  LDCU.64 UR6, c[0x0][0x358] ;  /* 0x00006b00ff0677ac */ /* 0x000e620008000a00 */
[----:B0-----:R-:W-:Y:S02]  /*0030*/  IMAD.U32 R24, RZ, RZ, UR4 ;  /* 0x00000004ff187e24 */ /* 0x001fe4000f8e00ff */
[----:B------:R-:W-:-:S03]  /*0040*/  IMAD.U32 R25, RZ, RZ, UR5 ;  /* 0x00000005ff197e24 */ /* 0x000fc6000f8e00ff */
[----:B------:R-:W-:-:S04]  /*0050*/  ISETP.NE.U32.AND P0, PT, R24, RZ, PT ;  /* 0x000000ff1800720c */ /* 0x000fc80003f05070 */
[----:B------:R-:W-:-:S13]  /*0060*/  ISETP.NE.AND.EX P0, PT, R25, RZ, PT, P0 ;  /* 0x000000ff1900720c */ /* 0x000fda0003f05300 */
        /* <DEDUP_REMOVED lines=8> */
.L_x_799:
[----:B------:R-:W-:Y:S01]  /*00f0*/  ISETP.GT.U32.AND P0, PT, R24, 0xfff, PT ;  /* 0x00000fff1800780c */ /* 0x000fe20003f04070 */
[----:B------:R-:W-:Y:S03]  /*0100*/  BSSY.RECONVERGENT B0, `(.L_x_800) ;  /* 0x00022a1000007945 */ /* 0x000fe60003800200 */
[----:B------:R-:W-:-:S13]  /*0110*/  ISETP.GT.U32.AND.EX P0, PT, R25, RZ, PT, P0 ;  /* 0x000000ff1900720c */ /* 0x000fda0003f04100 */
[----:B------:R-:W-:Y:S05]  /*0120*/  @P0 BRA `(.L_x_801) ;  /* 0x0000002400ec0947 */ /* 0x000fea0003800000 */
[----:B------:R-:W0:Y:S01]  /*0130*/  S2R R7, SR_TID.X ;  /* 0x0000000000077919 */ /* 0x000e220000002100 */
[----:B------:R-:W-:Y:S01]  /*0140*/  BSSY.RECONVERGENT B2, `(.L_x_802) ;  /* 0x00000f5000027945 */ /* 0x000fe20003800200 */
[----:B------:R-:W-:Y:S01]  /*0150*/  HFMA2 R0, -RZ, RZ, 0, 0 ;  /* 0x00000000ff007431 */ /* 0x000fe200000001ff */
[----:B0-----:R-:W-:Y:S01]  /*0160*/  ISETP.GE.U32.AND P0, PT, R7, R24, PT ;  /* 0x000000180700720c */ /* 0x001fe20003f06070 */
[----:B------:R-:W-:-:S12]  /*0170*/  IMAD.MOV.U32 R11, RZ, RZ, R7 ;  /* 0x000000ffff0b7224 */ /* 0x000fd800078e0007 */
[----:B------:R-:W-:Y:S05]  /*0180*/  @P0 BRA `(.L_x_803) ;  /* 0x0000000c00c00947 */ /* 0x000fea0003800000 */
[----:B------:R-:W0:Y:S01]  /*0190*/  LDC.64 R2, c[0x0][0x3b0] ;  /* 0x0000ec00ff027b82 */ /* 0x000e220000000a00 */
[----:B------:R-:W1:Y:S02]  /*01a0*/  LDCU UR4, c[0x0][0x380] ;  /* 0x00007000ff0477ac */ /* 0x000e640008000800 */
[----:B-1----:R-:W-:-:S04]  /*01b0*/  VIADD R9, R7, UR4 ;  /* 0x0000000407097c36 */ /* 0x002fc80008000000 */
[----:B0-----:R-:W-:-:S06]  /*01c0*/  IMAD.WIDE R4, R9, 0x4, R2 ;  /* 0x0000000409047825 */ /* 0x001fcc00078e0202 */
[----:B------:R-:W2:Y:S01]  /*01d0*/  LDG.E R4, desc[UR6][R4.64] ;  /* 0x0000000604047981 */ /* 0x000ea2000c1e1900 */
[----:B------:R-:W-:Y:S01]  /*01e0*/  BSSY.RECONVERGENT B1, `(.L_x_804) ;  /* 0x00000e9000017945 */ /* 0x000fe20003800200 */
[----:B------:R-:W-:Y:S02]  /*01f0*/  MOV R0, RZ ;  /* 0x000000ff00007202 */ /* 0x000fe40000000f00 */
        /* <DEDUP_REMOVED lines=8> */
[----:B------:R-:W-:Y:S01]  /*0280*/  IMAD.MOV.U32 R4, RZ, RZ, R6 ;  /* 0x000000ffff047224 */ /* 0x000fe200078e0006 */
[----:B------:R-:W-:Y:S01]  /*0290*/  BSSY.RECONVERGENT B3, `(.L_x_806) ;  /* 0x0000072000037945 */ /* 0x000fe20003800200 */
[----:B------:R-:W-:-:S03]  /*02a0*/  IMAD.MOV.U32 R0, RZ, RZ, RZ ;  /* 0x000000ffff007224 */ /* 0x000fc600078e00ff */
[----:B------:R-:W-:-:S05]  /*02b0*/  VIADDMNMX R9, R4, 0x1, R9, !PT ;  /* 0x0000000104097846 */ /* 0x000fca0007800109 */
        /* <DEDUP_REMOVED lines=9> */
.L_x_808:
        /* <DEDUP_REMOVED lines=20> */
[----:B---3--:R-:W-:-:S04]  /*0490*/  IMAD.WIDE R28, R29, 0x4, R2 ;  /* 0x000000041d1c7825 */ /* 0x008fc800078e0202 */
[--C-:B----4-:R-:W-:Y:S01]  /*04a0*/  IMAD.WIDE R30, R31, 0x4, R2.reuse ;  /* 0x000000041f1e7825 */ /* 0x110fe200078e0202 */
[----:B------:R1:W3:Y:S04]  /*04b0*/  LDG.E R12, desc[UR6][R28.64] ;  /* 0x000000061c0c7981 */ /* 0x0002e8000c1e1900 */
[----:B------:R4:W3:Y:S01]  /*04c0*/  LDG.E R14, desc[UR6][R30.64] ;  /* 0x000000061e0e7981 */ /* 0x0008e2000c1e1900 */
[----:B-----5:R-:W-:-:S04]  /*04d0*/  IMAD.WIDE R32, R33, 0x4, R2 ;  /* 0x0000000421207825 */ /* 0x020fc800078e0202 */
[--C-:B------:R-:W-:Y:S01]  /*04e0*/  IMAD.WIDE R34, R35, 0x4, R2.reuse ;  /* 0x0000000423227825 */ /* 0x100fe200078e0202 */
[----:B------:R5:W3:Y:S04]  /*04f0*/  LDG.E R16, desc[UR6][R32.64] ;  /* 0x0000000620107981 */ /* 0x000ae8000c1e1900 */
[----:B------:R5:W3:Y:S01]  /*0500*/  LDG.E R18, desc[UR6][R34.64] ;  /* 0x0000000622127981 */ /* 0x000ae2000c1e1900 */
[----:B------:R-:W-:-:S04]  /*0510*/  IMAD.WIDE R36, R37, 0x4, R2 ;  /* 0x0000000425247825 */ /* 0x000fc800078e0202 */
[--C-:B0-----:R-:W-:Y:S01]  /*0520*/  IMAD.WIDE R26, R25, 0x4, R2.reuse ;  /* 0x00000004191a7825 */ /* 0x101fe200078e0202 */
[----:B------:R0:W3:Y:S04]  /*0530*/  LDG.E R20, desc[UR6][R36.64] ;  /* 0x0000000624147981 */ /* 0x0000e8000c1e1900 */
[----:B------:R0:W3:Y:S01]  /*0540*/  LDG.E R22, desc[UR6][R26.64] ;  /* 0x000000061a167981 */ /* 0x0000e2000c1e1900 */
[----:B-1----:R-:W-:-:S04]  /*0550*/  IMAD.WIDE R28, R39, 0x4, R2 ;  /* 0x00000004271c7825 */ /* 0x002fc800078e0202 */
[--C-:B----4-:R-:W-:Y:S01]  /*0560*/  IMAD.WIDE R30, R41, 0x4, R2.reuse ;  /* 0x00000004291e7825 */ /* 0x110fe200078e0202 */
[----:B------:R1:W4:Y:S04]  /*0570*/  LDG.E R23, desc[UR6][R28.64] ;  /* 0x000000061c177981 */ /* 0x000328000c1e1900 */
[----:B------:R1:W4:Y:S01]  /*0580*/  LDG.E R25, desc[UR6][R30.64] ;  /* 0x000000061e197981 */ /* 0x000322000c1e1900 */
[----:B-----5:R-:W-:-:S04]  /*0590*/  IMAD.WIDE R32, R21, 0x4, R2 ;  /* 0x0000000415207825 */ /* 0x020fc800078e0202 */
[--C-:B------:R-:W-:Y:S01]  /*05a0*/  IMAD.WIDE R34, R19, 0x4, R2.reuse ;  /* 0x0000000413227825 */ /* 0x100fe200078e0202 */
[----:B------:R5:W4:Y:S03]  /*05b0*/  LDG.E R21, desc[UR6][R32.64] ;  /* 0x0000000620157981 */ /* 0x000b26000c1e1900 */
[--C-:B0-----:R-:W-:Y:S02]  /*05c0*/  IMAD.WIDE R36, R17, 0x4, R2.reuse ;  /* 0x0000000411247825 */ /* 0x101fe400078e0202 */
[----:B------:R-:W4:Y:S02]  /*05d0*/  LDG.E R34, desc[UR6][R34.64] ;  /* 0x0000000622227981 */ /* 0x000f24000c1e1900 */
[--C-:B------:R-:W-:Y:S02]  /*05e0*/  IMAD.WIDE R26, R15, 0x4, R2.reuse ;  /* 0x000000040f1a7825 */ /* 0x100fe400078e0202 */
[----:B------:R-:W4:Y:S04]  /*05f0*/  LDG.E R36, desc[UR6][R36.64] ;  /* 0x0000000624247981 */ /* 0x000f28000c1e1900 */
[----:B------:R-:W4:Y:S01]  /*0600*/  LDG.E R26, desc[UR6][R26.64] ;  /* 0x000000061a1a7981 */ /* 0x000f22000c1e1900 */
[----:B-1----:R-:W-:-:S04]  /*0610*/  IMAD.WIDE R28, R11, 0x4, R2 ;  /* 0x000000040b1c7825 */ /* 0x002fc800078e0202 */
[--C-:B------:R-:W-:Y:S02]  /*0620*/  IMAD.WIDE R30, R9, 0x4, R2.reuse ;  /* 0x00000004091e7825 */ /* 0x100fe400078e0202 */
[----:B------:R-:W4:Y:S04]  /*0630*/  LDG.E R28, desc[UR6][R28.64] ;  /* 0x000000061c1c7981 */ /* 0x000f28000c1e1900 */
[----:B------:R-:W4:Y:S01]  /*0640*/  LDG.E R30, desc[UR6][R30.64] ;  /* 0x000000061e1e7981 */ /* 0x000f22000c1e1900 */
[----:B-----5:R-:W-:-:S06]  /*0650*/  IMAD.WIDE R32, R13, 0x4, R2 ;  /* 0x000000040d207825 */ /* 0x020fcc00078e0202 */
[----:B------:R-:W5:Y:S01]  /*0660*/  LDG.E R32, desc[UR6][R32.64] ;  /* 0x0000000620207981 */ /* 0x000f62000c1e1900 */
[----:B------:R-:W-:Y:S01]  /*0670*/  VIADD R9, R0, 0x1 ;  /* 0x0000000100097836 */ /* 0x000fe20000000000 */
[----:B------:R-:W-:Y:S02]  /*0680*/  IADD3 R5, PT, PT, R5, 0x10, RZ ;  /* 0x0000001005057810 */ /* 0x000fe40007ffe0ff */
[----:B------:R-:W-:Y:S02]  /*0690*/  IADD3 R4, PT, PT, R4, 0x10, RZ ;  /* 0x0000001004047810 */ /* 0x000fe40007ffe0ff */
[----:B--2---:R-:W-:Y:S02]  /*06a0*/  ISETP.NE.AND P1, PT, R10, -0x1, PT ;  /* 0xffffffff0a00780c */ /* 0x004fe40003f25270 */
[----:B---3--:R-:W-:-:S11]  /*06b0*/  ISETP.NE.AND P2, PT, R12, -0x1, PT ;  /* 0xffffffff0c00780c */ /* 0x008fd60003f45270 */
        /* <DEDUP_REMOVED lines=16> */
[----:B----4-:R-:W-:-:S03]  /*07c0*/  ISETP.NE.AND P2, PT, R23, -0x1, PT ;  /* 0xffffffff1700780c */ /* 0x010fc60003f45270 */
        /* <DEDUP_REMOVED lines=30> */
.L_x_807:
[----:B------:R-:W-:Y:S05]  /*09b0*/  BSYNC.RECONVERGENT B3 ;  /* 0x0000000000037941 */ /* 0x000fea0003800200 */
.L_x_806:
        /* <DEDUP_REMOVED lines=33> */
[----:B--2---:R-:W-:Y:S01]  /*0bd0*/  ISETP.NE.AND P1, PT, R5, -0x1, PT ;  /* 0xffffffff0500780c */ /* 0x004fe20003f25270 */
[----:B------:R-:W-:Y:S01]  /*0be0*/  VIADD R5, R0, 0x1 ;  /* 0x0000000100057836 */ /* 0x000fe20000000000 */
[----:B------:R-:W-:-:S11]  /*0bf0*/  ISETP.NE.AND P2, PT, R20, -0x1, PT ;  /* 0xffffffff1400780c */ /* 0x000fd60003f45270 */
        /* <DEDUP_REMOVED lines=21> */
.L_x_810:
[----:B------:R-:W-:Y:S05]  /*0d50*/  BSYNC.RECONVERGENT B3 ;  /* 0x0000000000037941 */ /* 0x000fea0003800200 */
.L_x_809:
        /* <DEDUP_REMOVED lines=33> */
.L_x_812:
[----:B------:R-:W-:Y:S05]  /*0f70*/  BSYNC.RECONVERGENT B3 ;  /* 0x0000000000037941 */ /* 0x000fea0003800200 */
.L_x_811:
[----:B------:R-:W-:Y:S05]  /*0f80*/  @!P1 BRA `(.L_x_805) ;  /* 0x0000000000389947 */ /* 0x000fea0003800000 */
[----:B------:R-:W0:Y:S01]  /*0f90*/  LDC.64 R10, c[0x0][0x3a8] ;  /* 0x0000ea00ff0a7b82 */ /* 0x000e220000000a00 */
[----:B------:R-:W-:-:S07]  /*0fa0*/  IMAD.MOV.U32 R5, RZ, RZ, RZ ;  /* 0x000000ffff057224 */ /* 0x000fce00078e00ff */
.L_x_813:
        /* <DEDUP_REMOVED lines=12> */
.L_x_805:
[----:B------:R-:W-:Y:S05]  /*1070*/  BSYNC.RECONVERGENT B1 ;  /* 0x0000000000017941 */ /* 0x000fea0003800200 */
.L_x_804:
[----:B------:R-:W-:-:S07]  /*1080*/  VIADD R11, R7, 0x100 ;  /* 0x00000100070b7836 */ /* 0x000fce0000000000 */
.L_x_803:
[----:B------:R-:W-:Y:S05]  /*1090*/  BSYNC.RECONVERGENT B2 ;  /* 0x0000000000027941 */ /* 0x000fea0003800200 */
.L_x_802:
[----:B------:R-:W-:Y:S01]  /*10a0*/  ISETP.GE.U32.AND P0, PT, R11, R24, PT ;  /* 0x000000180b00720c */ /* 0x000fe20003f06070 */
[----:B------:R-:W-:-:S12]  /*10b0*/  BSSY.RECONVERGENT B2, `(.L_x_814) ;  /* 0x0000104000027945 */ /* 0x000fd80003800200 */
[----:B------:R-:W-:Y:S05]  /*10c0*/  @P0 BRA `(.L_x_815) ;  /* 0x0000001000080947 */ /* 0x000fea0003800000 */
[----:B------:R-:W0:Y:S02]  /*10d0*/  LDC.64 R2, c[0x0][0x3a8] ;  /* 0x0000ea00ff027b82 */ /* 0x000e240000000a00 */
[----:B0-----:R-:W-:-:S05]  /*10e0*/  IADD3 R2, P0, PT, R2, 0x20, RZ ;  /* 0x0000002002027810 */ /* 0x001fca0007f1e0ff */
[----:B------:R-:W-:-:S08]  /*10f0*/  IMAD.X R3, RZ, RZ, R3, P0 ;  /* 0x000000ffff037224 */ /* 0x000fd000000e0603 */
.L_x_825:
[----:B------:R-:W0:Y:S01]  /*1100*/  LDC.64 R4, c[0x0][0x3b0] ;  /* 0x0000ec00ff047b82 */ /* 0x000e220000000a00 */
[----:B------:R-:W1:Y:S02]  /*1110*/  LDCU UR4, c[0x0][0x380] ;  /* 0x00007000ff0477ac */ /* 0x000e640008000800 */
[----:B-1----:R-:W-:Y:S01]  /*1120*/  IADD3 R13, PT, PT, R11, UR4, RZ ;  /* 0x000000040b0d7c10 */ /* 0x002fe2000fffe0ff */
[----:B------:R-:W1:Y:S04]  /*1130*/  LDCU UR4, c[0x0][0x390] ;  /* 0x00007200ff0477ac */ /* 0x000e680008000800 */
[----:B0-----:R-:W-:-:S06]  /*1140*/  IMAD.WIDE R8, R13, 0x4, R4 ;  /* 0x000000040d087825 */ /* 0x001fcc00078e0204 */
[----:B------:R-:W2:Y:S01]  /*1150*/  LDG.E R8, desc[UR6][R8.64] ;  /* 0x0000000608087981 */ /* 0x000ea2000c1e1900 */
[----:B------:R-:W-:Y:S01]  /*1160*/  VIADD R11, R11, 0x100 ;  /* 0x000001000b0b7836 */ /* 0x000fe20000000000 */
[----:B------:R-:W-:Y:S01]  /*1170*/  BSSY.RECONVERGENT B1, `(.L_x_816) ;  /* 0x00000f5000017945 */ /* 0x000fe20003800200 */
[----:B------:R-:W-:Y:S02]  /*1180*/  HFMA2 R15, -RZ, RZ, 0, 0 ;  /* 0x00000000ff0f7431 */ /* 0x000fe400000001ff */
[----:B-1----:R-:W-:-:S05]  /*1190*/  IMAD.U32 R24, RZ, RZ, UR4 ;  /* 0x00000004ff187e24 */ /* 0x002fca000f8e00ff */
[----:B------:R-:W-:Y:S02]  /*11a0*/  ISETP.GE.AND P0, PT, R11, R24, PT ;  /* 0x000000180b00720c */ /* 0x000fe40003f06270 */
        /* <DEDUP_REMOVED lines=10> */
[----:B------:R-:W-:-:S03]  /*1250*/  MOV R15, RZ ;  /* 0x000000ff000f7202 */ /* 0x000fc60000000f00 */
[----:B------:R-:W-:Y:S02]  /*1260*/  IMAD.IADD R10, R6, 0x1, -R13 ;  /* 0x00000001060a7824 */ /* 0x000fe400078e0a0d */
[----:B------:R-:W-:-:S03]  /*1270*/  IMAD.IADD R6, R13, 0x1, -R6 ;  /* 0x000000010d067824 */ /* 0x000fc600078e0a06 */
[----:B------:R-:W-:Y:S02]  /*1280*/  LOP3.LUT R44, R10, 0xf, RZ, 0xc0, !PT ;  /* 0x0000000f0a2c7812 */ /* 0x000fe400078ec0ff */
[----:B------:R-:W-:Y:S02]  /*1290*/  ISETP.GT.U32.AND P2, PT, R6, -0x10, PT ;  /* 0xfffffff00600780c */ /* 0x000fe40003f44070 */
[----:B------:R-:W-:-:S11]  /*12a0*/  ISETP.NE.AND P1, PT, R44, RZ, PT ;  /* 0x000000ff2c00720c */ /* 0x000fd60003f25270 */
[----:B------:R-:W-:Y:S05]  /*12b0*/  @P2 BRA `(.L_x_819) ;  /* 0x0000000400a02947 */ /* 0x000fea0003800000 */
[----:B------:R-:W-:Y:S01]  /*12c0*/  LOP3.LUT R6, R10, 0xfffffff0, RZ, 0xc0, !PT ;  /* 0xfffffff00a067812 */ /* 0x000fe200078ec0ff */
[----:B------:R-:W-:-:S04]  /*12d0*/  IMAD.MOV.U32 R15, RZ, RZ, RZ ;  /* 0x000000ffff0f7224 */ /* 0x000fc800078e00ff */
[----:B------:R-:W-:-:S07]  /*12e0*/  IMAD.MOV R6, RZ, RZ, -R6 ;  /* 0x000000ffff067224 */ /* 0x000fce00078e0a06 */
.L_x_820:
        /* <DEDUP_REMOVED lines=25> */
[----:B------:R-:W5:Y:S04]  /*1480*/  LDG.E R18, desc[UR6][R38.64] ;  /* 0x0000000626127981 */ /* 0x000f68000c1e1900 */
[----:B------:R-:W5:Y:S01]  /*1490*/  LDG.E R20, desc[UR6][R40.64] ;  /* 0x0000000628147981 */ /* 0x000f62000c1e1900 */
[----:B------:R-:W-:-:S04]  /*14a0*/  IMAD.WIDE R42, R43, 0x4, R4 ;  /* 0x000000042b2a7825 */ /* 0x000fc800078e0204 */
[--C-:B0-----:R-:W-:Y:S01]  /*14b0*/  IMAD.WIDE R32, R45, 0x4, R4.reuse ;  /* 0x000000042d207825 */ /* 0x101fe200078e0204 */
[----:B------:R-:W5:Y:S05]  /*14c0*/  LDG.E R22, desc[UR6][R42.64] ;  /* 0x000000062a167981 */ /* 0x000f6a000c1e1900 */
[----:B------:R-:W5:Y:S01]  /*14d0*/  LDG.E R32, desc[UR6][R32.64] ;  /* 0x0000000620207981 */ /* 0x000f62000c1e1900 */
[----:B------:R-:W-:-:S04]  /*14e0*/  IMAD.WIDE R8, R47, 0x4, R4 ;  /* 0x000000042f087825 */ /* 0x000fc800078e0204 */
[--C-:B------:R-:W-:Y:S01]  /*14f0*/  IMAD.WIDE R26, R27, 0x4, R4.reuse ;  /* 0x000000041b1a7825 */ /* 0x100fe200078e0204 */
[----:B------:R0:W5:Y:S04]  /*1500*/  LDG.E R45, desc[UR6][R8.64] ;  /* 0x00000006082d7981 */ /* 0x000168000c1e1900 */
[----:B------:R0:W5:Y:S01]  /*1510*/  LDG.E R46, desc[UR6][R26.64] ;  /* 0x000000061a2e7981 */ /* 0x000162000c1e1900 */
[----:B------:R-:W-:-:S04]  /*1520*/  IMAD.WIDE R28, R29, 0x4, R4 ;  /* 0x000000041d1c7825 */ /* 0x000fc800078e0204 */
[--C-:B------:R-:W-:Y:S01]  /*1530*/  IMAD.WIDE R30, R31, 0x4, R4.reuse ;  /* 0x000000041f1e7825 */ /* 0x100fe200078e0204 */
[----:B------:R0:W5:Y:S03]  /*1540*/  LDG.E R38, desc[UR6][R28.64] ;  /* 0x000000061c267981 */ /* 0x000166000c1e1900 */
[--C-:B-1----:R-:W-:Y:S02]  /*1550*/  IMAD.WIDE R34, R25, 0x4, R4.reuse ;  /* 0x0000000419227825 */ /* 0x102fe400078e0204 */
[----:B------:R-:W5:Y:S02]  /*1560*/  LDG.E R30, desc[UR6][R30.64] ;  /* 0x000000061e1e7981 */ /* 0x000f64000c1e1900 */
[--C-:B----4-:R-:W-:Y:S02]  /*1570*/  IMAD.WIDE R36, R21, 0x4, R4.reuse ;  /* 0x0000000415247825 */ /* 0x110fe400078e0204 */
[----:B------:R-:W4:Y:S02]  /*1580*/  LDG.E R34, desc[UR6][R34.64] ;  /* 0x0000000622227981 */ /* 0x000f24000c1e1900 */
[----:B0-----:R-:W-:-:S02]  /*1590*/  IMAD.WIDE R8, R19, 0x4, R4 ;  /* 0x0000000413087825 */ /* 0x001fc400078e0204 */
[----:B------:R-:W4:Y:S02]  /*15a0*/  LDG.E R36, desc[UR6][R36.64] ;  /* 0x0000000624247981 */ /* 0x000f24000c1e1900 */
[--C-:B------:R-:W-:Y:S02]  /*15b0*/  IMAD.WIDE R26, R17, 0x4, R4.reuse ;  /* 0x00000004111a7825 */ /* 0x100fe400078e0204 */
[----:B------:R0:W4:Y:S04]  /*15c0*/  LDG.E R9, desc[UR6][R8.64] ;  /* 0x0000000608097981 */ /* 0x000128000c1e1900 */
[----:B------:R-:W4:Y:S01]  /*15d0*/  LDG.E R26, desc[UR6][R26.64] ;  /* 0x000000061a1a7981 */ /* 0x000f22000c1e1900 */
[----:B------:R-:W-:-:S06]  /*15e0*/  IMAD.WIDE R28, R23, 0x4, R4 ;  /* 0x00000004171c7825 */ /* 0x000fcc00078e0204 */
[----:B------:R-:W4:Y:S01]  /*15f0*/  LDG.E R28, desc[UR6][R28.64] ;  /* 0x000000061c1c7981 */ /* 0x000f22000c1e1900 */
[----:B------:R-:W-:Y:S02]  /*1600*/  VIADD R6, R6, 0x10 ;  /* 0x0000001006067836 */ /* 0x000fe40000000000 */
[----:B------:R-:W-:Y:S01]  /*1610*/  VIADD R13, R13, 0x10 ;  /* 0x000000100d0d7836 */ /* 0x000fe20000000000 */
[----:B--2---:R-:W-:Y:S02]  /*1620*/  ISETP.NE.AND P2, PT, R12, -0x1, PT ;  /* 0xffffffff0c00780c */ /* 0x004fe40003f45270 */
[----:B------:R-:W-:Y:S02]  /*1630*/  IADD3 R12, PT, PT, R15, 0x1, RZ ;  /* 0x000000010f0c7810 */ /* 0x000fe40007ffe0ff */
[----:B---3--:R-:W-:-:S09]  /*1640*/  ISETP.NE.AND P3, PT, R14, -0x1, PT ;  /* 0xffffffff0e00780c */ /* 0x008fd20003f65270 */
[----:B------:R-:W-:Y:S01]  /*1650*/  @P2 IMAD.MOV R12, RZ, RZ, R15 ;  /* 0x000000ffff0c2224 */ /* 0x000fe200078e020f */
[----:B------:R-:W-:-:S03]  /*1660*/  ISETP.NE.AND P2, PT, R16, -0x1, PT ;  /* 0xffffffff1000780c */ /* 0x000fc60003f45270 */
        /* <DEDUP_REMOVED lines=26> */
[----:B----4-:R-:W-:-:S03]  /*1810*/  ISETP.NE.AND P3, PT, R34, -0x1, PT ;  /* 0xffffffff2200780c */ /* 0x010fc60003f65270 */
        /* <DEDUP_REMOVED lines=13> */
[----:B------:R-:W-:Y:S02]  /*18f0*/  @P2 IADD3 R8, PT, PT, R9, RZ, RZ ;  /* 0x000000ff09082210 */ /* 0x000fe40007ffe0ff */
[----:B------:R-:W-:-:S03]  /*1900*/  ISETP.NE.AND P2, PT, R6, RZ, PT ;  /* 0x000000ff0600720c */ /* 0x000fc60003f45270 */
[C---:B------:R-:W-:Y:S02]  /*1910*/  VIADD R15, R8.reuse, 0x1 ;  /* 0x00000001080f7836 */ /* 0x040fe40000000000 */
[----:B------:R-:W-:-:S08]  /*1920*/  @P3 IADD3 R15, PT, PT, R8, RZ, RZ ;  /* 0x000000ff080f3210 */ /* 0x000fd00007ffe0ff */
[----:B------:R-:W-:Y:S05]  /*1930*/  @P2 BRA `(.L_x_820) ;  /* 0xfffffff8006c2947 */ /* 0x000fea000383ffff */
.L_x_819:
[----:B------:R-:W-:Y:S05]  /*1940*/  BSYNC.RECONVERGENT B3 ;  /* 0x0000000000037941 */ /* 0x000fea0003800200 */
.L_x_818:
        /* <DEDUP_REMOVED lines=32> */
[----:B------:R-:W-:Y:S01]  /*1b50*/  VIADD R13, R13, 0x8 ;  /* 0x000000080d0d7836 */ /* 0x000fe20000000000 */
[----:B--2---:R-:W-:Y:S01]  /*1b60*/  ISETP.NE.AND P2, PT, R6, -0x1, PT ;  /* 0xffffffff0600780c */ /* 0x004fe20003f45270 */
[----:B------:R-:W-:Y:S01]  /*1b70*/  VIADD R6, R15, 0x1 ;  /* 0x000000010f067836 */ /* 0x000fe20000000000 */
[----:B------:R-:W-:-:S11]  /*1b80*/  ISETP.NE.AND P3, PT, R12, -0x1, PT ;  /* 0xffffffff0c00780c */ /* 0x000fd60003f65270 */
        /* <DEDUP_REMOVED lines=8> */
[----:B0-----:R-:W-:Y:S02]  /*1c10*/  VIADD R9, R6, 0x1 ;  /* 0x0000000106097836 */ /* 0x001fe40000000000 */
[----:B------:R-:W-:Y:S01]  /*1c20*/  @P3 IMAD.MOV R9, RZ, RZ, R6 ;  /* 0x000000ffff093224 */ /* 0x000fe200078e0206 */
[----:B------:R-:W-:-:S04]  /*1c30*/  ISETP.NE.AND P3, PT, R8, -0x1, PT ;  /* 0xffffffff0800780c */ /* 0x000fc80003f65270 */
[----:B------:R-:W-:-:S03]  /*1c40*/  IADD3 R6, PT, PT, R9, 0x1, RZ ;  /* 0x0000000109067810 */ /* 0x000fc60007ffe0ff */
[----:B------:R-:W-:Y:S01]  /*1c50*/  @P2 IMAD.MOV R6, RZ, RZ, R9 ;  /* 0x000000ffff062224 */ /* 0x000fe200078e0209 */
[----:B---3--:R-:W-:-:S03]  /*1c60*/  ISETP.NE.AND P2, PT, R16, -0x1, PT ;  /* 0xffffffff1000780c */ /* 0x008fc60003f45270 */
[C---:B------:R-:W-:Y:S02]  /*1c70*/  VIADD R8, R6.reuse, 0x1 ;  /* 0x0000000106087836 */ /* 0x040fe40000000000 */
[----:B------:R-:W-:Y:S02]  /*1c80*/  @P3 IADD3 R8, PT, PT, R6, RZ, RZ ;  /* 0x000000ff06083210 */ /* 0x000fe40007ffe0ff */
[----:B------:R-:W-:-:S03]  /*1c90*/  ISETP.NE.AND P3, PT, R18, -0x1, PT ;  /* 0xffffffff1200780c */ /* 0x000fc60003f65270 */
[----:B------:R-:W-:-:S03]  /*1ca0*/  VIADD R6, R8, 0x1 ;  /* 0x0000000108067836 */ /* 0x000fc60000000000 */
[----:B------:R-:W-:-:S05]  /*1cb0*/  @P2 IMAD.MOV R6, RZ, RZ, R8 ;  /* 0x000000ffff062224 */ /* 0x000fca00078e0208 */
[----:B------:R-:W-:Y:S02]  /*1cc0*/  IADD3 R15, PT, PT, R6, 0x1, RZ ;  /* 0x00000001060f7810 */ /* 0x000fe40007ffe0ff */
[----:B------:R-:W-:-:S07]  /*1cd0*/  @P3 IMAD.MOV R15, RZ, RZ, R6 ;  /* 0x000000ffff0f3224 */ /* 0x000fce00078e0206 */
.L_x_822:
[----:B------:R-:W-:Y:S05]  /*1ce0*/  BSYNC.RECONVERGENT B3 ;  /* 0x0000000000037941 */ /* 0x000fea0003800200 */
.L_x_821:
        /* <DEDUP_REMOVED lines=30> */
[----:B------:R-:W-:-:S05]  /*1ed0*/  @P1 IMAD.MOV R6, RZ, RZ, R8 ;  /* 0x000000ffff061224 */ /* 0x000fca00078e0208 */
[----:B------:R-:W-:Y:S01]  /*1ee0*/  IADD3 R15, PT, PT, R6, 0x1, RZ ;  /* 0x00000001060f7810 */ /* 0x000fe20007ffe0ff */
[----:B------:R-:W-:-:S07]  /*1ef0*/  @P3 IMAD.MOV R15, RZ, RZ, R6 ;  /* 0x000000ffff0f3224 */ /* 0x000fce00078e0206 */
.L_x_824:
[----:B------:R-:W-:Y:S05]  /*1f00*/  BSYNC.RECONVERGENT B3 ;  /* 0x0000000000037941 */ /* 0x000fea0003800200 */
.L_x_823:
        /* <DEDUP_REMOVED lines=9> */
[----:B------:R-:W-:-:S04]  /*1fa0*/  @P1 IMAD.MOV R6, RZ, RZ, R15 ;  /* 0x000000ffff061224 */ /* 0x000fc800078e020f */
        /* <DEDUP_REMOVED lines=12> */
[----:B------:R-:W-:-:S04]  /*2070*/  @P1 IMAD.MOV R6, RZ, RZ, R15 ;  /* 0x000000ffff061224 */ /* 0x000fc800078e020f */
[----:B------:R-:W-:-:S05]  /*2080*/  IMAD.MOV.U32 R15, RZ, RZ, R6 ;  /* 0x000000ffff0f7224 */ /* 0x000fca00078e0006 */
[----:B------:R-:W-:Y:S01]  /*2090*/  @P2 IADD3 R6, PT, PT, R15, 0x1, RZ ;  /* 0x000000010f062810 */ /* 0x000fe20007ffe0ff */
[----:B------:R-:W-:-:S04]  /*20a0*/  @P3 IMAD.MOV R6, RZ, RZ, R15 ;  /* 0x000000ffff063224 */ /* 0x000fc800078e020f */
[----:B------:R-:W-:-:S07]  /*20b0*/  @P2 IMAD.MOV.U32 R15, RZ, RZ, R6 ;  /* 0x000000ffff0f2224 */ /* 0x000fce00078e0006 */
.L_x_817:
[----:B------:R-:W-:Y:S05]  /*20c0*/  BSYNC.RECONVERGENT B1 ;  /* 0x0000000000017941 */ /* 0x000fea0003800200 */
.L_x_816:
[----:B------:R-:W-:Y:S01]  /*20d0*/  IADD3 R0, PT, PT, R15, R0, RZ ;  /* 0x000000000f007210 */ /* 0x000fe20007ffe0ff */
[----:B------:R-:W-:Y:S06]  /*20e0*/  @!P0 BRA `(.L_x_825) ;  /* 0xfffffff000048947 */ /* 0x000fec000383ffff */
.L_x_815:
[----:B------:R-:W-:Y:S05]  /*20f0*/  BSYNC.RECONVERGENT B2 ;  /* 0x0000000000027941 */ /* 0x000fea0003800200 */
.L_x_814:
[----:B------:R-:W0:Y:S01]  /*2100*/  LDCU UR8, c[0x0][0x394] ;  /* 0x00007280ff0877ac */ /* 0x000e220008000800 */
[----:B------:R-:W-:Y:S01]  /*2110*/  ISETP.GE.U32.AND P0, PT, R24, 0x100, PT ;  /* 0x000001001800780c */ /* 0x000fe20003f06070 */
[----:B0-----:R-:W-:-:S05]  /*2120*/  IMAD.U32 R2, RZ, RZ, UR8 ;  /* 0x00000008ff027e24 */ /* 0x001fca000f8e00ff */
[----:B------:R-:W-:-:S13]  /*2130*/  ISETP.GE.AND.EX P0, PT, R2, RZ, PT, P0 ;  /* 0x000000ff0200720c */ /* 0x000fda0003f06300 */
[----:B------:R-:W-:Y:S05]  /*2140*/  @!P0 BRA `(.L_x_826) ;  /* 0x0000000000ac8947 */ /* 0x000fea0003800000 */
[----:B------:R-:W0:Y:S01]  /*2150*/  S2R R6, SR_LANEID ;  /* 0x0000000000067919 */ /* 0x000e220000000000 */
[----:B------:R-:W-:Y:S01]  /*2160*/  ISETP.NE.AND P6, PT, R7, RZ, PT ;  /* 0x000000ff0700720c */ /* 0x000fe20003fc5270 */
[----:B------:R-:W1:Y:S01]  /*2170*/  SHFL.DOWN PT, R2, R0, 0x1, 0x1f ;  /* 0x08201f0000027f89 */ /* 0x000e6200000e0000 */
[C---:B0-----:R-:W-:Y:S02]  /*2180*/  ISETP.GT.AND P0, PT, R6.reuse, 0x1e, PT ;  /* 0x0000001e0600780c */ /* 0x041fe40003f04270 */
[----:B------:R-:W-:Y:S02]  /*2190*/  ISETP.NE.AND P1, PT, R6, RZ, PT ;  /* 0x000000ff0600720c */ /* 0x000fe40003f25270 */
[----:B-1----:R-:W-:Y:S02]  /*21a0*/  SEL R3, R2, RZ, !P0 ;  /* 0x000000ff02037207 */ /* 0x002fe40004000000 */
[----:B------:R-:W-:-:S03]  /*21b0*/  ISETP.GT.AND P0, PT, R6, 0x1d, PT ;  /* 0x0000001d0600780c */ /* 0x000fc60003f04270 */
[----:B------:R-:W-:-:S05]  /*21c0*/  IMAD.IADD R3, R3, 0x1, R0 ;  /* 0x0000000103037824 */ /* 0x000fca00078e0200 */
[----:B------:R-:W0:Y:S01]  /*21d0*/  SHFL.DOWN PT, R2, R3, 0x2, 0x1f ;  /* 0x08401f0003027f89 */ /* 0x000e2200000e0000 */
[----:B------:R-:W1:Y:S01]  /*21e0*/  @!P1 S2R R9, SR_CgaCtaId ;  /* 0x0000000000099919 */ /* 0x000e620000008800 */
[----:B0-----:R-:W-:Y:S02]  /*21f0*/  SEL R2, R2, RZ, !P0 ;  /* 0x000000ff02027207 */ /* 0x001fe40004000000 */
[----:B------:R-:W-:Y:S02]  /*2200*/  ISETP.GT.AND P0, PT, R6, 0x1b, PT ;  /* 0x0000001b0600780c */ /* 0x000fe40003f04270 */
[----:B------:R-:W-:-:S05]  /*2210*/  IADD3 R2, PT, PT, R3, R2, RZ ;  /* 0x0000000203027210 */ /* 0x000fca0007ffe0ff */
        /* <DEDUP_REMOVED lines=8> */
[----:B------:R-:W-:-:S04]  /*22a0*/  @!P1 LOP3.LUT R2, R2, 0x7c, RZ, 0xc0, !PT ;  /* 0x0000007c02029812 */ /* 0x000fc800078ec0ff */
[----:B------:R-:W-:Y:S02]  /*22b0*/  @!P1 IADD3 R2, PT, PT, R2, R9, RZ ;  /* 0x0000000902029210 */ /* 0x000fe40007ffe0ff */
[----:B0-----:R-:W-:Y:S02]  /*22c0*/  SEL R0, R0, RZ, !P0 ;  /* 0x000000ff00007207 */ /* 0x001fe40004000000 */
[----:B------:R-:W-:-:S03]  /*22d0*/  ISETP.GT.AND P0, PT, R6, 0xf, PT ;  /* 0x0000000f0600780c */ /* 0x000fc60003f04270 */
[----:B------:R-:W-:-:S05]  /*22e0*/  IMAD.IADD R0, R5, 0x1, R0 ;  /* 0x0000000105007824 */ /* 0x000fca00078e0200 */
[----:B------:R-:W0:Y:S02]  /*22f0*/  SHFL.DOWN PT, R3, R0, 0x10, 0x1f ;  /* 0x0a001f0000037f89 */ /* 0x000e2400000e0000 */
[----:B0-----:R-:W-:-:S05]  /*2300*/  SEL R3, R3, RZ, !P0 ;  /* 0x000000ff03037207 */ /* 0x001fca0004000000 */
        /* <DEDUP_REMOVED lines=9> */
[----:B--2---:R-:W1:Y:S01]  /*23a0*/  LDS.64 R2, [UR4+0x20] ;  /* 0x00002004ff027984 */ /* 0x004e620008000a00 */
[----:B0-----:R-:W-:-:S04]  /*23b0*/  IADD3 R0, PT, PT, R4, R0, R9 ;  /* 0x0000000004007210 */ /* 0x001fc80007ffe009 */
[----:B------:R-:W-:-:S04]  /*23c0*/  IADD3 R0, PT, PT, R6, R0, R5 ;  /* 0x0000000006007210 */ /* 0x000fc80007ffe005 */
[----:B-1----:R-:W-:-:S05]  /*23d0*/  IADD3 R0, PT, PT, R2, R0, R7 ;  /* 0x0000000002007210 */ /* 0x002fca0007ffe007 */
[----:B------:R-:W-:Y:S01]  /*23e0*/  IMAD.IADD R9, R0, 0x1, R3 ;  /* 0x0000000100097824 */ /* 0x000fe200078e0203 */
[----:B------:R-:W-:Y:S06]  /*23f0*/  BRA `(.L_x_827) ;  /* 0x0000020400c47947 */ /* 0x000fec0003800000 */
.L_x_826:
[C---:B------:R-:W-:Y:S01]  /*2400*/  LOP3.LUT R2, R7.reuse, 0x3e0, RZ, 0xc0, !PT ;  /* 0x000003e007027812 */ /* 0x040fe200078ec0ff */
[----:B------:R-:W0:Y:S01]  /*2410*/  S2R R8, SR_LANEID ;  /* 0x0000000000087919 */ /* 0x000e220000000000 */
[----:B------:R-:W-:Y:S02]  /*2420*/  ISETP.NE.AND P6, PT, R7, RZ, PT ;  /* 0x000000ff0700720c */ /* 0x000fe40003fc5270 */
[----:B------:R-:W-:Y:S02]  /*2430*/  LOP3.LUT R5, RZ, R2, RZ, 0x33, !PT ;  /* 0x00000002ff057212 */ /* 0x000fe400078e33ff */
[----:B------:R-:W-:-:S03]  /*2440*/  IADD3 R3, PT, PT, R2, 0x20, RZ ;  /* 0x0000002002037810 */ /* 0x000fc60007ffe0ff */
[----:B------:R-:W-:Y:S01]  /*2450*/  IMAD.IADD R5, R5, 0x1, R24 ;  /* 0x0000000105057824 */ /* 0x000fe200078e0218 */
[----:B------:R-:W-:-:S04]  /*2460*/  ISETP.GT.AND P0, PT, R3, R24, PT ;  /* 0x000000180300720c */ /* 0x000fc80003f04270 */
        /* <DEDUP_REMOVED lines=10> */
[----:B------:R-:W1:Y:S02]  /*2510*/  SHFL.DOWN PT, R3, R2, 0x2, R5 ;  /* 0x0840000002037989 */ /* 0x000e6400000e0005 */
[----:B-1----:R-:W-:Y:S02]  /*2520*/  SEL R3, R3, RZ, !P0 ;  /* 0x000000ff03037207 */ /* 0x002fe40004000000 */
[----:B------:R-:W-:Y:S02]  /*2530*/  ISETP.GT.AND P0, PT, R6, R5, PT ;  /* 0x000000050600720c */ /* 0x000fe40003f04270 */
[----:B------:R-:W-:Y:S01]  /*2540*/  @!P1 SHF.R.U32.HI R6, RZ, 0x3, R7 ;  /* 0x00000003ff069819 */ /* 0x000fe20000011607 */
[----:B------:R-:W-:Y:S02]  /*2550*/  IMAD.IADD R4, R2, 0x1, R3 ;  /* 0x0000000102047824 */ /* 0x000fe400078e0203 */
[----:B------:R-:W-:Y:S01]  /*2560*/  VIADD R2, R8, 0x8 ;  /* 0x0000000808027836 */ /* 0x000fe20000000000 */
[----:B------:R-:W-:-:S02]  /*2570*/  @!P1 LOP3.LUT R6, R6, 0x7c, RZ, 0xc0, !PT ;  /* 0x0000007c06069812 */ /* 0x000fc400078ec0ff */
[----:B------:R-:W1:Y:S02]  /*2580*/  SHFL.DOWN PT, R3, R4, 0x4, R5 ;  /* 0x0880000004037989 */ /* 0x000e6400000e0005 */
[----:B-1----:R-:W-:Y:S02]  /*2590*/  SEL R3, R3, RZ, !P0 ;  /* 0x000000ff03037207 */ /* 0x002fe40004000000 */
[----:B------:R-:W-:Y:S02]  /*25a0*/  ISETP.GT.AND P0, PT, R2, R5, PT ;  /* 0x000000050200720c */ /* 0x000fe40003f04270 */
[----:B------:R-:W-:Y:S02]  /*25b0*/  IADD3 R0, PT, PT, R4, R3, RZ ;  /* 0x0000000304007210 */ /* 0x000fe40007ffe0ff */
[----:B------:R-:W-:Y:S02]  /*25c0*/  IADD3 R4, PT, PT, R8, 0x10, RZ ;  /* 0x0000001008047810 */ /* 0x000fe40007ffe0ff */
[----:B------:R-:W-:Y:S01]  /*25d0*/  @!P1 MOV R8, 0x400 ;  /* 0x0000040000089802 */ /* 0x000fe20000000f00 */
[----:B------:R-:W1:Y:S03]  /*25e0*/  SHFL.DOWN PT, R3, R0, 0x8, R5 ;  /* 0x0900000000037989 */ /* 0x000e6600000e0005 */
[----:B0-----:R-:W-:-:S05]  /*25f0*/  @!P1 LEA R9, R9, R8, 0x18 ;  /* 0x0000000809099211 */ /* 0x001fca00078ec0ff */
[----:B------:R-:W-:Y:S01]  /*2600*/  @!P1 IMAD.IADD R6, R6, 0x1, R9 ;  /* 0x0000000106069824 */ /* 0x000fe200078e0209 */
[----:B-1----:R-:W-:Y:S02]  /*2610*/  SEL R3, R3, RZ, !P0 ;  /* 0x000000ff03037207 */ /* 0x002fe40004000000 */
[----:B------:R-:W-:-:S03]  /*2620*/  ISETP.GT.AND P0, PT, R4, R5, PT ;  /* 0x000000050400720c */ /* 0x000fc60003f04270 */
[----:B------:R-:W-:-:S05]  /*2630*/  IMAD.IADD R2, R0, 0x1, R3 ;  /* 0x0000000100027824 */ /* 0x000fca00078e0203 */
[----:B------:R-:W0:Y:S02]  /*2640*/  SHFL.DOWN PT, R3, R2, 0x10, R5 ;  /* 0x0a00000002037989 */ /* 0x000e2400000e0005 */
[----:B0-----:R-:W-:-:S05]  /*2650*/  SEL R3, R3, RZ, !P0 ;  /* 0x000000ff03037207 */ /* 0x001fca0004000000 */
[----:B------:R-:W-:-:S05]  /*2660*/  IMAD.IADD R9, R2, 0x1, R3 ;  /* 0x0000000102097824 */ /* 0x000fca00078e0203 */
[----:B------:R1:W-:Y:S01]  /*2670*/  @!P1 STS [R6+0x8], R9 ;  /* 0x0000080906009388 */ /* 0x0003e20000000800 */
[----:B------:R-:W-:Y:S06]  /*2680*/  BAR.SYNC.DEFER_BLOCKING 0x0 ;  /* 0x0000000000007b1d */ /* 0x000fec0000010000 */
[----:B------:R-:W-:Y:S05]  /*2690*/  @P6 BRA `(.L_x_827) ;  /* 0x00000204001c6947 */ /* 0x000fea0003800000 */
[----:B------:R-:W0:Y:S01]  /*26a0*/  S2UR UR5, SR_CgaCtaId ;  /* 0x00000000000579c3 */ /* 0x000e220000008800 */
[----:B------:R-:W-:Y:S01]  /*26b0*/  UMOV UR4, 0x400 ;  /* 0x0000040000047882 */ /* 0x000fe20000000000 */
[C---:B------:R-:W-:Y:S01]  /*26c0*/  ISETP.GT.U32.AND P0, PT, R24.reuse, 0x20, PT ;  /* 0x000000201800780c */ /* 0x040fe20003f04070 */
[----:B------:R-:W-:Y:S01]  /*26d0*/  IMAD.U32 R10, RZ, RZ, UR8 ;  /* 0x00000008ff0a7e24 */ /* 0x000fe2000f8e00ff */
[----:B------:R-:W-:Y:S01]  /*26e0*/  MOV R8, UR8 ;  /* 0x0000000800087c02 */ /* 0x000fe20008000f00 */
[----:B------:R-:W-:Y:S01]  /*26f0*/  IMAD.U32 R11, RZ, RZ, UR8 ;  /* 0x00000008ff0b7e24 */ /* 0x000fe2000f8e00ff */
[----:B------:R-:W-:Y:S02]  /*2700*/  ISETP.GT.U32.AND P4, PT, R24, 0x40, PT ;  /* 0x000000401800780c */ /* 0x000fe40003f84070 */
[C---:B------:R-:W-:Y:S02]  /*2710*/  ISETP.GT.AND.EX P0, PT, R8.reuse, RZ, PT, P0 ;  /* 0x000000ff0800720c */ /* 0x040fe40003f04300 */
[----:B------:R-:W-:-:S02]  /*2720*/  ISETP.GT.AND.EX P4, PT, R8, RZ, PT, P4 ;  /* 0x000000ff0800720c */ /* 0x000fc40003f84340 */
[C---:B------:R-:W-:Y:S02]  /*2730*/  ISETP.GT.U32.AND P5, PT, R24.reuse, 0x60, PT ;  /* 0x000000601800780c */ /* 0x040fe40003fa4070 */
[C---:B------:R-:W-:Y:S02]  /*2740*/  ISETP.GT.U32.AND P3, PT, R24.reuse, 0x80, PT ;  /* 0x000000801800780c */ /* 0x040fe40003f64070 */
[C---:B------:R-:W-:Y:S02]  /*2750*/  ISETP.GT.U32.AND P2, PT, R24.reuse, 0xa0, PT ;  /* 0x000000a01800780c */ /* 0x040fe40003f44070 */
[----:B------:R-:W-:Y:S02]  /*2760*/  ISETP.GT.U32.AND P1, PT, R24, 0xc0, PT ;  /* 0x000000c01800780c */ /* 0x000fe40003f24070 */
[----:B------:R-:W-:Y:S02]  /*2770*/  ISETP.GT.AND.EX P5, PT, R8, RZ, PT, P5 ;  /* 0x000000ff0800720c */ /* 0x000fe40003fa4350 */
[----:B------:R-:W-:Y:S01]  /*2780*/  ISETP.GT.AND.EX P3, PT, R10, RZ, PT, P3 ;  /* 0x000000ff0a00720c */ /* 0x000fe20003f64330 */
[----:B0-----:R-:W-:Y:S01]  /*2790*/  ULEA UR4, UR5, UR4, 0x18 ;  /* 0x0000000405047291 */ /* 0x001fe2000f8ec0ff */
[----:B------:R-:W-:-:S08]  /*27a0*/  ISETP.GT.AND.EX P2, PT, R11, RZ, PT, P2 ;  /* 0x000000ff0b00720c */ /* 0x000fd00003f44320 */
[----:B------:R-:W0:Y:S04]  /*27b0*/  LDS R0, [UR4+0xc] ;  /* 0x00000c04ff007984 */ /* 0x000e280008000800 */
[----:B-1----:R-:W1:Y:S04]  /*27c0*/  LDS.128 R4, [UR4+0x10] ;  /* 0x00001004ff047984 */ /* 0x002e680008000c00 */
[----:B------:R-:W2:Y:S01]  /*27d0*/  LDS.64 R2, [UR4+0x20] ;  /* 0x00002004ff027984 */ /* 0x000ea20008000a00 */
[----:B0-----:R-:W-:Y:S02]  /*27e0*/  SEL R0, R0, RZ, P0 ;  /* 0x000000ff00007207 */ /* 0x001fe40000000000 */
[----:B------:R-:W-:-:S02]  /*27f0*/  ISETP.GT.U32.AND P0, PT, R24, 0xe0, PT ;  /* 0x000000e01800780c */ /* 0x000fc40003f04070 */
[----:B-1----:R-:W-:Y:S02]  /*2800*/  SEL R4, R4, RZ, P4 ;  /* 0x000000ff04047207 */ /* 0x002fe40002000000 */
[----:B------:R-:W-:Y:S02]  /*2810*/  SEL R5, R5, RZ, P5 ;  /* 0x000000ff05057207 */ /* 0x000fe40002800000 */
[----:B------:R-:W-:Y:S02]  /*2820*/  IADD3 R0, PT, PT, R4, R0, R9 ;  /* 0x0000000004007210 */ /* 0x000fe40007ffe009 */
[----:B------:R-:W-:Y:S02]  /*2830*/  MOV R4, UR8 ;  /* 0x0000000800047c02 */ /* 0x000fe40008000f00 */
[----:B------:R-:W-:Y:S02]  /*2840*/  SEL R6, R6, RZ, P3 ;  /* 0x000000ff06067207 */ /* 0x000fe40001800000 */
[----:B------:R-:W-:-:S02]  /*2850*/  ISETP.GT.AND.EX P1, PT, R4, RZ, PT, P1 ;  /* 0x000000ff0400720c */ /* 0x000fc40003f24310 */
[----:B------:R-:W-:Y:S02]  /*2860*/  ISETP.GT.AND.EX P0, PT, R8, RZ, PT, P0 ;  /* 0x000000ff0800720c */ /* 0x000fe40003f04300 */
[----:B------:R-:W-:Y:S02]  /*2870*/  SEL R7, R7, RZ, P2 ;  /* 0x000000ff07077207 */ /* 0x000fe40001000000 */
[----:B------:R-:W-:Y:S02]  /*2880*/  IADD3 R0, PT, PT, R6, R0, R5 ;  /* 0x0000000006007210 */ /* 0x000fe40007ffe005 */
[----:B--2---:R-:W-:Y:S02]  /*2890*/  SEL R2, R2, RZ, P1 ;  /* 0x000000ff02027207 */ /* 0x004fe40000800000 */
[----:B------:R-:W-:Y:S02]  /*28a0*/  SEL R3, R3, RZ, P0 ;  /* 0x000000ff03037207 */ /* 0x000fe40000000000 */
[----:B------:R-:W-:-:S05]  /*28b0*/  IADD3 R0, PT, PT, R2, R0, R7 ;  /* 0x0000000002007210 */ /* 0x000fca0007ffe007 */
[----:B------:R-:W-:Y:S01]  /*28c0*/  IMAD.IADD R9, R0, 0x1, R3 ;  /* 0x0000000100097824 */ /* 0x000fe200078e0203 */
[----:B------:R-:W-:Y:S06]  /*28d0*/  BRA `(.L_x_827) ;  /* 0x00000200008c7947 */ /* 0x000fec0003800000 */
.L_x_801:
[----:B------:R-:W0:Y:S01]  /*28e0*/  S2R R0, SR_TID.X ;  /* 0x0000000000007919 */ /* 0x000e220000002100 */
[----:B------:R-:W1:Y:S01]  /*28f0*/  LDC.64 R26, c[0x0][0x3b0] ;  /* 0x0000ec00ff1a7b82 */ /* 0x000e620000000a00 */
[----:B------:R-:W0:Y:S07]  /*2900*/  LDCU UR4, c[0x0][0x380] ;  /* 0x00007000ff0477ac */ /* 0x000e2e0008000800 */
[----:B------:R-:W2:Y:S01]  /*2910*/  LDC.64 R28, c[0x0][0x3a0] ;  /* 0x0000e800ff1c7b82 */ /* 0x000ea20000000a00 */
[----:B0-----:R-:W-:-:S04]  /*2920*/  VIADD R2, R0, UR4 ;  /* 0x0000000400027c36 */ /* 0x001fc80008000000 */
[----:B-1----:R-:W-:-:S05]  /*2930*/  IMAD.WIDE R22, R2, 0x4, R26 ;  /* 0x0000000402167825 */ /* 0x002fca00078e021a */
[----:B------:R-:W3:Y:S01]  /*2940*/  LDG.E R3, desc[UR6][R22.64] ;  /* 0x0000000616037981 */ /* 0x000ee2000c1e1900 */
[----:B------:R-:W-:Y:S01]  /*2950*/  BSSY.RECONVERGENT B1, `(.L_x_828) ;  /* 0x00000f3000017945 */ /* 0x000fe20003800200 */
[----:B--2---:R-:W-:Y:S01]  /*2960*/  IMAD.WIDE R28, R2, 0x4, R28 ;  /* 0x00000004021c7825 */ /* 0x004fe200078e021c */
[----:B---3--:R-:W-:-:S03]  /*2970*/  ISETP.NE.AND P0, PT, R3, -0x1, PT ;  /* 0xffffffff0300780c */ /* 0x008fc60003f05270 */
[----:B------:R-:W-:-:S10]  /*2980*/  HFMA2 R3, -RZ, RZ, 0, 0 ;  /* 0x00000000ff037431 */ /* 0x000fd400000001ff */
[----:B------:R-:W-:Y:S05]  /*2990*/  @P0 BRA `(.L_x_829) ;  /* 0x0000000c00b80947 */ /* 0x000fea0003800000 */
        /* <DEDUP_REMOVED lines=14> */
[----:B------:R-:W-:Y:S02]  /*2a80*/  IMAD.MOV.U32 R3, RZ, RZ, RZ ;  /* 0x000000ffff037224 */ /* 0x000fe400078e00ff */
[----:B------:R-:W-:-:S07]  /*2a90*/  IMAD.MOV.U32 R15, RZ, RZ, RZ ;  /* 0x000000ffff0f7224 */ /* 0x000fce00078e00ff */
.L_x_832:
        /* <DEDUP_REMOVED lines=27> */
[----:B------:R-:W3:Y:S01]  /*2c50*/  LDG.E R36, desc[UR6][R46.64] ;  /* 0x000000062e247981 */ /* 0x000ee2000c1e1900 */
[----:B------:R-:W-:-:S04]  /*2c60*/  IMAD.WIDE R10, R11, 0x4, R26 ;  /* 0x000000040b0a7825 */ /* 0x000fc800078e021a */
[--C-:B0-----:R-:W-:Y:S02]  /*2c70*/  IMAD.WIDE R8, R45, 0x4, R26.reuse ;  /* 0x000000042d087825 */ /* 0x101fe400078e021a */
[----:B------:R-:W3:Y:S04]  /*2c80*/  LDG.E R10, desc[UR6][R10.64] ;  /* 0x000000060a0a7981 */ /* 0x000ee8000c1e1900 */
[----:B------:R-:W3:Y:S01]  /*2c90*/  LDG.E R8, desc[UR6][R8.64] ;  /* 0x0000000608087981 */ /* 0x000ee2000c1e1900 */
[----:B------:R-:W-:-:S04]  /*2ca0*/  IMAD.WIDE R6, R37, 0x4, R26 ;  /* 0x0000000425067825 */ /* 0x000fc800078e021a */
[--C-:B------:R-:W-:Y:S01]  /*2cb0*/  IMAD.WIDE R4, R5, 0x4, R26.reuse ;  /* 0x0000000405047825 */ /* 0x100fe200078e021a */
[----:B------:R0:W3:Y:S04]  /*2cc0*/  LDG.E R37, desc[UR6][R6.64] ;  /* 0x0000000606257981 */ /* 0x0000e8000c1e1900 */
[----:B------:R0:W3:Y:S01]  /*2cd0*/  LDG.E R45, desc[UR6][R4.64] ;  /* 0x00000006042d7981 */ /* 0x0000e2000c1e1900 */
[----:B------:R-:W-:-:S04]  /*2ce0*/  IMAD.WIDE R12, R13, 0x4, R26 ;  /* 0x000000040d0c7825 */ /* 0x000fc800078e021a */
[--C-:B-1----:R-:W-:Y:S01]  /*2cf0*/  IMAD.WIDE R38, R35, 0x4, R26.reuse ;  /* 0x0000000423267825 */ /* 0x102fe200078e021a */
[----:B------:R1:W3:Y:S03]  /*2d00*/  LDG.E R48, desc[UR6][R12.64] ;  /* 0x000000060c307981 */ /* 0x0002e6000c1e1900 */
[--C-:B----4-:R-:W-:Y:S02]  /*2d10*/  IMAD.WIDE R40, R33, 0x4, R26.reuse ;  /* 0x0000000421287825 */ /* 0x110fe400078e021a */
[----:B------:R-:W4:Y:S02]  /*2d20*/  LDG.E R38, desc[UR6][R38.64] ;  /* 0x0000000626267981 */ /* 0x000f24000c1e1900 */
[--C-:B-----5:R-:W-:Y:S02]  /*2d30*/  IMAD.WIDE R42, R31, 0x4, R26.reuse ;  /* 0x000000041f2a7825 */ /* 0x120fe400078e021a */
[----:B------:R-:W5:Y:S02]  /*2d40*/  LDG.E R40, desc[UR6][R40.64] ;  /* 0x0000000628287981 */ /* 0x000f64000c1e1900 */
[----:B0-----:R-:W-:-:S02]  /*2d50*/  IMAD.WIDE R6, R21, 0x4, R26 ;  /* 0x0000000415067825 */ /* 0x001fc400078e021a */
[----:B------:R-:W5:Y:S02]  /*2d60*/  LDG.E R42, desc[UR6][R42.64] ;  /* 0x000000062a2a7981 */ /* 0x000f64000c1e1900 */
[--C-:B------:R-:W-:Y:S02]  /*2d70*/  IMAD.WIDE R4, R17, 0x4, R26.reuse ;  /* 0x0000000411047825 */ /* 0x100fe400078e021a */
[----:B------:R-:W5:Y:S04]  /*2d80*/  LDG.E R6, desc[UR6][R6.64] ;  /* 0x0000000606067981 */ /* 0x000f68000c1e1900 */
[----:B------:R0:W5:Y:S01]  /*2d90*/  LDG.E R5, desc[UR6][R4.64] ;  /* 0x0000000604057981 */ /* 0x000162000c1e1900 */
[----:B-1----:R-:W-:-:S06]  /*2da0*/  IMAD.WIDE R12, R19, 0x4, R26 ;  /* 0x00000004130c7825 */ /* 0x002fcc00078e021a */
[----:B------:R-:W5:Y:S01]  /*2db0*/  LDG.E R12, desc[UR6][R12.64] ;  /* 0x000000060c0c7981 */ /* 0x000f62000c1e1900 */
[----:B------:R-:W-:Y:S01]  /*2dc0*/  IADD3 R9, PT, PT, R3, 0x1, RZ ;  /* 0x0000000103097810 */ /* 0x000fe20007ffe0ff */
[----:B------:R-:W-:Y:S02]  /*2dd0*/  VIADD R15, R15, 0x10 ;  /* 0x000000100f0f7836 */ /* 0x000fe40000000000 */
[----:B------:R-:W-:Y:S01]  /*2de0*/  VIADD R14, R14, 0x10 ;  /* 0x000000100e0e7836 */ /* 0x000fe20000000000 */
[----:B--2---:R-:W-:Y:S02]  /*2df0*/  ISETP.NE.AND P1, PT, R20, -0x1, PT ;  /* 0xffffffff1400780c */ /* 0x004fe40003f25270 */
[----:B---3--:R-:W-:-:S11]  /*2e00*/  ISETP.NE.AND P2, PT, R30, -0x1, PT ;  /* 0xffffffff1e00780c */ /* 0x008fd60003f45270 */
        /* <DEDUP_REMOVED lines=25> */
[----:B----4-:R-:W-:-:S04]  /*2fa0*/  ISETP.NE.AND P1, PT, R38, -0x1, PT ;  /* 0xffffffff2600780c */ /* 0x010fc80003f25270 */
[----:B------:R-:W-:Y:S02]  /*2fb0*/  IADD3 R3, PT, PT, R4, 0x1, RZ ;  /* 0x0000000104037810 */ /* 0x000fe40007ffe0ff */
[----:B------:R-:W-:Y:S01]  /*2fc0*/  @P2 IMAD.MOV R3, RZ, RZ, R4 ;  /* 0x000000ffff032224 */ /* 0x000fe200078e0204 */
[----:B-----5:R-:W-:-:S03]  /*2fd0*/  ISETP.NE.AND P2, PT, R40, -0x1, PT ;  /* 0xffffffff2800780c */ /* 0x020fc60003f45270 */
        /* <DEDUP_REMOVED lines=14> */
[----:B------:R-:W-:-:S03]  /*30c0*/  ISETP.NE.AND P1, PT, R15, R18, PT ;  /* 0x000000120f00720c */ /* 0x000fc60003f25270 */
[C---:B------:R-:W-:Y:S02]  /*30d0*/  VIADD R3, R4.reuse, 0x1 ;  /* 0x0000000104037836 */ /* 0x040fe40000000000 */
[----:B------:R-:W-:-:S08]  /*30e0*/  @P2 IADD3 R3, PT, PT, R4, RZ, RZ ;  /* 0x000000ff04032210 */ /* 0x000fd00007ffe0ff */
[----:B------:R-:W-:Y:S05]  /*30f0*/  @P1 BRA `(.L_x_832) ;  /* 0xfffffff800681947 */ /* 0x000fea000383ffff */
.L_x_831:
[----:B------:R-:W-:Y:S05]  /*3100*/  BSYNC.RECONVERGENT B2 ;  /* 0x0000000000027941 */ /* 0x000fea0003800200 */
.L_x_830:
        /* <DEDUP_REMOVED lines=36> */
[----:B------:R-:W-:Y:S01]  /*3350*/  @P1 IMAD.MOV R10, RZ, RZ, R3 ;  /* 0x000000ffff0a1224 */ /* 0x000fe200078e0203 */
[----:B-----5:R-:W-:-:S04]  /*3360*/  ISETP.NE.AND P1, PT, R11, -0x1, PT ;  /* 0xffffffff0b00780c */ /* 0x020fc80003f25270 */
        /* <DEDUP_REMOVED lines=19> */
.L_x_834:
[----:B------:R-:W-:Y:S05]  /*34a0*/  BSYNC.RECONVERGENT B2 ;  /* 0x0000000000027941 */ /* 0x000fea0003800200 */
.L_x_833:
        /* <DEDUP_REMOVED lines=33> */
.L_x_836:
[----:B------:R-:W-:Y:S05]  /*36c0*/  BSYNC.RECONVERGENT B2 ;  /* 0x0000000000027941 */ /* 0x000fea0003800200 */
.L_x_835:
        /* <DEDUP_REMOVED lines=27> */
.L_x_829:
[----:B------:R-:W-:Y:S05]  /*3880*/  BSYNC.RECONVERGENT B1 ;  /* 0x0000000000017941 */ /* 0x000fea0003800200 */
.L_x_828:
        /* <DEDUP_REMOVED lines=21> */
.L_x_841:
        /* <DEDUP_REMOVED lines=22> */
[----:B------:R-:W3:Y:S04]  /*3b40*/  LDG.E R21, desc[UR6][R46.64] ;  /* 0x000000062e157981 */ /* 0x000ee8000c1e1900 */
[----:B------:R-:W4:Y:S01]  /*3b50*/  LDG.E R20, desc[UR6][R48.64] ;  /* 0x0000000630147981 */ /* 0x000f22000c1e1900 */
[----:B-----5:R-:W-:-:S04]  /*3b60*/  IMAD.WIDE R50, R51, 0x4, R26 ;  /* 0x0000000433327825 */ /* 0x020fc800078e021a */
[--C-:B------:R-:W-:Y:S01]  /*3b70*/  IMAD.WIDE R30, R31, 0x4, R26.reuse ;  /* 0x000000041f1e7825 */ /* 0x100fe200078e021a */
[----:B------:R-:W5:Y:S04]  /*3b80*/  LDG.E R18, desc[UR6][R50.64] ;  /* 0x0000000632127981 */ /* 0x000f68000c1e1900 */
[----:B------:R1:W5:Y:S01]  /*3b90*/  LDG.E R34, desc[UR6][R30.64] ;  /* 0x000000061e227981 */ /* 0x000362000c1e1900 */
[----:B------:R-:W-:-:S04]  /*3ba0*/  IMAD.WIDE R32, R33, 0x4, R26 ;  /* 0x0000000421207825 */ /* 0x000fc800078e021a */
[--C-:B0-----:R-:W-:Y:S01]  /*3bb0*/  IMAD.WIDE R8, R53, 0x4, R26.reuse ;  /* 0x0000000435087825 */ /* 0x101fe200078e021a */
[----:B------:R0:W5:Y:S05]  /*3bc0*/  LDG.E R36, desc[UR6][R32.64] ;  /* 0x0000000620247981 */ /* 0x00016a000c1e1900 */
[----:B------:R-:W5:Y:S01]  /*3bd0*/  LDG.E R8, desc[UR6][R8.64] ;  /* 0x0000000608087981 */ /* 0x000f62000c1e1900 */
[----:B------:R-:W-:-:S04]  /*3be0*/  IMAD.WIDE R4, R45, 0x4, R26 ;  /* 0x000000042d047825 */ /* 0x000fc800078e021a */
[--C-:B------:R-:W-:Y:S01]  /*3bf0*/  IMAD.WIDE R6, R7, 0x4, R26.reuse ;  /* 0x0000000407067825 */ /* 0x100fe200078e021a */
[----:B------:R0:W5:Y:S04]  /*3c00*/  LDG.E R42, desc[UR6][R4.64] ;  /* 0x00000006042a7981 */ /* 0x000168000c1e1900 */
[----:B------:R0:W5:Y:S01]  /*3c10*/  LDG.E R44, desc[UR6][R6.64] ;  /* 0x00000006062c7981 */ /* 0x000162000c1e1900 */
[----:B------:R-:W-:-:S04]  /*3c20*/  IMAD.WIDE R12, R13, 0x4, R26 ;  /* 0x000000040d0c7825 */ /* 0x000fc800078e021a */
[--C-:B-1----:R-:W-:Y:S01]  /*3c30*/  IMAD.WIDE R30, R43, 0x4, R26.reuse ;  /* 0x000000042b1e7825 */ /* 0x102fe200078e021a */
[----:B------:R1:W5:Y:S03]  /*3c40*/  LDG.E R45, desc[UR6][R12.64] ;  /* 0x000000060c2d7981 */ /* 0x000366000c1e1900 */
[--C-:B0-----:R-:W-:Y:S02]  /*3c50*/  IMAD.WIDE R32, R41, 0x4, R26.reuse ;  /* 0x0000000429207825 */ /* 0x101fe400078e021a */
[----:B------:R-:W5:Y:S02]  /*3c60*/  LDG.E R30, desc[UR6][R30.64] ;  /* 0x000000061e1e7981 */ /* 0x000f64000c1e1900 */
[--C-:B------:R-:W-:Y:S02]  /*3c70*/  IMAD.WIDE R38, R39, 0x4, R26.reuse ;  /* 0x0000000427267825 */ /* 0x100fe400078e021a */
[----:B------:R-:W5:Y:S02]  /*3c80*/  LDG.E R32, desc[UR6][R32.64] ;  /* 0x0000000620207981 */ /* 0x000f64000c1e1900 */
[----:B------:R-:W-:-:S02]  /*3c90*/  IMAD.WIDE R4, R37, 0x4, R26 ;  /* 0x0000000425047825 */ /* 0x000fc400078e021a */
[----:B------:R-:W5:Y:S02]  /*3ca0*/  LDG.E R38, desc[UR6][R38.64] ;  /* 0x0000000626267981 */ /* 0x000f64000c1e1900 */
[--C-:B------:R-:W-:Y:S02]  /*3cb0*/  IMAD.WIDE R6, R35, 0x4, R26.reuse ;  /* 0x0000000423067825 */ /* 0x100fe400078e021a */
[----:B------:R0:W5:Y:S04]  /*3cc0*/  LDG.E R5, desc[UR6][R4.64] ;  /* 0x0000000604057981 */ /* 0x000168000c1e1900 */
        /* <DEDUP_REMOVED lines=55> */
.L_x_840:
[----:B------:R-:W-:Y:S05]  /*4040*/  BSYNC.RECONVERGENT B2 ;  /* 0x0000000000027941 */ /* 0x000fea0003800200 */
.L_x_839:
        /* <DEDUP_REMOVED lines=30> */
[----:B------:R1:W3:Y:S04]  /*4230*/  LDG.E R6, desc[UR6][R6.64] ;  /* 0x0000000606067981 */ /* 0x0002e8000c1e1900 */
        /* <DEDUP_REMOVED lines=13> */
[----:B-1----:R-:W-:Y:S02]  /*4310*/  VIADD R7, R4, 0x1 ;  /* 0x0000000104077836 */ /* 0x002fe40000000000 */
        /* <DEDUP_REMOVED lines=12> */
.L_x_843:
[----:B------:R-:W-:Y:S05]  /*43e0*/  BSYNC.RECONVERGENT B2 ;  /* 0x0000000000027941 */ /* 0x000fea0003800200 */
.L_x_842:
        /* <DEDUP_REMOVED lines=33> */
.L_x_845:
[----:B------:R-:W-:Y:S05]  /*4600*/  BSYNC.RECONVERGENT B2 ;  /* 0x0000000000027941 */ /* 0x000fea0003800200 */
.L_x_844:
        /* <DEDUP_REMOVED lines=27> */
.L_x_838:
[----:B------:R-:W-:Y:S05]  /*47c0*/  BSYNC.RECONVERGENT B1 ;  /* 0x0000000000017941 */ /* 0x000fea0003800200 */
.L_x_837:
        /* <DEDUP_REMOVED lines=21> */
.L_x_850:
        /* <DEDUP_REMOVED lines=26> */
[----:B------:R1:W5:Y:S04]  /*4ac0*/  LDG.E R36, desc[UR6][R8.64] ;  /* 0x0000000608247981 */ /* 0x000368000c1e1900 */
[----:B------:R1:W5:Y:S01]  /*4ad0*/  LDG.E R38, desc[UR6][R16.64] ;  /* 0x0000000610267981 */ /* 0x000362000c1e1900 */
[----:B------:R-:W-:-:S04]  /*4ae0*/  IMAD.WIDE R14, R15, 0x4, R26 ;  /* 0x000000040f0e7825 */ /* 0x000fc800078e021a */
[--C-:B0-----:R-:W-:Y:S01]  /*4af0*/  IMAD.WIDE R12, R53, 0x4, R26.reuse ;  /* 0x00000004350c7825 */ /* 0x101fe200078e021a */
[----:B------:R0:W5:Y:S04]  /*4b00*/  LDG.E R39, desc[UR6][R14.64] ;  /* 0x000000060e277981 */ /* 0x000168000c1e1900 */
[----:B------:R0:W5:Y:S01]  /*4b10*/  LDG.E R40, desc[UR6][R12.64] ;  /* 0x000000060c287981 */ /* 0x000162000c1e1900 */
[----:B------:R-:W-:-:S04]  /*4b20*/  IMAD.WIDE R4, R49, 0x4, R26 ;  /* 0x0000000431047825 */ /* 0x000fc800078e021a */
[--C-:B------:R-:W-:Y:S01]  /*4b30*/  IMAD.WIDE R6, R7, 0x4, R26.reuse ;  /* 0x0000000407067825 */ /* 0x100fe200078e021a */
[----:B------:R0:W5:Y:S04]  /*4b40*/  LDG.E R44, desc[UR6][R4.64] ;  /* 0x00000006042c7981 */ /* 0x000168000c1e1900 */
[----:B------:R0:W5:Y:S01]  /*4b50*/  LDG.E R46, desc[UR6][R6.64] ;  /* 0x00000006062e7981 */ /* 0x000162000c1e1900 */
[----:B-1----:R-:W-:-:S04]  /*4b60*/  IMAD.WIDE R8, R45, 0x4, R26 ;  /* 0x000000042d087825 */ /* 0x002fc800078e021a */
[--C-:B------:R-:W-:Y:S01]  /*4b70*/  IMAD.WIDE R16, R43, 0x4, R26.reuse ;  /* 0x000000042b107825 */ /* 0x100fe200078e021a */
[----:B------:R1:W5:Y:S03]  /*4b80*/  LDG.E R45, desc[UR6][R8.64] ;  /* 0x00000006082d7981 */ /* 0x000366000c1e1900 */
[--C-:B0-----:R-:W-:Y:S02]  /*4b90*/  IMAD.WIDE R14, R41, 0x4, R26.reuse ;  /* 0x00000004290e7825 */ /* 0x101fe400078e021a */
[----:B------:R-:W5:Y:S02]  /*4ba0*/  LDG.E R16, desc[UR6][R16.64] ;  /* 0x0000000610107981 */ /* 0x000f64000c1e1900 */
[--C-:B------:R-:W-:Y:S02]  /*4bb0*/  IMAD.WIDE R12, R37, 0x4, R26.reuse ;  /* 0x00000004250c7825 */ /* 0x100fe400078e021a */
[----:B------:R0:W5:Y:S02]  /*4bc0*/  LDG.E R14, desc[UR6][R14.64] ;  /* 0x000000060e0e7981 */ /* 0x000164000c1e1900 */
[----:B------:R-:W-:-:S02]  /*4bd0*/  IMAD.WIDE R4, R35, 0x4, R26 ;  /* 0x0000000423047825 */ /* 0x000fc400078e021a */
[----:B------:R-:W5:Y:S02]  /*4be0*/  LDG.E R12, desc[UR6][R12.64] ;  /* 0x000000060c0c7981 */ /* 0x000f64000c1e1900 */
[--C-:B------:R-:W-:Y:S02]  /*4bf0*/  IMAD.WIDE R6, R33, 0x4, R26.reuse ;  /* 0x0000000421067825 */ /* 0x100fe400078e021a */
[----:B------:R5:W5:Y:S04]  /*4c00*/  LDG.E R5, desc[UR6][R4.64] ;  /* 0x0000000604057981 */ /* 0x000b68000c1e1900 */
[----:B------:R5:W5:Y:S01]  /*4c10*/  LDG.E R6, desc[UR6][R6.64] ;  /* 0x0000000606067981 */ /* 0x000b62000c1e1900 */
[----:B-1----:R-:W-:-:S06]  /*4c20*/  IMAD.WIDE R8, R31, 0x4, R26 ;  /* 0x000000041f087825 */ /* 0x002fcc00078e021a */
[----:B------:R-:W5:Y:S01]  /*4c30*/  LDG.E R8, desc[UR6][R8.64] ;  /* 0x0000000608087981 */ /* 0x000f62000c1e1900 */
[----:B0-----:R-:W-:Y:S01]  /*4c40*/  IADD3 R15, PT, PT, R11, 0x1, RZ ;  /* 0x000000010b0f7810 */ /* 0x001fe20007ffe0ff */
        /* <DEDUP_REMOVED lines=51> */
.L_x_849:
[----:B------:R-:W-:Y:S05]  /*4f80*/  BSYNC.RECONVERGENT B2 ;  /* 0x0000000000027941 */ /* 0x000fea0003800200 */
.L_x_848:
        /* <DEDUP_REMOVED lines=57> */
.L_x_852:
[----:B------:R-:W-:Y:S05]  /*5320*/  BSYNC.RECONVERGENT B2 ;  /* 0x0000000000027941 */ /* 0x000fea0003800200 */
.L_x_851:
        /* <DEDUP_REMOVED lines=33> */
.L_x_854:
[----:B------:R-:W-:Y:S05]  /*5540*/  BSYNC.RECONVERGENT B2 ;  /* 0x0000000000027941 */ /* 0x000fea0003800200 */
.L_x_853:
        /* <DEDUP_REMOVED lines=27> */
.L_x_847:
[----:B------:R-:W-:Y:S05]  /*5700*/  BSYNC.RECONVERGENT B1 ;  /* 0x0000000000017941 */ /* 0x000fea0003800200 */
.L_x_846:
        /* <DEDUP_REMOVED lines=21> */
.L_x_859:
        /* <DEDUP_REMOVED lines=19> */
[----:B------:R-:W2:Y:S01]  /*5990*/  LDG.E R30, desc[UR6][R50.64] ;  /* 0x00000006321e7981 */ /* 0x000ea2000c1e1900 */
        /* <DEDUP_REMOVED lines=20> */
[----:B------:R0:W4:Y:S02]  /*5ae0*/  LDG.E R16, desc[UR6][R16.64] ;  /* 0x0000000610107981 */ /* 0x000124000c1e1900 */
[--C-:B------:R-:W-:Y:S02]  /*5af0*/  IMAD.WIDE R4, R39, 0x4, R26.reuse ;  /* 0x0000000427047825 */ /* 0x100fe400078e021a */
[----:B------:R-:W4:Y:S02]  /*5b00*/  LDG.E R18, desc[UR6][R18.64] ;  /* 0x0000000612127981 */ /* 0x000f24000c1e1900 */
[----:B-1----:R-:W-:-:S02]  /*5b10*/  IMAD.WIDE R6, R37, 0x4, R26 ;  /* 0x0000000425067825 */ /* 0x002fc400078e021a */
[----:B------:R1:W4:Y:S02]  /*5b20*/  LDG.E R4, desc[UR6][R4.64] ;  /* 0x0000000604047981 */ /* 0x000324000c1e1900 */
[--C-:B------:R-:W-:Y:S02]  /*5b30*/  IMAD.WIDE R8, R35, 0x4, R26.reuse ;  /* 0x0000000423087825 */ /* 0x100fe400078e021a */
[----:B------:R1:W4:Y:S04]  /*5b40*/  LDG.E R7, desc[UR6][R6.64] ;  /* 0x0000000606077981 */ /* 0x000328000c1e1900 */
[----:B------:R-:W4:Y:S01]  /*5b50*/  LDG.E R8, desc[UR6][R8.64] ;  /* 0x0000000608087981 */ /* 0x000f22000c1e1900 */
[----:B-----5:R-:W-:-:S06]  /*5b60*/  IMAD.WIDE R14, R33, 0x4, R26 ;  /* 0x00000004210e7825 */ /* 0x020fcc00078e021a */
[----:B------:R-:W5:Y:S01]  /*5b70*/  LDG.E R14, desc[UR6][R14.64] ;  /* 0x000000060e0e7981 */ /* 0x000f62000c1e1900 */
[----:B0-----:R-:W-:Y:S01]  /*5b80*/  IADD3 R17, PT, PT, R12, 0x1, RZ ;  /* 0x000000010c117810 */ /* 0x001fe20007ffe0ff */
[----:B------:R-:W-:Y:S02]  /*5b90*/  VIADD R20, R20, 0x10 ;  /* 0x0000001014147836 */ /* 0x000fe40000000000 */
[----:B------:R-:W-:Y:S01]  /*5ba0*/  VIADD R13, R13, 0x10 ;  /* 0x000000100d0d7836 */ /* 0x000fe20000000000 */
[----:B--2---:R-:W-:Y:S02]  /*5bb0*/  ISETP.NE.AND P1, PT, R30, -0x1, PT ;  /* 0xffffffff1e00780c */ /* 0x004fe40003f25270 */
[----:B---3--:R-:W-:-:S11]  /*5bc0*/  ISETP.NE.AND P2, PT, R34, -0x1, PT ;  /* 0xffffffff2200780c */ /* 0x008fd60003f45270 */
[----:B------:R-:W-:Y:S01]  /*5bd0*/  @P1 IMAD.MOV R17, RZ, RZ, R12 ;  /* 0x000000ffff111224 */ /* 0x000fe200078e020c */
[----:B------:R-:W-:-:S03]  /*5be0*/  ISETP.NE.AND P1, PT, R32, -0x1, PT ;  /* 0xffffffff2000780c */ /* 0x000fc60003f25270 */
[C---:B-1----:R-:W-:Y:S01]  /*5bf0*/  VIADD R5, R17.reuse, 0x1 ;  /* 0x0000000111057836 */ /* 0x042fe20000000000 */
        /* <DEDUP_REMOVED lines=13> */
[----:B----4-:R-:W-:-:S04]  /*5cd0*/  ISETP.NE.AND P2, PT, R46, -0x1, PT ;  /* 0xffffffff2e00780c */ /* 0x010fc80003f45270 */
        /* <DEDUP_REMOVED lines=23> */
[----:B-----5:R-:W-:-:S03]  /*5e50*/  ISETP.NE.AND P2, PT, R14, -0x1, PT ;  /* 0xffffffff0e00780c */ /* 0x020fc60003f45270 */
[----:B------:R-:W-:-:S03]  /*5e60*/  VIADD R5, R4, 0x1 ;  /* 0x0000000104057836 */ /* 0x000fc60000000000 */
[----:B------:R-:W-:Y:S02]  /*5e70*/  @P1 IADD3 R5, PT, PT, R4, RZ, RZ ;  /* 0x000000ff04051210 */ /* 0x000fe40007ffe0ff */
[----:B------:R-:W-:-:S03]  /*5e80*/  ISETP.NE.AND P1, PT, R20, R31, PT ;  /* 0x0000001f1400720c */ /* 0x000fc60003f25270 */
[C---:B------:R-:W-:Y:S02]  /*5e90*/  VIADD R12, R5.reuse, 0x1 ;  /* 0x00000001050c7836 */ /* 0x040fe40000000000 */
[----:B------:R-:W-:-:S08]  /*5ea0*/  @P2 IADD3 R12, PT, PT, R5, RZ, RZ ;  /* 0x000000ff050c2210 */ /* 0x000fd00007ffe0ff */
[----:B------:R-:W-:Y:S05]  /*5eb0*/  @P1 BRA `(.L_x_859) ;  /* 0xfffffff800681947 */ /* 0x000fea000383ffff */
.L_x_858:
[----:B------:R-:W-:Y:S05]  /*5ec0*/  BSYNC.RECONVERGENT B2 ;  /* 0x0000000000027941 */ /* 0x000fea0003800200 */
.L_x_857:
        /* <DEDUP_REMOVED lines=57> */
.L_x_861:
[----:B------:R-:W-:Y:S05]  /*6260*/  BSYNC.RECONVERGENT B2 ;  /* 0x0000000000027941 */ /* 0x000fea0003800200 */
.L_x_860:
        /* <DEDUP_REMOVED lines=33> */
.L_x_863:
[----:B------:R-:W-:Y:S05]  /*6480*/  BSYNC.RECONVERGENT B2 ;  /* 0x0000000000027941 */ /* 0x000fea0003800200 */
.L_x_862:
        /* <DEDUP_REMOVED lines=27> */
.L_x_856:
[----:B------:R-:W-:Y:S05]  /*6640*/  BSYNC.RECONVERGENT B1 ;  /* 0x0000000000017941 */ /* 0x000fea0003800200 */
.L_x_855:
        /* <DEDUP_REMOVED lines=21> */
.L_x_868:
        /* <DEDUP_REMOVED lines=42> */
[----:B------:R0:W4:Y:S02]  /*6a40*/  LDG.E R4, desc[UR6][R4.64] ;  /* 0x0000000604047981 */ /* 0x000124000c1e1900 */
[----:B---3--:R-:W-:-:S02]  /*6a50*/  IMAD.WIDE R8, R37, 0x4, R26 ;  /* 0x0000000425087825 */ /* 0x008fc400078e021a */
[----:B------:R1:W3:Y:S02]  /*6a60*/  LDG.E R6, desc[UR6][R6.64] ;  /* 0x0000000606067981 */ /* 0x0002e4000c1e1900 */
[--C-:B------:R-:W-:Y:S02]  /*6a70*/  IMAD.WIDE R14, R35, 0x4, R26.reuse ;  /* 0x00000004230e7825 */ /* 0x100fe400078e021a */
[----:B------:R-:W3:Y:S04]  /*6a80*/  LDG.E R8, desc[UR6][R8.64] ;  /* 0x0000000608087981 */ /* 0x000ee8000c1e1900 */
[----:B------:R-:W3:Y:S01]  /*6a90*/  LDG.E R14, desc[UR6][R14.64] ;  /* 0x000000060e0e7981 */ /* 0x000ee2000c1e1900 */
[----:B-----5:R-:W-:-:S06]  /*6aa0*/  IMAD.WIDE R16, R33, 0x4, R26 ;  /* 0x0000000421107825 */ /* 0x020fcc00078e021a */
[----:B------:R-:W5:Y:S01]  /*6ab0*/  LDG.E R16, desc[UR6][R16.64] ;  /* 0x0000000610107981 */ /* 0x000f62000c1e1900 */
[----:B0-----:R-:W-:Y:S01]  /*6ac0*/  IADD3 R5, PT, PT, R13, 0x1, RZ ;  /* 0x000000010d057810 */ /* 0x001fe20007ffe0ff */
[----:B------:R-:W-:Y:S02]  /*6ad0*/  VIADD R21, R21, 0x10 ;  /* 0x0000001015157836 */ /* 0x000fe40000000000 */
[----:B------:R-:W-:Y:S01]  /*6ae0*/  VIADD R20, R20, 0x10 ;  /* 0x0000001014147836 */ /* 0x000fe20000000000 */
[----:B--2---:R-:W-:Y:S02]  /*6af0*/  ISETP.NE.AND P1, PT, R31, -0x1, PT ;  /* 0xffffffff1f00780c */ /* 0x004fe40003f25270 */
[----:B----4-:R-:W-:-:S11]  /*6b00*/  ISETP.NE.AND P2, PT, R34, -0x1, PT ;  /* 0xffffffff2200780c */ /* 0x010fd60003f45270 */
        /* <DEDUP_REMOVED lines=31> */
[----:B---3--:R-:W-:-:S03]  /*6d00*/  ISETP.NE.AND P1, PT, R6, -0x1, PT ;  /* 0xffffffff0600780c */ /* 0x008fc60003f25270 */
        /* <DEDUP_REMOVED lines=15> */
.L_x_867:
[----:B------:R-:W-:Y:S05]  /*6e00*/  BSYNC.RECONVERGENT B2 ;  /* 0x0000000000027941 */ /* 0x000fea0003800200 */
.L_x_866:
        /* <DEDUP_REMOVED lines=57> */
.L_x_870:
[----:B------:R-:W-:Y:S05]  /*71a0*/  BSYNC.RECONVERGENT B2 ;  /* 0x0000000000027941 */ /* 0x000fea0003800200 */
.L_x_869:
        /* <DEDUP_REMOVED lines=33> */
.L_x_872:
[----:B------:R-:W-:Y:S05]  /*73c0*/  BSYNC.RECONVERGENT B2 ;  /* 0x0000000000027941 */ /* 0x000fea0003800200 */
.L_x_871:
        /* <DEDUP_REMOVED lines=27> */
.L_x_865:
[----:B------:R-:W-:Y:S05]  /*7580*/  BSYNC.RECONVERGENT B1 ;  /* 0x0000000000017941 */ /* 0x000fea0003800200 */
.L_x_864:
        /* <DEDUP_REMOVED lines=21> */
.L_x_877:
        /* <DEDUP_REMOVED lines=102> */
.L_x_876:
[----:B------:R-:W-:Y:S05]  /*7d40*/  BSYNC.RECONVERGENT B2 ;  /* 0x0000000000027941 */ /* 0x000fea0003800200 */
.L_x_875:
        /* <DEDUP_REMOVED lines=57> */
.L_x_879:
[----:B------:R-:W-:Y:S05]  /*80e0*/  BSYNC.RECONVERGENT B2 ;  /* 0x0000000000027941 */ /* 0x000fea0003800200 */
.L_x_878:
        /* <DEDUP_REMOVED lines=33> */
.L_x_881:
[----:B------:R-:W-:Y:S05]  /*8300*/  BSYNC.RECONVERGENT B2 ;  /* 0x0000000000027941 */ /* 0x000fea0003800200 */
.L_x_880:
        /* <DEDUP_REMOVED lines=27> */
.L_x_874:
[----:B------:R-:W-:Y:S05]  /*84c0*/  BSYNC.RECONVERGENT B1 ;  /* 0x0000000000017941 */ /* 0x000fea0003800200 */
.L_x_873:
        /* <DEDUP_REMOVED lines=21> */
.L_x_886:
        /* <DEDUP_REMOVED lines=37> */
[--C-:B------:R-:W-:Y:S02]  /*8870*/  IMAD.WIDE R32, R47, 0x4, R26.reuse ;  /* 0x000000042f207825 */ /* 0x100fe400078e021a */
[----:B------:R-:W5:Y:S02]  /*8880*/  LDG.E R42, desc[UR6][R42.64] ;  /* 0x000000062a2a7981 */ /* 0x000f64000c1e1900 */
[--C-:B0-----:R-:W-:Y:S02]  /*8890*/  IMAD.WIDE R34, R45, 0x4, R26.reuse ;  /* 0x000000042d227825 */ /* 0x101fe400078e021a */
[----:B------:R-:W5:Y:S02]  /*88a0*/  LDG.E R32, desc[UR6][R32.64] ;  /* 0x0000000620207981 */ /* 0x000f64000c1e1900 */
[--C-:B------:R-:W-:Y:S02]  /*88b0*/  IMAD.WIDE R30, R31, 0x4, R26.reuse ;  /* 0x000000041f1e7825 */ /* 0x100fe400078e021a */
[----:B------:R-:W5:Y:S02]  /*88c0*/  LDG.E R34, desc[UR6][R34.64] ;  /* 0x0000000622227981 */ /* 0x000f64000c1e1900 */
[----:B-1----:R-:W-:-:S02]  /*88d0*/  IMAD.WIDE R36, R21, 0x4, R26 ;  /* 0x0000000415247825 */ /* 0x002fc400078e021a */
[----:B------:R-:W5:Y:S02]  /*88e0*/  LDG.E R30, desc[UR6][R30.64] ;  /* 0x000000061e1e7981 */ /* 0x000f64000c1e1900 */
[--C-:B---3--:R-:W-:Y:S02]  /*88f0*/  IMAD.WIDE R38, R19, 0x4, R26.reuse ;  /* 0x0000000413267825 */ /* 0x108fe400078e021a */
[----:B------:R-:W3:Y:S04]  /*8900*/  LDG.E R36, desc[UR6][R36.64] ;  /* 0x0000000624247981 */ /* 0x000ee8000c1e1900 */
[----:B------:R-:W3:Y:S01]  /*8910*/  LDG.E R38, desc[UR6][R38.64] ;  /* 0x0000000626267981 */ /* 0x000ee2000c1e1900 */
[----:B------:R-:W-:-:S06]  /*8920*/  IMAD.WIDE R40, R17, 0x4, R26 ;  /* 0x0000000411287825 */ /* 0x000fcc00078e021a */
[----:B------:R-:W3:Y:S01]  /*8930*/  LDG.E R40, desc[UR6][R40.64] ;  /* 0x0000000628287981 */ /* 0x000ee2000c1e1900 */
[----:B------:R-:W-:Y:S02]  /*8940*/  VIADD R5, R5, 0x10 ;  /* 0x0000001005057836 */ /* 0x000fe40000000000 */
[----:B------:R-:W-:Y:S01]  /*8950*/  VIADD R4, R4, 0x10 ;  /* 0x0000001004047836 */ /* 0x000fe20000000000 */
[----:B--2---:R-:W-:Y:S02]  /*8960*/  ISETP.NE.AND P1, PT, R9, -0x1, PT ;  /* 0xffffffff0900780c */ /* 0x004fe40003f25270 */
[----:B------:R-:W-:Y:S02]  /*8970*/  IADD3 R9, PT, PT, R15, 0x1, RZ ;  /* 0x000000010f097810 */ /* 0x000fe40007ffe0ff */
[----:B----4-:R-:W-:-:S09]  /*8980*/  ISETP.NE.AND P2, PT, R16, -0x1, PT ;  /* 0xffffffff1000780c */ /* 0x010fd20003f45270 */
        /* <DEDUP_REMOVED lines=34> */
[----:B---3--:R-:W-:-:S04]  /*8bb0*/  ISETP.NE.AND P2, PT, R36, -0x1, PT ;  /* 0xffffffff2400780c */ /* 0x008fc80003f45270 */
        /* <DEDUP_REMOVED lines=12> */
.L_x_885:
[----:B------:R-:W-:Y:S05]  /*8c80*/  BSYNC.RECONVERGENT B2 ;  /* 0x0000000000027941 */ /* 0x000fea0003800200 */
.L_x_884:
        /* <DEDUP_REMOVED lines=57> */
.L_x_888:
[----:B------:R-:W-:Y:S05]  /*9020*/  BSYNC.RECONVERGENT B2 ;  /* 0x0000000000027941 */ /* 0x000fea0003800200 */
.L_x_887:
        /* <DEDUP_REMOVED lines=33> */
.L_x_890:
[----:B------:R-:W-:Y:S05]  /*9240*/  BSYNC.RECONVERGENT B2 ;  /* 0x0000000000027941 */ /* 0x000fea0003800200 */
.L_x_889:
        /* <DEDUP_REMOVED lines=27> */
.L_x_883:
[----:B------:R-:W-:Y:S05]  /*9400*/  BSYNC.RECONVERGENT B1 ;  /* 0x0000000000017941 */ /* 0x000fea0003800200 */
.L_x_882:
        /* <DEDUP_REMOVED lines=21> */
.L_x_895:
        /* <DEDUP_REMOVED lines=42> */
[----:B------:R-:W4:Y:S02]  /*9800*/  LDG.E R32, desc[UR6][R32.64] ;  /* 0x0000000620207981 */ /* 0x000f24000c1e1900 */
[----:B---3--:R-:W-:-:S02]  /*9810*/  IMAD.WIDE R36, R43, 0x4, R26 ;  /* 0x000000042b247825 */ /* 0x008fc400078e021a */
[----:B------:R-:W3:Y:S02]  /*9820*/  LDG.E R34, desc[UR6][R34.64] ;  /* 0x0000000622227981 */ /* 0x000ee4000c1e1900 */
[--C-:B------:R-:W-:Y:S02]  /*9830*/  IMAD.WIDE R38, R19, 0x4, R26.reuse ;  /* 0x0000000413267825 */ /* 0x100fe400078e021a */
[----:B------:R-:W3:Y:S04]  /*9840*/  LDG.E R36, desc[UR6][R36.64] ;  /* 0x0000000624247981 */ /* 0x000ee8000c1e1900 */
[----:B------:R-:W3:Y:S01]  /*9850*/  LDG.E R38, desc[UR6][R38.64] ;  /* 0x0000000626267981 */ /* 0x000ee2000c1e1900 */
[----:B-----5:R-:W-:-:S06]  /*9860*/  IMAD.WIDE R40, R17, 0x4, R26 ;  /* 0x0000000411287825 */ /* 0x020fcc00078e021a */
[----:B------:R-:W5:Y:S01]  /*9870*/  LDG.E R40, desc[UR6][R40.64] ;  /* 0x0000000628287981 */ /* 0x000f62000c1e1900 */
        /* <DEDUP_REMOVED lines=52> */
.L_x_894:
[----:B------:R-:W-:Y:S05]  /*9bc0*/  BSYNC.RECONVERGENT B2 ;  /* 0x0000000000027941 */ /* 0x000fea0003800200 */
.L_x_893:
        /* <DEDUP_REMOVED lines=57> */
.L_x_897:
[----:B------:R-:W-:Y:S05]  /*9f60*/  BSYNC.RECONVERGENT B2 ;  /* 0x0000000000027941 */ /* 0x000fea0003800200 */
.L_x_896:
        /* <DEDUP_REMOVED lines=33> */
.L_x_899:
[----:B------:R-:W-:Y:S05]  /*a180*/  BSYNC.RECONVERGENT B2 ;  /* 0x0000000000027941 */ /* 0x000fea0003800200 */
.L_x_898:
        /* <DEDUP_REMOVED lines=27> */
.L_x_892:
[----:B------:R-:W-:Y:S05]  /*a340*/  BSYNC.RECONVERGENT B1 ;  /* 0x0000000000017941 */ /* 0x000fea0003800200 */
.L_x_891:
        /* <DEDUP_REMOVED lines=21> */
.L_x_904:
        /* <DEDUP_REMOVED lines=102> */
.L_x_903:
[----:B------:R-:W-:Y:S05]  /*ab00*/  BSYNC.RECONVERGENT B2 ;  /* 0x0000000000027941 */ /* 0x000fea0003800200 */
.L_x_902:
        /* <DEDUP_REMOVED lines=57> */
.L_x_906:
[----:B------:R-:W-:Y:S05]  /*aea0*/  BSYNC.RECONVERGENT B2 ;  /* 0x0000000000027941 */ /* 0x000fea0003800200 */
.L_x_905:
        /* <DEDUP_REMOVED lines=33> */
.L_x_908:
[----:B------:R-:W-:Y:S05]  /*b0c0*/  BSYNC.RECONVERGENT B2 ;  /* 0x0000000000027941 */ /* 0x000fea0003800200 */
.L_x_907:
        /* <DEDUP_REMOVED lines=27> */
.L_x_901:
[----:B------:R-:W-:Y:S05]  /*b280*/  BSYNC.RECONVERGENT B1 ;  /* 0x0000000000017941 */ /* 0x000fea0003800200 */
.L_x_900:
        /* <DEDUP_REMOVED lines=21> */
.L_x_913:
        /* <DEDUP_REMOVED lines=102> */
.L_x_912:
[----:B------:R-:W-:Y:S05]  /*ba40*/  BSYNC.RECONVERGENT B2 ;  /* 0x0000000000027941 */ /* 0x000fea0003800200 */
.L_x_911:
        /* <DEDUP_REMOVED lines=25> */
[--C-:B------:R-:W-:Y:S02]  /*bbe0*/  IMAD.WIDE R36, R37, 0x4, R26.reuse ;  /* 0x0000000425247825 */ /* 0x100fe400078e021a */
[----:B------:R-:W5:Y:S02]  /*bbf0*/  LDG.E R34, desc[UR6][R34.64] ;  /* 0x0000000622227981 */ /* 0x000f64000c1e1900 */
[--C-:B0-----:R-:W-:Y:S02]  /*bc00*/  IMAD.WIDE R18, R39, 0x4, R26.reuse ;  /* 0x0000000427127825 */ /* 0x101fe400078e021a */
[----:B------:R-:W5:Y:S02]  /*bc10*/  LDG.E R36, desc[UR6][R36.64] ;  /* 0x0000000624247981 */ /* 0x000f64000c1e1900 */
[----:B------:R-:W-:-:S02]  /*bc20*/  IMAD.WIDE R8, R41, 0x4, R26 ;  /* 0x0000000429087825 */ /* 0x000fc400078e021a */
[----:B------:R-:W5:Y:S04]  /*bc30*/  LDG.E R18, desc[UR6][R18.64] ;  /* 0x0000000612127981 */ /* 0x000f68000c1e1900 */
[----:B------:R-:W5:Y:S01]  /*bc40*/  LDG.E R8, desc[UR6][R8.64] ;  /* 0x0000000608087981 */ /* 0x000f62000c1e1900 */
[----:B------:R-:W-:Y:S01]  /*bc50*/  VIADD R5, R5, 0x8 ;  /* 0x0000000805057836 */ /* 0x000fe20000000000 */
        /* <DEDUP_REMOVED lines=23> */
[----:B------:R-:W-:-:S07]  /*bdd0*/  @P2 IMAD.MOV R4, RZ, RZ, R6 ;  /* 0x000000ffff042224 */ /* 0x000fce00078e0206 */
.L_x_915:
[----:B------:R-:W-:Y:S05]  /*bde0*/  BSYNC.RECONVERGENT B2 ;  /* 0x0000000000027941 */ /* 0x000fea0003800200 */
.L_x_914:
        /* <DEDUP_REMOVED lines=33> */
.L_x_917:
[----:B------:R-:W-:Y:S05]  /*c000*/  BSYNC.RECONVERGENT B2 ;  /* 0x0000000000027941 */ /* 0x000fea0003800200 */
.L_x_916:
        /* <DEDUP_REMOVED lines=27> */
.L_x_910:
[----:B------:R-:W-:Y:S05]  /*c1c0*/  BSYNC.RECONVERGENT B1 ;  /* 0x0000000000017941 */ /* 0x000fea0003800200 */
.L_x_909:
        /* <DEDUP_REMOVED lines=21> */
.L_x_922:
        /* <DEDUP_REMOVED lines=24> */
[----:B------:R0:W4:Y:S03]  /*c4a0*/  LDG.E R21, desc[UR6][R32.64] ;  /* 0x0000000620157981 */ /* 0x000126000c1e1900 */
        /* <DEDUP_REMOVED lines=9> */
[----:B------:R1:W5:Y:S04]  /*c540*/  LDG.E R48, desc[UR6][R34.64] ;  /* 0x0000000622307981 */ /* 0x000368000c1e1900 */
[----:B------:R1:W5:Y:S01]  /*c550*/  LDG.E R50, desc[UR6][R36.64] ;  /* 0x0000000624327981 */ /* 0x000362000c1e1900 */
[----:B------:R-:W-:-:S04]  /*c560*/  IMAD.WIDE R38, R39, 0x4, R26 ;  /* 0x0000000427267825 */ /* 0x000fc800078e021a */
[--C-:B------:R-:W-:Y:S01]  /*c570*/  IMAD.WIDE R40, R41, 0x4, R26.reuse ;  /* 0x0000000429287825 */ /* 0x100fe200078e021a */
[----:B------:R1:W5:Y:S03]  /*c580*/  LDG.E R52, desc[UR6][R38.64] ;  /* 0x0000000626347981 */ /* 0x000366000c1e1900 */
[--C-:B0-----:R-:W-:Y:S02]  /*c590*/  IMAD.WIDE R30, R53, 0x4, R26.reuse ;  /* 0x00000004351e7825 */ /* 0x101fe400078e021a */
[----:B------:R-:W5:Y:S02]  /*c5a0*/  LDG.E R40, desc[UR6][R40.64] ;  /* 0x0000000628287981 */ /* 0x000f64000c1e1900 */
[--C-:B------:R-:W-:Y:S02]  /*c5b0*/  IMAD.WIDE R32, R51, 0x4, R26.reuse ;  /* 0x0000000433207825 */ /* 0x100fe400078e021a */
[----:B------:R-:W5:Y:S02]  /*c5c0*/  LDG.E R30, desc[UR6][R30.64] ;  /* 0x000000061e1e7981 */ /* 0x000f64000c1e1900 */
[----:B-1----:R-:W-:-:S02]  /*c5d0*/  IMAD.WIDE R34, R49, 0x4, R26 ;  /* 0x0000000431227825 */ /* 0x002fc400078e021a */
        /* <DEDUP_REMOVED lines=8> */
[----:B--2---:R-:W-:Y:S02]  /*c660*/  ISETP.NE.AND P1, PT, R18, -0x1, PT ;  /* 0xffffffff1200780c */ /* 0x004fe40003f25270 */
[----:B------:R-:W-:Y:S02]  /*c670*/  IADD3 R18, PT, PT, R9, 0x1, RZ ;  /* 0x0000000109127810 */ /* 0x000fe40007ffe0ff */
        /* <DEDUP_REMOVED lines=10> */
[----:B------:R-:W-:-:S04]  /*c720*/  @P2 IMAD.MOV R9, RZ, RZ, R18 ;  /* 0x000000ffff092224 */ /* 0x000fc800078e0212 */
[----:B------:R-:W-:Y:S01]  /*c730*/  VIADD R18, R9, 0x1 ;  /* 0x0000000109127836 */ /* 0x000fe20000000000 */
[----:B------:R-:W-:-:S03]  /*c740*/  ISETP.NE.AND P2, PT, R44, -0x1, PT ;  /* 0xffffffff2c00780c */ /* 0x000fc60003f45270 */
[----:B------:R-:W-:Y:S02]  /*c750*/  @P1 IADD3 R18, PT, PT, R9, RZ, RZ ;  /* 0x000000ff09121210 */ /* 0x000fe40007ffe0ff */
[----:B------:R-:W-:-:S03]  /*c760*/  ISETP.NE.AND P1, PT, R46, -0x1, PT ;  /* 0xffffffff2e00780c */ /* 0x000fc60003f25270 */
[----:B------:R-:W-:-:S05]  /*c770*/  VIADD R9, R18, 0x1 ;  /* 0x0000000112097836 */ /* 0x000fca0000000000 */
        /* <DEDUP_REMOVED lines=26> */
[----:B------:R-:W-:Y:S02]  /*c920*/  @P1 IADD3 R18, PT, PT, R9, RZ, RZ ;  /* 0x000000ff09121210 */ /* 0x000fe40007ffe0ff */
[----:B------:R-:W-:Y:S02]  /*c930*/  ISETP.NE.AND P1, PT, R6, R19, PT ;  /* 0x000000130600720c */ /* 0x000fe40003f25270 */
[----:B------:R-:W-:Y:S01]  /*c940*/  ISETP.NE.AND P2, PT, R38, -0x1, PT ;  /* 0xffffffff2600780c */ /* 0x000fe20003f45270 */
[----:B------:R-:W-:-:S12]  /*c950*/  VIADD R9, R18, 0x1 ;  /* 0x0000000112097836 */ /* 0x000fd80000000000 */
[----:B------:R-:W-:Y:S01]  /*c960*/  @P2 IADD3 R9, PT, PT, R18, RZ, RZ ;  /* 0x000000ff12092210 */ /* 0x000fe20007ffe0ff */
[----:B------:R-:W-:Y:S06]  /*c970*/  @P1 BRA `(.L_x_922) ;  /* 0xfffffff800681947 */ /* 0x000fec000383ffff */
.L_x_921:
[----:B------:R-:W-:Y:S05]  /*c980*/  BSYNC.RECONVERGENT B2 ;  /* 0x0000000000027941 */ /* 0x000fea0003800200 */
.L_x_920:
        /* <DEDUP_REMOVED lines=29> */
[----:B-1----:R-:W-:-:S02]  /*cb60*/  IMAD.WIDE R20, R43, 0x4, R26 ;  /* 0x000000042b147825 */ /* 0x002fc400078e021a */
        /* <DEDUP_REMOVED lines=27> */
.L_x_924:
[----:B------:R-:W-:Y:S05]  /*cd20*/  BSYNC.RECONVERGENT B2 ;  /* 0x0000000000027941 */ /* 0x000fea0003800200 */
.L_x_923:
        /* <DEDUP_REMOVED lines=33> */
.L_x_926:
[----:B------:R-:W-:Y:S05]  /*cf40*/  BSYNC.RECONVERGENT B2 ;  /* 0x0000000000027941 */ /* 0x000fea0003800200 */
.L_x_925:
        /* <DEDUP_REMOVED lines=27> */
.L_x_919:
[----:B------:R-:W-:Y:S05]  /*d100*/  BSYNC.RECONVERGENT B1 ;  /* 0x0000000000017941 */ /* 0x000fea0003800200 */
.L_x_918:
        /* <DEDUP_REMOVED lines=21> */
.L_x_931:
        /* <DEDUP_REMOVED lines=34> */
[----:B------:R-:W-:-:S05]  /*d480*/  IMAD.WIDE R34, R35, 0x4, R26 ;  /* 0x0000000423227825 */ /* 0x000fca00078e021a */
[----:B------:R1:W5:Y:S01]  /*d490*/  LDG.E R50, desc[UR6][R34.64] ;  /* 0x0000000622327981 */ /* 0x000362000c1e1900 */
[----:B------:R-:W-:-:S04]  /*d4a0*/  IMAD.WIDE R36, R37, 0x4, R26 ;  /* 0x0000000425247825 */ /* 0x000fc800078e021a */
[--C-:B------:R-:W-:Y:S01]  /*d4b0*/  IMAD.WIDE R38, R39, 0x4, R26.reuse ;  /* 0x0000000427267825 */ /* 0x100fe200078e021a */
[----:B------:R1:W5:Y:S03]  /*d4c0*/  LDG.E R52, desc[UR6][R36.64] ;  /* 0x0000000624347981 */ /* 0x000366000c1e1900 */
[--C-:B------:R-:W-:Y:S02]  /*d4d0*/  IMAD.WIDE R40, R41, 0x4, R26.reuse ;  /* 0x0000000429287825 */ /* 0x100fe400078e021a */
[----:B------:R-:W5:Y:S02]  /*d4e0*/  LDG.E R38, desc[UR6][R38.64] ;  /* 0x0000000626267981 */ /* 0x000f64000c1e1900 */
[--C-:B0-----:R-:W-:Y:S02]  /*d4f0*/  IMAD.WIDE R30, R53, 0x4, R26.reuse ;  /* 0x00000004351e7825 */ /* 0x101fe400078e021a */
[----:B------:R-:W5:Y:S02]  /*d500*/  LDG.E R40, desc[UR6][R40.64] ;  /* 0x0000000628287981 */ /* 0x000f64000c1e1900 */
[----:B------:R-:W-:-:S02]  /*d510*/  IMAD.WIDE R32, R51, 0x4, R26 ;  /* 0x0000000433207825 */ /* 0x000fc400078e021a */
[----:B------:R-:W5:Y:S02]  /*d520*/  LDG.E R30, desc[UR6][R30.64] ;  /* 0x000000061e1e7981 */ /* 0x000f64000c1e1900 */
[--C-:B-1----:R-:W-:Y:S02]  /*d530*/  IMAD.WIDE R34, R49, 0x4, R26.reuse ;  /* 0x0000000431227825 */ /* 0x102fe400078e021a */
        /* <DEDUP_REMOVED lines=48> */
[----:B------:R-:W-:-:S05]  /*d840*/  @P2 IADD3 R5, PT, PT, R19, RZ, RZ ;  /* 0x000000ff13052210 */ /* 0x000fca0007ffe0ff */
[----:B------:R-:W-:-:S03]  /*d850*/  VIADD R19, R5, 0x1 ;  /* 0x0000000105137836 */ /* 0x000fc60000000000 */
[----:B------:R-:W-:Y:S02]  /*d860*/  @P1 IADD3 R19, PT, PT, R5, RZ, RZ ;  /* 0x000000ff05131210 */ /* 0x000fe40007ffe0ff */
[----:B------:R-:W-:Y:S02]  /*d870*/  ISETP.NE.AND P1, PT, R7, R20, PT ;  /* 0x000000140700720c */ /* 0x000fe40003f25270 */
[----:B------:R-:W-:Y:S01]  /*d880*/  ISETP.NE.AND P2, PT, R36, -0x1, PT ;  /* 0xffffffff2400780c */ /* 0x000fe20003f45270 */
[----:B------:R-:W-:-:S12]  /*d890*/  VIADD R5, R19, 0x1 ;  /* 0x0000000113057836 */ /* 0x000fd80000000000 */
[----:B------:R-:W-:Y:S01]  /*d8a0*/  @P2 IADD3 R5, PT, PT, R19, RZ, RZ ;  /* 0x000000ff13052210 */ /* 0x000fe20007ffe0ff */
[----:B------:R-:W-:Y:S06]  /*d8b0*/  @P1 BRA `(.L_x_931) ;  /* 0xfffffff800681947 */ /* 0x000fec000383ffff */
.L_x_930:
[----:B------:R-:W-:Y:S05]  /*d8c0*/  BSYNC.RECONVERGENT B2 ;  /* 0x0000000000027941 */ /* 0x000fea0003800200 */
.L_x_929:
        /* <DEDUP_REMOVED lines=32> */
[----:B------:R-:W-:Y:S02]  /*dad0*/  VIADD R7, R5, 0x1 ;  /* 0x0000000105077836 */ /* 0x000fe40000000000 */
[----:B------:R-:W-:Y:S01]  /*dae0*/  VIADD R6, R6, 0x8 ;  /* 0x0000000806067836 */ /* 0x000fe20000000000 */
[----:B--2---:R-:W-:-:S02]  /*daf0*/  ISETP.NE.AND P1, PT, R38, -0x1, PT ;  /* 0xffffffff2600780c */ /* 0x004fc40003f25270 */
        /* <DEDUP_REMOVED lines=22> */
.L_x_933:
[----:B------:R-:W-:Y:S05]  /*dc60*/  BSYNC.RECONVERGENT B2 ;  /* 0x0000000000027941 */ /* 0x000fea0003800200 */
.L_x_932:
        /* <DEDUP_REMOVED lines=33> */
.L_x_935:
[----:B------:R-:W-:Y:S05]  /*de80*/  BSYNC.RECONVERGENT B2 ;  /* 0x0000000000027941 */ /* 0x000fea0003800200 */
.L_x_934:
        /* <DEDUP_REMOVED lines=27> */
.L_x_928:
[----:B------:R-:W-:Y:S05]  /*e040*/  BSYNC.RECONVERGENT B1 ;  /* 0x0000000000017941 */ /* 0x000fea0003800200 */
.L_x_927:
        /* <DEDUP_REMOVED lines=21> */
.L_x_940:
        /* <DEDUP_REMOVED lines=102> */
.L_x_939:
[----:B------:R-:W-:Y:S05]  /*e800*/  BSYNC.RECONVERGENT B2 ;  /* 0x0000000000027941 */ /* 0x000fea0003800200 */
.L_x_938:
        /* <DEDUP_REMOVED lines=57> */
.L_x_942:
[----:B------:R-:W-:Y:S05]  /*eba0*/  BSYNC.RECONVERGENT B2 ;  /* 0x0000000000027941 */ /* 0x000fea0003800200 */
.L_x_941:
        /* <DEDUP_REMOVED lines=33> */
.L_x_944:
[----:B------:R-:W-:Y:S05]  /*edc0*/  BSYNC.RECONVERGENT B2 ;  /* 0x0000000000027941 */ /* 0x000fea0003800200 */
.L_x_943:
        /* <DEDUP_REMOVED lines=27> */
.L_x_937:
[----:B------:R-:W-:Y:S05]  /*ef80*/  BSYNC.RECONVERGENT B1 ;  /* 0x0000000000017941 */ /* 0x000fea0003800200 */
.L_x_936:
        /* <DEDUP_REMOVED lines=11> */
[----:B------:R-:W-:Y:S02]  /*f040*/  IMAD.IADD R19, R7, 0x1, -R8 ;  /* 0x0000000107137824 */ /* 0x000fe400078e0a08 */
[----:B------:R-:W-:-:S03]  /*f050*/  IMAD.IADD R7, R8, 0x1, -R7 ;  /* 0x0000000108077824 */ /* 0x000fc600078e0a07 */
[----:B------:R-:W-:Y:S02]  /*f060*/  LOP3.LUT R20, R19, 0xf, RZ, 0xc0, !PT ;  /* 0x0000000f13147812 */ /* 0x000fe400078ec0ff */
[----:B------:R-:W-:Y:S02]  /*f070*/  ISETP.GT.U32.AND P1, PT, R7, -0x10, PT ;  /* 0xfffffff00700780c */ /* 0x000fe40003f24070 */
[----:B------:R-:W-:Y:S02]  /*f080*/  ISETP.NE.AND P0, PT, R20, RZ, PT ;  /* 0x000000ff1400720c */ /* 0x000fe40003f05270 */
[----:B------:R-:W-:-:S09]  /*f090*/  MOV R7, RZ ;  /* 0x000000ff00077202 */ /* 0x000fd20000000f00 */
[----:B------:R-:W-:Y:S05]  /*f0a0*/  @P1 BRA `(.L_x_948) ;  /* 0x0000000400a41947 */ /* 0x000fea0003800000 */
[----:B------:R-:W-:Y:S01]  /*f0b0*/  LOP3.LUT R21, R19, 0xfffffff0, RZ, 0xc0, !PT ;  /* 0xfffffff013157812 */ /* 0x000fe200078ec0ff */
[----:B------:R-:W-:Y:S02]  /*f0c0*/  IMAD.MOV.U32 R7, RZ, RZ, RZ ;  /* 0x000000ffff077224 */ /* 0x000fe400078e00ff */
[----:B------:R-:W-:-:S07]  /*f0d0*/  IMAD.MOV.U32 R18, RZ, RZ, RZ ;  /* 0x000000ffff127224 */ /* 0x000fce00078e00ff */
.L_x_949:
        /* <DEDUP_REMOVED lines=25> */
[--C-:B0-----:R-:W-:Y:S02]  /*f270*/  IMAD.WIDE R32, R38, 0x4, R26.reuse ;  /* 0x0000000426207825 */ /* 0x101fe400078e021a */
[----:B------:R-:W5:Y:S04]  /*f280*/  LDG.E R46, desc[UR6][R46.64] ;  /* 0x000000062e2e7981 */ /* 0x000f68000c1e1900 */
[----:B------:R0:W5:Y:S01]  /*f290*/  LDG.E R45, desc[UR6][R32.64] ;  /* 0x00000006202d7981 */ /* 0x000162000c1e1900 */
[----:B------:R-:W-:-:S06]  /*f2a0*/  IMAD.WIDE R48, R49, 0x4, R26 ;  /* 0x0000000431307825 */ /* 0x000fcc00078e021a */
[----:B------:R-:W5:Y:S01]  /*f2b0*/  LDG.E R48, desc[UR6][R48.64] ;  /* 0x0000000630307981 */ /* 0x000f62000c1e1900 */
[----:B0-----:R-:W-:-:S05]  /*f2c0*/  IMAD.WIDE R32, R30, 0x4, R26 ;  /* 0x000000041e207825 */ /* 0x001fca00078e021a */
[----:B------:R-:W5:Y:S01]  /*f2d0*/  LDG.E R47, desc[UR6][R32.64] ;  /* 0x00000006202f7981 */ /* 0x000f62000c1e1900 */
[----:B------:R-:W-:-:S05]  /*f2e0*/  IMAD.WIDE R30, R31, 0x4, R26 ;  /* 0x000000041f1e7825 */ /* 0x000fca00078e021a */
[----:B------:R0:W5:Y:S02]  /*f2f0*/  LDG.E R49, desc[UR6][R30.64] ;  /* 0x000000061e317981 */ /* 0x000164000c1e1900 */
[----:B0-----:R-:W-:-:S05]  /*f300*/  IMAD.WIDE R30, R36, 0x4, R26 ;  /* 0x00000004241e7825 */ /* 0x001fca00078e021a */
[----:B------:R0:W5:Y:S01]  /*f310*/  LDG.E R50, desc[UR6][R30.64] ;  /* 0x000000061e327981 */ /* 0x000162000c1e1900 */
[----:B------:R-:W-:-:S04]  /*f320*/  IMAD.WIDE R32, R34, 0x4, R26 ;  /* 0x0000000422207825 */ /* 0x000fc800078e021a */
[--C-:B------:R-:W-:Y:S01]  /*f330*/  IMAD.WIDE R34, R35, 0x4, R26.reuse ;  /* 0x0000000423227825 */ /* 0x100fe200078e021a */
[----:B------:R1:W5:Y:S03]  /*f340*/  LDG.E R52, desc[UR6][R32.64] ;  /* 0x0000000620347981 */ /* 0x000366000c1e1900 */
[--C-:B------:R-:W-:Y:S02]  /*f350*/  IMAD.WIDE R36, R37, 0x4, R26.reuse ;  /* 0x0000000425247825 */ /* 0x100fe400078e021a */
[----:B------:R1:W5:Y:S02]  /*f360*/  LDG.E R34, desc[UR6][R34.64] ;  /* 0x0000000622227981 */ /* 0x000364000c1e1900 */
[--C-:B------:R-:W-:Y:S02]  /*f370*/  IMAD.WIDE R38, R39, 0x4, R26.reuse ;  /* 0x0000000427267825 */ /* 0x100fe400078e021a */
[----:B------:R-:W5:Y:S02]  /*f380*/  LDG.E R36, desc[UR6][R36.64] ;  /* 0x0000000624247981 */ /* 0x000f64000c1e1900 */
[----:B------:R-:W-:-:S02]  /*f390*/  IMAD.WIDE R40, R41, 0x4, R26 ;  /* 0x0000000429287825 */ /* 0x000fc400078e021a */
[----:B------:R-:W5:Y:S02]  /*f3a0*/  LDG.E R38, desc[UR6][R38.64] ;  /* 0x0000000626267981 */ /* 0x000f64000c1e1900 */
[--C-:B0-----:R-:W-:Y:S02]  /*f3b0*/  IMAD.WIDE R30, R53, 0x4, R26.reuse ;  /* 0x00000004351e7825 */ /* 0x101fe400078e021a */
        /* <DEDUP_REMOVED lines=56> */
.L_x_948:
[----:B------:R-:W-:Y:S05]  /*f740*/  BSYNC.RECONVERGENT B2 ;  /* 0x0000000000027941 */ /* 0x000fea0003800200 */
.L_x_947:
        /* <DEDUP_REMOVED lines=57> */
.L_x_951:
[----:B------:R-:W-:Y:S05]  /*fae0*/  BSYNC.RECONVERGENT B2 ;  /* 0x0000000000027941 */ /* 0x000fea0003800200 */
.L_x_950:
        /* <DEDUP_REMOVED lines=33> */
.L_x_953:
[----:B------:R-:W-:Y:S05]  /*fd00*/  BSYNC.RECONVERGENT B2 ;  /* 0x0000000000027941 */ /* 0x000fea0003800200 */
.L_x_952:
        /* <DEDUP_REMOVED lines=27> */
.L_x_946:
[----:B------:R-:W-:Y:S05]  /*fec0*/  BSYNC.RECONVERGENT B1 ;  /* 0x0000000000017941 */ /* 0x000fea0003800200 */
.L_x_945:
        /* <DEDUP_REMOVED lines=21> */
.L_x_958:
        /* <DEDUP_REMOVED lines=28> */
[----:B------:R-:W-:-:S06]  /*101e0*/  IMAD.WIDE R48, R49, 0x4, R26 ;  /* 0x0000000431307825 */ /* 0x000fcc00078e021a */
[----:B------:R-:W5:Y:S01]  /*101f0*/  LDG.E R48, desc[UR6][R48.64] ;  /* 0x0000000630307981 */ /* 0x000f62000c1e1900 */
[----:B0-----:R-:W-:-:S04]  /*10200*/  IMAD.WIDE R30, R36, 0x4, R26 ;  /* 0x00000004241e7825 */ /* 0x001fc800078e021a */
[--C-:B------:R-:W-:Y:S01]  /*10210*/  IMAD.WIDE R50, R51, 0x4, R26.reuse ;  /* 0x0000000433327825 */ /* 0x100fe200078e021a */
[----:B------:R0:W5:Y:S05]  /*10220*/  LDG.E R49, desc[UR6][R30.64] ;  /* 0x000000061e317981 */ /* 0x00016a000c1e1900 */
[----:B------:R-:W5:Y:S01]  /*10230*/  LDG.E R50, desc[UR6][R50.64] ;  /* 0x0000000632327981 */ /* 0x000f62000c1e1900 */
[----:B0-----:R-:W-:-:S05]  /*10240*/  IMAD.WIDE R30, R34, 0x4, R26 ;  /* 0x00000004221e7825 */ /* 0x001fca00078e021a */
[----:B------:R0:W5:Y:S02]  /*10250*/  LDG.E R51, desc[UR6][R30.64] ;  /* 0x000000061e337981 */ /* 0x000164000c1e1900 */
[----:B0-----:R-:W-:-:S04]  /*10260*/  IMAD.WIDE R30, R32, 0x4, R26 ;  /* 0x00000004201e7825 */ /* 0x001fc800078e021a */
        /* <DEDUP_REMOVED lines=12> */
[----:B------:R0:W5:Y:S01]  /*10330*/  LDG.E R30, desc[UR6][R30.64] ;  /* 0x000000061e1e7981 */ /* 0x000162000c1e1900 */
[----:B-1----:R-:W-:Y:S01]  /*10340*/  IADD3 R33, PT, PT, R8, 0x1, RZ ;  /* 0x0000000108217810 */ /* 0x002fe20007ffe0ff */
        /* <DEDUP_REMOVED lines=27> */
[----:B------:R-:W-:Y:S01]  /*10500*/  @P1 IMAD.MOV R31, RZ, RZ, R8 ;  /* 0x000000ffff1f1224 */ /* 0x000fe200078e0208 */
[----:B------:R-:W-:-:S04]  /*10510*/  ISETP.NE.AND P2, PT, R52, -0x1, PT ;  /* 0xffffffff3400780c */ /* 0x000fc80003f45270 */
[----:B------:R-:W-:Y:S02]  /*10520*/  IADD3 R8, PT, PT, R31, 0x1, RZ ;  /* 0x000000011f087810 */ /* 0x000fe40007ffe0ff */
[----:B------:R-:W-:-:S07]  /*10530*/  ISETP.NE.AND P1, PT, R32, -0x1, PT ;  /* 0xffffffff2000780c */ /* 0x000fce0003f25270 */
        /* <DEDUP_REMOVED lines=14> */
[C---:B------:R-:W-:Y:S02]  /*10620*/  VIADD R30, R8.reuse, 0x1 ;  /* 0x00000001081e7836 */ /* 0x040fe40000000000 */
[----:B------:R-:W-:Y:S02]  /*10630*/  @P1 IADD3 R30, PT, PT, R8, RZ, RZ ;  /* 0x000000ff081e1210 */ /* 0x000fe40007ffe0ff */
[----:B------:R-:W-:-:S03]  /*10640*/  ISETP.NE.AND P1, PT, R19, R42, PT ;  /* 0x0000002a1300720c */ /* 0x000fc60003f25270 */
[----:B------:R-:W-:-:S03]  /*10650*/  VIADD R8, R30, 0x1 ;  /* 0x000000011e087836 */ /* 0x000fc60000000000 */
[----:B------:R-:W-:-:S07]  /*10660*/  @P2 IADD3 R8, PT, PT, R30, RZ, RZ ;  /* 0x000000ff1e082210 */ /* 0x000fce0007ffe0ff */
[----:B------:R-:W-:Y:S05]  /*10670*/  @P1 BRA `(.L_x_958) ;  /* 0xfffffff800681947 */ /* 0x000fea000383ffff */
.L_x_957:
[----:B------:R-:W-:Y:S05]  /*10680*/  BSYNC.RECONVERGENT B2 ;  /* 0x0000000000027941 */ /* 0x000fea0003800200 */
.L_x_956:
        /* <DEDUP_REMOVED lines=57> */
.L_x_960:
[----:B------:R-:W-:Y:S05]  /*10a20*/  BSYNC.RECONVERGENT B2 ;  /* 0x0000000000027941 */ /* 0x000fea0003800200 */
.L_x_959:
        /* <DEDUP_REMOVED lines=33> */
.L_x_962:
[----:B------:R-:W-:Y:S05]  /*10c40*/  BSYNC.RECONVERGENT B2 ;  /* 0x0000000000027941 */ /* 0x000fea0003800200 */
.L_x_961:
        /* <DEDUP_REMOVED lines=27> */
.L_x_955:
[----:B------:R-:W-:Y:S05]  /*10e00*/  BSYNC.RECONVERGENT B1 ;  /* 0x0000000000017941 */ /* 0x000fea0003800200 */
.L_x_954:
        /* <DEDUP_REMOVED lines=21> */
.L_x_967:
        /* <DEDUP_REMOVED lines=102> */
.L_x_966:
[----:B------:R-:W-:Y:S05]  /*115c0*/  BSYNC.RECONVERGENT B2 ;  /* 0x0000000000027941 */ /* 0x000fea0003800200 */
.L_x_965:
        /* <DEDUP_REMOVED lines=57> */
.L_x_969:
[----:B------:R-:W-:Y:S05]  /*11960*/  BSYNC.RECONVERGENT B2 ;  /* 0x0000000000027941 */ /* 0x000fea0003800200 */
.L_x_968:
        /* <DEDUP_REMOVED lines=33> */
.L_x_971:
[----:B------:R-:W-:Y:S05]  /*11b80*/  BSYNC.RECONVERGENT B2 ;  /* 0x0000000000027941 */ /* 0x000fea0003800200 */
.L_x_970:
        /* <DEDUP_REMOVED lines=27> */
.L_x_964:
[----:B------:R-:W-:Y:S05]  /*11d40*/  BSYNC.RECONVERGENT B1 ;  /* 0x0000000000017941 */ /* 0x000fea0003800200 */
.L_x_963:
[----:B------:R-:W-:-:S04]  /*11d50*/  IADD3 R3, PT, PT, R11, R10, R3 ;  /* 0x0000000a0b037210 */ /* 0x000fc80007ffe003 */
[----:B------:R-:W-:-:S04]  /*11d60*/  IADD3 R3, PT, PT, R13, R12, R3 ;  /* 0x0000000c0d037210 */ /* 0x000fc80007ffe003 */
[----:B------:R-:W-:-:S04]  /*11d70*/  IADD3 R3, PT, PT, R15, R14, R3 ;  /* 0x0000000e0f037210 */ /* 0x000fc80007ffe003 */
[----:B------:R-:W-:Y:S02]  /*11d80*/  IADD3 R16, PT, PT, R17, R16, R3 ;  /* 0x0000001011107210 */ /* 0x000fe40007ffe003 */
[----:B------:R-:W-:Y:S02]  /*11d90*/  IADD3 R3, P1, PT, R24, -0x1000, RZ ;  /* 0xfffff00018037810 */ /* 0x000fe40007f3e0ff */
[----:B------:R-:W-:Y:S02]  /*11da0*/  IADD3 R16, PT, PT, R9, R4, R16 ;  /* 0x0000000409107210 */ /* 0x000fe40007ffe010 */
[----:B------:R-:W-:Y:S02]  /*11db0*/  ISETP.GE.U32.AND P0, PT, R3, 0x1000, PT ;  /* 0x000010000300780c */ /* 0x000fe40003f06070 */
[----:B------:R-:W-:Y:S02]  /*11dc0*/  IADD3.X R4, PT, PT, R25, -0x1, RZ, P1, !PT ;  /* 0xffffffff19047810 */ /* 0x000fe40000ffe4ff */
[----:B------:R-:W-:Y:S01]  /*11dd0*/  IADD3 R16, PT, PT, R6, R5, R16 ;  /* 0x0000000506107210 */ /* 0x000fe20007ffe010 */
[----:B------:R-:W-:Y:S01]  /*11de0*/  HFMA2 R5, -RZ, RZ, 0, 0.00048828125 ;  /* 0x00001000ff057431 */ /* 0x000fe200000001ff */
[----:B------:R-:W-:-:S02]  /*11df0*/  ISETP.GE.U32.AND.EX P0, PT, R4, RZ, PT, P0 ;  /* 0x000000ff0400720c */ /* 0x000fc40003f06100 */
[----:B------:R-:W-:Y:S01]  /*11e00*/  IADD3 R7, PT, PT, R8, R7, R16 ;  /* 0x0000000708077210 */ /* 0x000fe20007ffe010 */
[----:B------:R-:W-:-:S04]  /*11e10*/  IMAD.MOV.U32 R8, RZ, RZ, RZ ;  /* 0x000000ffff087224 */ /* 0x000fc800078e00ff */
[----:B------:R-:W-:-:S06]  /*11e20*/  IMAD.IADD R6, R7, 0x1, R18 ;  /* 0x0000000107067824 */ /* 0x000fcc00078e0212 */
[----:B------:R-:W-:Y:S05]  /*11e30*/  @!P0 BRA `(.L_x_972) ;  /* 0x000000f8006c8947 */ /* 0x000fea0003800000 */
[----:B------:R-:W-:Y:S01]  /*11e40*/  MOV R5, 0x1000 ;  /* 0x0000100000057802 */ /* 0x000fe20000000f00 */
[----:B------:R-:W-:-:S07]  /*11e50*/  IMAD.MOV.U32 R8, RZ, RZ, RZ ;  /* 0x000000ffff087224 */ /* 0x000fce00078e00ff */
.L_x_1118:
[----:B------:R-:W-:Y:S01]  /*11e60*/  SHF.R.S64 R25, RZ, 0x1e, R5 ;  /* 0x0000001eff197819 */ /* 0x000fe20000001005 */
[----:B------:R-:W0:Y:S03]  /*11e70*/  LDC.64 R26, c[0x0][0x3a0] ;  /* 0x0000e800ff1a7b82 */ /* 0x000e260000000a00 */
[----:B------:R-:W-:-:S04]  /*11e80*/  IADD3 R24, P0, PT, R22, R25, RZ ;  /* 0x0000001916187210 */ /* 0x000fc80007f1e0ff */
[----:B------:R-:W-:-:S05]  /*11e90*/  LEA.HI.X.SX32 R25, R5, R23, 0x2, P0 ;  /* 0x0000001705197211 */ /* 0x000fca00000f16ff */
[----:B------:R-:W2:Y:S01]  /*11ea0*/  LDG.E R7, desc[UR6][R24.64] ;  /* 0x0000000618077981 */ /* 0x000ea2000c1e1900 */
[----:B------:R-:W-:Y:S01]  /*11eb0*/  IMAD.IADD R9, R2, 0x1, R5 ;  /* 0x0000000102097824 */ /* 0x000fe200078e0205 */
[----:B------:R-:W-:Y:S03]  /*11ec0*/  BSSY.RECONVERGENT B1, `(.L_x_973) ;  /* 0x00000f7000017945 */ /* 0x000fe60003800200 */
[----:B0-----:R-:W-:Y:S01]  /*11ed0*/  IMAD.WIDE R26, R9, 0x4, R26 ;  /* 0x00000004091a7825 */ /* 0x001fe200078e021a */
[----:B--2---:R-:W-:Y:S02]  /*11ee0*/  ISETP.NE.AND P0, PT, R7, -0x1, PT ;  /* 0xffffffff0700780c */ /* 0x004fe40003f05270 */
[----:B------:R-:W-:-:S11]  /*11ef0*/  MOV R7, RZ ;  /* 0x000000ff00077202 */ /* 0x000fd60000000f00 */
[----:B------:R-:W-:Y:S05]  /*11f00*/  @P0 BRA `(.L_x_974) ;  /* 0x0000000c00c80947 */ /* 0x000fea0003800000 */
[----:B------:R-:W2:Y:S04]  /*11f10*/  LDG.E R9, desc[UR6][R26.64] ;  /* 0x000000061a097981 */ /* 0x000ea8000c1e1900 */
[----:B------:R-:W2:Y:S02]  /*11f20*/  LDG.E R10, desc[UR6][R26.64+0x4] ;  /* 0x000004061a0a7981 */ /* 0x000ea4000c1e1900 */
[----:B--2---:R-:W-:-:S13]  /*11f30*/  ISETP.GE.AND P0, PT, R9, R10, PT ;  /* 0x0000000a0900720c */ /* 0x004fda0003f06270 */
[----:B------:R-:W-:Y:S05]  /*11f40*/  @P0 BRA `(.L_x_974) ;  /* 0x0000000c00b80947 */ /* 0x000fea0003800000 */
[----:B------:R-:W-:Y:S01]  /*11f50*/  VIADDMNMX R10, R9, 0x1, R10, !PT ;  /* 0x00000001090a7846 */ /* 0x000fe2000780010a */
[----:B------:R-:W-:Y:S01]  /*11f60*/  BSSY.RECONVERGENT B2, `(.L_x_975) ;  /* 0x0000072000027945 */ /* 0x000fe20003800200 */
[----:B------:R-:W-:-:S03]  /*11f70*/  HFMA2 R7, -RZ, RZ, 0, 0 ;  /* 0x00000000ff077431 */ /* 0x000fc600000001ff */
        /* <DEDUP_REMOVED lines=9> */
.L_x_977:
[----:B------:R-:W0:Y:S08]  /*12010*/  LDC.64 R12, c[0x0][0x3a8] ;  /* 0x0000ea00ff0c7b82 */ /* 0x000e300000000a00 */
[----:B------:R-:W1:Y:S01]  /*12020*/  LDC.64 R10, c[0x0][0x3b0] ;  /* 0x0000ec00ff0a7b82 */ /* 0x000e620000000a00 */
[----:B0-----:R-:W-:-:S05]  /*12030*/  IMAD.WIDE R12, R9, 0x4, R12 ;  /* 0x00000004090c7825 */ /* 0x001fca00078e020c */
[----:B------:R-:W1:Y:S04]  /*12040*/  LDG.E R15, desc[UR6][R12.64] ;  /* 0x000000060c0f7981 */ /* 0x000e68000c1e1900 */
        /* <DEDUP_REMOVED lines=15> */
[----:B-1----:R-:W-:-:S05]  /*12140*/  IMAD.WIDE R14, R15, 0x4, R10 ;  /* 0x000000040f0e7825 */ /* 0x002fca00078e020a */
[----:B------:R1:W5:Y:S01]  /*12150*/  LDG.E R32, desc[UR6][R14.64] ;  /* 0x000000060e207981 */ /* 0x000362000c1e1900 */
[----:B--2---:R-:W-:-:S04]  /*12160*/  IMAD.WIDE R16, R17, 0x4, R10 ;  /* 0x0000000411107825 */ /* 0x004fc800078e020a */
[--C-:B---3--:R-:W-:Y:S01]  /*12170*/  IMAD.WIDE R18, R19, 0x4, R10.reuse ;  /* 0x0000000413127825 */ /* 0x108fe200078e020a */
[----:B------:R2:W3:Y:S04]  /*12180*/  LDG.E R34, desc[UR6][R16.64] ;  /* 0x0000000610227981 */ /* 0x0004e8000c1e1900 */
[----:B------:R2:W3:Y:S01]  /*12190*/  LDG.E R36, desc[UR6][R18.64] ;  /* 0x0000000612247981 */ /* 0x0004e2000c1e1900 */
[----:B----4-:R-:W-:-:S04]  /*121a0*/  IMAD.WIDE R20, R21, 0x4, R10 ;  /* 0x0000000415147825 */ /* 0x010fc800078e020a */
[--C-:B-----5:R-:W-:Y:S01]  /*121b0*/  IMAD.WIDE R28, R29, 0x4, R10.reuse ;  /* 0x000000041d1c7825 */ /* 0x120fe200078e020a */
[----:B------:R4:W5:Y:S04]  /*121c0*/  LDG.E R38, desc[UR6][R20.64] ;  /* 0x0000000614267981 */ /* 0x000968000c1e1900 */
[----:B------:R4:W5:Y:S01]  /*121d0*/  LDG.E R40, desc[UR6][R28.64] ;  /* 0x000000061c287981 */ /* 0x000962000c1e1900 */
[----:B0-----:R-:W-:-:S04]  /*121e0*/  IMAD.WIDE R12, R44, 0x4, R10 ;  /* 0x000000042c0c7825 */ /* 0x001fc800078e020a */
[--C-:B-1----:R-:W-:Y:S01]  /*121f0*/  IMAD.WIDE R14, R53, 0x4, R10.reuse ;  /* 0x00000004350e7825 */ /* 0x102fe200078e020a */
[----:B------:R0:W5:Y:S04]  /*12200*/  LDG.E R44, desc[UR6][R12.64] ;  /* 0x000000060c2c7981 */ /* 0x000168000c1e1900 */
[----:B------:R1:W5:Y:S01]  /*12210*/  LDG.E R46, desc[UR6][R14.64] ;  /* 0x000000060e2e7981 */ /* 0x000362000c1e1900 */
[----:B--2---:R-:W-:-:S04]  /*12220*/  IMAD.WIDE R16, R51, 0x4, R10 ;  /* 0x0000000433107825 */ /* 0x004fc800078e020a */
[--C-:B------:R-:W-:Y:S01]  /*12230*/  IMAD.WIDE R18, R49, 0x4, R10.reuse ;  /* 0x0000000431127825 */ /* 0x100fe200078e020a */
[----:B------:R2:W5:Y:S04]  /*12240*/  LDG.E R48, desc[UR6][R16.64] ;  /* 0x0000000610307981 */ /* 0x000568000c1e1900 */
[----:B------:R2:W5:Y:S01]  /*12250*/  LDG.E R49, desc[UR6][R18.64] ;  /* 0x0000000612317981 */ /* 0x000562000c1e1900 */
[----:B----4-:R-:W-:-:S04]  /*12260*/  IMAD.WIDE R20, R47, 0x4, R10 ;  /* 0x000000042f147825 */ /* 0x010fc800078e020a */
[--C-:B------:R-:W-:Y:S02]  /*12270*/  IMAD.WIDE R28, R45, 0x4, R10.reuse ;  /* 0x000000042d1c7825 */ /* 0x100fe400078e020a */
[----:B------:R-:W4:Y:S02]  /*12280*/  LDG.E R20, desc[UR6][R20.64] ;  /* 0x0000000614147981 */ /* 0x000f24000c1e1900 */
[--C-:B0-----:R-:W-:Y:S02]  /*12290*/  IMAD.WIDE R12, R43, 0x4, R10.reuse ;  /* 0x000000042b0c7825 */ /* 0x101fe400078e020a */
[----:B------:R-:W4:Y:S02]  /*122a0*/  LDG.E R28, desc[UR6][R28.64] ;  /* 0x000000061c1c7981 */ /* 0x000f24000c1e1900 */
[--C-:B-1----:R-:W-:Y:S02]  /*122b0*/  IMAD.WIDE R14, R41, 0x4, R10.reuse ;  /* 0x00000004290e7825 */ /* 0x102fe400078e020a */
[----:B------:R0:W4:Y:S02]  /*122c0*/  LDG.E R12, desc[UR6][R12.64] ;  /* 0x000000060c0c7981 */ /* 0x000124000c1e1900 */
[----:B--2---:R-:W-:-:S02]  /*122d0*/  IMAD.WIDE R16, R39, 0x4, R10 ;  /* 0x0000000427107825 */ /* 0x004fc400078e020a */
[----:B------:R-:W2:Y:S02]  /*122e0*/  LDG.E R14, desc[UR6][R14.64] ;  /* 0x000000060e0e7981 */ /* 0x000ea4000c1e1900 */
[--C-:B------:R-:W-:Y:S02]  /*122f0*/  IMAD.WIDE R18, R35, 0x4, R10.reuse ;  /* 0x0000000423127825 */ /* 0x100fe400078e020a */
[----:B------:R-:W2:Y:S04]  /*12300*/  LDG.E R16, desc[UR6][R16.64] ;  /* 0x0000000610107981 */ /* 0x000ea8000c1e1900 */
[----:B------:R-:W2:Y:S01]  /*12310*/  LDG.E R18, desc[UR6][R18.64] ;  /* 0x0000000612127981 */ /* 0x000ea2000c1e1900 */
[----:B------:R-:W-:-:S06]  /*12320*/  IMAD.WIDE R10, R37, 0x4, R10 ;  /* 0x00000004250a7825 */ /* 0x000fcc00078e020a */
[----:B------:R1:W2:Y:S01]  /*12330*/  LDG.E R10, desc[UR6][R10.64] ;  /* 0x000000060a0a7981 */ /* 0x0002a2000c1e1900 */
[----:B0-----:R-:W-:Y:S01]  /*12340*/  IADD3 R13, PT, PT, R7, 0x1, RZ ;  /* 0x00000001070d7810 */ /* 0x001fe20007ffe0ff */
[----:B------:R-:W-:Y:S02]  /*12350*/  VIADD R30, R30, 0x10 ;  /* 0x000000101e1e7836 */ /* 0x000fe40000000000 */
[----:B------:R-:W-:Y:S01]  /*12360*/  VIADD R9, R9, 0x10 ;  /* 0x0000001009097836 */ /* 0x000fe20000000000 */
[----:B------:R-:W-:Y:S02]  /*12370*/  ISETP.NE.AND P1, PT, R32, -0x1, PT ;  /* 0xffffffff2000780c */ /* 0x000fe40003f25270 */
[----:B---3--:R-:W-:-:S11]  /*12380*/  ISETP.NE.AND P2, PT, R34, -0x1, PT ;  /* 0xffffffff2200780c */ /* 0x008fd60003f45270 */
[----:B------:R-:W-:Y:S01]  /*12390*/  @P1 IMAD.MOV R13, RZ, RZ, R7 ;  /* 0x000000ffff0d1224 */ /* 0x000fe200078e0207 */
[----:B------:R-:W-:-:S03]  /*123a0*/  ISETP.NE.AND P1, PT, R36, -0x1, PT ;  /* 0xffffffff2400780c */ /* 0x000fc60003f25270 */
        /* <DEDUP_REMOVED lines=29> */
[----:B--2---:R-:W-:-:S03]  /*12580*/  ISETP.NE.AND P1, PT, R14, -0x1, PT ;  /* 0xffffffff0e00780c */ /* 0x004fc60003f25270 */
        /* <DEDUP_REMOVED lines=15> */
.L_x_976:
[----:B------:R-:W-:Y:S05]  /*12680*/  BSYNC.RECONVERGENT B2 ;  /* 0x0000000000027941 */ /* 0x000fea0003800200 */
.L_x_975:
[----:B------:R-:W-:Y:S05]  /*12690*/  @!P0 BRA `(.L_x_974) ;  /* 0x0000000400e48947 */ /* 0x000fea0003800000 */
[----:B------:R-:W-:Y:S01]  /*126a0*/  ISETP.GE.U32.AND P1, PT, R42, 0x8, PT ;  /* 0x000000082a00780c */ /* 0x000fe20003f26070 */
[----:B------:R-:W-:Y:S01]  /*126b0*/  BSSY.RECONVERGENT B2, `(.L_x_978) ;  /* 0x0000038000027945 */ /* 0x000fe20003800200 */
[----:B------:R-:W-:-:S04]  /*126c0*/  LOP3.LUT R32, R31, 0x7, RZ, 0xc0, !PT ;  /* 0x000000071f207812 */ /* 0x000fc800078ec0ff */
[----:B------:R-:W-:-:S07]  /*126d0*/  ISETP.NE.AND P0, PT, R32, RZ, PT ;  /* 0x000000ff2000720c */ /* 0x000fce0003f05270 */
[----:B------:R-:W-:Y:S06]  /*126e0*/  @!P1 BRA `(.L_x_979) ;  /* 0x0000000000d09947 */ /* 0x000fec0003800000 */
        /* <DEDUP_REMOVED lines=10> */
[----:B------:R0:W5:Y:S01]  /*12790*/  LDG.E R37, desc[UR6][R12.64+0x1c] ;  /* 0x00001c060c257981 */ /* 0x000162000c1e1900 */
[----:B-1----:R-:W-:-:S04]  /*127a0*/  IMAD.WIDE R14, R15, 0x4, R10 ;  /* 0x000000040f0e7825 */ /* 0x002fc800078e020a */
[--C-:B--2---:R-:W-:Y:S01]  /*127b0*/  IMAD.WIDE R16, R17, 0x4, R10.reuse ;  /* 0x0000000411107825 */ /* 0x104fe200078e020a */
[----:B------:R1:W2:Y:S03]  /*127c0*/  LDG.E R30, desc[UR6][R14.64] ;  /* 0x000000060e1e7981 */ /* 0x0002a6000c1e1900 */
[--C-:B---3--:R-:W-:Y:S02]  /*127d0*/  IMAD.WIDE R18, R19, 0x4, R10.reuse ;  /* 0x0000000413127825 */ /* 0x108fe400078e020a */
[----:B------:R-:W3:Y:S02]  /*127e0*/  LDG.E R16, desc[UR6][R16.64] ;  /* 0x0000000610107981 */ /* 0x000ee4000c1e1900 */
[--C-:B----4-:R-:W-:Y:S02]  /*127f0*/  IMAD.WIDE R20, R21, 0x4, R10.reuse ;  /* 0x0000000415147825 */ /* 0x110fe400078e020a */
[----:B------:R-:W4:Y:S02]  /*12800*/  LDG.E R18, desc[UR6][R18.64] ;  /* 0x0000000612127981 */ /* 0x000f24000c1e1900 */
[----:B-----5:R-:W-:-:S02]  /*12810*/  IMAD.WIDE R28, R29, 0x4, R10 ;  /* 0x000000041d1c7825 */ /* 0x020fc400078e020a */
[----:B------:R-:W5:Y:S02]  /*12820*/  LDG.E R20, desc[UR6][R20.64] ;  /* 0x0000000614147981 */ /* 0x000f64000c1e1900 */
[--C-:B0-----:R-:W-:Y:S02]  /*12830*/  IMAD.WIDE R12, R33, 0x4, R10.reuse ;  /* 0x00000004210c7825 */ /* 0x101fe400078e020a */
[----:B------:R-:W5:Y:S02]  /*12840*/  LDG.E R28, desc[UR6][R28.64] ;  /* 0x000000061c1c7981 */ /* 0x000f64000c1e1900 */
[--C-:B-1----:R-:W-:Y:S02]  /*12850*/  IMAD.WIDE R14, R35, 0x4, R10.reuse ;  /* 0x00000004230e7825 */ /* 0x102fe400078e020a */
[----:B------:R0:W5:Y:S02]  /*12860*/  LDG.E R13, desc[UR6][R12.64] ;  /* 0x000000060c0d7981 */ /* 0x000164000c1e1900 */
[----:B------:R-:W-:-:S02]  /*12870*/  IMAD.WIDE R10, R37, 0x4, R10 ;  /* 0x00000004250a7825 */ /* 0x000fc400078e020a */
[----:B------:R-:W5:Y:S04]  /*12880*/  LDG.E R14, desc[UR6][R14.64] ;  /* 0x000000060e0e7981 */ /* 0x000f68000c1e1900 */
[----:B------:R1:W5:Y:S01]  /*12890*/  LDG.E R10, desc[UR6][R10.64] ;  /* 0x000000060a0a7981 */ /* 0x000362000c1e1900 */
[----:B------:R-:W-:Y:S01]  /*128a0*/  VIADD R9, R9, 0x8 ;  /* 0x0000000809097836 */ /* 0x000fe20000000000 */
[----:B--2---:R-:W-:Y:S02]  /*128b0*/  ISETP.NE.AND P1, PT, R30, -0x1, PT ;  /* 0xffffffff1e00780c */ /* 0x004fe40003f25270 */
[----:B---3--:R-:W-:Y:S01]  /*128c0*/  ISETP.NE.AND P2, PT, R16, -0x1, PT ;  /* 0xffffffff1000780c */ /* 0x008fe20003f45270 */
[----:B------:R-:W-:-:S10]  /*128d0*/  VIADD R16, R7, 0x1 ;  /* 0x0000000107107836 */ /* 0x000fd40000000000 */
[----:B------:R-:W-:Y:S01]  /*128e0*/  @P1 IMAD.MOV R16, RZ, RZ, R7 ;  /* 0x000000ffff101224 */ /* 0x000fe200078e0207 */
[----:B----4-:R-:W-:-:S04]  /*128f0*/  ISETP.NE.AND P1, PT, R18, -0x1, PT ;  /* 0xffffffff1200780c */ /* 0x010fc80003f25270 */
[----:B------:R-:W-:Y:S01]  /*12900*/  IADD3 R7, PT, PT, R16, 0x1, RZ ;  /* 0x0000000110077810 */ /* 0x000fe20007ffe0ff */
[----:B------:R-:W-:Y:S01]  /*12910*/  @P2 IMAD.MOV R7, RZ, RZ, R16 ;  /* 0x000000ffff072224 */ /* 0x000fe200078e0210 */
[----:B-----5:R-:W-:-:S03]  /*12920*/  ISETP.NE.AND P2, PT, R20, -0x1, PT ;  /* 0xffffffff1400780c */ /* 0x020fc60003f45270 */
[----:B0-----:R-:W-:-:S04]  /*12930*/  VIADD R12, R7, 0x1 ;  /* 0x00000001070c7836 */ /* 0x001fc80000000000 */
[----:B------:R-:W-:Y:S02]  /*12940*/  @P1 IADD3 R12, PT, PT, R7, RZ, RZ ;  /* 0x000000ff070c1210 */ /* 0x000fe40007ffe0ff */
[----:B------:R-:W-:-:S03]  /*12950*/  ISETP.NE.AND P1, PT, R28, -0x1, PT ;  /* 0xffffffff1c00780c */ /* 0x000fc60003f25270 */
[----:B------:R-:W-:Y:S02]  /*12960*/  VIADD R7, R12, 0x1 ;  /* 0x000000010c077836 */ /* 0x000fe40000000000 */
[----:B------:R-:W-:Y:S01]  /*12970*/  @P2 IMAD.MOV R7, RZ, RZ, R12 ;  /* 0x000000ffff072224 */ /* 0x000fe200078e020c */
[----:B------:R-:W-:-:S04]  /*12980*/  ISETP.NE.AND P2, PT, R13, -0x1, PT ;  /* 0xffffffff0d00780c */ /* 0x000fc80003f45270 */
[----:B-1----:R-:W-:-:S03]  /*12990*/  IADD3 R11, PT, PT, R7, 0x1, RZ ;  /* 0x00000001070b7810 */ /* 0x002fc60007ffe0ff */
        /* <DEDUP_REMOVED lines=9> */
.L_x_979:
[----:B------:R-:W-:Y:S05]  /*12a30*/  BSYNC.RECONVERGENT B2 ;  /* 0x0000000000027941 */ /* 0x000fea0003800200 */
.L_x_978:
        /* <DEDUP_REMOVED lines=12> */
[----:B------:R-:W4:Y:S01]  /*12b00*/  LDG.E R21, desc[UR6][R10.64+0xc] ;  /* 0x00000c060a157981 */ /* 0x000f22000c1e1900 */
[----:B-1----:R-:W-:-:S04]  /*12b10*/  IMAD.WIDE R14, R15, 0x4, R12 ;  /* 0x000000040f0e7825 */ /* 0x002fc800078e020c */
[--C-:B--2---:R-:W-:Y:S02]  /*12b20*/  IMAD.WIDE R16, R17, 0x4, R12.reuse ;  /* 0x0000000411107825 */ /* 0x104fe400078e020c */
[----:B------:R-:W2:Y:S02]  /*12b30*/  LDG.E R14, desc[UR6][R14.64] ;  /* 0x000000060e0e7981 */ /* 0x000ea4000c1e1900 */
[--C-:B---3--:R-:W-:Y:S02]  /*12b40*/  IMAD.WIDE R18, R19, 0x4, R12.reuse ;  /* 0x0000000413127825 */ /* 0x108fe400078e020c */
[----:B------:R-:W3:Y:S02]  /*12b50*/  LDG.E R16, desc[UR6][R16.64] ;  /* 0x0000000610107981 */ /* 0x000ee4000c1e1900 */
[----:B----4-:R-:W-:Y:S02]  /*12b60*/  IMAD.WIDE R12, R21, 0x4, R12 ;  /* 0x00000004150c7825 */ /* 0x010fe400078e020c */
        /* <DEDUP_REMOVED lines=15> */
.L_x_981:
[----:B------:R-:W-:Y:S05]  /*12c60*/  BSYNC.RECONVERGENT B2 ;  /* 0x0000000000027941 */ /* 0x000fea0003800200 */
.L_x_980:
[----:B------:R-:W-:Y:S05]  /*12c70*/  @!P1 BRA `(.L_x_974) ;  /* 0x00000000006c9947 */ /* 0x000fea0003800000 */
[----:B------:R-:W0:Y:S08]  /*12c80*/  LDC.64 R14, c[0x0][0x3a8] ;  /* 0x0000ea00ff0e7b82 */ /* 0x000e300000000a00 */
[----:B------:R-:W1:Y:S01]  /*12c90*/  LDC.64 R12, c[0x0][0x3b0] ;  /* 0x0000ec00ff0c7b82 */ /* 0x000e620000000a00 */
[----:B0-----:R-:W-:-:S05]  /*12ca0*/  IMAD.WIDE R14, R9, 0x4, R14 ;  /* 0x00000004090e7825 */ /* 0x001fca00078e020e */
[----:B------:R-:W1:Y:S02]  /*12cb0*/  LDG.E R11, desc[UR6][R14.64] ;  /* 0x000000060e0b7981 */ /* 0x000e64000c1e1900 */
[----:B-1----:R-:W-:-:S06]  /*12cc0*/  IMAD.WIDE R10, R11, 0x4, R12 ;  /* 0x000000040b0a7825 */ /* 0x002fcc00078e020c */
        /* <DEDUP_REMOVED lines=22> */
.L_x_974:
[----:B------:R-:W-:Y:S05]  /*12e30*/  BSYNC.RECONVERGENT B1 ;  /* 0x0000000000017941 */ /* 0x000fea0003800200 */
.L_x_973:
[----:B------:R-:W2:Y:S01]  /*12e40*/  LDG.E R9, desc[UR6][R24.64+0x400] ;  /* 0x0004000618097981 */ /* 0x000ea2000c1e1900 */
[----:B------:R-:W-:Y:S01]  /*12e50*/  BSSY.RECONVERGENT B1, `(.L_x_982) ;  /* 0x00000f6000017945 */ /* 0x000fe20003800200 */
[----:B--2---:R-:W-:Y:S02]  /*12e60*/  ISETP.NE.AND P0, PT, R9, -0x1, PT ;  /* 0xffffffff0900780c */ /* 0x004fe40003f05270 */
[----:B------:R-:W-:-:S11]  /*12e70*/  MOV R9, RZ ;  /* 0x000000ff00097202 */ /* 0x000fd60000000f00 */
        /* <DEDUP_REMOVED lines=10> */
[----:B------:R-:W-:Y:S01]  /*12f20*/  ISETP.GT.U32.AND P1, PT, R9, -0x10, PT ;  /* 0xfffffff00900780c */ /* 0x000fe20003f24070 */
[----:B------:R-:W-:Y:S01]  /*12f30*/  HFMA2 R9, -RZ, RZ, 0, 0 ;  /* 0x00000000ff097431 */ /* 0x000fe200000001ff */
[----:B------:R-:W-:-:S11]  /*12f40*/  ISETP.NE.AND P0, PT, R40, RZ, PT ;  /* 0x000000ff2800720c */ /* 0x000fd60003f05270 */
[----:B------:R-:W-:Y:S05]  /*12f50*/  @P1 BRA `(.L_x_985) ;  /* 0x0000000400a81947 */ /* 0x000fea0003800000 */
[----:B------:R-:W-:Y:S01]  /*12f60*/  LOP3.LUT R34, R32, 0xfffffff0, RZ, 0xc0, !PT ;  /* 0xfffffff020227812 */ /* 0x000fe200078ec0ff */
[----:B------:R-:W-:Y:S02]  /*12f70*/  IMAD.MOV.U32 R9, RZ, RZ, RZ ;  /* 0x000000ffff097224 */ /* 0x000fe400078e00ff */
[----:B------:R-:W-:-:S07]  /*12f80*/  IMAD.MOV.U32 R31, RZ, RZ, RZ ;  /* 0x000000ffff1f7224 */ /* 0x000fce00078e00ff */
.L_x_986:
        /* <DEDUP_REMOVED lines=39> */
[----:B------:R4:W5:Y:S02]  /*13200*/  LDG.E R12, desc[UR6][R12.64] ;  /* 0x000000060c0c7981 */ /* 0x000964000c1e1900 */
[--C-:B0-----:R-:W-:Y:S02]  /*13210*/  IMAD.WIDE R16, R43, 0x4, R10.reuse ;  /* 0x000000042b107825 */ /* 0x101fe400078e020a */
[----:B------:R-:W5:Y:S02]  /*13220*/  LDG.E R14, desc[UR6][R14.64] ;  /* 0x000000060e0e7981 */ /* 0x000f64000c1e1900 */
[--C-:B-1----:R-:W-:Y:S02]  /*13230*/  IMAD.WIDE R18, R41, 0x4, R10.reuse ;  /* 0x0000000429127825 */ /* 0x102fe400078e020a */
[----:B------:R-:W5:Y:S02]  /*13240*/  LDG.E R16, desc[UR6][R16.64] ;  /* 0x0000000610107981 */ /* 0x000f64000c1e1900 */
[----:B--2---:R-:W-:-:S02]  /*13250*/  IMAD.WIDE R20, R37, 0x4, R10 ;  /* 0x0000000425147825 */ /* 0x004fc400078e020a */
[----:B------:R-:W2:Y:S02]  /*13260*/  LDG.E R18, desc[UR6][R18.64] ;  /* 0x0000000612127981 */ /* 0x000ea4000c1e1900 */
[--C-:B------:R-:W-:Y:S02]  /*13270*/  IMAD.WIDE R28, R35, 0x4, R10.reuse ;  /* 0x00000004231c7825 */ /* 0x100fe400078e020a */
[----:B------:R-:W2:Y:S04]  /*13280*/  LDG.E R20, desc[UR6][R20.64] ;  /* 0x0000000614147981 */ /* 0x000ea8000c1e1900 */
[----:B------:R-:W2:Y:S01]  /*13290*/  LDG.E R28, desc[UR6][R28.64] ;  /* 0x000000061c1c7981 */ /* 0x000ea2000c1e1900 */
[----:B------:R-:W-:-:S06]  /*132a0*/  IMAD.WIDE R10, R39, 0x4, R10 ;  /* 0x00000004270a7825 */ /* 0x000fcc00078e020a */
[----:B------:R0:W2:Y:S01]  /*132b0*/  LDG.E R10, desc[UR6][R10.64] ;  /* 0x000000060a0a7981 */ /* 0x0000a2000c1e1900 */
[----:B----4-:R-:W-:Y:S01]  /*132c0*/  IADD3 R13, PT, PT, R9, 0x1, RZ ;  /* 0x00000001090d7810 */ /* 0x010fe20007ffe0ff */
        /* <DEDUP_REMOVED lines=51> */
.L_x_985:
[----:B------:R-:W-:Y:S05]  /*13600*/  BSYNC.RECONVERGENT B2 ;  /* 0x0000000000027941 */ /* 0x000fea0003800200 */
.L_x_984:
        /* <DEDUP_REMOVED lines=58> */
.L_x_988:
[----:B------:R-:W-:Y:S05]  /*139b0*/  BSYNC.RECONVERGENT B2 ;  /* 0x0000000000027941 */ /* 0x000fea0003800200 */
.L_x_987:
        /* <DEDUP_REMOVED lines=34> */
.L_x_990:
[----:B------:R-:W-:Y:S05]  /*13be0*/  BSYNC.RECONVERGENT B2 ;  /* 0x0000000000027941 */ /* 0x000fea0003800200 */
.L_x_989:
        /* <DEDUP_REMOVED lines=28> */
.L_x_983:
[----:B------:R-:W-:Y:S05]  /*13db0*/  BSYNC.RECONVERGENT B1 ;  /* 0x0000000000017941 */ /* 0x000fea0003800200 */
.L_x_982:
        /* <DEDUP_REMOVED lines=21> */
.L_x_995:
        /* <DEDUP_REMOVED lines=43> */
[----:B------:R-:W4:Y:S02]  /*141c0*/  LDG.E R34, desc[UR6][R34.64] ;  /* 0x0000000622227981 */ /* 0x000f24000c1e1900 */
[----:B--2---:R-:W-:-:S02]  /*141d0*/  IMAD.WIDE R38, R18, 0x4, R28 ;  /* 0x0000000412267825 */ /* 0x004fc400078e021c */
[----:B------:R-:W2:Y:S02]  /*141e0*/  LDG.E R36, desc[UR6][R36.64] ;  /* 0x0000000624247981 */ /* 0x000ea4000c1e1900 */
[--C-:B------:R-:W-:Y:S02]  /*141f0*/  IMAD.WIDE R40, R17, 0x4, R28.reuse ;  /* 0x0000000411287825 */ /* 0x100fe400078e021c */
[----:B------:R-:W2:Y:S04]  /*14200*/  LDG.E R38, desc[UR6][R38.64] ;  /* 0x0000000626267981 */ /* 0x000ea8000c1e1900 */
[----:B------:R-:W2:Y:S01]  /*14210*/  LDG.E R40, desc[UR6][R40.64] ;  /* 0x0000000628287981 */ /* 0x000ea2000c1e1900 */
[----:B------:R-:W-:-:S06]  /*14220*/  IMAD.WIDE R28, R20, 0x4, R28 ;  /* 0x00000004141c7825 */ /* 0x000fcc00078e021c */
[----:B------:R-:W2:Y:S01]  /*14230*/  LDG.E R28, desc[UR6][R28.64] ;  /* 0x000000061c1c7981 */ /* 0x000ea2000c1e1900 */
[----:B------:R-:W-:Y:S02]  /*14240*/  VIADD R12, R12, 0x10 ;  /* 0x000000100c0c7836 */ /* 0x000fe40000000000 */
[----:B------:R-:W-:Y:S01]  /*14250*/  VIADD R11, R11, 0x10 ;  /* 0x000000100b0b7836 */ /* 0x000fe20000000000 */
[----:B------:R-:W-:Y:S02]  /*14260*/  ISETP.NE.AND P1, PT, R16, -0x1, PT ;  /* 0xffffffff1000780c */ /* 0x000fe40003f25270 */
[----:B------:R-:W-:Y:S02]  /*14270*/  IADD3 R16, PT, PT, R10, 0x1, RZ ;  /* 0x000000010a107810 */ /* 0x000fe40007ffe0ff */
[----:B---3--:R-:W-:-:S09]  /*14280*/  ISETP.NE.AND P2, PT, R19, -0x1, PT ;  /* 0xffffffff1300780c */ /* 0x008fd20003f45270 */
        /* <DEDUP_REMOVED lines=47> */
.L_x_994:
[----:B------:R-:W-:Y:S05]  /*14580*/  BSYNC.RECONVERGENT B2 ;  /* 0x0000000000027941 */ /* 0x000fea0003800200 */
.L_x_993:
        /* <DEDUP_REMOVED lines=56> */
[C---:B------:R-:W-:Y:S02]  /*14910*/  IADD3 R10, PT, PT, R12.reuse, 0x1, RZ ;  /* 0x000000010c0a7810 */ /* 0x040fe40007ffe0ff */
[----:B------:R-:W-:-:S07]  /*14920*/  @P2 IADD3 R10, PT, PT, R12, RZ, RZ ;  /* 0x000000ff0c0a2210 */ /* 0x000fce0007ffe0ff */
.L_x_997:
[----:B------:R-:W-:Y:S05]  /*14930*/  BSYNC.RECONVERGENT B2 ;  /* 0x0000000000027941 */ /* 0x000fea0003800200 */
.L_x_996:
        /* <DEDUP_REMOVED lines=34> */
.L_x_999:
[----:B------:R-:W-:Y:S05]  /*14b60*/  BSYNC.RECONVERGENT B2 ;  /* 0x0000000000027941 */ /* 0x000fea0003800200 */
.L_x_998:
        /* <DEDUP_REMOVED lines=28> */
.L_x_992:
[----:B------:R-:W-:Y:S05]  /*14d30*/  BSYNC.RECONVERGENT B1 ;  /* 0x0000000000017941 */ /* 0x000fea0003800200 */
.L_x_991:
        /* <DEDUP_REMOVED lines=21> */
.L_x_1004:
        /* <DEDUP_REMOVED lines=51> */
[----:B------:R-:W-:Y:S01]  /*151c0*/  IADD3 R13, PT, PT, R13, 0x10, RZ ;  /* 0x000000100d0d7810 */ /* 0x000fe20007ffe0ff */
[----:B------:R-:W-:Y:S01]  /*151d0*/  VIADD R12, R12, 0x10 ;  /* 0x000000100c0c7836 */ /* 0x000fe20000000000 */
[----:B------:R-:W-:Y:S01]  /*151e0*/  ISETP.NE.AND P1, PT, R17, -0x1, PT ;  /* 0xffffffff1100780c */ /* 0x000fe20003f25270 */
[----:B------:R-:W-:Y:S01]  /*151f0*/  VIADD R17, R11, 0x1 ;  /* 0x000000010b117836 */ /* 0x000fe20000000000 */
[----:B---3--:R-:W-:-:S11]  /*15200*/  ISETP.NE.AND P2, PT, R19, -0x1, PT ;  /* 0xffffffff1300780c */ /* 0x008fd60003f45270 */
[----:B------:R-:W-:Y:S02]  /*15210*/  @P1 IADD3 R17, PT, PT, R11, RZ, RZ ;  /* 0x000000ff0b111210 */ /* 0x000fe40007ffe0ff */
[----:B------:R-:W-:-:S03]  /*15220*/  ISETP.NE.AND P1, PT, R42, -0x1, PT ;  /* 0xffffffff2a00780c */ /* 0x000fc60003f25270 */
        /* <DEDUP_REMOVED lines=20> */
[----:B----4-:R-:W-:-:S03]  /*15370*/  ISETP.NE.AND P2, PT, R30, -0x1, PT ;  /* 0xffffffff1e00780c */ /* 0x010fc60003f45270 */
        /* <DEDUP_REMOVED lines=8> */
[----:B--2---:R-:W-:-:S03]  /*15400*/  ISETP.NE.AND P1, PT, R36, -0x1, PT ;  /* 0xffffffff2400780c */ /* 0x004fc60003f25270 */
        /* <DEDUP_REMOVED lines=10> */
[----:B------:R-:W-:Y:S01]  /*154b0*/  @P1 IMAD.MOV R17, RZ, RZ, R11 ;  /* 0x000000ffff111224 */ /* 0x000fe200078e020b */
[----:B------:R-:W-:-:S04]  /*154c0*/  ISETP.NE.AND P1, PT, R13, R16, PT ;  /* 0x000000100d00720c */ /* 0x000fc80003f25270 */
[C---:B------:R-:W-:Y:S02]  /*154d0*/  IADD3 R11, PT, PT, R17.reuse, 0x1, RZ ;  /* 0x00000001110b7810 */ /* 0x040fe40007ffe0ff */
[----:B------:R-:W-:-:S07]  /*154e0*/  @P2 IADD3 R11, PT, PT, R17, RZ, RZ ;  /* 0x000000ff110b2210 */ /* 0x000fce0007ffe0ff */
[----:B------:R-:W-:Y:S05]  /*154f0*/  @P1 BRA `(.L_x_1004) ;  /* 0xfffffff800641947 */ /* 0x000fea000383ffff */
.L_x_1003:
[----:B------:R-:W-:Y:S05]  /*15500*/  BSYNC.RECONVERGENT B2 ;  /* 0x0000000000027941 */ /* 0x000fea0003800200 */
.L_x_1002:
        /* <DEDUP_REMOVED lines=33> */
[----:B------:R-:W-:Y:S02]  /*15720*/  IADD3 R12, PT, PT, R12, 0x8, RZ ;  /* 0x000000080c0c7810 */ /* 0x000fe40007ffe0ff */
[----:B--2---:R-:W-:Y:S01]  /*15730*/  ISETP.NE.AND P1, PT, R13, -0x1, PT ;  /* 0xffffffff0d00780c */ /* 0x004fe20003f25270 */
[----:B------:R-:W-:Y:S01]  /*15740*/  VIADD R13, R11, 0x1 ;  /* 0x000000010b0d7836 */ /* 0x000fe20000000000 */
        /* <DEDUP_REMOVED lines=22> */
.L_x_1006:
[----:B------:R-:W-:Y:S05]  /*158b0*/  BSYNC.RECONVERGENT B2 ;  /* 0x0000000000027941 */ /* 0x000fea0003800200 */
.L_x_1005:
[----:B------:R-:W-:Y:S05]  /*158c0*/  @!P0 BRA `(.L_x_1001) ;  /* 0x0000000000f88947 */ /* 0x000fea0003800000 */
[----:B------:R-:W-:Y:S01]  /*158d0*/  ISETP.GE.U32.AND P0, PT, R36, 0x4, PT ;  /* 0x000000042400780c */ /* 0x000fe20003f06070 */
[----:B------:R-:W-:Y:S01]  /*158e0*/  BSSY.RECONVERGENT B2, `(.L_x_1007) ;  /* 0x0000020000027945 */ /* 0x000fe20003800200 */
[----:B------:R-:W-:-:S04]  /*158f0*/  LOP3.LUT R14, R14, 0x3, RZ, 0xc0, !PT ;  /* 0x000000030e0e7812 */ /* 0x000fc800078ec0ff */
[----:B------:R-:W-:-:S07]  /*15900*/  ISETP.NE.AND P1, PT, R14, RZ, PT ;  /* 0x000000ff0e00720c */ /* 0x000fce0003f25270 */
[----:B------:R-:W-:Y:S06]  /*15910*/  @!P0 BRA `(.L_x_1008) ;  /* 0x0000000000708947 */ /* 0x000fec0003800000 */
[----:B------:R-:W0:Y:S02]  /*15920*/  LDC.64 R16, c[0x0][0x3a8] ;  /* 0x0000ea00ff107b82 */ /* 0x000e240000000a00 */
[----:B0-----:R-:W-:-:S06]  /*15930*/  IMAD.WIDE R18, R12, 0x4, R16 ;  /* 0x000000040c127825 */ /* 0x001fcc00078e0210 */
[----:B------:R-:W0:Y:S01]  /*15940*/  LDC.64 R16, c[0x0][0x3b0] ;  /* 0x0000ec00ff107b82 */ /* 0x000e220000000a00 */
[----:B------:R-:W0:Y:S04]  /*15950*/  LDG.E R21, desc[UR6][R18.64] ;  /* 0x0000000612157981 */ /* 0x000e28000c1e1900 */
[----:B------:R-:W2:Y:S04]  /*15960*/  LDG.E R29, desc[UR6][R18.64+0x4] ;  /* 0x00000406121d7981 */ /* 0x000ea8000c1e1900 */
[----:B------:R-:W3:Y:S04]  /*15970*/  LDG.E R31, desc[UR6][R18.64+0x8] ;  /* 0x00000806121f7981 */ /* 0x000ee8000c1e1900 */
[----:B------:R-:W4:Y:S01]  /*15980*/  LDG.E R13, desc[UR6][R18.64+0xc] ;  /* 0x00000c06120d7981 */ /* 0x000f22000c1e1900 */
[----:B0-----:R-:W-:-:S04]  /*15990*/  IMAD.WIDE R20, R21, 0x4, R16 ;  /* 0x0000000415147825 */ /* 0x001fc800078e0210 */
        /* <DEDUP_REMOVED lines=20> */
.L_x_1008:
[----:B------:R-:W-:Y:S05]  /*15ae0*/  BSYNC.RECONVERGENT B2 ;  /* 0x0000000000027941 */ /* 0x000fea0003800200 */
.L_x_1007:
[----:B------:R-:W-:Y:S05]  /*15af0*/  @!P1 BRA `(.L_x_1001) ;  /* 0x00000000006c9947 */ /* 0x000fea0003800000 */
[----:B------:R-:W0:Y:S08]  /*15b00*/  LDC.64 R16, c[0x0][0x3a8] ;  /* 0x0000ea00ff107b82 */ /* 0x000e300000000a00 */
[----:B------:R-:W1:Y:S01]  /*15b10*/  LDC.64 R18, c[0x0][0x3b0] ;  /* 0x0000ec00ff127b82 */ /* 0x000e620000000a00 */
[----:B0-----:R-:W-:-:S05]  /*15b20*/  IMAD.WIDE R16, R12, 0x4, R16 ;  /* 0x000000040c107825 */ /* 0x001fca00078e0210 */
[----:B------:R-:W1:Y:S02]  /*15b30*/  LDG.E R13, desc[UR6][R16.64] ;  /* 0x00000006100d7981 */ /* 0x000e64000c1e1900 */
[----:B-1----:R-:W-:-:S06]  /*15b40*/  IMAD.WIDE R12, R13, 0x4, R18 ;  /* 0x000000040d0c7825 */ /* 0x002fcc00078e0212 */
        /* <DEDUP_REMOVED lines=22> */
.L_x_1001:
[----:B------:R-:W-:Y:S05]  /*15cb0*/  BSYNC.RECONVERGENT B1 ;  /* 0x0000000000017941 */ /* 0x000fea0003800200 */
.L_x_1000:
        /* <DEDUP_REMOVED lines=21> */
.L_x_1013:
        /* <DEDUP_REMOVED lines=51> */
[----:B------:R-:W-:Y:S01]  /*16140*/  VIADD R14, R14, 0x10 ;  /* 0x000000100e0e7836 */ /* 0x000fe20000000000 */
[----:B------:R-:W-:Y:S02]  /*16150*/  IADD3 R13, PT, PT, R13, 0x10, RZ ;  /* 0x000000100d0d7810 */ /* 0x000fe40007ffe0ff */
[----:B------:R-:W-:Y:S02]  /*16160*/  ISETP.NE.AND P1, PT, R18, -0x1, PT ;  /* 0xffffffff1200780c */ /* 0x000fe40003f25270 */
[----:B------:R-:W-:Y:S02]  /*16170*/  IADD3 R18, PT, PT, R12, 0x1, RZ ;  /* 0x000000010c127810 */ /* 0x000fe40007ffe0ff */
[----:B---3--:R-:W-:-:S09]  /*16180*/  ISETP.NE.AND P2, PT, R20, -0x1, PT ;  /* 0xffffffff1400780c */ /* 0x008fd20003f45270 */
[----:B------:R-:W-:Y:S01]  /*16190*/  @P1 IMAD.MOV R18, RZ, RZ, R12 ;  /* 0x000000ffff121224 */ /* 0x000fe200078e020c */
[----:B------:R-:W-:-:S04]  /*161a0*/  ISETP.NE.AND P1, PT, R19, -0x1, PT ;  /* 0xffffffff1300780c */ /* 0x000fc80003f25270 */
        /* <DEDUP_REMOVED lines=20> */
[----:B----4-:R-:W-:-:S04]  /*162f0*/  ISETP.NE.AND P2, PT, R30, -0x1, PT ;  /* 0xffffffff1e00780c */ /* 0x010fc80003f45270 */
        /* <DEDUP_REMOVED lines=8> */
[----:B--2---:R-:W-:-:S04]  /*16380*/  ISETP.NE.AND P1, PT, R36, -0x1, PT ;  /* 0xffffffff2400780c */ /* 0x004fc80003f25270 */
        /* <DEDUP_REMOVED lines=10> */
[----:B------:R-:W-:Y:S02]  /*16430*/  @P1 IADD3 R18, PT, PT, R12, RZ, RZ ;  /* 0x000000ff0c121210 */ /* 0x000fe40007ffe0ff */
[----:B------:R-:W-:-:S03]  /*16440*/  ISETP.NE.AND P1, PT, R14, R17, PT ;  /* 0x000000110e00720c */ /* 0x000fc60003f25270 */
[----:B------:R-:W-:Y:S02]  /*16450*/  VIADD R12, R18, 0x1 ;  /* 0x00000001120c7836 */ /* 0x000fe40000000000 */
[----:B------:R-:W-:-:S08]  /*16460*/  @P2 IMAD.MOV R12, RZ, RZ, R18 ;  /* 0x000000ffff0c2224 */ /* 0x000fd000078e0212 */
[----:B------:R-:W-:Y:S05]  /*16470*/  @P1 BRA `(.L_x_1013) ;  /* 0xfffffff800641947 */ /* 0x000fea000383ffff */
.L_x_1012:
[----:B------:R-:W-:Y:S05]  /*16480*/  BSYNC.RECONVERGENT B2 ;  /* 0x0000000000027941 */ /* 0x000fea0003800200 */
.L_x_1011:
        /* <DEDUP_REMOVED lines=58> */
.L_x_1015:
[----:B------:R-:W-:Y:S05]  /*16830*/  BSYNC.RECONVERGENT B2 ;  /* 0x0000000000027941 */ /* 0x000fea0003800200 */
.L_x_1014:
        /* <DEDUP_REMOVED lines=34> */
.L_x_1017:
[----:B------:R-:W-:Y:S05]  /*16a60*/  BSYNC.RECONVERGENT B2 ;  /* 0x0000000000027941 */ /* 0x000fea0003800200 */
.L_x_1016:
        /* <DEDUP_REMOVED lines=28> */
.L_x_1010:
[----:B------:R-:W-:Y:S05]  /*16c30*/  BSYNC.RECONVERGENT B1 ;  /* 0x0000000000017941 */ /* 0x000fea0003800200 */
.L_x_1009:
        /* <DEDUP_REMOVED lines=21> */
.L_x_1022:
        /* <DEDUP_REMOVED lines=19> */
[----:B-1----:R-:W-:-:S06]  /*16ec0*/  IMAD.WIDE R20, R21, 0x4, R28 ;  /* 0x0000000415147825 */ /* 0x002fcc00078e021c */
[----:B------:R-:W5:Y:S01]  /*16ed0*/  LDG.E R20, desc[UR6][R20.64] ;  /* 0x0000000614147981 */ /* 0x000f62000c1e1900 */
[----:B--2---:R-:W-:-:S04]  /*16ee0*/  IMAD.WIDE R32, R33, 0x4, R28 ;  /* 0x0000000421207825 */ /* 0x004fc800078e021c */
[--C-:B---3--:R-:W-:Y:S01]  /*16ef0*/  IMAD.WIDE R42, R43, 0x4, R28.reuse ;  /* 0x000000042b2a7825 */ /* 0x108fe200078e021c */
[----:B------:R5:W2:Y:S03]  /*16f00*/  LDG.E R21, desc[UR6][R32.64] ;  /* 0x0000000620157981 */ /* 0x000aa6000c1e1900 */
[--C-:B----4-:R-:W-:Y:S02]  /*16f10*/  IMAD.WIDE R30, R38, 0x4, R28.reuse ;  /* 0x00000004261e7825 */ /* 0x110fe400078e021c */
[----:B------:R-:W3:Y:S04]  /*16f20*/  LDG.E R42, desc[UR6][R42.64] ;  /* 0x000000062a2a7981 */ /* 0x000ee8000c1e1900 */
[----:B------:R0:W4:Y:S01]  /*16f30*/  LDG.E R43, desc[UR6][R30.64] ;  /* 0x000000061e2b7981 */ /* 0x000122000c1e1900 */
[----:B-----5:R-:W-:-:S04]  /*16f40*/  IMAD.WIDE R32, R34, 0x4, R28 ;  /* 0x0000000422207825 */ /* 0x020fc800078e021c */
[--C-:B0-----:R-:W-:Y:S01]  /*16f50*/  IMAD.WIDE R30, R36, 0x4, R28.reuse ;  /* 0x00000004241e7825 */ /* 0x101fe200078e021c */
[----:B------:R-:W5:Y:S04]  /*16f60*/  LDG.E R46, desc[UR6][R32.64] ;  /* 0x00000006202e7981 */ /* 0x000f68000c1e1900 */
[----:B------:R0:W5:Y:S01]  /*16f70*/  LDG.E R44, desc[UR6][R30.64] ;  /* 0x000000061e2c7981 */ /* 0x000162000c1e1900 */
[----:B------:R-:W-:-:S05]  /*16f80*/  IMAD.WIDE R34, R35, 0x4, R28 ;  /* 0x0000000423227825 */ /* 0x000fca00078e021c */
[----:B------:R1:W5:Y:S01]  /*16f90*/  LDG.E R48, desc[UR6][R34.64] ;  /* 0x0000000622307981 */ /* 0x000362000c1e1900 */
[----:B------:R-:W-:-:S04]  /*16fa0*/  IMAD.WIDE R36, R37, 0x4, R28 ;  /* 0x0000000425247825 */ /* 0x000fc800078e021c */
[--C-:B------:R-:W-:Y:S01]  /*16fb0*/  IMAD.WIDE R38, R39, 0x4, R28.reuse ;  /* 0x0000000427267825 */ /* 0x100fe200078e021c */
[----:B------:R1:W5:Y:S04]  /*16fc0*/  LDG.E R50, desc[UR6][R36.64] ;  /* 0x0000000624327981 */ /* 0x000368000c1e1900 */
[----:B------:R1:W5:Y:S01]  /*16fd0*/  LDG.E R52, desc[UR6][R38.64] ;  /* 0x0000000626347981 */ /* 0x000362000c1e1900 */
[----:B------:R-:W-:-:S04]  /*16fe0*/  IMAD.WIDE R40, R41, 0x4, R28 ;  /* 0x0000000429287825 */ /* 0x000fc800078e021c */
[--C-:B0-----:R-:W-:Y:S02]  /*16ff0*/  IMAD.WIDE R30, R53, 0x4, R28.reuse ;  /* 0x00000004351e7825 */ /* 0x101fe400078e021c */
[----:B------:R-:W5:Y:S02]  /*17000*/  LDG.E R40, desc[UR6][R40.64] ;  /* 0x0000000628287981 */ /* 0x000f64000c1e1900 */
[--C-:B------:R-:W-:Y:S02]  /*17010*/  IMAD.WIDE R32, R51, 0x4, R28.reuse ;  /* 0x0000000433207825 */ /* 0x100fe400078e021c */
[----:B------:R-:W5:Y:S02]  /*17020*/  LDG.E R30, desc[UR6][R30.64] ;  /* 0x000000061e1e7981 */ /* 0x000f64000c1e1900 */
[--C-:B-1----:R-:W-:Y:S02]  /*17030*/  IMAD.WIDE R34, R49, 0x4, R28.reuse ;  /* 0x0000000431227825 */ /* 0x102fe400078e021c */
[----:B------:R-:W5:Y:S02]  /*17040*/  LDG.E R32, desc[UR6][R32.64] ;  /* 0x0000000620207981 */ /* 0x000f64000c1e1900 */
[----:B------:R-:W-:-:S02]  /*17050*/  IMAD.WIDE R36, R47, 0x4, R28 ;  /* 0x000000042f247825 */ /* 0x000fc400078e021c */
[----:B------:R-:W5:Y:S02]  /*17060*/  LDG.E R34, desc[UR6][R34.64] ;  /* 0x0000000622227981 */ /* 0x000f64000c1e1900 */
[--C-:B------:R-:W-:Y:S02]  /*17070*/  IMAD.WIDE R38, R45, 0x4, R28.reuse ;  /* 0x000000042d267825 */ /* 0x100fe400078e021c */
[----:B------:R-:W5:Y:S04]  /*17080*/  LDG.E R36, desc[UR6][R36.64] ;  /* 0x0000000624247981 */ /* 0x000f68000c1e1900 */
[----:B------:R-:W5:Y:S01]  /*17090*/  LDG.E R38, desc[UR6][R38.64] ;  /* 0x0000000626267981 */ /* 0x000f62000c1e1900 */
[----:B------:R-:W-:-:S06]  /*170a0*/  IMAD.WIDE R28, R19, 0x4, R28 ;  /* 0x00000004131c7825 */ /* 0x000fcc00078e021c */
[----:B------:R-:W5:Y:S01]  /*170b0*/  LDG.E R28, desc[UR6][R28.64] ;  /* 0x000000061c1c7981 */ /* 0x000f62000c1e1900 */
[----:B------:R-:W-:Y:S01]  /*170c0*/  VIADD R19, R13, 0x1 ;  /* 0x000000010d137836 */ /* 0x000fe20000000000 */
[----:B------:R-:W-:Y:S01]  /*170d0*/  IADD3 R15, PT, PT, R15, 0x10, RZ ;  /* 0x000000100f0f7810 */ /* 0x000fe20007ffe0ff */
[----:B------:R-:W-:Y:S01]  /*170e0*/  VIADD R14, R14, 0x10 ;  /* 0x000000100e0e7836 */ /* 0x000fe20000000000 */
[----:B------:R-:W-:Y:S02]  /*170f0*/  ISETP.NE.AND P1, PT, R20, -0x1, PT ;  /* 0xffffffff1400780c */ /* 0x000fe40003f25270 */
[----:B--2---:R-:W-:-:S11]  /*17100*/  ISETP.NE.AND P2, PT, R21, -0x1, PT ;  /* 0xffffffff1500780c */ /* 0x004fd60003f45270 */
[----:B------:R-:W-:Y:S02]  /*17110*/  @P1 IADD3 R19, PT, PT, R13, RZ, RZ ;  /* 0x000000ff0d131210 */ /* 0x000fe40007ffe0ff */
[----:B---3--:R-:W-:-:S03]  /*17120*/  ISETP.NE.AND P1, PT, R42, -0x1, PT ;  /* 0xffffffff2a00780c */ /* 0x008fc60003f25270 */
[C---:B------:R-:W-:Y:S01]  /*17130*/  VIADD R13, R19.reuse, 0x1 ;  /* 0x00000001130d7836 */ /* 0x040fe20000000000 */
[----:B------:R-:W-:Y:S02]  /*17140*/  @P2 IADD3 R13, PT, PT, R19, RZ, RZ ;  /* 0x000000ff130d2210 */ /* 0x000fe40007ffe0ff */
[----:B----4-:R-:W-:-:S03]  /*17150*/  ISETP.NE.AND P2, PT, R43, -0x1, PT ;  /* 0xffffffff2b00780c */ /* 0x010fc60003f45270 */
        /* <DEDUP_REMOVED lines=36> */
[----:B------:R-:W-:-:S03]  /*173a0*/  ISETP.NE.AND P2, PT, R28, -0x1, PT ;  /* 0xffffffff1c00780c */ /* 0x000fc60003f45270 */
[----:B------:R-:W-:Y:S01]  /*173b0*/  @P1 IMAD.MOV R19, RZ, RZ, R13 ;  /* 0x000000ffff131224 */ /* 0x000fe200078e020d */
[----:B------:R-:W-:-:S04]  /*173c0*/  ISETP.NE.AND P1, PT, R15, R18, PT ;  /* 0x000000120f00720c */ /* 0x000fc80003f25270 */
[----:B------:R-:W-:-:S05]  /*173d0*/  IADD3 R13, PT, PT, R19, 0x1, RZ ;  /* 0x00000001130d7810 */ /* 0x000fca0007ffe0ff */
[----:B------:R-:W-:-:S04]  /*173e0*/  @P2 IADD3 R13, PT, PT, R19, RZ, RZ ;  /* 0x000000ff130d2210 */ /* 0x000fc80007ffe0ff */
[----:B------:R-:W-:Y:S05]  /*173f0*/  @P1 BRA `(.L_x_1022) ;  /* 0xfffffff800641947 */ /* 0x000fea000383ffff */
.L_x_1021:
[----:B------:R-:W-:Y:S05]  /*17400*/  BSYNC.RECONVERGENT B2 ;  /* 0x0000000000027941 */ /* 0x000fea0003800200 */
.L_x_1020:
        /* <DEDUP_REMOVED lines=18> */
[--C-:B--2---:R-:W-:Y:S02]  /*17530*/  IMAD.WIDE R30, R31, 0x4, R18.reuse ;  /* 0x000000041f1e7825 */ /* 0x104fe400078e0212 */
[----:B------:R-:W2:Y:S02]  /*17540*/  LDG.E R28, desc[UR6][R28.64] ;  /* 0x000000061c1c7981 */ /* 0x000ea4000c1e1900 */
[--C-:B---3--:R-:W-:Y:S02]  /*17550*/  IMAD.WIDE R32, R33, 0x4, R18.reuse ;  /* 0x0000000421207825 */ /* 0x108fe400078e0212 */
[----:B------:R-:W3:Y:S02]  /*17560*/  LDG.E R30, desc[UR6][R30.64] ;  /* 0x000000061e1e7981 */ /* 0x000ee4000c1e1900 */
[--C-:B----4-:R-:W-:Y:S02]  /*17570*/  IMAD.WIDE R34, R35, 0x4, R18.reuse ;  /* 0x0000000423227825 */ /* 0x110fe400078e0212 */
[----:B------:R-:W4:Y:S02]  /*17580*/  LDG.E R32, desc[UR6][R32.64] ;  /* 0x0000000620207981 */ /* 0x000f24000c1e1900 */
[----:B-----5:R-:W-:-:S02]  /*17590*/  IMAD.WIDE R36, R37, 0x4, R18 ;  /* 0x0000000425247825 */ /* 0x020fc400078e0212 */
        /* <DEDUP_REMOVED lines=33> */
.L_x_1024:
[----:B------:R-:W-:Y:S05]  /*177b0*/  BSYNC.RECONVERGENT B2 ;  /* 0x0000000000027941 */ /* 0x000fea0003800200 */
.L_x_1023:
        /* <DEDUP_REMOVED lines=34> */
.L_x_1026:
[----:B------:R-:W-:Y:S05]  /*179e0*/  BSYNC.RECONVERGENT B2 ;  /* 0x0000000000027941 */ /* 0x000fea0003800200 */
.L_x_1025:
[----:B------:R-:W-:Y:S05]  /*179f0*/  @!P1 BRA `(.L_x_1019) ;  /* 0x00000000006c9947 */ /* 0x000fea0003800000 */
[----:B------:R-:W0:Y:S02]  /*17a00*/  LDC.64 R20, c[0x0][0x3a8] ;  /* 0x0000ea00ff147b82 */ /* 0x000e240000000a00 */
[----:B0-----:R-:W-:-:S06]  /*17a10*/  IMAD.WIDE R20, R14, 0x4, R20 ;  /* 0x000000040e147825 */ /* 0x001fcc00078e0214 */
[----:B------:R-:W0:Y:S01]  /*17a20*/  LDC.64 R14, c[0x0][0x3b0] ;  /* 0x0000ec00ff0e7b82 */ /* 0x000e220000000a00 */
[----:B------:R-:W0:Y:S02]  /*17a30*/  LDG.E R19, desc[UR6][R20.64] ;  /* 0x0000000614137981 */ /* 0x000e24000c1e1900 */
[----:B0-----:R-:W-:-:S06]  /*17a40*/  IMAD.WIDE R18, R19, 0x4, R14 ;  /* 0x0000000413127825 */ /* 0x001fcc00078e020e */
        /* <DEDUP_REMOVED lines=22> */
.L_x_1019:
[----:B------:R-:W-:Y:S05]  /*17bb0*/  BSYNC.RECONVERGENT B1 ;  /* 0x0000000000017941 */ /* 0x000fea0003800200 */
.L_x_1018:
        /* <DEDUP_REMOVED lines=21> */
.L_x_1031:
        /* <DEDUP_REMOVED lines=19> */
[----:B-1----:R-:W-:-:S05]  /*17e40*/  IMAD.WIDE R32, R33, 0x4, R28 ;  /* 0x0000000421207825 */ /* 0x002fca00078e021c */
[----:B------:R3:W5:Y:S01]  /*17e50*/  LDG.E R21, desc[UR6][R32.64] ;  /* 0x0000000620157981 */ /* 0x000762000c1e1900 */
[----:B--2---:R-:W-:-:S06]  /*17e60*/  IMAD.WIDE R42, R43, 0x4, R28 ;  /* 0x000000042b2a7825 */ /* 0x004fcc00078e021c */
[----:B------:R-:W2:Y:S01]  /*17e70*/  LDG.E R42, desc[UR6][R42.64] ;  /* 0x000000062a2a7981 */ /* 0x000ea2000c1e1900 */
[----:B---3--:R-:W-:-:S04]  /*17e80*/  IMAD.WIDE R32, R40, 0x4, R28 ;  /* 0x0000000428207825 */ /* 0x008fc800078e021c */
[--C-:B----4-:R-:W-:Y:S01]  /*17e90*/  IMAD.WIDE R44, R45, 0x4, R28.reuse ;  /* 0x000000042d2c7825 */ /* 0x110fe200078e021c */
[----:B------:R0:W3:Y:S03]  /*17ea0*/  LDG.E R43, desc[UR6][R32.64] ;  /* 0x00000006202b7981 */ /* 0x0000e6000c1e1900 */
[--C-:B-----5:R-:W-:Y:S02]  /*17eb0*/  IMAD.WIDE R30, R38, 0x4, R28.reuse ;  /* 0x00000004261e7825 */ /* 0x120fe400078e021c */
[----:B------:R-:W4:Y:S04]  /*17ec0*/  LDG.E R44, desc[UR6][R44.64] ;  /* 0x000000062c2c7981 */ /* 0x000f28000c1e1900 */
        /* <DEDUP_REMOVED lines=23> */
[----:B------:R-:W-:Y:S01]  /*18040*/  IADD3 R20, PT, PT, R14, 0x1, RZ ;  /* 0x000000010e147810 */ /* 0x000fe20007ffe0ff */
[----:B------:R-:W-:Y:S01]  /*18050*/  VIADD R16, R16, 0x10 ;  /* 0x0000001010107836 */ /* 0x000fe20000000000 */
[----:B------:R-:W-:Y:S02]  /*18060*/  IADD3 R15, PT, PT, R15, 0x10, RZ ;  /* 0x000000100f0f7810 */ /* 0x000fe40007ffe0ff */
[----:B------:R-:W-:Y:S02]  /*18070*/  ISETP.NE.AND P1, PT, R21, -0x1, PT ;  /* 0xffffffff1500780c */ /* 0x000fe40003f25270 */
[----:B--2---:R-:W-:-:S11]  /*18080*/  ISETP.NE.AND P2, PT, R42, -0x1, PT ;  /* 0xffffffff2a00780c */ /* 0x004fd60003f45270 */
[----:B------:R-:W-:Y:S01]  /*18090*/  @P1 IMAD.MOV R20, RZ, RZ, R14 ;  /* 0x000000ffff141224 */ /* 0x000fe200078e020e */
[----:B---3--:R-:W-:-:S04]  /*180a0*/  ISETP.NE.AND P1, PT, R43, -0x1, PT ;  /* 0xffffffff2b00780c */ /* 0x008fc80003f25270 */
[----:B------:R-:W-:Y:S01]  /*180b0*/  IADD3 R14, PT, PT, R20, 0x1, RZ ;  /* 0x00000001140e7810 */ /* 0x000fe20007ffe0ff */
[----:B------:R-:W-:Y:S01]  /*180c0*/  @P2 IMAD.MOV R14, RZ, RZ, R20 ;  /* 0x000000ffff0e2224 */ /* 0x000fe200078e0214 */
[----:B----4-:R-:W-:-:S04]  /*180d0*/  ISETP.NE.AND P2, PT, R44, -0x1, PT ;  /* 0xffffffff2c00780c */ /* 0x010fc80003f45270 */
[----:B------:R-:W-:-:S03]  /*180e0*/  IADD3 R20, PT, PT, R14, 0x1, RZ ;  /* 0x000000010e147810 */ /* 0x000fc60007ffe0ff */
[----:B------:R-:W-:Y:S01]  /*180f0*/  @P1 IMAD.MOV R20, RZ, RZ, R14 ;  /* 0x000000ffff141224 */ /* 0x000fe200078e020e */
[----:B-----5:R-:W-:-:S04]  /*18100*/  ISETP.NE.AND P1, PT, R45, -0x1, PT ;  /* 0xffffffff2d00780c */ /* 0x020fc80003f25270 */
        /* <DEDUP_REMOVED lines=39> */
.L_x_1030:
[----:B------:R-:W-:Y:S05]  /*18380*/  BSYNC.RECONVERGENT B2 ;  /* 0x0000000000027941 */ /* 0x000fea0003800200 */
.L_x_1029:
        /* <DEDUP_REMOVED lines=58> */
.L_x_1033:
[----:B------:R-:W-:Y:S05]  /*18730*/  BSYNC.RECONVERGENT B2 ;  /* 0x0000000000027941 */ /* 0x000fea0003800200 */
.L_x_1032:
        /* <DEDUP_REMOVED lines=34> */
.L_x_1035:
[----:B------:R-:W-:Y:S05]  /*18960*/  BSYNC.RECONVERGENT B2 ;  /* 0x0000000000027941 */ /* 0x000fea0003800200 */
.L_x_1034:
        /* <DEDUP_REMOVED lines=28> */
.L_x_1028:
[----:B------:R-:W-:Y:S05]  /*18b30*/  BSYNC.RECONVERGENT B1 ;  /* 0x0000000000017941 */ /* 0x000fea0003800200 */
.L_x_1027:
        /* <DEDUP_REMOVED lines=21> */
.L_x_1040:
        /* <DEDUP_REMOVED lines=18> */
[----:B0-----:R-:W2:Y:S02]  /*18db0*/  LDC.64 R28, c[0x0][0x3b0] ;  /* 0x0000ec00ff1c7b82 */ /* 0x001ea40000000a00 */
        /* <DEDUP_REMOVED lines=9> */
[----:B------:R-:W5:Y:S01]  /*18e50*/  LDG.E R45, desc[UR6][R32.64] ;  /* 0x00000006202d7981 */ /* 0x000f62000c1e1900 */
[----:B------:R-:W-:-:S05]  /*18e60*/  IMAD.WIDE R30, R31, 0x4, R28 ;  /* 0x000000041f1e7825 */ /* 0x000fca00078e021c */
[----:B------:R0:W5:Y:S02]  /*18e70*/  LDG.E R47, desc[UR6][R30.64] ;  /* 0x000000061e2f7981 */ /* 0x000164000c1e1900 */
[----:B0-----:R-:W-:-:S05]  /*18e80*/  IMAD.WIDE R30, R36, 0x4, R28 ;  /* 0x00000004241e7825 */ /* 0x001fca00078e021c */
        /* <DEDUP_REMOVED lines=8> */
[--C-:B------:R-:W-:Y:S02]  /*18f10*/  IMAD.WIDE R40, R41, 0x4, R28.reuse ;  /* 0x0000000429287825 */ /* 0x100fe400078e021c */
[----:B------:R-:W5:Y:S02]  /*18f20*/  LDG.E R38, desc[UR6][R38.64] ;  /* 0x0000000626267981 */ /* 0x000f64000c1e1900 */
[--C-:B0-----:R-:W-:Y:S02]  /*18f30*/  IMAD.WIDE R30, R53, 0x4, R28.reuse ;  /* 0x00000004351e7825 */ /* 0x101fe400078e021c */
        /* <DEDUP_REMOVED lines=53> */
[----:B------:R-:W-:-:S04]  /*19290*/  VIADD R21, R15, 0x1 ;  /* 0x000000010f157836 */ /* 0x000fc80000000000 */
[----:B------:R-:W-:Y:S01]  /*192a0*/  @P1 IMAD.MOV R21, RZ, RZ, R15 ;  /* 0x000000ffff151224 */ /* 0x000fe200078e020f */
[----:B------:R-:W-:Y:S02]  /*192b0*/  ISETP.NE.AND P1, PT, R17, R20, PT ;  /* 0x000000141100720c */ /* 0x000fe40003f25270 */
[----:B------:R-:W-:Y:S02]  /*192c0*/  ISETP.NE.AND P2, PT, R28, -0x1, PT ;  /* 0xffffffff1c00780c */ /* 0x000fe40003f45270 */
[----:B------:R-:W-:-:S11]  /*192d0*/  IADD3 R15, PT, PT, R21, 0x1, RZ ;  /* 0x00000001150f7810 */ /* 0x000fd60007ffe0ff */
[----:B------:R-:W-:Y:S01]  /*192e0*/  @P2 IADD3 R15, PT, PT, R21, RZ, RZ ;  /* 0x000000ff150f2210 */ /* 0x000fe20007ffe0ff */
[----:B------:R-:W-:Y:S06]  /*192f0*/  @P1 BRA `(.L_x_1040) ;  /* 0xfffffff800641947 */ /* 0x000fec000383ffff */
.L_x_1039:
[----:B------:R-:W-:Y:S05]  /*19300*/  BSYNC.RECONVERGENT B2 ;  /* 0x0000000000027941 */ /* 0x000fea0003800200 */
.L_x_1038:
        /* <DEDUP_REMOVED lines=58> */
.L_x_1042:
[----:B------:R-:W-:Y:S05]  /*196b0*/  BSYNC.RECONVERGENT B2 ;  /* 0x0000000000027941 */ /* 0x000fea0003800200 */
.L_x_1041:
        /* <DEDUP_REMOVED lines=34> */
.L_x_1044:
[----:B------:R-:W-:Y:S05]  /*198e0*/  BSYNC.RECONVERGENT B2 ;  /* 0x0000000000027941 */ /* 0x000fea0003800200 */
.L_x_1043:
        /* <DEDUP_REMOVED lines=28> */
.L_x_1037:
[----:B------:R-:W-:Y:S05]  /*19ab0*/  BSYNC.RECONVERGENT B1 ;  /* 0x0000000000017941 */ /* 0x000fea0003800200 */
.L_x_1036:
        /* <DEDUP_REMOVED lines=21> */
.L_x_1049:
        /* <DEDUP_REMOVED lines=25> */
[----:B------:R5:W3:Y:S05]  /*19da0*/  LDG.E R45, desc[UR6][R32.64] ;  /* 0x00000006202d7981 */ /* 0x000aea000c1e1900 */
[----:B------:R-:W4:Y:S01]  /*19db0*/  LDG.E R46, desc[UR6][R46.64] ;  /* 0x000000062e2e7981 */ /* 0x000f22000c1e1900 */
[----:B-----5:R-:W-:-:S05]  /*19dc0*/  IMAD.WIDE R32, R30, 0x4, R28 ;  /* 0x000000041e207825 */ /* 0x020fca00078e021c */
        /* <DEDUP_REMOVED lines=10> */
[--C-:B------:R-:W-:Y:S02]  /*19e70*/  IMAD.WIDE R36, R37, 0x4, R28.reuse ;  /* 0x0000000425247825 */ /* 0x100fe400078e021c */
[----:B------:R1:W5:Y:S02]  /*19e80*/  LDG.E R34, desc[UR6][R34.64] ;  /* 0x0000000622227981 */ /* 0x000364000c1e1900 */
[--C-:B------:R-:W-:Y:S02]  /*19e90*/  IMAD.WIDE R38, R39, 0x4, R28.reuse ;  /* 0x0000000427267825 */ /* 0x100fe400078e021c */
[----:B------:R-:W5:Y:S02]  /*19ea0*/  LDG.E R36, desc[UR6][R36.64] ;  /* 0x0000000624247981 */ /* 0x000f64000c1e1900 */
[--C-:B------:R-:W-:Y:S02]  /*19eb0*/  IMAD.WIDE R40, R41, 0x4, R28.reuse ;  /* 0x0000000429287825 */ /* 0x100fe400078e021c */
[----:B------:R-:W5:Y:S02]  /*19ec0*/  LDG.E R38, desc[UR6][R38.64] ;  /* 0x0000000626267981 */ /* 0x000f64000c1e1900 */
[----:B0-----:R-:W-:-:S02]  /*19ed0*/  IMAD.WIDE R30, R53, 0x4, R28 ;  /* 0x00000004351e7825 */ /* 0x001fc400078e021c */
[----:B------:R-:W5:Y:S02]  /*19ee0*/  LDG.E R40, desc[UR6][R40.64] ;  /* 0x0000000628287981 */ /* 0x000f64000c1e1900 */
[--C-:B------:R-:W-:Y:S02]  /*19ef0*/  IMAD.WIDE R32, R51, 0x4, R28.reuse ;  /* 0x0000000433207825 */ /* 0x100fe400078e021c */
[----:B------:R0:W5:Y:S04]  /*19f00*/  LDG.E R30, desc[UR6][R30.64] ;  /* 0x000000061e1e7981 */ /* 0x000168000c1e1900 */
[----:B------:R-:W5:Y:S01]  /*19f10*/  LDG.E R32, desc[UR6][R32.64] ;  /* 0x0000000620207981 */ /* 0x000f62000c1e1900 */
[----:B------:R-:W-:-:S06]  /*19f20*/  IMAD.WIDE R28, R43, 0x4, R28 ;  /* 0x000000042b1c7825 */ /* 0x000fcc00078e021c */
[----:B------:R5:W5:Y:S01]  /*19f30*/  LDG.E R28, desc[UR6][R28.64] ;  /* 0x000000061c1c7981 */ /* 0x000b62000c1e1900 */
[----:B-1----:R-:W-:Y:S01]  /*19f40*/  IADD3 R35, PT, PT, R16, 0x1, RZ ;  /* 0x0000000110237810 */ /* 0x002fe20007ffe0ff */
        /* <DEDUP_REMOVED lines=9> */
[----:B0-----:R-:W-:-:S03]  /*19fe0*/  IADD3 R31, PT, PT, R16, 0x1, RZ ;  /* 0x00000001101f7810 */ /* 0x001fc60007ffe0ff */
        /* <DEDUP_REMOVED lines=41> */
.L_x_1048:
[----:B------:R-:W-:Y:S05]  /*1a280*/  BSYNC.RECONVERGENT B2 ;  /* 0x0000000000027941 */ /* 0x000fea0003800200 */
.L_x_1047:
        /* <DEDUP_REMOVED lines=58> */
.L_x_1051:
[----:B------:R-:W-:Y:S05]  /*1a630*/  BSYNC.RECONVERGENT B2 ;  /* 0x0000000000027941 */ /* 0x000fea0003800200 */
.L_x_1050:
        /* <DEDUP_REMOVED lines=34> */
.L_x_1053:
[----:B------:R-:W-:Y:S05]  /*1a860*/  BSYNC.RECONVERGENT B2 ;  /* 0x0000000000027941 */ /* 0x000fea0003800200 */
.L_x_1052:
        /* <DEDUP_REMOVED lines=28> */
.L_x_1046:
[----:B------:R-:W-:Y:S05]  /*1aa30*/  BSYNC.RECONVERGENT B1 ;  /* 0x0000000000017941 */ /* 0x000fea0003800200 */
.L_x_1045:
        /* <DEDUP_REMOVED lines=21> */
.L_x_1058:
        /* <DEDUP_REMOVED lines=32> */
[----:B------:R0:W5:Y:S02]  /*1ad90*/  LDG.E R49, desc[UR6][R30.64] ;  /* 0x000000061e317981 */ /* 0x000164000c1e1900 */
[----:B0-----:R-:W-:-:S05]  /*1ada0*/  IMAD.WIDE R30, R34, 0x4, R28 ;  /* 0x00000004221e7825 */ /* 0x001fca00078e021c */
[----:B------:R0:W5:Y:S02]  /*1adb0*/  LDG.E R51, desc[UR6][R30.64] ;  /* 0x000000061e337981 */ /* 0x000164000c1e1900 */
[----:B0-----:R-:W-:-:S05]  /*1adc0*/  IMAD.WIDE R30, R32, 0x4, R28 ;  /* 0x00000004201e7825 */ /* 0x001fca00078e021c */
        /* <DEDUP_REMOVED lines=8> */
[----:B------:R-:W-:-:S02]  /*1ae50*/  IMAD.WIDE R40, R41, 0x4, R28 ;  /* 0x0000000429287825 */ /* 0x000fc400078e021c */
[----:B------:R-:W5:Y:S02]  /*1ae60*/  LDG.E R38, desc[UR6][R38.64] ;  /* 0x0000000626267981 */ /* 0x000f64000c1e1900 */
[--C-:B0-----:R-:W-:Y:S02]  /*1ae70*/  IMAD.WIDE R30, R53, 0x4, R28.reuse ;  /* 0x00000004351e7825 */ /* 0x101fe400078e021c */
[----:B------:R-:W5:Y:S04]  /*1ae80*/  LDG.E R40, desc[UR6][R40.64] ;  /* 0x0000000628287981 */ /* 0x000f68000c1e1900 */
[----:B------:R0:W5:Y:S01]  /*1ae90*/  LDG.E R30, desc[UR6][R30.64] ;  /* 0x000000061e1e7981 */ /* 0x000162000c1e1900 */
[----:B------:R-:W-:-:S06]  /*1aea0*/  IMAD.WIDE R28, R43, 0x4, R28 ;  /* 0x000000042b1c7825 */ /* 0x000fcc00078e021c */
[----:B------:R0:W5:Y:S01]  /*1aeb0*/  LDG.E R28, desc[UR6][R28.64] ;  /* 0x000000061c1c7981 */ /* 0x000162000c1e1900 */
[----:B-1----:R-:W-:Y:S01]  /*1aec0*/  VIADD R33, R17, 0x1 ;  /* 0x0000000111217836 */ /* 0x002fe20000000000 */
        /* <DEDUP_REMOVED lines=24> */
[----:B------:R-:W-:Y:S02]  /*1b050*/  ISETP.NE.AND P1, PT, R52, -0x1, PT ;  /* 0xffffffff3400780c */ /* 0x000fe40003f25270 */
        /* <DEDUP_REMOVED lines=26> */
.L_x_1057:
[----:B------:R-:W-:Y:S05]  /*1b200*/  BSYNC.RECONVERGENT B2 ;  /* 0x0000000000027941 */ /* 0x000fea0003800200 */
.L_x_1056:
        /* <DEDUP_REMOVED lines=58> */
.L_x_1060:
[----:B------:R-:W-:Y:S05]  /*1b5b0*/  BSYNC.RECONVERGENT B2 ;  /* 0x0000000000027941 */ /* 0x000fea0003800200 */
.L_x_1059:
        /* <DEDUP_REMOVED lines=34> */
.L_x_1062:
[----:B------:R-:W-:Y:S05]  /*1b7e0*/  BSYNC.RECONVERGENT B2 ;  /* 0x0000000000027941 */ /* 0x000fea0003800200 */
.L_x_1061:
        /* <DEDUP_REMOVED lines=28> */
.L_x_1055:
[----:B------:R-:W-:Y:S05]  /*1b9b0*/  BSYNC.RECONVERGENT B1 ;  /* 0x0000000000017941 */ /* 0x000fea0003800200 */
.L_x_1054:
        /* <DEDUP_REMOVED lines=21> */
.L_x_1067:
        /* <DEDUP_REMOVED lines=33> */
[----:B------:R0:W5:Y:S03]  /*1bd20*/  LDG.E R51, desc[UR6][R30.64] ;  /* 0x000000061e337981 */ /* 0x000166000c1e1900 */
[--C-:B------:R-:W-:Y:S02]  /*1bd30*/  IMAD.WIDE R34, R35, 0x4, R28.reuse ;  /* 0x0000000423227825 */ /* 0x100fe400078e021c */
[----:B------:R-:W5:Y:S02]  /*1bd40*/  LDG.E R52, desc[UR6][R52.64] ;  /* 0x0000000634347981 */ /* 0x000f64000c1e1900 */
[--C-:B0-----:R-:W-:Y:S02]  /*1bd50*/  IMAD.WIDE R30, R32, 0x4, R28.reuse ;  /* 0x00000004201e7825 */ /* 0x101fe400078e021c */
[----:B------:R0:W5:Y:S02]  /*1bd60*/  LDG.E R53, desc[UR6][R34.64] ;  /* 0x0000000622357981 */ /* 0x000164000c1e1900 */
[----:B------:R-:W-:-:S02]  /*1bd70*/  IMAD.WIDE R32, R33, 0x4, R28 ;  /* 0x0000000421207825 */ /* 0x000fc400078e021c */
[----:B------:R1:W5:Y:S04]  /*1bd80*/  LDG.E R30, desc[UR6][R30.64] ;  /* 0x000000061e1e7981 */ /* 0x000368000c1e1900 */
[----:B------:R-:W5:Y:S01]  /*1bd90*/  LDG.E R32, desc[UR6][R32.64] ;  /* 0x0000000620207981 */ /* 0x000f62000c1e1900 */
        /* <DEDUP_REMOVED lines=9> */
[----:B------:R0:W5:Y:S01]  /*1be30*/  LDG.E R28, desc[UR6][R28.64] ;  /* 0x000000061c1c7981 */ /* 0x000162000c1e1900 */
[----:B-1----:R-:W-:Y:S01]  /*1be40*/  IADD3 R31, PT, PT, R18, 0x1, RZ ;  /* 0x00000001121f7810 */ /* 0x002fe20007ffe0ff */
[----:B------:R-:W-:Y:S01]  /*1be50*/  VIADD R20, R20, 0x10 ;  /* 0x0000001014147836 */ /* 0x000fe20000000000 */
[----:B------:R-:W-:Y:S02]  /*1be60*/  IADD3 R19, PT, PT, R19, 0x10, RZ ;  /* 0x0000001013137810 */ /* 0x000fe40007ffe0ff */
        /* <DEDUP_REMOVED lines=49> */
.L_x_1066:
[----:B------:R-:W-:Y:S05]  /*1c180*/  BSYNC.RECONVERGENT B2 ;  /* 0x0000000000027941 */ /* 0x000fea0003800200 */
.L_x_1065:
        /* <DEDUP_REMOVED lines=58> */
.L_x_1069:
[----:B------:R-:W-:Y:S05]  /*1c530*/  BSYNC.RECONVERGENT B2 ;  /* 0x0000000000027941 */ /* 0x000fea0003800200 */
.L_x_1068:
        /* <DEDUP_REMOVED lines=34> */
.L_x_1071:
[----:B------:R-:W-:Y:S05]  /*1c760*/  BSYNC.RECONVERGENT B2 ;  /* 0x0000000000027941 */ /* 0x000fea0003800200 */
.L_x_1070:
        /* <DEDUP_REMOVED lines=28> */
.L_x_1064:
[----:B------:R-:W-:Y:S05]  /*1c930*/  BSYNC.RECONVERGENT B1 ;  /* 0x0000000000017941 */ /* 0x000fea0003800200 */
.L_x_1063:
        /* <DEDUP_REMOVED lines=21> */
.L_x_1076:
        /* <DEDUP_REMOVED lines=17> */
[----:B------:R0:W4:Y:S02]  /*1cba0*/  LDG.E R43, desc[UR6][R28.64+0x3c] ;  /* 0x00003c061c2b7981 */ /* 0x000124000c1e1900 */
[----:B0-----:R-:W2:Y:S02]  /*1cbb0*/  LDC.64 R28, c[0x0][0x3b0] ;  /* 0x0000ec00ff1c7b82 */ /* 0x001ea40000000a00 */
[----:B--2---:R-:W-:-:S04]  /*1cbc0*/  IMAD.WIDE R44, R45, 0x4, R28 ;  /* 0x000000042d2c7825 */ /* 0x004fc800078e021c */
[--C-:B---3--:R-:W-:Y:S02]  /*1cbd0*/  IMAD.WIDE R46, R47, 0x4, R28.reuse ;  /* 0x000000042f2e7825 */ /* 0x108fe400078e021c */
[----:B------:R-:W2:Y:S04]  /*1cbe0*/  LDG.E R44, desc[UR6][R44.64] ;  /* 0x000000062c2c7981 */ /* 0x000ea8000c1e1900 */
[----:B------:R4:W3:Y:S01]  /*1cbf0*/  LDG.E R45, desc[UR6][R46.64] ;  /* 0x000000062e2d7981 */ /* 0x0008e2000c1e1900 */
[----:B-----5:R-:W-:-:S04]  /*1cc00*/  IMAD.WIDE R48, R49, 0x4, R28 ;  /* 0x0000000431307825 */ /* 0x020fc800078e021c */
[----:B----4-:R-:W-:-:S06]  /*1cc10*/  IMAD.WIDE R46, R38, 0x4, R28 ;  /* 0x00000004262e7825 */ /* 0x010fcc00078e021c */
[----:B------:R-:W4:Y:S01]  /*1cc20*/  LDG.E R46, desc[UR6][R46.64] ;  /* 0x000000062e2e7981 */ /* 0x000f22000c1e1900 */
[----:B------:R-:W-:-:S03]  /*1cc30*/  IMAD.WIDE R50, R51, 0x4, R28 ;  /* 0x0000000433327825 */ /* 0x000fc600078e021c */
[----:B------:R0:W5:Y:S02]  /*1cc40*/  LDG.E R47, desc[UR6][R48.64] ;  /* 0x00000006302f7981 */ /* 0x000164000c1e1900 */
[----:B0-----:R-:W-:-:S06]  /*1cc50*/  IMAD.WIDE R48, R36, 0x4, R28 ;  /* 0x0000000424307825 */ /* 0x001fcc00078e021c */
[----:B------:R-:W5:Y:S04]  /*1cc60*/  LDG.E R48, desc[UR6][R48.64] ;  /* 0x0000000630307981 */ /* 0x000f68000c1e1900 */
[----:B------:R0:W5:Y:S02]  /*1cc70*/  LDG.E R49, desc[UR6][R50.64] ;  /* 0x0000000632317981 */ /* 0x000164000c1e1900 */
[----:B0-----:R-:W-:-:S06]  /*1cc80*/  IMAD.WIDE R50, R30, 0x4, R28 ;  /* 0x000000041e327825 */ /* 0x001fcc00078e021c */
[----:B------:R-:W5:Y:S01]  /*1cc90*/  LDG.E R50, desc[UR6][R50.64] ;  /* 0x0000000632327981 */ /* 0x000f62000c1e1900 */
[----:B------:R-:W-:-:S04]  /*1cca0*/  IMAD.WIDE R30, R31, 0x4, R28 ;  /* 0x000000041f1e7825 */ /* 0x000fc800078e021c */
[--C-:B------:R-:W-:Y:S01]  /*1ccb0*/  IMAD.WIDE R52, R53, 0x4, R28.reuse ;  /* 0x0000000435347825 */ /* 0x100fe200078e021c */
[----:B------:R0:W5:Y:S05]  /*1ccc0*/  LDG.E R51, desc[UR6][R30.64] ;  /* 0x000000061e337981 */ /* 0x00016a000c1e1900 */
[----:B------:R-:W5:Y:S01]  /*1ccd0*/  LDG.E R52, desc[UR6][R52.64] ;  /* 0x0000000634347981 */ /* 0x000f62000c1e1900 */
[----:B0-----:R-:W-:-:S05]  /*1cce0*/  IMAD.WIDE R30, R34, 0x4, R28 ;  /* 0x00000004221e7825 */ /* 0x001fca00078e021c */
[----:B------:R0:W5:Y:S02]  /*1ccf0*/  LDG.E R53, desc[UR6][R30.64] ;  /* 0x000000061e357981 */ /* 0x000164000c1e1900 */
[----:B0-----:R-:W-:-:S04]  /*1cd00*/  IMAD.WIDE R30, R32, 0x4, R28 ;  /* 0x00000004201e7825 */ /* 0x001fc800078e021c */
[--C-:B------:R-:W-:Y:S02]  /*1cd10*/  IMAD.WIDE R32, R33, 0x4, R28.reuse ;  /* 0x0000000421207825 */ /* 0x100fe400078e021c */
[----:B------:R0:W5:Y:S02]  /*1cd20*/  LDG.E R30, desc[UR6][R30.64] ;  /* 0x000000061e1e7981 */ /* 0x000164000c1e1900 */
[--C-:B------:R-:W-:Y:S02]  /*1cd30*/  IMAD.WIDE R34, R35, 0x4, R28.reuse ;  /* 0x0000000423227825 */ /* 0x100fe400078e021c */
[----:B------:R-:W5:Y:S02]  /*1cd40*/  LDG.E R32, desc[UR6][R32.64] ;  /* 0x0000000620207981 */ /* 0x000f64000c1e1900 */
[--C-:B------:R-:W-:Y:S02]  /*1cd50*/  IMAD.WIDE R36, R37, 0x4, R28.reuse ;  /* 0x0000000425247825 */ /* 0x100fe400078e021c */
[----:B------:R-:W5:Y:S02]  /*1cd60*/  LDG.E R34, desc[UR6][R34.64] ;  /* 0x0000000622227981 */ /* 0x000f64000c1e1900 */
[----:B------:R-:W-:-:S02]  /*1cd70*/  IMAD.WIDE R38, R39, 0x4, R28 ;  /* 0x0000000427267825 */ /* 0x000fc400078e021c */
[----:B------:R-:W5:Y:S04]  /*1cd80*/  LDG.E R36, desc[UR6][R36.64] ;  /* 0x0000000624247981 */ /* 0x000f68000c1e1900 */
[----:B------:R-:W5:Y:S01]  /*1cd90*/  LDG.E R38, desc[UR6][R38.64] ;  /* 0x0000000626267981 */ /* 0x000f62000c1e1900 */
[----:B------:R-:W-:-:S06]  /*1cda0*/  IMAD.WIDE R28, R43, 0x4, R28 ;  /* 0x000000042b1c7825 */ /* 0x000fcc00078e021c */
[----:B------:R1:W5:Y:S01]  /*1cdb0*/  LDG.E R28, desc[UR6][R28.64] ;  /* 0x000000061c1c7981 */ /* 0x000362000c1e1900 */
[----:B0-----:R-:W-:Y:S01]  /*1cdc0*/  VIADD R31, R19, 0x1 ;  /* 0x00000001131f7836 */ /* 0x001fe20000000000 */
[----:B------:R-:W-:Y:S01]  /*1cdd0*/  IADD3 R21, PT, PT, R21, 0x10, RZ ;  /* 0x0000001015157810 */ /* 0x000fe20007ffe0ff */
[----:B------:R-:W-:Y:S01]  /*1cde0*/  VIADD R20, R20, 0x10 ;  /* 0x0000001014147836 */ /* 0x000fe20000000000 */
[----:B--2---:R-:W-:Y:S02]  /*1cdf0*/  ISETP.NE.AND P1, PT, R44, -0x1, PT ;  /* 0xffffffff2c00780c */ /* 0x004fe40003f25270 */
[----:B---3--:R-:W-:-:S11]  /*1ce00*/  ISETP.NE.AND P2, PT, R45, -0x1, PT ;  /* 0xffffffff2d00780c */ /* 0x008fd60003f45270 */
[----:B------:R-:W-:-:S05]  /*1ce10*/  @P1 IADD3 R31, PT, PT, R19, RZ, RZ ;  /* 0x000000ff131f1210 */ /* 0x000fca0007ffe0ff */
[C---:B------:R-:W-:Y:S01]  /*1ce20*/  VIADD R19, R31.reuse, 0x1 ;  /* 0x000000011f137836 */ /* 0x040fe20000000000 */
[----:B------:R-:W-:Y:S02]  /*1ce30*/  @P2 IADD3 R19, PT, PT, R31, RZ, RZ ;  /* 0x000000ff1f132210 */ /* 0x000fe40007ffe0ff */
[----:B----4-:R-:W-:-:S03]  /*1ce40*/  ISETP.NE.AND P1, PT, R46, -0x1, PT ;  /* 0xffffffff2e00780c */ /* 0x010fc60003f25270 */
[----:B------:R-:W-:Y:S01]  /*1ce50*/  VIADD R31, R19, 0x1 ;  /* 0x00000001131f7836 */ /* 0x000fe20000000000 */
[----:B-----5:R-:W-:-:S09]  /*1ce60*/  ISETP.NE.AND P2, PT, R47, -0x1, PT ;  /* 0xffffffff2f00780c */ /* 0x020fd20003f45270 */
[----:B------:R-:W-:-:S05]  /*1ce70*/  @P1 IADD3 R31, PT, PT, R19, RZ, RZ ;  /* 0x000000ff131f1210 */ /* 0x000fca0007ffe0ff */
[C---:B------:R-:W-:Y:S01]  /*1ce80*/  VIADD R19, R31.reuse, 0x1 ;  /* 0x000000011f137836 */ /* 0x040fe20000000000 */
[----:B------:R-:W-:Y:S02]  /*1ce90*/  @P2 IADD3 R19, PT, PT, R31, RZ, RZ ;  /* 0x000000ff1f132210 */ /* 0x000fe40007ffe0ff */
[----:B------:R-:W-:-:S03]  /*1cea0*/  ISETP.NE.AND P1, PT, R48, -0x1, PT ;  /* 0xffffffff3000780c */ /* 0x000fc60003f25270 */
[----:B-1----:R-:W-:Y:S01]  /*1ceb0*/  VIADD R29, R19, 0x1 ;  /* 0x00000001131d7836 */ /* 0x002fe20000000000 */
[----:B------:R-:W-:-:S09]  /*1cec0*/  ISETP.NE.AND P2, PT, R49, -0x1, PT ;  /* 0xffffffff3100780c */ /* 0x000fd20003f45270 */
[----:B------:R-:W-:-:S05]  /*1ced0*/  @P1 IADD3 R29, PT, PT, R19, RZ, RZ ;  /* 0x000000ff131d1210 */ /* 0x000fca0007ffe0ff */
[C---:B------:R-:W-:Y:S01]  /*1cee0*/  VIADD R19, R29.reuse, 0x1 ;  /* 0x000000011d137836 */ /* 0x040fe20000000000 */
[----:B------:R-:W-:Y:S02]  /*1cef0*/  @P2 IADD3 R19, PT, PT, R29, RZ, RZ ;  /* 0x000000ff1d132210 */ /* 0x000fe40007ffe0ff */
[----:B------:R-:W-:-:S03]  /*1cf00*/  ISETP.NE.AND P1, PT, R50, -0x1, PT ;  /* 0xffffffff3200780c */ /* 0x000fc60003f25270 */
[----:B------:R-:W-:Y:S01]  /*1cf10*/  VIADD R29, R19, 0x1 ;  /* 0x00000001131d7836 */ /* 0x000fe20000000000 */
[----:B------:R-:W-:-:S09]  /*1cf20*/  ISETP.NE.AND P2, PT, R51, -0x1, PT ;  /* 0xffffffff3300780c */ /* 0x000fd20003f45270 */
        /* <DEDUP_REMOVED lines=29> */
.L_x_1075:
[----:B------:R-:W-:Y:S05]  /*1d100*/  BSYNC.RECONVERGENT B2 ;  /* 0x0000000000027941 */ /* 0x000fea0003800200 */
.L_x_1074:
        /* <DEDUP_REMOVED lines=58> */
.L_x_1078:
[----:B------:R-:W-:Y:S05]  /*1d4b0*/  BSYNC.RECONVERGENT B2 ;  /* 0x0000000000027941 */ /* 0x000fea0003800200 */
.L_x_1077:
        /* <DEDUP_REMOVED lines=34> */
.L_x_1080:
[----:B------:R-:W-:Y:S05]  /*1d6e0*/  BSYNC.RECONVERGENT B2 ;  /* 0x0000000000027941 */ /* 0x000fea0003800200 */
.L_x_1079:
        /* <DEDUP_REMOVED lines=28> */
.L_x_1073:
[----:B------:R-:W-:Y:S05]  /*1d8b0*/  BSYNC.RECONVERGENT B1 ;  /* 0x0000000000017941 */ /* 0x000fea0003800200 */
.L_x_1072:
        /* <DEDUP_REMOVED lines=21> */
.L_x_1085:
        /* <DEDUP_REMOVED lines=45> */
[----:B------:R-:W-:-:S04]  /*1dce0*/  IMAD.WIDE R34, R35, 0x4, R28 ;  /* 0x0000000423227825 */ /* 0x000fc800078e021c */
[--C-:B------:R-:W-:Y:S02]  /*1dcf0*/  IMAD.WIDE R36, R37, 0x4, R28.reuse ;  /* 0x0000000425247825 */ /* 0x100fe400078e021c */
[----:B------:R-:W5:Y:S04]  /*1dd00*/  LDG.E R34, desc[UR6][R34.64] ;  /* 0x0000000622227981 */ /* 0x000f68000c1e1900 */
[----:B------:R-:W5:Y:S01]  /*1dd10*/  LDG.E R36, desc[UR6][R36.64] ;  /* 0x0000000624247981 */ /* 0x000f62000c1e1900 */
[----:B------:R-:W-:-:S06]  /*1dd20*/  IMAD.WIDE R28, R43, 0x4, R28 ;  /* 0x000000042b1c7825 */ /* 0x000fcc00078e021c */
[----:B------:R1:W5:Y:S01]  /*1dd30*/  LDG.E R28, desc[UR6][R28.64] ;  /* 0x000000061c1c7981 */ /* 0x000362000c1e1900 */
        /* <DEDUP_REMOVED lines=52> */
.L_x_1084:
[----:B------:R-:W-:Y:S05]  /*1e080*/  BSYNC.RECONVERGENT B2 ;  /* 0x0000000000027941 */ /* 0x000fea0003800200 */
.L_x_1083:
        /* <DEDUP_REMOVED lines=25> */
[----:B------:R5:W4:Y:S02]  /*1e220*/  LDG.E R37, desc[UR6][R36.64] ;  /* 0x0000000624257981 */ /* 0x000b24000c1e1900 */
[--C-:B0-----:R-:W-:Y:S02]  /*1e230*/  IMAD.WIDE R32, R49, 0x4, R28.reuse ;  /* 0x0000000431207825 */ /* 0x101fe400078e021c */
[----:B------:R-:W4:Y:S02]  /*1e240*/  LDG.E R34, desc[UR6][R34.64] ;  /* 0x0000000622227981 */ /* 0x000f24000c1e1900 */
[--C-:B-1----:R-:W-:Y:S02]  /*1e250*/  IMAD.WIDE R30, R45, 0x4, R28.reuse ;  /* 0x000000042d1e7825 */ /* 0x102fe400078e021c */
[----:B------:R-:W4:Y:S02]  /*1e260*/  LDG.E R32, desc[UR6][R32.64] ;  /* 0x0000000620207981 */ /* 0x000f24000c1e1900 */
[----:B------:R-:W-:-:S02]  /*1e270*/  IMAD.WIDE R28, R47, 0x4, R28 ;  /* 0x000000042f1c7825 */ /* 0x000fc400078e021c */
[----:B------:R0:W4:Y:S04]  /*1e280*/  LDG.E R31, desc[UR6][R30.64] ;  /* 0x000000061e1f7981 */ /* 0x000128000c1e1900 */
[----:B------:R1:W4:Y:S01]  /*1e290*/  LDG.E R28, desc[UR6][R28.64] ;  /* 0x000000061c1c7981 */ /* 0x000322000c1e1900 */
[----:B-----5:R-:W-:Y:S01]  /*1e2a0*/  IADD3 R36, PT, PT, R20, 0x1, RZ ;  /* 0x0000000114247810 */ /* 0x020fe20007ffe0ff */
[----:B------:R-:W-:Y:S01]  /*1e2b0*/  VIADD R21, R21, 0x8 ;  /* 0x0000000815157836 */ /* 0x000fe20000000000 */
[----:B--2---:R-:W-:Y:S02]  /*1e2c0*/  ISETP.NE.AND P1, PT, R44, -0x1, PT ;  /* 0xffffffff2c00780c */ /* 0x004fe40003f25270 */
[----:B---3--:R-:W-:-:S11]  /*1e2d0*/  ISETP.NE.AND P2, PT, R42, -0x1, PT ;  /* 0xffffffff2a00780c */ /* 0x008fd60003f45270 */
[----:B------:R-:W-:Y:S01]  /*1e2e0*/  @P1 IMAD.MOV R36, RZ, RZ, R20 ;  /* 0x000000ffff241224 */ /* 0x000fe200078e0214 */
[----:B----4-:R-:W-:-:S04]  /*1e2f0*/  ISETP.NE.AND P1, PT, R40, -0x1, PT ;  /* 0xffffffff2800780c */ /* 0x010fc80003f25270 */
        /* <DEDUP_REMOVED lines=19> */
.L_x_1087:
[----:B------:R-:W-:Y:S05]  /*1e430*/  BSYNC.RECONVERGENT B2 ;  /* 0x0000000000027941 */ /* 0x000fea0003800200 */
.L_x_1086:
        /* <DEDUP_REMOVED lines=34> */
.L_x_1089:
[----:B------:R-:W-:Y:S05]  /*1e660*/  BSYNC.RECONVERGENT B2 ;  /* 0x0000000000027941 */ /* 0x000fea0003800200 */
.L_x_1088:
        /* <DEDUP_REMOVED lines=28> */
.L_x_1082:
[----:B------:R-:W-:Y:S05]  /*1e830*/  BSYNC.RECONVERGENT B1 ;  /* 0x0000000000017941 */ /* 0x000fea0003800200 */
.L_x_1081:
        /* <DEDUP_REMOVED lines=21> */
.L_x_1094:
        /* <DEDUP_REMOVED lines=19> */
[----:B--2---:R-:W-:-:S04]  /*1eac0*/  IMAD.WIDE R42, R43, 0x4, R28 ;  /* 0x000000042b2a7825 */ /* 0x004fc800078e021c */
[--C-:B---3--:R-:W-:Y:S02]  /*1ead0*/  IMAD.WIDE R44, R45, 0x4, R28.reuse ;  /* 0x000000042d2c7825 */ /* 0x108fe400078e021c */
[----:B------:R-:W2:Y:S04]  /*1eae0*/  LDG.E R42, desc[UR6][R42.64] ;  /* 0x000000062a2a7981 */ /* 0x000ea8000c1e1900 */
[----:B------:R4:W3:Y:S02]  /*1eaf0*/  LDG.E R43, desc[UR6][R44.64] ;  /* 0x000000062c2b7981 */ /* 0x0008e4000c1e1900 */
[----:B----4-:R-:W-:-:S04]  /*1eb00*/  IMAD.WIDE R44, R46, 0x4, R28 ;  /* 0x000000042e2c7825 */ /* 0x010fc800078e021c */
[--C-:B-----5:R-:W-:Y:S02]  /*1eb10*/  IMAD.WIDE R46, R47, 0x4, R28.reuse ;  /* 0x000000042f2e7825 */ /* 0x120fe400078e021c */
[----:B------:R-:W4:Y:S04]  /*1eb20*/  LDG.E R44, desc[UR6][R44.64] ;  /* 0x000000062c2c7981 */ /* 0x000f28000c1e1900 */
[----:B------:R0:W5:Y:S02]  /*1eb30*/  LDG.E R45, desc[UR6][R46.64] ;  /* 0x000000062e2d7981 */ /* 0x000164000c1e1900 */
[----:B0-----:R-:W-:-:S04]  /*1eb40*/  IMAD.WIDE R46, R48, 0x4, R28 ;  /* 0x00000004302e7825 */ /* 0x001fc800078e021c */
[--C-:B------:R-:W-:Y:S02]  /*1eb50*/  IMAD.WIDE R48, R49, 0x4, R28.reuse ;  /* 0x0000000431307825 */ /* 0x100fe400078e021c */
[----:B------:R-:W5:Y:S04]  /*1eb60*/  LDG.E R46, desc[UR6][R46.64] ;  /* 0x000000062e2e7981 */ /* 0x000f68000c1e1900 */
[----:B------:R0:W5:Y:S02]  /*1eb70*/  LDG.E R47, desc[UR6][R48.64] ;  /* 0x00000006302f7981 */ /* 0x000164000c1e1900 */
[----:B0-----:R-:W-:-:S04]  /*1eb80*/  IMAD.WIDE R48, R50, 0x4, R28 ;  /* 0x0000000432307825 */ /* 0x001fc800078e021c */
[--C-:B------:R-:W-:Y:S02]  /*1eb90*/  IMAD.WIDE R50, R51, 0x4, R28.reuse ;  /* 0x0000000433327825 */ /* 0x100fe400078e021c */
[----:B------:R-:W5:Y:S04]  /*1eba0*/  LDG.E R48, desc[UR6][R48.64] ;  /* 0x0000000630307981 */ /* 0x000f68000c1e1900 */
[----:B------:R0:W5:Y:S01]  /*1ebb0*/  LDG.E R49, desc[UR6][R50.64] ;  /* 0x0000000632317981 */ /* 0x000162000c1e1900 */
[----:B------:R-:W-:-:S04]  /*1ebc0*/  IMAD.WIDE R52, R53, 0x4, R28 ;  /* 0x0000000435347825 */ /* 0x000fc800078e021c */
[----:B0-----:R-:W-:-:S06]  /*1ebd0*/  IMAD.WIDE R50, R34, 0x4, R28 ;  /* 0x0000000422327825 */ /* 0x001fcc00078e021c */
[----:B------:R-:W5:Y:S04]  /*1ebe0*/  LDG.E R50, desc[UR6][R50.64] ;  /* 0x0000000632327981 */ /* 0x000f68000c1e1900 */
[----:B------:R0:W5:Y:S02]  /*1ebf0*/  LDG.E R51, desc[UR6][R52.64] ;  /* 0x0000000634337981 */ /* 0x000164000c1e1900 */
[----:B0-----:R-:W-:-:S04]  /*1ec00*/  IMAD.WIDE R52, R30, 0x4, R28 ;  /* 0x000000041e347825 */ /* 0x001fc800078e021c */
[--C-:B------:R-:W-:Y:S02]  /*1ec10*/  IMAD.WIDE R30, R31, 0x4, R28.reuse ;  /* 0x000000041f1e7825 */ /* 0x100fe400078e021c */
[----:B------:R-:W5:Y:S04]  /*1ec20*/  LDG.E R52, desc[UR6][R52.64] ;  /* 0x0000000634347981 */ /* 0x000f68000c1e1900 */
[----:B------:R0:W5:Y:S02]  /*1ec30*/  LDG.E R53, desc[UR6][R30.64] ;  /* 0x000000061e357981 */ /* 0x000164000c1e1900 */
[----:B0-----:R-:W-:-:S04]  /*1ec40*/  IMAD.WIDE R30, R32, 0x4, R28 ;  /* 0x00000004201e7825 */ /* 0x001fc800078e021c */
[--C-:B------:R-:W-:Y:S02]  /*1ec50*/  IMAD.WIDE R32, R33, 0x4, R28.reuse ;  /* 0x0000000421207825 */ /* 0x100fe400078e021c */
[----:B------:R0:W5:Y:S02]  /*1ec60*/  LDG.E R30, desc[UR6][R30.64] ;  /* 0x000000061e1e7981 */ /* 0x000164000c1e1900 */
[--C-:B------:R-:W-:Y:S02]  /*1ec70*/  IMAD.WIDE R34, R35, 0x4, R28.reuse ;  /* 0x0000000423227825 */ /* 0x100fe400078e021c */
[----:B------:R-:W5:Y:S04]  /*1ec80*/  LDG.E R32, desc[UR6][R32.64] ;  /* 0x0000000620207981 */ /* 0x000f68000c1e1900 */
[----:B------:R-:W5:Y:S01]  /*1ec90*/  LDG.E R34, desc[UR6][R34.64] ;  /* 0x0000000622227981 */ /* 0x000f62000c1e1900 */
[----:B------:R-:W-:-:S06]  /*1eca0*/  IMAD.WIDE R28, R41, 0x4, R28 ;  /* 0x00000004291c7825 */ /* 0x000fcc00078e021c */
[----:B------:R1:W5:Y:S01]  /*1ecb0*/  LDG.E R28, desc[UR6][R28.64] ;  /* 0x000000061c1c7981 */ /* 0x000362000c1e1900 */
[----:B------:R-:W-:Y:S01]  /*1ecc0*/  VIADD R41, R21, 0x1 ;  /* 0x0000000115297836 */ /* 0x000fe20000000000 */
        /* <DEDUP_REMOVED lines=8> */
[----:B0-----:R-:W-:Y:S01]  /*1ed50*/  VIADD R31, R21, 0x1 ;  /* 0x00000001151f7836 */ /* 0x001fe20000000000 */
        /* <DEDUP_REMOVED lines=42> */
.L_x_1093:
[----:B------:R-:W-:Y:S05]  /*1f000*/  BSYNC.RECONVERGENT B2 ;  /* 0x0000000000027941 */ /* 0x000fea0003800200 */
.L_x_1092:
        /* <DEDUP_REMOVED lines=12> */
[----:B------:R-:W4:Y:S04]  /*1f0d0*/  LDG.E R41, desc[UR6][R32.64+0xc] ;  /* 0x00000c0620297981 */ /* 0x000f28000c1e1900 */
[----:B------:R-:W5:Y:S04]  /*1f0e0*/  LDG.E R35, desc[UR6][R32.64+0x10] ;  /* 0x0000100620237981 */ /* 0x000f68000c1e1900 */
[----:B------:R-:W5:Y:S04]  /*1f0f0*/  LDG.E R51, desc[UR6][R32.64+0x14] ;  /* 0x0000140620337981 */ /* 0x000f68000c1e1900 */
[----:B------:R-:W5:Y:S04]  /*1f100*/  LDG.E R47, desc[UR6][R32.64+0x18] ;  /* 0x00001806202f7981 */ /* 0x000f68000c1e1900 */
[----:B------:R1:W5:Y:S01]  /*1f110*/  LDG.E R49, desc[UR6][R32.64+0x1c] ;  /* 0x00001c0620317981 */ /* 0x000362000c1e1900 */
[----:B0-----:R-:W-:-:S04]  /*1f120*/  IMAD.WIDE R30, R31, 0x4, R28 ;  /* 0x000000041f1e7825 */ /* 0x001fc800078e021c */
        /* <DEDUP_REMOVED lines=8> */
[--C-:B-1----:R-:W-:Y:S02]  /*1f1b0*/  IMAD.WIDE R32, R51, 0x4, R28.reuse ;  /* 0x0000000433207825 */ /* 0x102fe400078e021c */
[----:B------:R-:W5:Y:S02]  /*1f1c0*/  LDG.E R34, desc[UR6][R34.64] ;  /* 0x0000000622227981 */ /* 0x000f64000c1e1900 */
[--C-:B0-----:R-:W-:Y:S02]  /*1f1d0*/  IMAD.WIDE R30, R47, 0x4, R28.reuse ;  /* 0x000000042f1e7825 */ /* 0x101fe400078e021c */
[----:B------:R-:W5:Y:S02]  /*1f1e0*/  LDG.E R32, desc[UR6][R32.64] ;  /* 0x0000000620207981 */ /* 0x000f64000c1e1900 */
[----:B------:R-:W-:-:S02]  /*1f1f0*/  IMAD.WIDE R28, R49, 0x4, R28 ;  /* 0x00000004311c7825 */ /* 0x000fc400078e021c */
[----:B------:R0:W5:Y:S04]  /*1f200*/  LDG.E R31, desc[UR6][R30.64] ;  /* 0x000000061e1f7981 */ /* 0x000168000c1e1900 */
[----:B------:R1:W5:Y:S01]  /*1f210*/  LDG.E R28, desc[UR6][R28.64] ;  /* 0x000000061c1c7981 */ /* 0x000362000c1e1900 */
        /* <DEDUP_REMOVED lines=25> */
.L_x_1096:
[----:B------:R-:W-:Y:S05]  /*1f3b0*/  BSYNC.RECONVERGENT B2 ;  /* 0x0000000000027941 */ /* 0x000fea0003800200 */
.L_x_1095:
        /* <DEDUP_REMOVED lines=34> */
.L_x_1098:
[----:B------:R-:W-:Y:S05]  /*1f5e0*/  BSYNC.RECONVERGENT B2 ;  /* 0x0000000000027941 */ /* 0x000fea0003800200 */
.L_x_1097:
        /* <DEDUP_REMOVED lines=28> */
.L_x_1091:
[----:B------:R-:W-:Y:S05]  /*1f7b0*/  BSYNC.RECONVERGENT B1 ;  /* 0x0000000000017941 */ /* 0x000fea0003800200 */
.L_x_1090:
        /* <DEDUP_REMOVED lines=21> */
.L_x_1103:
        /* <DEDUP_REMOVED lines=47> */
[----:B------:R0:W5:Y:S04]  /*1fc00*/  LDG.E R30, desc[UR6][R30.64] ;  /* 0x000000061e1e7981 */ /* 0x000168000c1e1900 */
[----:B------:R-:W5:Y:S01]  /*1fc10*/  LDG.E R32, desc[UR6][R32.64] ;  /* 0x0000000620207981 */ /* 0x000f62000c1e1900 */
[----:B------:R-:W-:-:S06]  /*1fc20*/  IMAD.WIDE R28, R41, 0x4, R28 ;  /* 0x00000004291c7825 */ /* 0x000fcc00078e021c */
[----:B------:R1:W5:Y:S01]  /*1fc30*/  LDG.E R28, desc[UR6][R28.64] ;  /* 0x000000061c1c7981 */ /* 0x000362000c1e1900 */
[----:B------:R-:W-:Y:S01]  /*1fc40*/  VIADD R35, R35, 0x10 ;  /* 0x0000001023237836 */ /* 0x000fe20000000000 */
[----:B------:R-:W-:Y:S02]  /*1fc50*/  IADD3 R34, PT, PT, R34, 0x10, RZ ;  /* 0x0000001022227810 */ /* 0x000fe40007ffe0ff */
[----:B--2---:R-:W-:Y:S02]  /*1fc60*/  ISETP.NE.AND P1, PT, R40, -0x1, PT ;  /* 0xffffffff2800780c */ /* 0x004fe40003f25270 */
[----:B------:R-:W-:-:S11]  /*1fc70*/  IADD3 R40, PT, PT, R39, 0x1, RZ ;  /* 0x0000000127287810 */ /* 0x000fd60007ffe0ff */
[----:B------:R-:W-:Y:S01]  /*1fc80*/  @P1 IMAD.MOV R40, RZ, RZ, R39 ;  /* 0x000000ffff281224 */ /* 0x000fe200078e0227 */
[----:B---3--:R-:W-:-:S04]  /*1fc90*/  ISETP.NE.AND P2, PT, R42, -0x1, PT ;  /* 0xffffffff2a00780c */ /* 0x008fc80003f45270 */
[----:B------:R-:W-:Y:S02]  /*1fca0*/  IADD3 R39, PT, PT, R40, 0x1, RZ ;  /* 0x0000000128277810 */ /* 0x000fe40007ffe0ff */
[----:B----4-:R-:W-:-:S07]  /*1fcb0*/  ISETP.NE.AND P1, PT, R43, -0x1, PT ;  /* 0xffffffff2b00780c */ /* 0x010fce0003f25270 */
[----:B------:R-:W-:-:S05]  /*1fcc0*/  @P2 IMAD.MOV R39, RZ, RZ, R40 ;  /* 0x000000ffff272224 */ /* 0x000fca00078e0228 */
[----:B0-----:R-:W-:Y:S01]  /*1fcd0*/  IADD3 R31, PT, PT, R39, 0x1, RZ ;  /* 0x00000001271f7810 */ /* 0x001fe20007ffe0ff */
[----:B------:R-:W-:Y:S01]  /*1fce0*/  @P1 IMAD.MOV R31, RZ, RZ, R39 ;  /* 0x000000ffff1f1224 */ /* 0x000fe200078e0227 */
[----:B-----5:R-:W-:-:S04]  /*1fcf0*/  ISETP.NE.AND P2, PT, R44, -0x1, PT ;  /* 0xffffffff2c00780c */ /* 0x020fc80003f45270 */
[----:B-1----:R-:W-:Y:S02]  /*1fd00*/  IADD3 R29, PT, PT, R31, 0x1, RZ ;  /* 0x000000011f1d7810 */ /* 0x002fe40007ffe0ff */
[----:B------:R-:W-:-:S07]  /*1fd10*/  ISETP.NE.AND P1, PT, R45, -0x1, PT ;  /* 0xffffffff2d00780c */ /* 0x000fce0003f25270 */
[----:B------:R-:W-:-:S05]  /*1fd20*/  @P2 IMAD.MOV R29, RZ, RZ, R31 ;  /* 0x000000ffff1d2224 */ /* 0x000fca00078e021f */
[----:B------:R-:W-:Y:S01]  /*1fd30*/  IADD3 R31, PT, PT, R29, 0x1, RZ ;  /* 0x000000011d1f7810 */ /* 0x000fe20007ffe0ff */
[----:B------:R-:W-:Y:S01]  /*1fd40*/  @P1 IMAD.MOV R31, RZ, RZ, R29 ;  /* 0x000000ffff1f1224 */ /* 0x000fe200078e021d */
[----:B------:R-:W-:-:S04]  /*1fd50*/  ISETP.NE.AND P2, PT, R46, -0x1, PT ;  /* 0xffffffff2e00780c */ /* 0x000fc80003f45270 */
[----:B------:R-:W-:Y:S02]  /*1fd60*/  IADD3 R29, PT, PT, R31, 0x1, RZ ;  /* 0x000000011f1d7810 */ /* 0x000fe40007ffe0ff */
        /* <DEDUP_REMOVED lines=33> */
.L_x_1102:
[----:B------:R-:W-:Y:S05]  /*1ff80*/  BSYNC.RECONVERGENT B2 ;  /* 0x0000000000027941 */ /* 0x000fea0003800200 */
.L_x_1101:
        /* <DEDUP_REMOVED lines=45> */
[----:B-1----:R-:W-:Y:S01]  /*20260*/  IADD3 R29, PT, PT, R30, 0x1, RZ ;  /* 0x000000011e1d7810 */ /* 0x002fe20007ffe0ff */
        /* <DEDUP_REMOVED lines=12> */
.L_x_1105:
[----:B------:R-:W-:Y:S05]  /*20330*/  BSYNC.RECONVERGENT B2 ;  /* 0x0000000000027941 */ /* 0x000fea0003800200 */
.L_x_1104:
        /* <DEDUP_REMOVED lines=34> */
.L_x_1107:
[----:B------:R-:W-:Y:S05]  /*20560*/  BSYNC.RECONVERGENT B2 ;  /* 0x0000000000027941 */ /* 0x000fea0003800200 */
.L_x_1106:
[----:B------:R-:W-:Y:S05]  /*20570*/  @!P1 BRA `(.L_x_1100) ;  /* 0x00000000006c9947 */ /* 0x000fea0003800000 */
[----:B------:R-:W0:Y:S02]  /*20580*/  LDC.64 R28, c[0x0][0x3a8] ;  /* 0x0000ea00ff1c7b82 */ /* 0x000e240000000a00 */
[----:B0-----:R-:W-:-:S06]  /*20590*/  IMAD.WIDE R34, R34, 0x4, R28 ;  /* 0x0000000422227825 */ /* 0x001fcc00078e021c */
[----:B------:R-:W0:Y:S01]  /*205a0*/  LDC.64 R28, c[0x0][0x3b0] ;  /* 0x0000ec00ff1c7b82 */ /* 0x000e220000000a00 */
[----:B------:R-:W0:Y:S02]  /*205b0*/  LDG.E R31, desc[UR6][R34.64] ;  /* 0x00000006221f7981 */ /* 0x000e24000c1e1900 */
[----:B0-----:R-:W-:-:S06]  /*205c0*/  IMAD.WIDE R30, R31, 0x4, R28 ;  /* 0x000000041f1e7825 */ /* 0x001fcc00078e021c */
        /* <DEDUP_REMOVED lines=22> */
.L_x_1100:
[----:B------:R-:W-:Y:S05]  /*20730*/  BSYNC.RECONVERGENT B1 ;  /* 0x0000000000017941 */ /* 0x000fea0003800200 */
.L_x_1099:
        /* <DEDUP_REMOVED lines=21> */
.L_x_1112:
        /* <DEDUP_REMOVED lines=19> */
[----:B--2---:R-:W-:-:S05]  /*209c0*/  IMAD.WIDE R46, R47, 0x4, R24 ;  /* 0x000000042f2e7825 */ /* 0x004fca00078e0218 */
[----:B------:R3:W2:Y:S02]  /*209d0*/  LDG.E R42, desc[UR6][R46.64] ;  /* 0x000000062e2a7981 */ /* 0x0006a4000c1e1900 */
[----:B---3--:R-:W-:-:S05]  /*209e0*/  IMAD.WIDE R46, R44, 0x4, R24 ;  /* 0x000000042c2e7825 */ /* 0x008fca00078e0218 */
        /* <DEDUP_REMOVED lines=32> */
[----:B--2---:R-:W-:-:S13]  /*20bf0*/  ISETP.NE.AND P1, PT, R42, -0x1, PT ;  /* 0xffffffff2a00780c */ /* 0x004fda0003f25270 */
[----:B------:R-:W-:Y:S02]  /*20c00*/  @P1 IADD3 R27, PT, PT, R28, RZ, RZ ;  /* 0x000000ff1c1b1210 */ /* 0x000fe40007ffe0ff */
[----:B---3--:R-:W-:-:S03]  /*20c10*/  ISETP.NE.AND P2, PT, R44, -0x1, PT ;  /* 0xffffffff2c00780c */ /* 0x008fc60003f45270 */
[----:B------:R-:W-:-:S10]  /*20c20*/  VIADD R28, R27, 0x1 ;  /* 0x000000011b1c7836 */ /* 0x000fd40000000000 */
[----:B------:R-:W-:Y:S02]  /*20c30*/  @P2 IADD3 R28, PT, PT, R27, RZ, RZ ;  /* 0x000000ff1b1c2210 */ /* 0x000fe40007ffe0ff */
[----:B----4-:R-:W-:-:S03]  /*20c40*/  ISETP.NE.AND P1, PT, R46, -0x1, PT ;  /* 0xffffffff2e00780c */ /* 0x010fc60003f25270 */
[----:B------:R-:W-:Y:S01]  /*20c50*/  VIADD R27, R28, 0x1 ;  /* 0x000000011c1b7836 */ /* 0x000fe20000000000 */
[----:B-----5:R-:W-:-:S09]  /*20c60*/  ISETP.NE.AND P2, PT, R47, -0x1, PT ;  /* 0xffffffff2f00780c */ /* 0x020fd20003f45270 */
[----:B------:R-:W-:-:S05]  /*20c70*/  @P1 IADD3 R27, PT, PT, R28, RZ, RZ ;  /* 0x000000ff1c1b1210 */ /* 0x000fca0007ffe0ff */
[C---:B-1----:R-:W-:Y:S01]  /*20c80*/  VIADD R25, R27.reuse, 0x1 ;  /* 0x000000011b197836 */ /* 0x042fe20000000000 */
        /* <DEDUP_REMOVED lines=39> */
.L_x_1111:
[----:B------:R-:W-:Y:S05]  /*20f00*/  BSYNC.RECONVERGENT B2 ;  /* 0x0000000000027941 */ /* 0x000fea0003800200 */
.L_x_1110:
        /* <DEDUP_REMOVED lines=26> */
[--C-:B-1----:R-:W-:Y:S02]  /*210b0*/  IMAD.WIDE R30, R47, 0x4, R24.reuse ;  /* 0x000000042f1e7825 */ /* 0x102fe400078e0218 */
[----:B------:R-:W4:Y:S02]  /*210c0*/  LDG.E R32, desc[UR6][R32.64] ;  /* 0x0000000620207981 */ /* 0x000f24000c1e1900 */
[--C-:B0-----:R-:W-:Y:S02]  /*210d0*/  IMAD.WIDE R26, R41, 0x4, R24.reuse ;  /* 0x00000004291a7825 */ /* 0x101fe400078e0218 */
[----:B------:R-:W4:Y:S02]  /*210e0*/  LDG.E R30, desc[UR6][R30.64] ;  /* 0x000000061e1e7981 */ /* 0x000f24000c1e1900 */
[----:B------:R-:W-:-:S02]  /*210f0*/  IMAD.WIDE R24, R45, 0x4, R24 ;  /* 0x000000042d187825 */ /* 0x000fc400078e0218 */
[----:B------:R0:W4:Y:S04]  /*21100*/  LDG.E R27, desc[UR6][R26.64] ;  /* 0x000000061a1b7981 */ /* 0x000128000c1e1900 */
[----:B------:R1:W4:Y:S01]  /*21110*/  LDG.E R24, desc[UR6][R24.64] ;  /* 0x0000000618187981 */ /* 0x000322000c1e1900 */
[----:B-----5:R-:W-:Y:S01]  /*21120*/  VIADD R34, R28, 0x1 ;  /* 0x000000011c227836 */ /* 0x020fe20000000000 */
[----:B------:R-:W-:Y:S02]  /*21130*/  IADD3 R29, PT, PT, R29, 0x8, RZ ;  /* 0x000000081d1d7810 */ /* 0x000fe40007ffe0ff */
[----:B--2---:R-:W-:Y:S02]  /*21140*/  ISETP.NE.AND P1, PT, R44, -0x1, PT ;  /* 0xffffffff2c00780c */ /* 0x004fe40003f25270 */
[----:B---3--:R-:W-:-:S11]  /*21150*/  ISETP.NE.AND P2, PT, R42, -0x1, PT ;  /* 0xffffffff2a00780c */ /* 0x008fd60003f45270 */
[----:B------:R-:W-:Y:S02]  /*21160*/  @P1 IADD3 R34, PT, PT, R28, RZ, RZ ;  /* 0x000000ff1c221210 */ /* 0x000fe40007ffe0ff */
[----:B----4-:R-:W-:-:S03]  /*21170*/  ISETP.NE.AND P1, PT, R36, -0x1, PT ;  /* 0xffffffff2400780c */ /* 0x010fc60003f25270 */
[C---:B------:R-:W-:Y:S01]  /*21180*/  VIADD R28, R34.reuse, 0x1 ;  /* 0x00000001221c7836 */ /* 0x040fe20000000000 */
[----:B------:R-:W-:Y:S02]  /*21190*/  @P2 IADD3 R28, PT, PT, R34, RZ, RZ ;  /* 0x000000ff221c2210 */ /* 0x000fe40007ffe0ff */
[----:B------:R-:W-:-:S03]  /*211a0*/  ISETP.NE.AND P2, PT, R35, -0x1, PT ;  /* 0xffffffff2300780c */ /* 0x000fc60003f45270 */
[----:B0-----:R-:W-:-:S04]  /*211b0*/  VIADD R26, R28, 0x1 ;  /* 0x000000011c1a7836 */ /* 0x001fc80000000000 */
[----:B------:R-:W-:Y:S02]  /*211c0*/  @P1 IADD3 R26, PT, PT, R28, RZ, RZ ;  /* 0x000000ff1c1a1210 */ /* 0x000fe40007ffe0ff */
[----:B------:R-:W-:-:S03]  /*211d0*/  ISETP.NE.AND P1, PT, R32, -0x1, PT ;  /* 0xffffffff2000780c */ /* 0x000fc60003f25270 */
[C---:B-1----:R-:W-:Y:S01]  /*211e0*/  VIADD R25, R26.reuse, 0x1 ;  /* 0x000000011a197836 */ /* 0x042fe20000000000 */
        /* <DEDUP_REMOVED lines=12> */
.L_x_1114:
[----:B------:R-:W-:Y:S05]  /*212b0*/  BSYNC.RECONVERGENT B2 ;  /* 0x0000000000027941 */ /* 0x000fea0003800200 */
.L_x_1113:
        /* <DEDUP_REMOVED lines=34> */
.L_x_1116:
[----:B------:R-:W-:Y:S05]  /*214e0*/  BSYNC.RECONVERGENT B2 ;  /* 0x0000000000027941 */ /* 0x000fea0003800200 */
.L_x_1115:
        /* <DEDUP_REMOVED lines=28> */
.L_x_1109:
[----:B------:R-:W-:Y:S05]  /*216b0*/  BSYNC.RECONVERGENT B1 ;  /* 0x0000000000017941 */ /* 0x000fea0003800200 */
.L_x_1108:
[----:B------:R-:W0:Y:S01]  /*216c0*/  LDC.64 R24, c[0x0][0x390] ;  /* 0x0000e400ff187b82 */ /* 0x000e220000000a00 */
[----:B------:R-:W-:-:S04]  /*216d0*/  IADD3 R6, PT, PT, R9, R7, R6 ;  /* 0x0000000709067210 */ /* 0x000fc80007ffe006 */
[----:B------:R-:W-:-:S04]  /*216e0*/  IADD3 R6, PT, PT, R11, R10, R6 ;  /* 0x0000000a0b067210 */ /* 0x000fc80007ffe006 */
[----:B------:R-:W-:-:S04]  /*216f0*/  IADD3 R6, PT, PT, R13, R12, R6 ;  /* 0x0000000c0d067210 */ /* 0x000fc80007ffe006 */
[----:B------:R-:W-:-:S04]  /*21700*/  IADD3 R6, PT, PT, R15, R14, R6 ;  /* 0x0000000e0f067210 */ /* 0x000fc80007ffe006 */
[----:B------:R-:W-:-:S04]  /*21710*/  IADD3 R6, PT, PT, R17, R16, R6 ;  /* 0x0000001011067210 */ /* 0x000fc80007ffe006 */
[----:B------:R-:W-:Y:S02]  /*21720*/  IADD3 R6, PT, PT, R19, R18, R6 ;  /* 0x0000001213067210 */ /* 0x000fe40007ffe006 */
[----:B0-----:R-:W-:Y:S02]  /*21730*/  IADD3 R7, P1, PT, -R5, R24, RZ ;  /* 0x0000001805077210 */ /* 0x001fe40007f3e1ff */
[----:B------:R-:W-:Y:S02]  /*21740*/  IADD3 R6, PT, PT, R21, R20, R6 ;  /* 0x0000001415067210 */ /* 0x000fe40007ffe006 */
[----:B------:R-:W-:Y:S02]  /*21750*/  ISETP.GE.U32.AND P0, PT, R7, 0x1000, PT ;  /* 0x000010000700780c */ /* 0x000fe40003f06070 */
[----:B------:R-:W-:Y:S02]  /*21760*/  IADD3.X R7, PT, PT, ~R8, R25, RZ, P1, !PT ;  /* 0x0000001908077210 */ /* 0x000fe40000ffe5ff */
[----:B------:R-:W-:-:S02]  /*21770*/  IADD3 R6, PT, PT, R28, R39, R6 ;  /* 0x000000271c067210 */ /* 0x000fc40007ffe006 */
[----:B------:R-:W-:-:S13]  /*21780*/  ISETP.GE.U32.AND.EX P0, PT, R7, RZ, PT, P0 ;  /* 0x000000ff0700720c */ /* 0x000fda0003f06100 */
[----:B------:R-:W-:Y:S05]  /*21790*/  @!P0 BRA `(.L_x_1117) ;  /* 0x0000001000348947 */ /* 0x000fea0003800000 */
[----:B------:R-:W-:-:S05]  /*217a0*/  IADD3 R5, P0, PT, R5, 0x1000, RZ ;  /* 0x0000100005057810 */ /* 0x000fca0007f1e0ff */
[----:B------:R-:W-:Y:S01]  /*217b0*/  IMAD.X R8, RZ, RZ, R8, P0 ;  /* 0x000000ffff087224 */ /* 0x000fe200000e0608 */
[----:B------:R-:W-:-:S04]  /*217c0*/  ISETP.GT.U32.AND P0, PT, R5, R3, PT ;  /* 0x000000030500720c */ /* 0x000fc80003f04070 */
[----:B------:R-:W-:-:S13]  /*217d0*/  ISETP.GT.U32.AND.EX P0, PT, R8, R4, PT, P0 ;  /* 0x000000040800720c */ /* 0x000fda0003f04100 */
[----:B------:R-:W-:Y:S05]  /*217e0*/  @!P0 BRA `(.L_x_1118) ;  /* 0xffffff04009c8947 */ /* 0x000fea000383ffff */
.L_x_972:
[----:B------:R-:W-:-:S04]  /*217f0*/  ISETP.GE.U32.AND P0, PT, R5, R24, PT ;  /* 0x000000180500720c */ /* 0x000fc80003f06070 */
[----:B------:R-:W-:-:S13]  /*21800*/  ISETP.GE.U32.AND.EX P0, PT, R8, R25, PT, P0 ;  /* 0x000000190800720c */ /* 0x000fda0003f06100 */
[----:B------:R-:W-:Y:S05]  /*21810*/  @P0 BRA `(.L_x_1117) ;  /* 0x0000001000140947 */ /* 0x000fea0003800000 */
[----:B------:R-:W-:Y:S01]  /*21820*/  IADD3 R7, PT, PT, -R5, R24, RZ ;  /* 0x0000001805077210 */ /* 0x000fe20007ffe1ff */
[----:B------:R-:W-:Y:S03]  /*21830*/  BSSY.RECONVERGENT B2, `(.L_x_1117) ;  /* 0x0000103000027945 */ /* 0x000fe60003800200 */
[----:B------:R-:W-:-:S13]  /*21840*/  ISETP.GE.AND P0, PT, R0, R7, PT ;  /* 0x000000070000720c */ /* 0x000fda0003f06270 */
[----:B------:R-:W-:Y:S05]  /*21850*/  @P0 BRA `(.L_x_1119) ;  /* 0x0000001000000947 */ /* 0x000fea0003800000 */
[----:B------:R-:W0:Y:S01]  /*21860*/  LDCU UR4, c[0x0][0x380] ;  /* 0x00007000ff0477ac */ /* 0x000e220008000800 */
[----:B------:R-:W-:Y:S01]  /*21870*/  IMAD.MOV.U32 R4, RZ, RZ, R0 ;  /* 0x000000ffff047224 */ /* 0x000fe200078e0000 */
[----:B0-----:R-:W-:-:S07]  /*21880*/  IADD3 R5, PT, PT, R5, UR4, RZ ;  /* 0x0000000405057c10 */ /* 0x001fce000fffe0ff */
.L_x_1129:
[----:B------:R-:W0:Y:S01]  /*21890*/  LDC.64 R2, c[0x0][0x3b0] ;  /* 0x0000ec00ff027b82 */ /* 0x000e220000000a00 */
[----:B------:R-:W-:-:S04]  /*218a0*/  IMAD.IADD R11, R5, 0x1, R4 ;  /* 0x00000001050b7824 */ /* 0x000fc800078e0204 */
[----:B0-----:R-:W-:-:S06]  /*218b0*/  IMAD.WIDE R8, R11, 0x4, R2 ;  /* 0x000000040b087825 */ /* 0x001fcc00078e0202 */
[----:B------:R-:W2:Y:S01]  /*218c0*/  LDG.E R8, desc[UR6][R8.64] ;  /* 0x0000000608087981 */ /* 0x000ea2000c1e1900 */
[----:B------:R-:W-:Y:S01]  /*218d0*/  IADD3 R4, PT, PT, R4, 0x100, RZ ;  /* 0x0000010004047810 */ /* 0x000fe20007ffe0ff */
[----:B------:R-:W-:Y:S01]  /*218e0*/  BSSY.RECONVERGENT B1, `(.L_x_1120) ;  /* 0x00000f5000017945 */ /* 0x000fe20003800200 */
[----:B------:R-:W-:Y:S02]  /*218f0*/  IMAD.MOV.U32 R15, RZ, RZ, RZ ;  /* 0x000000ffff0f7224 */ /* 0x000fe400078e00ff */
        /* <DEDUP_REMOVED lines=21> */
.L_x_1124:
        /* <DEDUP_REMOVED lines=32> */
[----:B-1----:R-:W-:-:S04]  /*21c50*/  IMAD.WIDE R10, R47, 0x4, R2 ;  /* 0x000000042f0a7825 */ /* 0x002fc800078e0202 */
[--C-:B------:R-:W-:Y:S01]  /*21c60*/  IMAD.WIDE R22, R23, 0x4, R2.reuse ;  /* 0x0000000417167825 */ /* 0x100fe200078e0202 */
[----:B------:R0:W5:Y:S04]  /*21c70*/  LDG.E R45, desc[UR6][R10.64] ;  /* 0x000000060a2d7981 */ /* 0x000168000c1e1900 */
[----:B------:R1:W5:Y:S01]  /*21c80*/  LDG.E R46, desc[UR6][R22.64] ;  /* 0x00000006162e7981 */ /* 0x000362000c1e1900 */
[----:B------:R-:W-:-:S04]  /*21c90*/  IMAD.WIDE R26, R27, 0x4, R2 ;  /* 0x000000041b1a7825 */ /* 0x000fc800078e0202 */
[--C-:B------:R-:W-:Y:S01]  /*21ca0*/  IMAD.WIDE R30, R31, 0x4, R2.reuse ;  /* 0x000000041f1e7825 */ /* 0x100fe200078e0202 */
[----:B------:R1:W5:Y:S03]  /*21cb0*/  LDG.E R38, desc[UR6][R26.64] ;  /* 0x000000061a267981 */ /* 0x000366000c1e1900 */
[--C-:B---3--:R-:W-:Y:S02]  /*21cc0*/  IMAD.WIDE R32, R29, 0x4, R2.reuse ;  /* 0x000000041d207825 */ /* 0x108fe400078e0202 */
[----:B------:R-:W3:Y:S02]  /*21cd0*/  LDG.E R30, desc[UR6][R30.64] ;  /* 0x000000061e1e7981 */ /* 0x000ee4000c1e1900 */
[--C-:B------:R-:W-:Y:S02]  /*21ce0*/  IMAD.WIDE R36, R21, 0x4, R2.reuse ;  /* 0x0000000415247825 */ /* 0x100fe400078e0202 */
[----:B------:R-:W3:Y:S02]  /*21cf0*/  LDG.E R32, desc[UR6][R32.64] ;  /* 0x0000000620207981 */ /* 0x000ee4000c1e1900 */
[----:B0-----:R-:W-:-:S02]  /*21d00*/  IMAD.WIDE R10, R19, 0x4, R2 ;  /* 0x00000004130a7825 */ /* 0x001fc400078e0202 */
[----:B------:R-:W3:Y:S02]  /*21d10*/  LDG.E R36, desc[UR6][R36.64] ;  /* 0x0000000624247981 */ /* 0x000ee4000c1e1900 */
[--C-:B-1----:R-:W-:Y:S02]  /*21d20*/  IMAD.WIDE R22, R17, 0x4, R2.reuse ;  /* 0x0000000411167825 */ /* 0x102fe400078e0202 */
[----:B------:R0:W3:Y:S04]  /*21d30*/  LDG.E R10, desc[UR6][R10.64] ;  /* 0x000000060a0a7981 */ /* 0x0000e8000c1e1900 */
[----:B------:R-:W3:Y:S01]  /*21d40*/  LDG.E R22, desc[UR6][R22.64] ;  /* 0x0000000616167981 */ /* 0x000ee2000c1e1900 */
[----:B------:R-:W-:-:S06]  /*21d50*/  IMAD.WIDE R26, R25, 0x4, R2 ;  /* 0x00000004191a7825 */ /* 0x000fcc00078e0202 */
[----:B------:R-:W3:Y:S01]  /*21d60*/  LDG.E R26, desc[UR6][R26.64] ;  /* 0x000000061a1a7981 */ /* 0x000ee2000c1e1900 */
[----:B------:R-:W-:Y:S01]  /*21d70*/  VIADD R9, R15, 0x1 ;  /* 0x000000010f097836 */ /* 0x000fe20000000000 */
[----:B------:R-:W-:Y:S01]  /*21d80*/  IADD3 R13, PT, PT, R13, 0x10, RZ ;  /* 0x000000100d0d7810 */ /* 0x000fe20007ffe0ff */
[----:B------:R-:W-:Y:S01]  /*21d90*/  VIADD R12, R12, 0x10 ;  /* 0x000000100c0c7836 */ /* 0x000fe20000000000 */
[----:B--2---:R-:W-:Y:S02]  /*21da0*/  ISETP.NE.AND P2, PT, R18, -0x1, PT ;  /* 0xffffffff1200780c */ /* 0x004fe40003f45270 */
[----:B----4-:R-:W-:-:S11]  /*21db0*/  ISETP.NE.AND P3, PT, R20, -0x1, PT ;  /* 0xffffffff1400780c */ /* 0x010fd60003f65270 */
        /* <DEDUP_REMOVED lines=47> */
.L_x_1123:
[----:B------:R-:W-:Y:S05]  /*220b0*/  BSYNC.RECONVERGENT B3 ;  /* 0x0000000000037941 */ /* 0x000fea0003800200 */
.L_x_1122:
        /* <DEDUP_REMOVED lines=57> */
.L_x_1126:
[----:B------:R-:W-:Y:S05]  /*22450*/  BSYNC.RECONVERGENT B3 ;  /* 0x0000000000037941 */ /* 0x000fea0003800200 */
.L_x_1125:
        /* <DEDUP_REMOVED lines=33> */
.L_x_1128:
[----:B------:R-:W-:Y:S05]  /*22670*/  BSYNC.RECONVERGENT B3 ;  /* 0x0000000000037941 */ /* 0x000fea0003800200 */
.L_x_1127:
        /* <DEDUP_REMOVED lines=27> */
.L_x_1121:
[----:B------:R-:W-:Y:S05]  /*22830*/  BSYNC.RECONVERGENT B1 ;  /* 0x0000000000017941 */ /* 0x000fea0003800200 */
.L_x_1120:
[----:B------:R-:W-:Y:S01]  /*22840*/  IADD3 R6, PT, PT, R15, R6, RZ ;  /* 0x000000060f067210 */ /* 0x000fe20007ffe0ff */
[----:B------:R-:W-:Y:S06]  /*22850*/  @!P0 BRA `(.L_x_1129) ;  /* 0xfffffff0000c8947 */ /* 0x000fec000383ffff */
.L_x_1119:
[----:B------:R-:W-:Y:S05]  /*22860*/  BSYNC.RECONVERGENT B2 ;  /* 0x0000000000027941 */ /* 0x000fea0003800200 */
.L_x_1117:
        /* <DEDUP_REMOVED lines=24> */
[----:B------:R-:W-:Y:S02]  /*229f0*/  ISETP.GT.AND P0, PT, R8, 0xf, PT ;  /* 0x0000000f0800780c */ /* 0x000fe40003f04270 */
[----:B------:R-:W-:-:S05]  /*22a00*/  IADD3 R4, PT, PT, R5, R4, RZ ;  /* 0x0000000405047210 */ /* 0x000fca0007ffe0ff */
[----:B------:R-:W0:Y:S02]  /*22a10*/  SHFL.DOWN PT, R3, R4, 0x10, 0x1f ;  /* 0x0a001f0004037f89 */ /* 0x000e2400000e0000 */
[----:B0-----:R-:W-:-:S04]  /*22a20*/  SEL R3, R3, RZ, !P0 ;  /* 0x000000ff03037207 */ /* 0x001fc80004000000 */
[----:B------:R-:W-:-:S05]  /*22a30*/  IADD3 R9, PT, PT, R4, R3, RZ ;  /* 0x0000000304097210 */ /* 0x000fca0007ffe0ff */
        /* <DEDUP_REMOVED lines=8> */
[----:B0-----:R-:W0:Y:S01]  /*22ac0*/  LDS.64 R2, [UR4+0x20] ;  /* 0x00002004ff027984 */ /* 0x001e220008000a00 */
[----:B-1----:R-:W-:-:S04]  /*22ad0*/  IADD3 R0, PT, PT, R4, R0, R9 ;  /* 0x0000000004007210 */ /* 0x002fc80007ffe009 */
[----:B------:R-:W-:-:S04]  /*22ae0*/  IADD3 R0, PT, PT, R6, R0, R5 ;  /* 0x0000000006007210 */ /* 0x000fc80007ffe005 */
[----:B0-----:R-:W-:-:S05]  /*22af0*/  IADD3 R0, PT, PT, R2, R0, R7 ;  /* 0x0000000002007210 */ /* 0x001fca0007ffe007 */
[----:B------:R-:W-:-:S07]  /*22b00*/  IMAD.IADD R9, R0, 0x1, R3 ;  /* 0x0000000100097824 */ /* 0x000fce00078e0203 */
.L_x_827:
[----:B------:R-:W-:Y:S05]  /*22b10*/  BSYNC.RECONVERGENT B0 ;  /* 0x0000000000007941 */ /* 0x000fea0003800200 */
.L_x_800:
[----:B------:R-:W-:Y:S05]  /*22b20*/  @P6 EXIT ;  /* 0x000000000000694d */ /* 0x000fea0003800000 */
[----:B0-2---:R-:W0:Y:S01]  /*22b30*/  LDC.64 R2, c[0x0][0x388] ;  /* 0x0000e200ff027b82 */ /* 0x005e220000000a00 */
[----:B------:R-:W1:Y:S02]  /*22b40*/  LDCU UR4, c[0x0][0x39c] ;  /* 0x00007380ff0477ac */ /* 0x000e640008000800 */
[----:B-1----:R-:W-:-:S05]  /*22b50*/  IADD3 R9, PT, PT, R9, UR4, RZ ;  /* 0x0000000409097c10 */ /* 0x002fca000fffe0ff */
[----:B0-----:R-:W-:Y:S01]  /*22b60*/  STG.E desc[UR6][R2.64], R9 ;  /* 0x0000000902007986 */ /* 0x001fe2000c101906 */
[----:B------:R-:W-:Y:S05]  /*22b70*/  EXIT ;  /* 0x000000000000794d */ /* 0x000fea0003800000 */
.L_x_1130:
        /* <DEDUP_REMOVED lines=16> */
.L_x_2202:


//--------------------- .text._ZN3cub18CUB_300001_SM_10006detail6reduce28DeviceReduceSingleTileKernelINS2_10policy_hubIijN4cuda3std3__44plusIiEEE10Policy1000EPiSC_iS9_iiNS7_10__identityEEEvT0_T1_T2_T3_T4_T6_ --------------------------
	.section	.text._ZN3cub18CUB_300001_SM_10006detail6reduce28DeviceReduceSingleTileKernelINS2_10policy_hubIijN4cuda3std3__44plusIiEEE10Policy1000EPiSC_iS9_iiNS7_10__identityEEEvT0_T1_T2_T3_T4_T6_,"ax",@progbits
	.align	128
        .global         _ZN3cub18CUB_300001_SM_10006detail6reduce28DeviceReduceSingleTileKernelINS2_10policy_hubIijN4cuda3std3__44plusIiEEE10Policy1000EPiSC_iS9_iiNS7_10__identityEEEvT0_T1_T2_T3_T4_T6_
        .type           _ZN3cub18CUB_300001_SM_10006detail6reduce28DeviceReduceSingleTileKernelINS2_10policy_hubIijN4cuda3std3__44plusIiEEE10Policy1000EPiSC_iS9_iiNS7_10__identityEEEvT0_T1_T2_T3_T4_T6_,@function
        .size           _ZN3cub18CUB_300001_SM_10006detail6reduce28DeviceReduceSingleTileKernelINS2_10policy_hubIijN4cuda3std3__44plusIiEEE10Policy1000EPiSC_iS9_iiNS7_10__identityEEEvT0_T1_T2_T3_T4_T6_,(.L_x_2203 - _ZN3cub18CUB_300001_SM_10006detail6reduce28DeviceReduceSingleTileKernelINS2_10policy_hubIijN4cuda3std3__44plusIiEEE10Policy1000EPiSC_iS9_iiNS7_10__identityEEEvT0_T1_T2_T3_T4_T6_)
        .other          _ZN3cub18CUB_300001_SM_10006detail6reduce28DeviceReduceSingleTileKernelINS2_10policy_hubIijN4cuda3std3__44plusIiEEE10Policy1000EPiSC_iS9_iiNS7_10__identityEEEvT0_T1_T2_T3_T4_T6_,@"STO_CUDA_ENTRY STV_DEFAULT"
_ZN3cub18CUB_300001_SM_10006detail6reduce28DeviceReduceSingleTileKernelINS2_10policy_hubIijN4cuda3std3__44plusIiEEE10Policy1000EPiSC_iS9_iiNS7_10__identityEEEvT0_T1_T2_T3_T4_T6_:
.text._ZN3cub18CUB_300001_SM_10006detail6reduce28DeviceReduceSingleTileKernelINS2_10policy_hubIijN4cuda3std3__44plusIiEEE10Policy1000EPiSC_iS9_iiNS7_10__identityEEEvT0_T1_T2_T3_T4_T6_:
        /* <DEDUP_REMOVED lines=13> */
.L_x_1131:
        /* <DEDUP_REMOVED lines=16> */
.L_x_1136:
[----:B------:R-:W-:Y:S05]  /*01d0*/  BSYNC.RECONVERGENT B1 ;  /* 0x0000000000017941 */ /* 0x000fea0003800200 */
.L_x_1135:
        /* <DEDUP_REMOVED lines=16> */
.L_x_1141:
        /* <DEDUP_REMOVED lines=9> */
.L_x_1140:
[----:B------:R-:W-:Y:S05]  /*0370*/  BSYNC.RECONVERGENT B2 ;  /* 0x0000000000027941 */ /* 0x000fea0003800200 */
.L_x_1139:
        /* <DEDUP_REMOVED lines=8> */
.L_x_1144:
        /* <DEDUP_REMOVED lines=35> */
.L_x_1143:
[----:B------:R-:W-:Y:S05]  /*0630*/  BSYNC.RECONVERGENT B2 ;  /* 0x0000000000027941 */ /* 0x000fea0003800200 */
.L_x_1142:
        /* <DEDUP_REMOVED lines=22> */
.L_x_1146:
[----:B------:R-:W-:Y:S05]  /*07a0*/  BSYNC.RECONVERGENT B2 ;  /* 0x0000000000027941 */ /* 0x000fea0003800200 */
.L_x_1145:
        /* <DEDUP_REMOVED lines=10> */
.L_x_1138:
[----:B------:R-:W-:Y:S05]  /*0850*/  BSYNC.RECONVERGENT B1 ;  /* 0x0000000000017941 */ /* 0x000fea0003800200 */
.L_x_1137:
        /* <DEDUP_REMOVED lines=45> */
.L_x_1147:
        /* <DEDUP_REMOVED lines=67> */
.L_x_1134:
        /* <DEDUP_REMOVED lines=22> */
.L_x_1151:
        /* <DEDUP_REMOVED lines=20> */
.L_x_1149:
        /* <DEDUP_REMOVED lines=20> */
.L_x_1155:
        /* <DEDUP_REMOVED lines=8> */
.L_x_1154:
[----:B------:R-:W-:Y:S05]  /*13c0*/  BSYNC.RECONVERGENT B2 ;  /* 0x0000000000027941 */ /* 0x000fea0003800200 */
.L_x_1153:
        /* <DEDUP_REMOVED lines=16> */
.L_x_1158:
        /* <DEDUP_REMOVED lines=39> */
.L_x_1157:
[----:B------:R-:W-:Y:S05]  /*1740*/  BSYNC.RECONVERGENT B2 ;  /* 0x0000000000027941 */ /* 0x000fea0003800200 */
.L_x_1156:
        /* <DEDUP_REMOVED lines=27> */
.L_x_1160:
[----:B------:R-:W-:Y:S05]  /*1900*/  BSYNC.RECONVERGENT B2 ;  /* 0x0000000000027941 */ /* 0x000fea0003800200 */
.L_x_1159:
        /* <DEDUP_REMOVED lines=10> */
.L_x_1152:
[----:B------:R-:W-:Y:S05]  /*19b0*/  BSYNC.RECONVERGENT B1 ;  /* 0x0000000000017941 */ /* 0x000fea0003800200 */
.L_x_1150:
        /* <DEDUP_REMOVED lines=43> */
.L_x_1133:
        /* <DEDUP_REMOVED lines=12> */
.L_x_1163:
[----:B------:R-:W-:Y:S05]  /*1d30*/  BSYNC.RECONVERGENT B1 ;  /* 0x0000000000017941 */ /* 0x000fea0003800200 */
.L_x_1162:
        /* <DEDUP_REMOVED lines=16> */
.L_x_1168:
        /* <DEDUP_REMOVED lines=9> */
.L_x_1167:
[----:B------:R-:W-:Y:S05]  /*1ed0*/  BSYNC.RECONVERGENT B2 ;  /* 0x0000000000027941 */ /* 0x000fea0003800200 */
.L_x_1166:
        /* <DEDUP_REMOVED lines=8> */
.L_x_1171:
        /* <DEDUP_REMOVED lines=35> */
.L_x_1170:
[----:B------:R-:W-:Y:S05]  /*2190*/  BSYNC.RECONVERGENT B2 ;  /* 0x0000000000027941 */ /* 0x000fea0003800200 */
.L_x_1169:
        /* <DEDUP_REMOVED lines=22> */
.L_x_1173:
[----:B------:R-:W-:Y:S05]  /*2300*/  BSYNC.RECONVERGENT B2 ;  /* 0x0000000000027941 */ /* 0x000fea0003800200 */
.L_x_1172:
        /* <DEDUP_REMOVED lines=10> */
.L_x_1165:
[----:B------:R-:W-:Y:S05]  /*23b0*/  BSYNC.RECONVERGENT B1 ;  /* 0x0000000000017941 */ /* 0x000fea0003800200 */
.L_x_1164:
        /* <DEDUP_REMOVED lines=45> */
.L_x_1174:
        /* <DEDUP_REMOVED lines=67> */
.L_x_1161:
        /* <DEDUP_REMOVED lines=33> */
.L_x_1177:
        /* <DEDUP_REMOVED lines=32> */
.L_x_1175:
        /* <DEDUP_REMOVED lines=20> */
.L_x_1181:
        /* <DEDUP_REMOVED lines=8> */
.L_x_1180:
[----:B------:R-:W-:Y:S05]  /*3090*/  BSYNC.RECONVERGENT B2 ;  /* 0x0000000000027941 */ /* 0x000fea0003800200 */
.L_x_1179:
        /* <DEDUP_REMOVED lines=16> */
.L_x_1184:
        /* <DEDUP_REMOVED lines=39> */
.L_x_1183:
[----:B------:R-:W-:Y:S05]  /*3410*/  BSYNC.RECONVERGENT B2 ;  /* 0x0000000000027941 */ /* 0x000fea0003800200 */
.L_x_1182:
        /* <DEDUP_REMOVED lines=27> */
.L_x_1186:
[----:B------:R-:W-:Y:S05]  /*35d0*/  BSYNC.RECONVERGENT B2 ;  /* 0x0000000000027941 */ /* 0x000fea0003800200 */
.L_x_1185:
        /* <DEDUP_REMOVED lines=10> */
.L_x_1178:
[----:B------:R-:W-:Y:S05]  /*3680*/  BSYNC.RECONVERGENT B1 ;  /* 0x0000000000017941 */ /* 0x000fea0003800200 */
.L_x_1176:
        /* <DEDUP_REMOVED lines=42> */
.L_x_1148:
[----:B------:R-:W-:Y:S05]  /*3930*/  BSYNC.RECONVERGENT B0 ;  /* 0x0000000000007941 */ /* 0x000fea0003800200 */
.L_x_1132:
[----:B------:R-:W-:Y:S05]  /*3940*/  @P0 EXIT ;  /* 0x000000000000094d */ /* 0x000fea0003800000 */
[----:B-1----:R-:W1:Y:S01]  /*3950*/  LDC.64 R4, c[0x0][0x388] ;  /* 0x0000e200ff047b82 */ /* 0x002e620000000a00 */
[----:B------:R-:W0:Y:S02]  /*3960*/  LDCU UR4, c[0x0][0x398] ;  /* 0x00007300ff0477ac */ /* 0x000e240008000800 */
[----:B0-234-:R-:W-:-:S05]  /*3970*/  VIADD R3, R3, UR4 ;  /* 0x0000000403037c36 */ /* 0x01dfca0008000000 */
[----:B-1----:R-:W-:Y:S01]  /*3980*/  STG.E desc[UR6][R4.64], R3 ;  /* 0x0000000304007986 */ /* 0x002fe2000c101906 */
[----:B------:R-:W-:Y:S05]  /*3990*/  EXIT ;  /* 0x000000000000794d */ /* 0x000fea0003800000 */
.L_x_1187:
        /* <DEDUP_REMOVED lines=14> */
.L_x_2203:


//--------------------- .text._ZN3cub18CUB_300001_SM_10006detail6reduce18DeviceReduceKernelINS2_10policy_hubIijN4cuda3std3__44plusIiEEE10Policy1000EN6thrust24THRUST_300001_SM_1000_NS17counting_iteratorIiNSD_11use_defaultESF_SF_EEjS9_i19active_edge_counterEEvT0_PT3_T1_NS0_13GridEvenShareISL_EET2_T4_ --------------------------
	.section	.text._ZN3cub18CUB_300001_SM_10006detail6reduce18DeviceReduceKernelINS2_10policy_hubIijN4cuda3std3__44plusIiEEE10Policy1000EN6thrust24THRUST_300001_SM_1000_NS17counting_iteratorIiNSD_11use_defaultESF_SF_EEjS9_i19active_edge_counterEEvT0_PT3_T1_NS0_13GridEvenShareISL_EET2_T4_,"ax",@progbits
	.align	128
        .global         _ZN3cub18CUB_300001_SM_10006detail6reduce18DeviceReduceKernelINS2_10policy_hubIijN4cuda3std3__44plusIiEEE10Policy1000EN6thrust24THRUST_300001_SM_1000_NS17counting_iteratorIiNSD_11use_defaultESF_SF_EEjS9_i19active_edge_counterEEvT0_PT3_T1_NS0_13GridEvenShareISL_EET2_T4_
        .type           _ZN3cub18CUB_300001_SM_10006detail6reduce18DeviceReduceKernelINS2_10policy_hubIijN4cuda3std3__44plusIiEEE10Policy1000EN6thrust24THRUST_300001_SM_1000_NS17counting_iteratorIiNSD_11use_defaultESF_SF_EEjS9_i19active_edge_counterEEvT0_PT3_T1_NS0_13GridEvenShareISL_EET2_T4_,@function
        .size           _ZN3cub18CUB_300001_SM_10006detail6reduce18DeviceReduceKernelINS2_10policy_hubIijN4cuda3std3__44plusIiEEE10Policy1000EN6thrust24THRUST_300001_SM_1000_NS17counting_iteratorIiNSD_11use_defaultESF_SF_EEjS9_i19active_edge_counterEEvT0_PT3_T1_NS0_13GridEvenShareISL_EET2_T4_,(.L_x_2204 - _ZN3cub18CUB_300001_SM_10006detail6reduce18DeviceReduceKernelINS2_10policy_hubIijN4cuda3std3__44plusIiEEE10Policy1000EN6thrust24THRUST_300001_SM_1000_NS17counting_iteratorIiNSD_11use_defaultESF_SF_EEjS9_i19active_edge_counterEEvT0_PT3_T1_NS0_13GridEvenShareISL_EET2_T4_)
        .other          _ZN3cub18CUB_300001_SM_10006detail6reduce18DeviceReduceKernelINS2_10policy_hubIijN4cuda3std3__44plusIiEEE10Policy1000EN6thrust24THRUST_300001_SM_1000_NS17counting_iteratorIiNSD_11use_defaultESF_SF_EEjS9_i19active_edge_counterEEvT0_PT3_T1_NS0_13GridEvenShareISL_EET2_T4_,@"STO_CUDA_ENTRY STV_DEFAULT"
_ZN3cub18CUB_300001_SM_10006detail6reduce18DeviceReduceKernelINS2_10policy_hubIijN4cuda3std3__44plusIiEEE10Policy1000EN6thrust24THRUST_300001_SM_1000_NS17counting_iteratorIiNSD_11use_defaultESF_SF_EEjS9_i19active_edge_counterEEvT0_PT3_T1_NS0_13GridEvenShareISL_EET2_T4_:
.text._ZN3cub18CUB_300001_SM_10006detail6reduce18DeviceReduceKernelINS2_10policy_hubIijN4cuda3std3__44plusIiEEE10Policy1000EN6thrust24THRUST_300001_SM_1000_NS17counting_iteratorIiNSD_11use_defaultESF_SF_EEjS9_i19active_edge_counterEEvT0_PT3_T1_NS0_13GridEvenShareISL_EET2_T4_:
[----:B------:R-:W-:Y:S01]  /*0000*/  LDC R1, c[0x0][0x37c] ;  /* 0x0000df00ff017b82 */ /* 0x000fe20000000800 */
[----:B------:R-:W0:Y:S07]  /*0010*/  S2R R0, SR_CTAID.X ;  /* 0x0000000000007919 */ /* 0x000e2e0000002500 */
[----:B------:R-:W0:Y:S01]  /*0020*/  LDC R17, c[0x0][0x3a8] ;  /* 0x0000ea00ff117b82 */ /* 0x000e220000000800 */
[----:B------:R-:W1:Y:S01]  /*0030*/  LDCU.64 UR6, c[0x0][0x358] ;  /* 0x00006b00ff0677ac */ /* 0x000e620008000a00 */
[----:B------:R-:W-:Y:S01]  /*0040*/  BSSY.RECONVERGENT B0, `(.L_x_1188) ;  /* 0x0002256000007945 */ /* 0x000fe20003800200 */
[----:B0-----:R-:W-:-:S05]  /*0050*/  IMAD R2, R0, -0x1000, R17 ;  /* 0xfffff00000027824 */ /* 0x001fca00078e0211 */
[----:B------:R-:W-:-:S13]  /*0060*/  ISETP.GT.U32.AND P0, PT, R2, 0xfff, PT ;  /* 0x00000fff0200780c */ /* 0x000fda0003f04070 */
[----:B-1----:R-:W-:Y:S05]  /*0070*/  @P0 BRA `(.L_x_1189) ;  /* 0x0000002400b00947 */ /* 0x002fea0003800000 */
[----:B------:R-:W0:Y:S01]  /*0080*/  S2R R3, SR_TID.X ;  /* 0x0000000000037919 */ /* 0x000e220000002100 */
[----:B------:R-:W-:Y:S01]  /*0090*/  BSSY.RECONVERGENT B2, `(.L_x_1190) ;  /* 0x00000f5000027945 */ /* 0x000fe20003800200 */
[----:B------:R-:W-:Y:S01]  /*00a0*/  IMAD.MOV.U32 R4, RZ, RZ, RZ ;  /* 0x000000ffff047224 */ /* 0x000fe200078e00ff */
[----:B0-----:R-:W-:Y:S01]  /*00b0*/  ISETP.GE.U32.AND P0, PT, R3, R2, PT ;  /* 0x000000020300720c */ /* 0x001fe20003f06070 */
[----:B------:R-:W-:-:S12]  /*00c0*/  IMAD.MOV.U32 R5, RZ, RZ, R3 ;  /* 0x000000ffff057224 */ /* 0x000fd800078e0003 */
[----:B------:R-:W-:Y:S05]  /*00d0*/  @P0 BRA `(.L_x_1191) ;  /* 0x0000000c00c00947 */ /* 0x000fea0003800000 */
[----:B------:R-:W0:Y:S01]  /*00e0*/  LDC.64 R18, c[0x0][0x3d0] ;  /* 0x0000f400ff127b82 */ /* 0x000e220000000a00 */
[----:B------:R-:W1:Y:S01]  /*00f0*/  LDCU UR4, c[0x0][0x380] ;  /* 0x00007000ff0477ac */ /* 0x000e620008000800 */
[----:B------:R-:W-:-:S05]  /*0100*/  LEA R4, R0, R3, 0xc ;  /* 0x0000000300047211 */ /* 0x000fca00078e60ff */
[----:B-1----:R-:W-:-:S04]  /*0110*/  VIADD R5, R4, UR4 ;  /* 0x0000000404057c36 */ /* 0x002fc80008000000 */
[----:B0-----:R-:W-:-:S06]  /*0120*/  IMAD.WIDE R6, R5, 0x4, R18 ;  /* 0x0000000405067825 */ /* 0x001fcc00078e0212 */
        /* <DEDUP_REMOVED lines=23> */
.L_x_1196:
        /* <DEDUP_REMOVED lines=21> */
[--C-:B----4-:R-:W-:Y:S02]  /*03f0*/  IMAD.WIDE R30, R14, 0x4, R18.reuse ;  /* 0x000000040e1e7825 */ /* 0x110fe400078e0212 */
[----:B------:R-:W3:Y:S02]  /*0400*/  LDG.E R12, desc[UR6][R12.64] ;  /* 0x000000060c0c7981 */ /* 0x000ee4000c1e1900 */
[----:B-----5:R-:W-:-:S04]  /*0410*/  IMAD.WIDE R14, R15, 0x4, R18 ;  /* 0x000000040f0e7825 */ /* 0x020fc800078e0212 */
[--C-:B0-----:R-:W-:Y:S02]  /*0420*/  IMAD.WIDE R20, R16, 0x4, R18.reuse ;  /* 0x0000000410147825 */ /* 0x101fe400078e0212 */
[----:B------:R-:W4:Y:S04]  /*0430*/  LDG.E R14, desc[UR6][R14.64] ;  /* 0x000000060e0e7981 */ /* 0x000f28000c1e1900 */
[----:B------:R0:W5:Y:S01]  /*0440*/  LDG.E R13, desc[UR6][R30.64] ;  /* 0x000000061e0d7981 */ /* 0x000162000c1e1900 */
[----:B------:R-:W-:-:S03]  /*0450*/  IMAD.WIDE R16, R17, 0x4, R18 ;  /* 0x0000000411107825 */ /* 0x000fc600078e0212 */
[----:B------:R1:W4:Y:S04]  /*0460*/  LDG.E R15, desc[UR6][R20.64] ;  /* 0x00000006140f7981 */ /* 0x000328000c1e1900 */
[----:B------:R-:W4:Y:S01]  /*0470*/  LDG.E R16, desc[UR6][R16.64] ;  /* 0x0000000610107981 */ /* 0x000f22000c1e1900 */
[----:B0-----:R-:W-:-:S04]  /*0480*/  IMAD.WIDE R30, R24, 0x4, R18 ;  /* 0x00000004181e7825 */ /* 0x001fc800078e0212 */
[--C-:B-1----:R-:W-:Y:S01]  /*0490*/  IMAD.WIDE R20, R22, 0x4, R18.reuse ;  /* 0x0000000416147825 */ /* 0x102fe200078e0212 */
[----:B------:R0:W4:Y:S03]  /*04a0*/  LDG.E R17, desc[UR6][R30.64] ;  /* 0x000000061e117981 */ /* 0x000126000c1e1900 */
[--C-:B------:R-:W-:Y:S01]  /*04b0*/  IMAD.WIDE R22, R23, 0x4, R18.reuse ;  /* 0x0000000417167825 */ /* 0x100fe200078e0212 */
[----:B------:R1:W4:Y:S03]  /*04c0*/  LDG.E R32, desc[UR6][R20.64] ;  /* 0x0000000614207981 */ /* 0x000326000c1e1900 */
[--C-:B------:R-:W-:Y:S01]  /*04d0*/  IMAD.WIDE R24, R25, 0x4, R18.reuse ;  /* 0x0000000419187825 */ /* 0x100fe200078e0212 */
[----:B------:R1:W4:Y:S03]  /*04e0*/  LDG.E R34, desc[UR6][R22.64] ;  /* 0x0000000616227981 */ /* 0x000326000c1e1900 */
[--C-:B------:R-:W-:Y:S01]  /*04f0*/  IMAD.WIDE R26, R27, 0x4, R18.reuse ;  /* 0x000000041b1a7825 */ /* 0x100fe200078e0212 */
[----:B------:R1:W4:Y:S03]  /*0500*/  LDG.E R36, desc[UR6][R24.64] ;  /* 0x0000000618247981 */ /* 0x000326000c1e1900 */
[----:B------:R-:W-:-:S02]  /*0510*/  IMAD.WIDE R28, R29, 0x4, R18 ;  /* 0x000000041d1c7825 */ /* 0x000fc400078e0212 */
[----:B------:R-:W4:Y:S02]  /*0520*/  LDG.E R26, desc[UR6][R26.64] ;  /* 0x000000061a1a7981 */ /* 0x000f24000c1e1900 */
[--C-:B0-----:R-:W-:Y:S02]  /*0530*/  IMAD.WIDE R30, R37, 0x4, R18.reuse ;  /* 0x00000004251e7825 */ /* 0x101fe400078e0212 */
[----:B------:R-:W4:Y:S02]  /*0540*/  LDG.E R28, desc[UR6][R28.64] ;  /* 0x000000061c1c7981 */ /* 0x000f24000c1e1900 */
[--C-:B-1----:R-:W-:Y:S02]  /*0550*/  IMAD.WIDE R20, R35, 0x4, R18.reuse ;  /* 0x0000000423147825 */ /* 0x102fe400078e0212 */
[----:B------:R-:W4:Y:S02]  /*0560*/  LDG.E R30, desc[UR6][R30.64] ;  /* 0x000000061e1e7981 */ /* 0x000f24000c1e1900 */
[----:B------:R-:W-:-:S02]  /*0570*/  IMAD.WIDE R22, R33, 0x4, R18 ;  /* 0x0000000421167825 */ /* 0x000fc400078e0212 */
[----:B------:R-:W4:Y:S04]  /*0580*/  LDG.E R20, desc[UR6][R20.64] ;  /* 0x0000000614147981 */ /* 0x000f28000c1e1900 */
[----:B------:R-:W4:Y:S01]  /*0590*/  LDG.E R22, desc[UR6][R22.64] ;  /* 0x0000000616167981 */ /* 0x000f22000c1e1900 */
[----:B------:R-:W-:-:S06]  /*05a0*/  IMAD.WIDE R24, R10, 0x4, R18 ;  /* 0x000000040a187825 */ /* 0x000fcc00078e0212 */
[----:B------:R-:W4:Y:S01]  /*05b0*/  LDG.E R24, desc[UR6][R24.64] ;  /* 0x0000000618187981 */ /* 0x000f22000c1e1900 */
[----:B------:R-:W-:Y:S02]  /*05c0*/  VIADD R10, R4, 0x1 ;  /* 0x00000001040a7836 */ /* 0x000fe40000000000 */
[----:B------:R-:W-:Y:S02]  /*05d0*/  VIADD R6, R6, 0x10 ;  /* 0x0000001006067836 */ /* 0x000fe40000000000 */
[----:B------:R-:W-:Y:S01]  /*05e0*/  VIADD R5, R5, 0x10 ;  /* 0x0000001005057836 */ /* 0x000fe20000000000 */
[----:B--2---:R-:W-:Y:S02]  /*05f0*/  ISETP.NE.AND P1, PT, R11, -0x1, PT ;  /* 0xffffffff0b00780c */ /* 0x004fe40003f25270 */
[----:B---3--:R-:W-:-:S11]  /*0600*/  ISETP.NE.AND P2, PT, R12, -0x1, PT ;  /* 0xffffffff0c00780c */ /* 0x008fd60003f45270 */
[----:B------:R-:W-:Y:S02]  /*0610*/  @P1 IADD3 R10, PT, PT, R4, RZ, RZ ;  /* 0x000000ff040a1210 */ /* 0x000fe40007ffe0ff */
[----:B-----5:R-:W-:-:S03]  /*0620*/  ISETP.NE.AND P1, PT, R13, -0x1, PT ;  /* 0xffffffff0d00780c */ /* 0x020fc60003f25270 */
        /* <DEDUP_REMOVED lines=45> */
.L_x_1195:
[----:B------:R-:W-:Y:S05]  /*0900*/  BSYNC.RECONVERGENT B3 ;  /* 0x0000000000037941 */ /* 0x000fea0003800200 */
.L_x_1194:
        /* <DEDUP_REMOVED lines=57> */
.L_x_1198:
[----:B------:R-:W-:Y:S05]  /*0ca0*/  BSYNC.RECONVERGENT B3 ;  /* 0x0000000000037941 */ /* 0x000fea0003800200 */
.L_x_1197:
        /* <DEDUP_REMOVED lines=33> */
.L_x_1200:
[----:B------:R-:W-:Y:S05]  /*0ec0*/  BSYNC.RECONVERGENT B3 ;  /* 0x0000000000037941 */ /* 0x000fea0003800200 */
.L_x_1199:
[----:B------:R-:W-:Y:S05]  /*0ed0*/  @!P0 BRA `(.L_x_1193) ;  /* 0x0000000000388947 */ /* 0x000fea0003800000 */
[----:B------:R-:W0:Y:S01]  /*0ee0*/  LDC.64 R10, c[0x0][0x3c8] ;  /* 0x0000f200ff0a7b82 */ /* 0x000e220000000a00 */
[----:B------:R-:W-:-:S07]  /*0ef0*/  IMAD.MOV.U32 R6, RZ, RZ, RZ ;  /* 0x000000ffff067224 */ /* 0x000fce00078e00ff */
.L_x_1201:
[----:B0-----:R-:W-:-:S05]  /*0f00*/  IMAD.WIDE R12, R5, 0x4, R10 ;  /* 0x00000004050c7825 */ /* 0x001fca00078e020a */
[----:B------:R-:W2:Y:S02]  /*0f10*/  LDG.E R9, desc[UR6][R12.64] ;  /* 0x000000060c097981 */ /* 0x000ea4000c1e1900 */
[----:B--2---:R-:W-:-:S06]  /*0f20*/  IMAD.WIDE R8, R9, 0x4, R18 ;  /* 0x0000000409087825 */ /* 0x004fcc00078e0212 */
[----:B------:R-:W2:Y:S01]  /*0f30*/  LDG.E R8, desc[UR6][R8.64] ;  /* 0x0000000608087981 */ /* 0x000ea2000c1e1900 */
[----:B------:R-:W-:Y:S01]  /*0f40*/  IADD3 R6, PT, PT, R6, 0x1, RZ ;  /* 0x0000000106067810 */ /* 0x000fe20007ffe0ff */
[----:B------:R-:W-:Y:S01]  /*0f50*/  VIADD R14, R4, 0x1 ;  /* 0x00000001040e7836 */ /* 0x000fe20000000000 */
[----:B------:R-:W-:Y:S02]  /*0f60*/  IADD3 R5, PT, PT, R5, 0x1, RZ ;  /* 0x0000000105057810 */ /* 0x000fe40007ffe0ff */
[----:B------:R-:W-:Y:S02]  /*0f70*/  ISETP.NE.AND P1, PT, R6, R7, PT ;  /* 0x000000070600720c */ /* 0x000fe40003f25270 */
[----:B--2---:R-:W-:-:S13]  /*0f80*/  ISETP.NE.AND P0, PT, R8, -0x1, PT ;  /* 0xffffffff0800780c */ /* 0x004fda0003f05270 */
[----:B------:R-:W-:-:S04]  /*0f90*/  @P0 IMAD.MOV R14, RZ, RZ, R4 ;  /* 0x000000ffff0e0224 */ /* 0x000fc800078e0204 */
[----:B------:R-:W-:Y:S01]  /*0fa0*/  IMAD.MOV.U32 R4, RZ, RZ, R14 ;  /* 0x000000ffff047224 */ /* 0x000fe200078e000e */
[----:B------:R-:W-:Y:S06]  /*0fb0*/  @P1 BRA `(.L_x_1201) ;  /* 0xfffffffc00d01947 */ /* 0x000fec000383ffff */
.L_x_1193:
[----:B------:R-:W-:Y:S05]  /*0fc0*/  BSYNC.RECONVERGENT B1 ;  /* 0x0000000000017941 */ /* 0x000fea0003800200 */
.L_x_1192:
[----:B------:R-:W-:-:S07]  /*0fd0*/  VIADD R5, R3, 0x100 ;  /* 0x0000010003057836 */ /* 0x000fce0000000000 */
.L_x_1191:
[----:B------:R-:W-:Y:S05]  /*0fe0*/  BSYNC.RECONVERGENT B2 ;  /* 0x0000000000027941 */ /* 0x000fea0003800200 */
.L_x_1190:
[----:B------:R-:W-:Y:S01]  /*0ff0*/  ISETP.GE.U32.AND P0, PT, R5, R2, PT ;  /* 0x000000020500720c */ /* 0x000fe20003f06070 */
[----:B------:R-:W-:-:S12]  /*1000*/  BSSY.RECONVERGENT B2, `(.L_x_1202) ;  /* 0x0000103000027945 */ /* 0x000fd80003800200 */
[----:B------:R-:W-:Y:S05]  /*1010*/  @P0 BRA `(.L_x_1203) ;  /* 0x0000001000040947 */ /* 0x000fea0003800000 */
[----:B------:R-:W0:Y:S01]  /*1020*/  LDC.64 R16, c[0x0][0x3c8] ;  /* 0x0000f200ff107b82 */ /* 0x000e220000000a00 */
[----:B------:R-:W1:Y:S02]  /*1030*/  LDCU UR4, c[0x0][0x380] ;  /* 0x00007000ff0477ac */ /* 0x000e640008000800 */
[----:B-1----:R-:W-:Y:S02]  /*1040*/  LEA R6, R0, UR4, 0xc ;  /* 0x0000000400067c11 */ /* 0x002fe4000f8e60ff */
[----:B0-----:R-:W-:-:S04]  /*1050*/  IADD3 R16, P0, PT, R16, 0x20, RZ ;  /* 0x0000002010107810 */ /* 0x001fc80007f1e0ff */
[----:B------:R-:W-:-:S09]  /*1060*/  IADD3.X R17, PT, PT, RZ, R17, RZ, P0, !PT ;  /* 0x00000011ff117210 */ /* 0x000fd200007fe4ff */
.L_x_1213:
[----:B------:R-:W0:Y:S01]  /*1070*/  LDC.64 R18, c[0x0][0x3d0] ;  /* 0x0000f400ff127b82 */ /* 0x000e220000000a00 */
[----:B------:R-:W-:-:S04]  /*1080*/  IMAD.IADD R7, R6, 0x1, R5 ;  /* 0x0000000106077824 */ /* 0x000fc800078e0205 */
[----:B0-----:R-:W-:-:S06]  /*1090*/  IMAD.WIDE R8, R7, 0x4, R18 ;  /* 0x0000000407087825 */ /* 0x001fcc00078e0212 */
[----:B------:R-:W2:Y:S01]  /*10a0*/  LDG.E R8, desc[UR6][R8.64] ;  /* 0x0000000608087981 */ /* 0x000ea2000c1e1900 */
[----:B------:R-:W-:Y:S01]  /*10b0*/  VIADD R5, R5, 0x100 ;  /* 0x0000010005057836 */ /* 0x000fe20000000000 */
[----:B------:R-:W-:Y:S01]  /*10c0*/  BSSY.RECONVERGENT B1, `(.L_x_1204) ;  /* 0x00000f4000017945 */ /* 0x000fe20003800200 */
[----:B------:R-:W-:-:S03]  /*10d0*/  MOV R11, RZ ;  /* 0x000000ff000b7202 */ /* 0x000fc60000000f00 */
        /* <DEDUP_REMOVED lines=21> */
.L_x_1208:
        /* <DEDUP_REMOVED lines=30> */
[----:B------:R0:W5:Y:S01]  /*1410*/  LDG.E R33, desc[UR6][R20.64] ;  /* 0x0000000614217981 */ /* 0x000162000c1e1900 */
[----:B------:R-:W-:-:S06]  /*1420*/  IMAD.WIDE R36, R37, 0x4, R18 ;  /* 0x0000000425247825 */ /* 0x000fcc00078e0212 */
[----:B------:R-:W5:Y:S01]  /*1430*/  LDG.E R36, desc[UR6][R36.64] ;  /* 0x0000000624247981 */ /* 0x000f62000c1e1900 */
[----:B0-----:R-:W-:-:S05]  /*1440*/  IMAD.WIDE R20, R24, 0x4, R18 ;  /* 0x0000000418147825 */ /* 0x001fca00078e0212 */
[----:B------:R0:W5:Y:S01]  /*1450*/  LDG.E R35, desc[UR6][R20.64] ;  /* 0x0000000614237981 */ /* 0x000162000c1e1900 */
[----:B------:R-:W-:-:S05]  /*1460*/  IMAD.WIDE R24, R25, 0x4, R18 ;  /* 0x0000000419187825 */ /* 0x000fca00078e0212 */
[----:B------:R1:W5:Y:S01]  /*1470*/  LDG.E R37, desc[UR6][R24.64] ;  /* 0x0000000618257981 */ /* 0x000362000c1e1900 */
[----:B0-----:R-:W-:-:S04]  /*1480*/  IMAD.WIDE R20, R22, 0x4, R18 ;  /* 0x0000000416147825 */ /* 0x001fc800078e0212 */
[--C-:B------:R-:W-:Y:S02]  /*1490*/  IMAD.WIDE R22, R23, 0x4, R18.reuse ;  /* 0x0000000417167825 */ /* 0x100fe400078e0212 */
[----:B------:R-:W5:Y:S02]  /*14a0*/  LDG.E R20, desc[UR6][R20.64] ;  /* 0x0000000614147981 */ /* 0x000f64000c1e1900 */
[--C-:B-1----:R-:W-:Y:S02]  /*14b0*/  IMAD.WIDE R24, R26, 0x4, R18.reuse ;  /* 0x000000041a187825 */ /* 0x102fe400078e0212 */
[----:B------:R-:W5:Y:S02]  /*14c0*/  LDG.E R22, desc[UR6][R22.64] ;  /* 0x0000000616167981 */ /* 0x000f64000c1e1900 */
[--C-:B------:R-:W-:Y:S02]  /*14d0*/  IMAD.WIDE R26, R27, 0x4, R18.reuse ;  /* 0x000000041b1a7825 */ /* 0x100fe400078e0212 */
[----:B------:R-:W5:Y:S02]  /*14e0*/  LDG.E R24, desc[UR6][R24.64] ;  /* 0x0000000618187981 */ /* 0x000f64000c1e1900 */
[----:B------:R-:W-:-:S02]  /*14f0*/  IMAD.WIDE R28, R29, 0x4, R18 ;  /* 0x000000041d1c7825 */ /* 0x000fc400078e0212 */
        /* <DEDUP_REMOVED lines=51> */
[----:B------:R-:W-:Y:S02]  /*1830*/  ISETP.NE.AND P2, PT, R8, RZ, PT ;  /* 0x000000ff0800720c */ /* 0x000fe40003f45270 */
[----:B------:R-:W-:Y:S01]  /*1840*/  ISETP.NE.AND P3, PT, R30, -0x1, PT ;  /* 0xffffffff1e00780c */ /* 0x000fe20003f65270 */
[----:B------:R-:W-:-:S12]  /*1850*/  VIADD R11, R12, 0x1 ;  /* 0x000000010c0b7836 */ /* 0x000fd80000000000 */
[----:B------:R-:W-:Y:S01]  /*1860*/  @P3 IADD3 R11, PT, PT, R12, RZ, RZ ;  /* 0x000000ff0c0b3210 */ /* 0x000fe20007ffe0ff */
[----:B------:R-:W-:Y:S06]  /*1870*/  @P2 BRA `(.L_x_1208) ;  /* 0xfffffff8006c2947 */ /* 0x000fec000383ffff */
.L_x_1207:
[----:B------:R-:W-:Y:S05]  /*1880*/  BSYNC.RECONVERGENT B3 ;  /* 0x0000000000037941 */ /* 0x000fea0003800200 */
.L_x_1206:
        /* <DEDUP_REMOVED lines=31> */
[----:B------:R-:W5:Y:S01]  /*1a80*/  LDG.E R24, desc[UR6][R24.64] ;  /* 0x0000000618187981 */ /* 0x000f62000c1e1900 */
[----:B------:R-:W-:Y:S02]  /*1a90*/  VIADD R10, R11, 0x1 ;  /* 0x000000010b0a7836 */ /* 0x000fe40000000000 */
        /* <DEDUP_REMOVED lines=24> */
.L_x_1210:
[----:B------:R-:W-:Y:S05]  /*1c20*/  BSYNC.RECONVERGENT B3 ;  /* 0x0000000000037941 */ /* 0x000fea0003800200 */
.L_x_1209:
        /* <DEDUP_REMOVED lines=33> */
.L_x_1212:
[----:B------:R-:W-:Y:S05]  /*1e40*/  BSYNC.RECONVERGENT B3 ;  /* 0x0000000000037941 */ /* 0x000fea0003800200 */
.L_x_1211:
        /* <DEDUP_REMOVED lines=27> */
.L_x_1205:
[----:B------:R-:W-:Y:S05]  /*2000*/  BSYNC.RECONVERGENT B1 ;  /* 0x0000000000017941 */ /* 0x000fea0003800200 */
.L_x_1204:
[----:B------:R-:W-:Y:S01]  /*2010*/  IADD3 R4, PT, PT, R11, R4, RZ ;  /* 0x000000040b047210 */ /* 0x000fe20007ffe0ff */
[----:B------:R-:W-:Y:S06]  /*2020*/  @!P0 BRA `(.L_x_1213) ;  /* 0xfffffff000108947 */ /* 0x000fec000383ffff */
.L_x_1203:
[----:B------:R-:W-:Y:S05]  /*2030*/  BSYNC.RECONVERGENT B2 ;  /* 0x0000000000027941 */ /* 0x000fea0003800200 */
.L_x_1202:
[----:B------:R-:W-:-:S13]  /*2040*/  ISETP.GE.AND P0, PT, R2, 0x100, PT ;  /* 0x000001000200780c */ /* 0x000fda0003f06270 */
[----:B------:R-:W-:Y:S05]  /*2050*/  @!P0 BRA `(.L_x_1214) ;  /* 0x0000000000ac8947 */ /* 0x000fea0003800000 */
        /* <DEDUP_REMOVED lines=15> */
[----:B------:R-:W-:Y:S02]  /*2150*/  IADD3 R7, PT, PT, R2, R7, RZ ;  /* 0x0000000702077210 */ /* 0x000fe40007ffe0ff */
[----:B------:R-:W-:Y:S02]  /*2160*/  @!P1 MOV R6, 0x400 ;  /* 0x0000040000069802 */ /* 0x000fe40000000f00 */
[----:B------:R-:W-:Y:S01]  /*2170*/  @!P1 SHF.R.U32.HI R2, RZ, 0x3, R3 ;  /* 0x00000003ff029819 */ /* 0x000fe20000011603 */
[----:B------:R-:W0:Y:S01]  /*2180*/  SHFL.DOWN PT, R4, R7, 0x8, 0x1f ;  /* 0x09001f0007047f89 */ /* 0x000e2200000e0000 */
[----:B-1----:R-:W-:-:S02]  /*2190*/  @!P1 LEA R9, R9, R6, 0x18 ;  /* 0x0000000609099211 */ /* 0x002fc400078ec0ff */
[----:B------:R-:W-:-:S05]  /*21a0*/  @!P1 LOP3.LUT R2, R2, 0x7c, RZ, 0xc0, !PT ;  /* 0x0000007c02029812 */ /* 0x000fca00078ec0ff */
[----:B------:R-:W-:Y:S01]  /*21b0*/  @!P1 IMAD.IADD R2, R2, 0x1, R9 ;  /* 0x0000000102029824 */ /* 0x000fe200078e0209 */
[----:B0-----:R-:W-:Y:S02]  /*21c0*/  SEL R4, R4, RZ, !P0 ;  /* 0x000000ff04047207 */ /* 0x001fe40004000000 */
[----:B------:R-:W-:-:S03]  /*21d0*/  ISETP.GT.AND P0, PT, R8, 0xf, PT ;  /* 0x0000000f0800780c */ /* 0x000fc60003f04270 */
[----:B------:R-:W-:-:S05]  /*21e0*/  IMAD.IADD R4, R7, 0x1, R4 ;  /* 0x0000000107047824 */ /* 0x000fca00078e0204 */
[----:B------:R-:W0:Y:S02]  /*21f0*/  SHFL.DOWN PT, R5, R4, 0x10, 0x1f ;  /* 0x0a001f0004057f89 */ /* 0x000e2400000e0000 */
[----:B0-----:R-:W-:Y:S02]  /*2200*/  SEL R5, R5, RZ, !P0 ;  /* 0x000000ff05057207 */ /* 0x001fe40004000000 */
[----:B------:R-:W-:Y:S02]  /*2210*/  ISETP.NE.AND P0, PT, R3, RZ, PT ;  /* 0x000000ff0300720c */ /* 0x000fe40003f05270 */
[----:B------:R-:W-:-:S05]  /*2220*/  IADD3 R9, PT, PT, R4, R5, RZ ;  /* 0x0000000504097210 */ /* 0x000fca0007ffe0ff */
[----:B------:R2:W-:Y:S01]  /*2230*/  @!P1 STS [R2+0x8], R9 ;  /* 0x0000080902009388 */ /* 0x0005e20000000800 */
[----:B------:R-:W-:Y:S06]  /*2240*/  BAR.SYNC.DEFER_BLOCKING 0x0 ;  /* 0x0000000000007b1d */ /* 0x000fec0000010000 */
[----:B------:R-:W-:Y:S05]  /*2250*/  @P0 BRA `(.L_x_1215) ;  /* 0x0000020000d00947 */ /* 0x000fea0003800000 */
[----:B------:R-:W0:Y:S01]  /*2260*/  S2UR UR5, SR_CgaCtaId ;  /* 0x00000000000579c3 */ /* 0x000e220000008800 */
[----:B------:R-:W-:Y:S02]  /*2270*/  UMOV UR4, 0x400 ;  /* 0x0000040000047882 */ /* 0x000fe40000000000 */
[----:B0-----:R-:W-:-:S09]  /*2280*/  ULEA UR4, UR5, UR4, 0x18 ;  /* 0x0000000405047291 */ /* 0x001fd2000f8ec0ff */
[----:B--2---:R-:W-:Y:S04]  /*2290*/  LDS R2, [UR4+0xc] ;  /* 0x00000c04ff027984 */ /* 0x004fe80008000800 */
[----:B------:R-:W0:Y:S04]  /*22a0*/  LDS.128 R4, [UR4+0x10] ;  /* 0x00001004ff047984 */ /* 0x000e280008000c00 */
[----:B------:R-:W1:Y:S01]  /*22b0*/  LDS.64 R10, [UR4+0x20] ;  /* 0x00002004ff0a7984 */ /* 0x000e620008000a00 */
[----:B0-----:R-:W-:-:S04]  /*22c0*/  IADD3 R2, PT, PT, R4, R2, R9 ;  /* 0x0000000204027210 */ /* 0x001fc80007ffe009 */
[----:B------:R-:W-:-:S04]  /*22d0*/  IADD3 R2, PT, PT, R6, R2, R5 ;  /* 0x0000000206027210 */ /* 0x000fc80007ffe005 */
[----:B-1----:R-:W-:-:S05]  /*22e0*/  IADD3 R2, PT, PT, R10, R2, R7 ;  /* 0x000000020a027210 */ /* 0x002fca0007ffe007 */
[----:B------:R-:W-:Y:S01]  /*22f0*/  IMAD.IADD R9, R2, 0x1, R11 ;  /* 0x0000000102097824 */ /* 0x000fe200078e020b */
[----:B------:R-:W-:Y:S06]  /*2300*/  BRA `(.L_x_1215) ;  /* 0x0000020000a47947 */ /* 0x000fec0003800000 */
.L_x_1214:
[----:B------:R-:W-:Y:S01]  /*2310*/  LOP3.LUT R5, R3, 0x3e0, RZ, 0xc0, !PT ;  /* 0x000003e003057812 */ /* 0x000fe200078ec0ff */
[----:B------:R-:W0:Y:S04]  /*2320*/  S2R R12, SR_LANEID ;  /* 0x00000000000c7919 */ /* 0x000e280000000000 */
[----:B------:R-:W-:Y:S01]  /*2330*/  VIADD R7, R5, 0x20 ;  /* 0x0000002005077836 */ /* 0x000fe20000000000 */
[----:B------:R-:W-:-:S04]  /*2340*/  LOP3.LUT R5, RZ, R5, RZ, 0x33, !PT ;  /* 0x00000005ff057212 */ /* 0x000fc800078e33ff */
[----:B------:R-:W-:Y:S02]  /*2350*/  ISETP.GT.AND P0, PT, R7, R2, PT ;  /* 0x000000020700720c */ /* 0x000fe40003f04270 */
[----:B------:R-:W-:-:S04]  /*2360*/  IADD3 R5, PT, PT, R2, R5, RZ ;  /* 0x0000000502057210 */ /* 0x000fc80007ffe0ff */
[----:B------:R-:W-:-:S05]  /*2370*/  SEL R5, R5, 0x1f, P0 ;  /* 0x0000001f05057807 */ /* 0x000fca0000000000 */
[----:B------:R-:W1:Y:S01]  /*2380*/  SHFL.DOWN PT, R6, R4, 0x1, R5 ;  /* 0x0820000004067989 */ /* 0x000e6200000e0005 */
[CC--:B0-----:R-:W-:Y:S01]  /*2390*/  ISETP.GE.AND P0, PT, R12.reuse, R5.reuse, PT ;  /* 0x000000050c00720c */ /* 0x0c1fe20003f06270 */
[C---:B------:R-:W-:Y:S01]  /*23a0*/  VIADD R8, R12.reuse, 0x2 ;  /* 0x000000020c087836 */ /* 0x040fe20000000000 */
[C---:B------:R-:W-:Y:S01]  /*23b0*/  ISETP.NE.AND P1, PT, R12.reuse, RZ, PT ;  /* 0x000000ff0c00720c */ /* 0x040fe20003f25270 */
[----:B------:R-:W-:Y:S01]  /*23c0*/  VIADD R10, R12, 0x4 ;  /* 0x000000040c0a7836 */ /* 0x000fe20000000000 */
[----:B-1----:R-:W-:Y:S02]  /*23d0*/  SEL R7, R6, RZ, !P0 ;  /* 0x000000ff06077207 */ /* 0x002fe40004000000 */
[----:B------:R-:W-:-:S09]  /*23e0*/  ISETP.GT.AND P0, PT, R8, R5, PT ;  /* 0x000000050800720c */ /* 0x000fd20003f04270 */
[----:B------:R-:W0:Y:S01]  /*23f0*/  @!P1 S2R R11, SR_CgaCtaId ;  /* 0x00000000000b9919 */ /* 0x000e220000008800 */
[----:B------:R-:W-:Y:S01]  /*2400*/  @!P1 SHF.R.U32.HI R9, RZ, 0x3, R3 ;  /* 0x00000003ff099819 */ /* 0x000fe20000011603 */
[----:B------:R-:W-:-:S03]  /*2410*/  IMAD.IADD R6, R7, 0x1, R4 ;  /* 0x0000000107067824 */ /* 0x000fc600078e0204 */
[----:B------:R-:W-:Y:S02]  /*2420*/  @!P1 LOP3.LUT R9, R9, 0x7c, RZ, 0xc0, !PT ;  /* 0x0000007c09099812 */ /* 0x000fe400078ec0ff */
[----:B------:R-:W1:Y:S02]  /*2430*/  SHFL.DOWN PT, R7, R6, 0x2, R5 ;  /* 0x0840000006077989 */ /* 0x000e6400000e0005 */
[----:B-1----:R-:W-:Y:S02]  /*2440*/  SEL R7, R7, RZ, !P0 ;  /* 0x000000ff07077207 */ /* 0x002fe40004000000 */
[----:B------:R-:W-:Y:S02]  /*2450*/  ISETP.GT.AND P0, PT, R10, R5, PT ;  /* 0x000000050a00720c */ /* 0x000fe40003f04270 */
[----:B------:R-:W-:Y:S02]  /*2460*/  IADD3 R8, PT, PT, R6, R7, RZ ;  /* 0x0000000706087210 */ /* 0x000fe40007ffe0ff */
[----:B------:R-:W-:-:S02]  /*2470*/  IADD3 R6, PT, PT, R12, 0x8, RZ ;  /* 0x000000080c067810 */ /* 0x000fc40007ffe0ff */
[----:B------:R-:W-:Y:S01]  /*2480*/  @!P1 MOV R10, 0x400 ;  /* 0x00000400000a9802 */ /* 0x000fe20000000f00 */
[----:B------:R-:W1:Y:S03]  /*2490*/  SHFL.DOWN PT, R7, R8, 0x4, R5 ;  /* 0x0880000008077989 */ /* 0x000e6600000e0005 */
[----:B0-----:R-:W-:-:S04]  /*24a0*/  @!P1 LEA R10, R11, R10, 0x18 ;  /* 0x0000000a0b0a9211 */ /* 0x001fc800078ec0ff */
[----:B------:R-:W-:Y:S02]  /*24b0*/  @!P1 IADD3 R10, PT, PT, R9, R10, RZ ;  /* 0x0000000a090a9210 */ /* 0x000fe40007ffe0ff */
[----:B-1----:R-:W-:Y:S02]  /*24c0*/  SEL R7, R7, RZ, !P0 ;  /* 0x000000ff07077207 */ /* 0x002fe40004000000 */
        /* <DEDUP_REMOVED lines=20> */
[----:B------:R-:W0:Y:S04]  /*2610*/  LDS.128 R4, [UR4+0x10] ;  /* 0x00001004ff047984 */ /* 0x000e280008000c00 */
[----:B------:R-:W2:Y:S04]  /*2620*/  LDS R3, [UR4+0xc] ;  /* 0x00000c04ff037984 */ /* 0x000ea80008000800 */
[----:B-1----:R-:W1:Y:S01]  /*2630*/  LDS.64 R10, [UR4+0x20] ;  /* 0x00002004ff0a7984 */ /* 0x002e620008000a00 */
[----:B0-----:R-:W-:Y:S02]  /*2640*/  SEL R8, R4, RZ, P2 ;  /* 0x000000ff04087207 */ /* 0x001fe40001000000 */
[----:B------:R-:W-:-:S02]  /*2650*/  ISETP.GT.AND P2, PT, R2, 0x60, PT ;  /* 0x000000600200780c */ /* 0x000fc40003f44270 */
[----:B--2---:R-:W-:Y:S02]  /*2660*/  SEL R4, R3, RZ, P1 ;  /* 0x000000ff03047207 */ /* 0x004fe40000800000 */
        /* <DEDUP_REMOVED lines=8> */
[----:B-1----:R-:W-:Y:S02]  /*26f0*/  SEL R10, R10, RZ, P2 ;  /* 0x000000ff0a0a7207 */ /* 0x002fe40001000000 */
[----:B------:R-:W-:Y:S02]  /*2700*/  SEL R11, R11, RZ, P3 ;  /* 0x000000ff0b0b7207 */ /* 0x000fe40001800000 */
[----:B------:R-:W-:-:S05]  /*2710*/  IADD3 R4, PT, PT, R10, R4, R7 ;  /* 0x000000040a047210 */ /* 0x000fca0007ffe007 */
[----:B------:R-:W-:Y:S01]  /*2720*/  IMAD.IADD R9, R4, 0x1, R11 ;  /* 0x0000000104097824 */ /* 0x000fe200078e020b */
[----:B------:R-:W-:Y:S06]  /*2730*/  BRA `(.L_x_1215) ;  /* 0x000001fc00987947 */ /* 0x000fec0003800000 */
.L_x_1189:
[----:B------:R-:W0:Y:S01]  /*2740*/  S2R R3, SR_TID.X ;  /* 0x0000000000037919 */ /* 0x000e220000002100 */
[----:B------:R-:W1:Y:S01]  /*2750*/  LDC.64 R18, c[0x0][0x3d0] ;  /* 0x0000f400ff127b82 */ /* 0x000e620000000a00 */
[----:B------:R-:W2:Y:S07]  /*2760*/  LDCU UR4, c[0x0][0x380] ;  /* 0x00007000ff0477ac */ /* 0x000eae0008000800 */
[----:B------:R-:W3:Y:S01]  /*2770*/  LDC.64 R20, c[0x0][0x3c0] ;  /* 0x0000f000ff147b82 */ /* 0x000ee20000000a00 */
[----:B0-----:R-:W-:-:S05]  /*2780*/  LEA R4, R0, R3, 0xc ;  /* 0x0000000300047211 */ /* 0x001fca00078e60ff */
[----:B--2---:R-:W-:-:S04]  /*2790*/  VIADD R5, R4, UR4 ;  /* 0x0000000404057c36 */ /* 0x004fc80008000000 */
[----:B-1----:R-:W-:-:S05]  /*27a0*/  IMAD.WIDE R22, R5, 0x4, R18 ;  /* 0x0000000405167825 */ /* 0x002fca00078e0212 */
        /* <DEDUP_REMOVED lines=22> */
.L_x_1220:
        /* <DEDUP_REMOVED lines=17> */
[----:B------:R3:W4:Y:S01]  /*2a20*/  LDG.E R31, desc[UR6][R12.64+0x3c] ;  /* 0x00003c060c1f7981 */ /* 0x000722000c1e1900 */
[----:B--2---:R-:W-:-:S04]  /*2a30*/  IMAD.WIDE R10, R11, 0x4, R18 ;  /* 0x000000040b0a7825 */ /* 0x004fc800078e0212 */
[--C-:B---3--:R-:W-:Y:S02]  /*2a40*/  IMAD.WIDE R12, R32, 0x4, R18.reuse ;  /* 0x00000004200c7825 */ /* 0x108fe400078e0212 */
[----:B------:R-:W2:Y:S04]  /*2a50*/  LDG.E R10, desc[UR6][R10.64] ;  /* 0x000000060a0a7981 */ /* 0x000ea8000c1e1900 */
[----:B------:R4:W3:Y:S01]  /*2a60*/  LDG.E R11, desc[UR6][R12.64] ;  /* 0x000000060c0b7981 */ /* 0x0008e2000c1e1900 */
[----:B-----5:R-:W-:-:S04]  /*2a70*/  IMAD.WIDE R32, R33, 0x4, R18 ;  /* 0x0000000421207825 */ /* 0x020fc800078e0212 */
[----:B----4-:R-:W-:-:S06]  /*2a80*/  IMAD.WIDE R12, R30, 0x4, R18 ;  /* 0x000000041e0c7825 */ /* 0x010fcc00078e0212 */
[----:B------:R-:W4:Y:S04]  /*2a90*/  LDG.E R12, desc[UR6][R12.64] ;  /* 0x000000060c0c7981 */ /* 0x000f28000c1e1900 */
[----:B------:R0:W5:Y:S02]  /*2aa0*/  LDG.E R13, desc[UR6][R32.64] ;  /* 0x00000006200d7981 */ /* 0x000164000c1e1900 */
[----:B0-----:R-:W-:-:S05]  /*2ab0*/  IMAD.WIDE R32, R16, 0x4, R18 ;  /* 0x0000000410207825 */ /* 0x001fca00078e0212 */
[----:B------:R0:W5:Y:S01]  /*2ac0*/  LDG.E R16, desc[UR6][R32.64] ;  /* 0x0000000620107981 */ /* 0x000162000c1e1900 */
[----:B------:R-:W-:-:S04]  /*2ad0*/  IMAD.WIDE R34, R35, 0x4, R18 ;  /* 0x0000000423227825 */ /* 0x000fc800078e0212 */
        /* <DEDUP_REMOVED lines=26> */
[----:B------:R-:W-:-:S05]  /*2c80*/  @P1 IADD3 R10, PT, PT, R4, RZ, RZ ;  /* 0x000000ff040a1210 */ /* 0x000fca0007ffe0ff */
[----:B------:R-:W-:Y:S01]  /*2c90*/  VIADD R4, R10, 0x1 ;  /* 0x000000010a047836 */ /* 0x000fe20000000000 */
[----:B----4-:R-:W-:Y:S01]  /*2ca0*/  ISETP.NE.AND P1, PT, R12, -0x1, PT ;  /* 0xffffffff0c00780c */ /* 0x010fe20003f25270 */
[----:B------:R-:W-:-:S05]  /*2cb0*/  @P2 IMAD.MOV R4, RZ, RZ, R10 ;  /* 0x000000ffff042224 */ /* 0x000fca00078e020a */
[----:B------:R-:W-:Y:S02]  /*2cc0*/  IADD3 R10, PT, PT, R4, 0x1, RZ ;  /* 0x00000001040a7810 */ /* 0x000fe40007ffe0ff */
[----:B-----5:R-:W-:-:S05]  /*2cd0*/  ISETP.NE.AND P2, PT, R13, -0x1, PT ;  /* 0xffffffff0d00780c */ /* 0x020fca0003f45270 */
[----:B------:R-:W-:-:S04]  /*2ce0*/  @P1 IMAD.MOV R10, RZ, RZ, R4 ;  /* 0x000000ffff0a1224 */ /* 0x000fc800078e0204 */
[----:B------:R-:W-:Y:S01]  /*2cf0*/  VIADD R4, R10, 0x1 ;  /* 0x000000010a047836 */ /* 0x000fe20000000000 */
[----:B------:R-:W-:-:S03]  /*2d00*/  ISETP.NE.AND P1, PT, R16, -0x1, PT ;  /* 0xffffffff1000780c */ /* 0x000fc60003f25270 */
[----:B------:R-:W-:-:S05]  /*2d10*/  @P2 IADD3 R4, PT, PT, R10, RZ, RZ ;  /* 0x000000ff0a042210 */ /* 0x000fca0007ffe0ff */
[----:B------:R-:W-:Y:S01]  /*2d20*/  VIADD R10, R4, 0x1 ;  /* 0x00000001040a7836 */ /* 0x000fe20000000000 */
[----:B------:R-:W-:-:S04]  /*2d30*/  ISETP.NE.AND P2, PT, R32, -0x1, PT ;  /* 0xffffffff2000780c */ /* 0x000fc80003f45270 */
[----:B------:R-:W-:Y:S01]  /*2d40*/  @P1 IMAD.MOV R10, RZ, RZ, R4 ;  /* 0x000000ffff0a1224 */ /* 0x000fe200078e0204 */
[----:B------:R-:W-:-:S04]  /*2d50*/  ISETP.NE.AND P1, PT, R33, -0x1, PT ;  /* 0xffffffff2100780c */ /* 0x000fc80003f25270 */
[----:B------:R-:W-:-:S04]  /*2d60*/  IADD3 R4, PT, PT, R10, 0x1, RZ ;  /* 0x000000010a047810 */ /* 0x000fc80007ffe0ff */
        /* <DEDUP_REMOVED lines=32> */
.L_x_1219:
[----:B------:R-:W-:Y:S05]  /*2f70*/  BSYNC.RECONVERGENT B2 ;  /* 0x0000000000027941 */ /* 0x000fea0003800200 */
.L_x_1218:
        /* <DEDUP_REMOVED lines=57> */
.L_x_1222:
[----:B------:R-:W-:Y:S05]  /*3310*/  BSYNC.RECONVERGENT B2 ;  /* 0x0000000000027941 */ /* 0x000fea0003800200 */
.L_x_1221:
        /* <DEDUP_REMOVED lines=33> */
.L_x_1224:
[----:B------:R-:W-:Y:S05]  /*3530*/  BSYNC.RECONVERGENT B2 ;  /* 0x0000000000027941 */ /* 0x000fea0003800200 */
.L_x_1223:
        /* <DEDUP_REMOVED lines=27> */
.L_x_1217:
[----:B------:R-:W-:Y:S05]  /*36f0*/  BSYNC.RECONVERGENT B1 ;  /* 0x0000000000017941 */ /* 0x000fea0003800200 */
.L_x_1216:
        /* <DEDUP_REMOVED lines=21> */
.L_x_1229:
[----:B------:R-:W0:Y:S02]  /*3850*/  LDC.64 R14, c[0x0][0x3c8] ;  /* 0x0000f200ff0e7b82 */ /* 0x000e240000000a00 */
[----:B0-----:R-:W-:-:S05]  /*3860*/  IMAD.WIDE R14, R6, 0x4, R14 ;  /* 0x00000004060e7825 */ /* 0x001fca00078e020e */
[----:B------:R-:W2:Y:S04]  /*3870*/  LDG.E R35, desc[UR6][R14.64] ;  /* 0x000000060e237981 */ /* 0x000ea8000c1e1900 */
[----:B------:R-:W3:Y:S04]  /*3880*/  LDG.E R11, desc[UR6][R14.64+0x4] ;  /* 0x000004060e0b7981 */ /* 0x000ee8000c1e1900 */
[----:B------:R-:W4:Y:S04]  /*3890*/  LDG.E R30, desc[UR6][R14.64+0x8] ;  /* 0x000008060e1e7981 */ /* 0x000f28000c1e1900 */
[----:B------:R-:W5:Y:S04]  /*38a0*/  LDG.E R26, desc[UR6][R14.64+0xc] ;  /* 0x00000c060e1a7981 */ /* 0x000f68000c1e1900 */
        /* <DEDUP_REMOVED lines=12> */
[----:B---3--:R-:W-:-:S05]  /*3970*/  IMAD.WIDE R34, R11, 0x4, R18 ;  /* 0x000000040b227825 */ /* 0x008fca00078e0212 */
[----:B------:R0:W3:Y:S01]  /*3980*/  LDG.E R11, desc[UR6][R34.64] ;  /* 0x00000006220b7981 */ /* 0x0000e2000c1e1900 */
[----:B----4-:R-:W-:-:S04]  /*3990*/  IMAD.WIDE R32, R33, 0x4, R18 ;  /* 0x0000000421207825 */ /* 0x010fc800078e0212 */
[----:B0-----:R-:W-:-:S05]  /*39a0*/  IMAD.WIDE R34, R30, 0x4, R18 ;  /* 0x000000041e227825 */ /* 0x001fca00078e0212 */
[----:B------:R5:W4:Y:S02]  /*39b0*/  LDG.E R36, desc[UR6][R34.64] ;  /* 0x0000000622247981 */ /* 0x000b24000c1e1900 */
[----:B-----5:R-:W-:-:S06]  /*39c0*/  IMAD.WIDE R34, R26, 0x4, R18 ;  /* 0x000000041a227825 */ /* 0x020fcc00078e0212 */
[----:B------:R-:W5:Y:S01]  /*39d0*/  LDG.E R35, desc[UR6][R34.64] ;  /* 0x0000000622237981 */ /* 0x000f62000c1e1900 */
[----:B------:R-:W-:-:S03]  /*39e0*/  IMAD.WIDE R30, R31, 0x4, R18 ;  /* 0x000000041f1e7825 */ /* 0x000fc600078e0212 */
[----:B------:R0:W5:Y:S02]  /*39f0*/  LDG.E R34, desc[UR6][R32.64] ;  /* 0x0000000620227981 */ /* 0x000164000c1e1900 */
[----:B0-----:R-:W-:-:S06]  /*3a00*/  IMAD.WIDE R32, R16, 0x4, R18 ;  /* 0x0000000410207825 */ /* 0x001fcc00078e0212 */
[----:B------:R-:W5:Y:S01]  /*3a10*/  LDG.E R33, desc[UR6][R32.64] ;  /* 0x0000000620217981 */ /* 0x000f62000c1e1900 */
[----:B------:R-:W-:-:S05]  /*3a20*/  IMAD.WIDE R26, R27, 0x4, R18 ;  /* 0x000000041b1a7825 */ /* 0x000fca00078e0212 */
[----:B------:R-:W5:Y:S04]  /*3a30*/  LDG.E R16, desc[UR6][R26.64] ;  /* 0x000000061a107981 */ /* 0x000f68000c1e1900 */
[----:B------:R0:W5:Y:S02]  /*3a40*/  LDG.E R32, desc[UR6][R30.64] ;  /* 0x000000061e207981 */ /* 0x000164000c1e1900 */
[----:B0-----:R-:W-:-:S04]  /*3a50*/  IMAD.WIDE R30, R12, 0x4, R18 ;  /* 0x000000040c1e7825 */ /* 0x001fc800078e0212 */
[--C-:B------:R-:W-:Y:S02]  /*3a60*/  IMAD.WIDE R12, R13, 0x4, R18.reuse ;  /* 0x000000040d0c7825 */ /* 0x100fe400078e0212 */
[----:B------:R-:W5:Y:S02]  /*3a70*/  LDG.E R31, desc[UR6][R30.64] ;  /* 0x000000061e1f7981 */ /* 0x000f64000c1e1900 */
[--C-:B------:R-:W-:Y:S02]  /*3a80*/  IMAD.WIDE R26, R37, 0x4, R18.reuse ;  /* 0x00000004251a7825 */ /* 0x100fe400078e0212 */
[----:B------:R0:W5:Y:S02]  /*3a90*/  LDG.E R30, desc[UR6][R12.64] ;  /* 0x000000060c1e7981 */ /* 0x000164000c1e1900 */
[----:B0-----:R-:W-:-:S06]  /*3aa0*/  IMAD.WIDE R12, R24, 0x4, R18 ;  /* 0x00000004180c7825 */ /* 0x001fcc00078e0212 */
        /* <DEDUP_REMOVED lines=64> */
.L_x_1228:
[----:B------:R-:W-:Y:S05]  /*3eb0*/  BSYNC.RECONVERGENT B2 ;  /* 0x0000000000027941 */ /* 0x000fea0003800200 */
.L_x_1227:
        /* <DEDUP_REMOVED lines=57> */
.L_x_1231:
[----:B------:R-:W-:Y:S05]  /*4250*/  BSYNC.RECONVERGENT B2 ;  /* 0x0000000000027941 */ /* 0x000fea0003800200 */
.L_x_1230:
        /* <DEDUP_REMOVED lines=33> */
.L_x_1233:
[----:B------:R-:W-:Y:S05]  /*4470*/  BSYNC.RECONVERGENT B2 ;  /* 0x0000000000027941 */ /* 0x000fea0003800200 */
.L_x_1232:
        /* <DEDUP_REMOVED lines=27> */
.L_x_1226:
[----:B------:R-:W-:Y:S05]  /*4630*/  BSYNC.RECONVERGENT B1 ;  /* 0x0000000000017941 */ /* 0x000fea0003800200 */
.L_x_1225:
        /* <DEDUP_REMOVED lines=21> */
.L_x_1238:
        /* <DEDUP_REMOVED lines=15> */
[----:B--2---:R-:W-:-:S06]  /*4880*/  IMAD.WIDE R12, R13, 0x4, R18 ;  /* 0x000000040d0c7825 */ /* 0x004fcc00078e0212 */
[----:B------:R-:W2:Y:S01]  /*4890*/  LDG.E R12, desc[UR6][R12.64] ;  /* 0x000000060c0c7981 */ /* 0x000ea2000c1e1900 */
[----:B---3--:R-:W-:-:S04]  /*48a0*/  IMAD.WIDE R24, R25, 0x4, R18 ;  /* 0x0000000419187825 */ /* 0x008fc800078e0212 */
[----:B-----5:R-:W-:Y:S01]  /*48b0*/  IMAD.WIDE R28, R29, 0x4, R18 ;  /* 0x000000041d1c7825 */ /* 0x020fe200078e0212 */
[----:B------:R-:W3:Y:S01]  /*48c0*/  LDG.E R13, desc[UR6][R14.64+0x34] ;  /* 0x000034060e0d7981 */ /* 0x000ee2000c1e1900 */
[----:B--2---:R-:W-:Y:S02]  /*48d0*/  ISETP.NE.AND P1, PT, R12, -0x1, PT ;  /* 0xffffffff0c00780c */ /* 0x004fe40003f25270 */
[----:B------:R-:W-:-:S11]  /*48e0*/  VIADD R12, R6, 0x1 ;  /* 0x00000001060c7836 */ /* 0x000fd60000000000 */
[----:B------:R-:W-:Y:S02]  /*48f0*/  @P1 IADD3 R12, PT, PT, R6, RZ, RZ ;  /* 0x000000ff060c1210 */ /* 0x000fe40007ffe0ff */
[----:B------:R4:W2:Y:S02]  /*4900*/  LDG.E R6, desc[UR6][R24.64] ;  /* 0x0000000618067981 */ /* 0x0008a4000c1e1900 */
[----:B----4-:R-:W-:-:S05]  /*4910*/  IMAD.WIDE R24, R26, 0x4, R18 ;  /* 0x000000041a187825 */ /* 0x010fca00078e0212 */
[----:B------:R-:W4:Y:S04]  /*4920*/  LDG.E R36, desc[UR6][R24.64] ;  /* 0x0000000618247981 */ /* 0x000f28000c1e1900 */
        /* <DEDUP_REMOVED lines=9> */
[----:B------:R-:W4:Y:S04]  /*49c0*/  LDG.E R29, desc[UR6][R14.64+0x38] ;  /* 0x000038060e1d7981 */ /* 0x000f28000c1e1900 */
[----:B------:R-:W5:Y:S01]  /*49d0*/  LDG.E R28, desc[UR6][R14.64+0x3c] ;  /* 0x00003c060e1c7981 */ /* 0x000f62000c1e1900 */
        /* <DEDUP_REMOVED lines=10> */
[----:B---3--:R-:W-:-:S05]  /*4a80*/  IMAD.WIDE R26, R13, 0x4, R18 ;  /* 0x000000040d1a7825 */ /* 0x008fca00078e0212 */
[----:B------:R-:W3:Y:S01]  /*4a90*/  LDG.E R13, desc[UR6][R26.64] ;  /* 0x000000061a0d7981 */ /* 0x000ee2000c1e1900 */
[----:B--2---:R-:W-:Y:S01]  /*4aa0*/  ISETP.NE.AND P1, PT, R6, -0x1, PT ;  /* 0xffffffff0600780c */ /* 0x004fe20003f25270 */
[----:B----4-:R-:W-:-:S05]  /*4ab0*/  IMAD.WIDE R14, R29, 0x4, R18 ;  /* 0x000000041d0e7825 */ /* 0x010fca00078e0212 */
[----:B------:R0:W2:Y:S01]  /*4ac0*/  LDG.E R6, desc[UR6][R14.64] ;  /* 0x000000060e067981 */ /* 0x0000a2000c1e1900 */
[----:B-----5:R-:W-:-:S06]  /*4ad0*/  IMAD.WIDE R28, R28, 0x4, R18 ;  /* 0x000000041c1c7825 */ /* 0x020fcc00078e0212 */
        /* <DEDUP_REMOVED lines=34> */
[----:B---3--:R-:W-:-:S03]  /*4d00*/  ISETP.NE.AND P1, PT, R13, -0x1, PT ;  /* 0xffffffff0d00780c */ /* 0x008fc60003f25270 */
        /* <DEDUP_REMOVED lines=8> */
[----:B----4-:R-:W-:-:S03]  /*4d90*/  ISETP.NE.AND P1, PT, R28, -0x1, PT ;  /* 0xffffffff1c00780c */ /* 0x010fc60003f25270 */
[----:B------:R-:W-:Y:S01]  /*4da0*/  @P2 IMAD.MOV R12, RZ, RZ, R6 ;  /* 0x000000ffff0c2224 */ /* 0x000fe200078e0206 */
[----:B------:R-:W-:-:S04]  /*4db0*/  ISETP.NE.AND P2, PT, R8, R11, PT ;  /* 0x0000000b0800720c */ /* 0x000fc80003f45270 */
[----:B------:R-:W-:-:S05]  /*4dc0*/  IADD3 R6, PT, PT, R12, 0x1, RZ ;  /* 0x000000010c067810 */ /* 0x000fca0007ffe0ff */
[----:B------:R-:W-:-:S04]  /*4dd0*/  @P1 IMAD.MOV R6, RZ, RZ, R12 ;  /* 0x000000ffff061224 */ /* 0x000fc800078e020c */
[----:B------:R-:W-:Y:S05]  /*4de0*/  @P2 BRA `(.L_x_1238) ;  /* 0xfffffff800682947 */ /* 0x000fea000383ffff */
.L_x_1237:
[----:B------:R-:W-:Y:S05]  /*4df0*/  BSYNC.RECONVERGENT B2 ;  /* 0x0000000000027941 */ /* 0x000fea0003800200 */
.L_x_1236:
        /* <DEDUP_REMOVED lines=57> */
.L_x_1240:
[----:B------:R-:W-:Y:S05]  /*5190*/  BSYNC.RECONVERGENT B2 ;  /* 0x0000000000027941 */ /* 0x000fea0003800200 */
.L_x_1239:
        /* <DEDUP_REMOVED lines=33> */
.L_x_1242:
[----:B------:R-:W-:Y:S05]  /*53b0*/  BSYNC.RECONVERGENT B2 ;  /* 0x0000000000027941 */ /* 0x000fea0003800200 */
.L_x_1241:
        /* <DEDUP_REMOVED lines=27> */
.L_x_1235:
[----:B------:R-:W-:Y:S05]  /*5570*/  BSYNC.RECONVERGENT B1 ;  /* 0x0000000000017941 */ /* 0x000fea0003800200 */
.L_x_1234:
        /* <DEDUP_REMOVED lines=21> */
.L_x_1247:
        /* <DEDUP_REMOVED lines=16> */
[----:B---3--:R-:W-:Y:S02]  /*57d0*/  IMAD.WIDE R24, R27, 0x4, R18 ;  /* 0x000000041b187825 */ /* 0x008fe400078e0212 */
[----:B------:R-:W3:Y:S04]  /*57e0*/  LDG.E R27, desc[UR6][R14.64+0xc] ;  /* 0x00000c060e1b7981 */ /* 0x000ee8000c1e1900 */
[----:B------:R0:W4:Y:S02]  /*57f0*/  LDG.E R26, desc[UR6][R24.64] ;  /* 0x00000006181a7981 */ /* 0x000124000c1e1900 */
[----:B0-----:R-:W-:Y:S01]  /*5800*/  VIADD R24, R7, 0x1 ;  /* 0x0000000107187836 */ /* 0x001fe20000000000 */
[----:B--2---:R-:W-:-:S02]  /*5810*/  ISETP.NE.AND P1, PT, R13, -0x1, PT ;  /* 0xffffffff0d00780c */ /* 0x004fc40003f25270 */
[----:B------:R-:W2:Y:S01]  /*5820*/  LDG.E R13, desc[UR6][R14.64+0x34] ;  /* 0x000034060e0d7981 */ /* 0x000ea2000c1e1900 */
[----:B----4-:R-:W-:-:S10]  /*5830*/  ISETP.NE.AND P2, PT, R26, -0x1, PT ;  /* 0xffffffff1a00780c */ /* 0x010fd40003f45270 */
[----:B------:R-:W-:-:S05]  /*5840*/  @P1 IADD3 R24, PT, PT, R7, RZ, RZ ;  /* 0x000000ff07181210 */ /* 0x000fca0007ffe0ff */
[----:B------:R-:W-:Y:S02]  /*5850*/  VIADD R7, R24, 0x1 ;  /* 0x0000000118077836 */ /* 0x000fe40000000000 */
[----:B------:R-:W-:Y:S02]  /*5860*/  @P2 IMAD.MOV R7, RZ, RZ, R24 ;  /* 0x000000ffff072224 */ /* 0x000fe400078e0218 */
[----:B------:R-:W-:-:S04]  /*5870*/  IMAD.WIDE R24, R28, 0x4, R18 ;  /* 0x000000041c187825 */ /* 0x000fc800078e0212 */
[--C-:B-----5:R-:W-:Y:S02]  /*5880*/  IMAD.WIDE R28, R29, 0x4, R18.reuse ;  /* 0x000000041d1c7825 */ /* 0x120fe400078e0212 */
        /* <DEDUP_REMOVED lines=10> */
[----:B------:R-:W5:Y:S04]  /*5930*/  LDG.E R29, desc[UR6][R14.64+0x38] ;  /* 0x000038060e1d7981 */ /* 0x000f68000c1e1900 */
[----:B------:R-:W5:Y:S01]  /*5940*/  LDG.E R28, desc[UR6][R14.64+0x3c] ;  /* 0x00003c060e1c7981 */ /* 0x000f62000c1e1900 */
[----:B---3--:R-:W-:-:S06]  /*5950*/  IMAD.WIDE R26, R27, 0x4, R18 ;  /* 0x000000041b1a7825 */ /* 0x008fcc00078e0212 */
[----:B------:R-:W3:Y:S01]  /*5960*/  LDG.E R26, desc[UR6][R26.64] ;  /* 0x000000061a1a7981 */ /* 0x000ee2000c1e1900 */
[----:B------:R-:W-:-:S05]  /*5970*/  IMAD.WIDE R30, R31, 0x4, R18 ;  /* 0x000000041f1e7825 */ /* 0x000fca00078e0212 */
[----:B------:R0:W3:Y:S02]  /*5980*/  LDG.E R27, desc[UR6][R30.64] ;  /* 0x000000061e1b7981 */ /* 0x0000e4000c1e1900 */
[----:B0-----:R-:W-:-:S05]  /*5990*/  IMAD.WIDE R30, R34, 0x4, R18 ;  /* 0x00000004221e7825 */ /* 0x001fca00078e0212 */
[----:B------:R0:W3:Y:S02]  /*59a0*/  LDG.E R34, desc[UR6][R30.64] ;  /* 0x000000061e227981 */ /* 0x0000e4000c1e1900 */
[----:B0-----:R-:W-:-:S05]  /*59b0*/  IMAD.WIDE R30, R16, 0x4, R18 ;  /* 0x00000004101e7825 */ /* 0x001fca00078e0212 */
[----:B------:R0:W3:Y:S02]  /*59c0*/  LDG.E R16, desc[UR6][R30.64] ;  /* 0x000000061e107981 */ /* 0x0000e4000c1e1900 */
[----:B0-----:R-:W-:-:S05]  /*59d0*/  IMAD.WIDE R30, R35, 0x4, R18 ;  /* 0x00000004231e7825 */ /* 0x001fca00078e0212 */
[----:B------:R2:W3:Y:S02]  /*59e0*/  LDG.E R35, desc[UR6][R30.64] ;  /* 0x000000061e237981 */ /* 0x0004e4000c1e1900 */
[----:B--2---:R-:W-:-:S05]  /*59f0*/  IMAD.WIDE R30, R13, 0x4, R18 ;  /* 0x000000040d1e7825 */ /* 0x004fca00078e0212 */
[----:B------:R-:W2:Y:S01]  /*5a00*/  LDG.E R13, desc[UR6][R30.64] ;  /* 0x000000061e0d7981 */ /* 0x000ea2000c1e1900 */
[----:B----4-:R-:W-:Y:S01]  /*5a10*/  ISETP.NE.AND P1, PT, R24, -0x1, PT ;  /* 0xffffffff1800780c */ /* 0x010fe20003f25270 */
[----:B-----5:R-:W-:-:S05]  /*5a20*/  IMAD.WIDE R14, R29, 0x4, R18 ;  /* 0x000000041d0e7825 */ /* 0x020fca00078e0212 */
[----:B------:R0:W4:Y:S01]  /*5a30*/  LDG.E R24, desc[UR6][R14.64] ;  /* 0x000000060e187981 */ /* 0x000122000c1e1900 */
[----:B------:R-:W-:-:S06]  /*5a40*/  IMAD.WIDE R28, R28, 0x4, R18 ;  /* 0x000000041c1c7825 */ /* 0x000fcc00078e0212 */
[----:B------:R-:W5:Y:S01]  /*5a50*/  LDG.E R28, desc[UR6][R28.64] ;  /* 0x000000061c1c7981 */ /* 0x000f62000c1e1900 */
        /* <DEDUP_REMOVED lines=29> */
[----:B------:R-:W-:Y:S02]  /*5c30*/  @P2 IMAD.MOV R7, RZ, RZ, R14 ;  /* 0x000000ffff072224 */ /* 0x000fe400078e020e */
[----:B------:R-:W-:Y:S02]  /*5c40*/  VIADD R9, R9, 0x10 ;  /* 0x0000001009097836 */ /* 0x000fe40000000000 */
[----:B------:R-:W-:Y:S01]  /*5c50*/  VIADD R8, R8, 0x10 ;  /* 0x0000001008087836 */ /* 0x000fe20000000000 */
[----:B--2---:R-:W-:Y:S01]  /*5c60*/  ISETP.NE.AND P2, PT, R13, -0x1, PT ;  /* 0xffffffff0d00780c */ /* 0x004fe20003f45270 */
[C---:B------:R-:W-:Y:S01]  /*5c70*/  VIADD R13, R7.reuse, 0x1 ;  /* 0x00000001070d7836 */ /* 0x040fe20000000000 */
[----:B------:R-:W-:-:S05]  /*5c80*/  @P1 IADD3 R13, PT, PT, R7, RZ, RZ ;  /* 0x000000ff070d1210 */ /* 0x000fca0007ffe0ff */
[----:B------:R-:W-:-:S06]  /*5c90*/  VIADD R7, R13, 0x1 ;  /* 0x000000010d077836 */ /* 0x000fcc0000000000 */
[----:B------:R-:W-:-:S05]  /*5ca0*/  @P2 IMAD.MOV R7, RZ, RZ, R13 ;  /* 0x000000ffff072224 */ /* 0x000fca00078e020d */
[----:B------:R-:W-:Y:S02]  /*5cb0*/  IADD3 R13, PT, PT, R7, 0x1, RZ ;  /* 0x00000001070d7810 */ /* 0x000fe40007ffe0ff */
[----:B----4-:R-:W-:Y:S02]  /*5cc0*/  ISETP.NE.AND P1, PT, R24, -0x1, PT ;  /* 0xffffffff1800780c */ /* 0x010fe40003f25270 */
[----:B-----5:R-:W-:-:S11]  /*5cd0*/  ISETP.NE.AND P2, PT, R28, -0x1, PT ;  /* 0xffffffff1c00780c */ /* 0x020fd60003f45270 */
[----:B------:R-:W-:Y:S01]  /*5ce0*/  @P1 IMAD.MOV R13, RZ, RZ, R7 ;  /* 0x000000ffff0d1224 */ /* 0x000fe200078e0207 */
[----:B------:R-:W-:-:S04]  /*5cf0*/  ISETP.NE.AND P1, PT, R9, R12, PT ;  /* 0x0000000c0900720c */ /* 0x000fc80003f25270 */
[----:B------:R-:W-:Y:S01]  /*5d00*/  IADD3 R7, PT, PT, R13, 0x1, RZ ;  /* 0x000000010d077810 */ /* 0x000fe20007ffe0ff */
[----:B------:R-:W-:-:S08]  /*5d10*/  @P2 IMAD.MOV R7, RZ, RZ, R13 ;  /* 0x000000ffff072224 */ /* 0x000fd000078e020d */
[----:B------:R-:W-:Y:S05]  /*5d20*/  @P1 BRA `(.L_x_1247) ;  /* 0xfffffff800681947 */ /* 0x000fea000383ffff */
.L_x_1246:
[----:B------:R-:W-:Y:S05]  /*5d30*/  BSYNC.RECONVERGENT B2 ;  /* 0x0000000000027941 */ /* 0x000fea0003800200 */
.L_x_1245:
        /* <DEDUP_REMOVED lines=57> */
.L_x_1249:
[----:B------:R-:W-:Y:S05]  /*60d0*/  BSYNC.RECONVERGENT B2 ;  /* 0x0000000000027941 */ /* 0x000fea0003800200 */
.L_x_1248:
        /* <DEDUP_REMOVED lines=33> */
.L_x_1251:
[----:B------:R-:W-:Y:S05]  /*62f0*/  BSYNC.RECONVERGENT B2 ;  /* 0x0000000000027941 */ /* 0x000fea0003800200 */
.L_x_1250:
        /* <DEDUP_REMOVED lines=27> */
.L_x_1244:
[----:B------:R-:W-:Y:S05]  /*64b0*/  BSYNC.RECONVERGENT B1 ;  /* 0x0000000000017941 */ /* 0x000fea0003800200 */
.L_x_1243:
        /* <DEDUP_REMOVED lines=21> */
.L_x_1256:
        /* <DEDUP_REMOVED lines=102> */
.L_x_1255:
[----:B------:R-:W-:Y:S05]  /*6c70*/  BSYNC.RECONVERGENT B2 ;  /* 0x0000000000027941 */ /* 0x000fea0003800200 */
.L_x_1254:
        /* <DEDUP_REMOVED lines=57> */
.L_x_1258:
[----:B------:R-:W-:Y:S05]  /*7010*/  BSYNC.RECONVERGENT B2 ;  /* 0x0000000000027941 */ /* 0x000fea0003800200 */
.L_x_1257:
        /* <DEDUP_REMOVED lines=33> */
.L_x_1260:
[----:B------:R-:W-:Y:S05]  /*7230*/  BSYNC.RECONVERGENT B2 ;  /* 0x0000000000027941 */ /* 0x000fea0003800200 */
.L_x_1259:
        /* <DEDUP_REMOVED lines=27> */
.L_x_1253:
[----:B------:R-:W-:Y:S05]  /*73f0*/  BSYNC.RECONVERGENT B1 ;  /* 0x0000000000017941 */ /* 0x000fea0003800200 */
.L_x_1252:
        /* <DEDUP_REMOVED lines=21> */
.L_x_1265:
        /* <DEDUP_REMOVED lines=25> */
[----:B------:R-:W3:Y:S07]  /*76e0*/  LDG.E R32, desc[UR6][R14.64+0x30] ;  /* 0x000030060e207981 */ /* 0x000eee000c1e1900 */
[----:B------:R-:W-:Y:S02]  /*76f0*/  @P1 IADD3 R27, PT, PT, R9, RZ, RZ ;  /* 0x000000ff091b1210 */ /* 0x000fe40007ffe0ff */
[----:B------:R-:W2:Y:S01]  /*7700*/  LDG.E R9, desc[UR6][R14.64+0x28] ;  /* 0x000028060e097981 */ /* 0x000ea2000c1e1900 */
[----:B-----5:R-:W-:-:S02]  /*7710*/  ISETP.NE.AND P1, PT, R26, -0x1, PT ;  /* 0xffffffff1a00780c */ /* 0x020fc40003f25270 */
[----:B-1----:R-:W-:Y:S02]  /*7720*/  VIADD R25, R27, 0x1 ;  /* 0x000000011b197836 */ /* 0x002fe40000000000 */
[----:B------:R-:W-:Y:S01]  /*7730*/  @P2 IMAD.MOV R25, RZ, RZ, R27 ;  /* 0x000000ffff192224 */ /* 0x000fe200078e021b */
[----:B----4-:R-:W-:-:S04]  /*7740*/  ISETP.NE.AND P2, PT, R24, -0x1, PT ;  /* 0xffffffff1800780c */ /* 0x010fc80003f45270 */
[----:B------:R-:W-:-:S04]  /*7750*/  IADD3 R24, PT, PT, R25, 0x1, RZ ;  /* 0x0000000119187810 */ /* 0x000fc80007ffe0ff */
[----:B------:R-:W-:-:S04]  /*7760*/  @P1 IMAD.MOV R24, RZ, RZ, R25 ;  /* 0x000000ffff181224 */ /* 0x000fc800078e0219 */
[C---:B------:R-:W-:Y:S01]  /*7770*/  VIADD R36, R24.reuse, 0x1 ;  /* 0x0000000118247836 */ /* 0x040fe20000000000 */
[----:B------:R-:W-:Y:S01]  /*7780*/  @P2 IADD3 R36, PT, PT, R24, RZ, RZ ;  /* 0x000000ff18242210 */ /* 0x000fe20007ffe0ff */
[----:B------:R-:W-:-:S04]  /*7790*/  IMAD.WIDE R24, R30, 0x4, R18 ;  /* 0x000000041e187825 */ /* 0x000fc800078e0212 */
[--C-:B------:R-:W-:Y:S02]  /*77a0*/  IMAD.WIDE R26, R28, 0x4, R18.reuse ;  /* 0x000000041c1a7825 */ /* 0x100fe400078e0212 */
[----:B------:R-:W4:Y:S02]  /*77b0*/  LDG.E R24, desc[UR6][R24.64] ;  /* 0x0000000618187981 */ /* 0x000f24000c1e1900 */
[--C-:B------:R-:W-:Y:S02]  /*77c0*/  IMAD.WIDE R28, R29, 0x4, R18.reuse ;  /* 0x000000041d1c7825 */ /* 0x100fe400078e0212 */
[----:B------:R-:W5:Y:S04]  /*77d0*/  LDG.E R26, desc[UR6][R26.64] ;  /* 0x000000061a1a7981 */ /* 0x000f68000c1e1900 */
[----:B------:R0:W5:Y:S02]  /*77e0*/  LDG.E R25, desc[UR6][R28.64] ;  /* 0x000000061c197981 */ /* 0x000164000c1e1900 */
[----:B0-----:R-:W-:-:S05]  /*77f0*/  IMAD.WIDE R28, R35, 0x4, R18 ;  /* 0x00000004231c7825 */ /* 0x001fca00078e0212 */
[----:B------:R2:W5:Y:S02]  /*7800*/  LDG.E R35, desc[UR6][R28.64] ;  /* 0x000000061c237981 */ /* 0x000564000c1e1900 */
[----:B--2---:R-:W-:-:S05]  /*7810*/  IMAD.WIDE R28, R9, 0x4, R18 ;  /* 0x00000004091c7825 */ /* 0x004fca00078e0212 */
[----:B------:R3:W2:Y:S02]  /*7820*/  LDG.E R9, desc[UR6][R28.64] ;  /* 0x000000061c097981 */ /* 0x0006a4000c1e1900 */
[----:B---3--:R-:W-:-:S05]  /*7830*/  IMAD.WIDE R28, R32, 0x4, R18 ;  /* 0x00000004201c7825 */ /* 0x008fca00078e0212 */
[----:B------:R-:W3:Y:S04]  /*7840*/  LDG.E R32, desc[UR6][R28.64] ;  /* 0x000000061c207981 */ /* 0x000ee8000c1e1900 */
[----:B------:R-:W5:Y:S04]  /*7850*/  LDG.E R29, desc[UR6][R14.64+0x38] ;  /* 0x000038060e1d7981 */ /* 0x000f68000c1e1900 */
[----:B------:R-:W2:Y:S01]  /*7860*/  LDG.E R28, desc[UR6][R14.64+0x3c] ;  /* 0x00003c060e1c7981 */ /* 0x000ea2000c1e1900 */
[----:B------:R-:W-:-:S05]  /*7870*/  IMAD.WIDE R30, R31, 0x4, R18 ;  /* 0x000000041f1e7825 */ /* 0x000fca00078e0212 */
[----:B------:R0:W3:Y:S02]  /*7880*/  LDG.E R27, desc[UR6][R30.64] ;  /* 0x000000061e1b7981 */ /* 0x0000e4000c1e1900 */
[----:B0-----:R-:W-:-:S05]  /*7890*/  IMAD.WIDE R30, R33, 0x4, R18 ;  /* 0x00000004211e7825 */ /* 0x001fca00078e0212 */
[----:B------:R0:W3:Y:S02]  /*78a0*/  LDG.E R33, desc[UR6][R30.64] ;  /* 0x000000061e217981 */ /* 0x0000e4000c1e1900 */
[----:B0-----:R-:W-:-:S05]  /*78b0*/  IMAD.WIDE R30, R37, 0x4, R18 ;  /* 0x00000004251e7825 */ /* 0x001fca00078e0212 */
[----:B------:R0:W3:Y:S02]  /*78c0*/  LDG.E R37, desc[UR6][R30.64] ;  /* 0x000000061e257981 */ /* 0x0000e4000c1e1900 */
[----:B0-----:R-:W-:-:S05]  /*78d0*/  IMAD.WIDE R30, R34, 0x4, R18 ;  /* 0x00000004221e7825 */ /* 0x001fca00078e0212 */
[----:B------:R-:W3:Y:S01]  /*78e0*/  LDG.E R34, desc[UR6][R30.64] ;  /* 0x000000061e227981 */ /* 0x000ee2000c1e1900 */
[----:B----4-:R-:W-:Y:S01]  /*78f0*/  ISETP.NE.AND P1, PT, R24, -0x1, PT ;  /* 0xffffffff1800780c */ /* 0x010fe20003f25270 */
[----:B-----5:R-:W-:-:S05]  /*7900*/  IMAD.WIDE R14, R29, 0x4, R18 ;  /* 0x000000041d0e7825 */ /* 0x020fca00078e0212 */
[----:B------:R0:W4:Y:S01]  /*7910*/  LDG.E R24, desc[UR6][R14.64] ;  /* 0x000000060e187981 */ /* 0x000122000c1e1900 */
[----:B--2---:R-:W-:-:S06]  /*7920*/  IMAD.WIDE R28, R28, 0x4, R18 ;  /* 0x000000041c1c7825 */ /* 0x004fcc00078e0212 */
[----:B------:R-:W2:Y:S01]  /*7930*/  LDG.E R28, desc[UR6][R28.64] ;  /* 0x000000061c1c7981 */ /* 0x000ea2000c1e1900 */
[----:B------:R-:W-:Y:S01]  /*7940*/  ISETP.NE.AND P2, PT, R26, -0x1, PT ;  /* 0xffffffff1a00780c */ /* 0x000fe20003f45270 */
[----:B------:R-:W-:Y:S02]  /*7950*/  VIADD R26, R36, 0x1 ;  /* 0x00000001241a7836 */ /* 0x000fe40000000000 */
[----:B------:R-:W-:Y:S01]  /*7960*/  @P1 IMAD.MOV R26, RZ, RZ, R36 ;  /* 0x000000ffff1a1224 */ /* 0x000fe200078e0224 */
[----:B------:R-:W-:-:S04]  /*7970*/  ISETP.NE.AND P1, PT, R25, -0x1, PT ;  /* 0xffffffff1900780c */ /* 0x000fc80003f25270 */
[----:B------:R-:W-:-:S05]  /*7980*/  IADD3 R25, PT, PT, R26, 0x1, RZ ;  /* 0x000000011a197810 */ /* 0x000fca0007ffe0ff */
[----:B------:R-:W-:Y:S01]  /*7990*/  @P2 IMAD.MOV R25, RZ, RZ, R26 ;  /* 0x000000ffff192224 */ /* 0x000fe200078e021a */
[----:B---3--:R-:W-:-:S03]  /*79a0*/  ISETP.NE.AND P2, PT, R27, -0x1, PT ;  /* 0xffffffff1b00780c */ /* 0x008fc60003f45270 */
        /* <DEDUP_REMOVED lines=25> */
[----:B----4-:R-:W-:Y:S02]  /*7b40*/  ISETP.NE.AND P1, PT, R24, -0x1, PT ;  /* 0xffffffff1800780c */ /* 0x010fe40003f25270 */
[----:B--2---:R-:W-:-:S11]  /*7b50*/  ISETP.NE.AND P2, PT, R28, -0x1, PT ;  /* 0xffffffff1c00780c */ /* 0x004fd60003f45270 */
[----:B------:R-:W-:Y:S01]  /*7b60*/  @P1 IMAD.MOV R14, RZ, RZ, R9 ;  /* 0x000000ffff0e1224 */ /* 0x000fe200078e0209 */
[----:B------:R-:W-:-:S04]  /*7b70*/  ISETP.NE.AND P1, PT, R11, R16, PT ;  /* 0x000000100b00720c */ /* 0x000fc80003f25270 */
[----:B------:R-:W-:Y:S01]  /*7b80*/  IADD3 R9, PT, PT, R14, 0x1, RZ ;  /* 0x000000010e097810 */ /* 0x000fe20007ffe0ff */
[----:B------:R-:W-:-:S08]  /*7b90*/  @P2 IMAD.MOV R9, RZ, RZ, R14 ;  /* 0x000000ffff092224 */ /* 0x000fd000078e020e */
[----:B------:R-:W-:Y:S05]  /*7ba0*/  @P1 BRA `(.L_x_1265) ;  /* 0xfffffff800681947 */ /* 0x000fea000383ffff */
.L_x_1264:
[----:B------:R-:W-:Y:S05]  /*7bb0*/  BSYNC.RECONVERGENT B2 ;  /* 0x0000000000027941 */ /* 0x000fea0003800200 */
.L_x_1263:
        /* <DEDUP_REMOVED lines=57> */
.L_x_1267:
[----:B------:R-:W-:Y:S05]  /*7f50*/  BSYNC.RECONVERGENT B2 ;  /* 0x0000000000027941 */ /* 0x000fea0003800200 */
.L_x_1266:
        /* <DEDUP_REMOVED lines=33> */
.L_x_1269:
[----:B------:R-:W-:Y:S05]  /*8170*/  BSYNC.RECONVERGENT B2 ;  /* 0x0000000000027941 */ /* 0x000fea0003800200 */
.L_x_1268:
        /* <DEDUP_REMOVED lines=27> */
.L_x_1262:
[----:B------:R-:W-:Y:S05]  /*8330*/  BSYNC.RECONVERGENT B1 ;  /* 0x0000000000017941 */ /* 0x000fea0003800200 */
.L_x_1261:
        /* <DEDUP_REMOVED lines=21> */
.L_x_1274:
        /* <DEDUP_REMOVED lines=9> */
[----:B--2---:R-:W-:-:S04]  /*8520*/  IMAD.WIDE R28, R29, 0x4, R18 ;  /* 0x000000041d1c7825 */ /* 0x004fc800078e0212 */
[--C-:B---3--:R-:W-:Y:S02]  /*8530*/  IMAD.WIDE R34, R35, 0x4, R18.reuse ;  /* 0x0000000423227825 */ /* 0x108fe400078e0212 */
[----:B------:R-:W2:Y:S02]  /*8540*/  LDG.E R28, desc[UR6][R28.64] ;  /* 0x000000061c1c7981 */ /* 0x000ea4000c1e1900 */
[--C-:B----4-:R-:W-:Y:S02]  /*8550*/  IMAD.WIDE R30, R31, 0x4, R18.reuse ;  /* 0x000000041f1e7825 */ /* 0x110fe400078e0212 */
[----:B------:R-:W3:Y:S04]  /*8560*/  LDG.E R34, desc[UR6][R34.64] ;  /* 0x0000000622227981 */ /* 0x000ee8000c1e1900 */
        /* <DEDUP_REMOVED lines=8> */
[----:B------:R-:W5:Y:S04]  /*85f0*/  LDG.E R35, desc[UR6][R14.64+0x24] ;  /* 0x000024060e237981 */ /* 0x000f68000c1e1900 */
[----:B------:R-:W5:Y:S01]  /*8600*/  LDG.E R25, desc[UR6][R14.64+0x14] ;  /* 0x000014060e197981 */ /* 0x000f62000c1e1900 */
[----:B--2---:R-:W-:-:S02]  /*8610*/  ISETP.NE.AND P1, PT, R28, -0x1, PT ;  /* 0xffffffff1c00780c */ /* 0x004fc40003f25270 */
[----:B---3--:R-:W-:Y:S01]  /*8620*/  ISETP.NE.AND P2, PT, R34, -0x1, PT ;  /* 0xffffffff2200780c */ /* 0x008fe20003f45270 */
[C---:B------:R-:W-:Y:S01]  /*8630*/  VIADD R28, R10.reuse, 0x1 ;  /* 0x000000010a1c7836 */ /* 0x040fe20000000000 */
[----:B------:R-:W2:Y:S09]  /*8640*/  LDG.E R34, desc[UR6][R14.64+0x34] ;  /* 0x000034060e227981 */ /* 0x000eb2000c1e1900 */
[----:B------:R-:W-:-:S02]  /*8650*/  @P1 IADD3 R28, PT, PT, R10, RZ, RZ ;  /* 0x000000ff0a1c1210 */ /* 0x000fc40007ffe0ff */
[----:B----4-:R-:W-:Y:S01]  /*8660*/  ISETP.NE.AND P1, PT, R30, -0x1, PT ;  /* 0xffffffff1e00780c */ /* 0x010fe20003f25270 */
[----:B------:R-:W3:Y:S02]  /*8670*/  LDG.E R10, desc[UR6][R14.64+0x2c] ;  /* 0x00002c060e0a7981 */ /* 0x000ee4000c1e1900 */
[----:B------:R-:W-:Y:S02]  /*8680*/  VIADD R30, R28, 0x1 ;  /* 0x000000011c1e7836 */ /* 0x000fe40000000000 */
[----:B------:R-:W-:-:S05]  /*8690*/  @P2 IMAD.MOV R30, RZ, RZ, R28 ;  /* 0x000000ffff1e2224 */ /* 0x000fca00078e021c */
[----:B------:R-:W-:-:S03]  /*86a0*/  IADD3 R28, PT, PT, R30, 0x1, RZ ;  /* 0x000000011e1c7810 */ /* 0x000fc60007ffe0ff */
[----:B------:R-:W-:Y:S01]  /*86b0*/  @P1 IMAD.MOV R28, RZ, RZ, R30 ;  /* 0x000000ffff1c1224 */ /* 0x000fe200078e021e */
[----:B-----5:R-:W-:Y:S01]  /*86c0*/  ISETP.NE.AND P1, PT, R26, -0x1, PT ;  /* 0xffffffff1a00780c */ /* 0x020fe20003f25270 */
[----:B------:R-:W-:Y:S01]  /*86d0*/  IMAD.WIDE R26, R27, 0x4, R18 ;  /* 0x000000041b1a7825 */ /* 0x000fe200078e0212 */
[----:B------:R-:W-:-:S03]  /*86e0*/  ISETP.NE.AND P2, PT, R24, -0x1, PT ;  /* 0xffffffff1800780c */ /* 0x000fc60003f45270 */
[----:B------:R-:W-:Y:S02]  /*86f0*/  IMAD.WIDE R30, R31, 0x4, R18 ;  /* 0x000000041f1e7825 */ /* 0x000fe400078e0212 */
[----:B------:R-:W4:Y:S02]  /*8700*/  LDG.E R26, desc[UR6][R26.64] ;  /* 0x000000061a1a7981 */ /* 0x000f24000c1e1900 */
[----:B------:R-:W-:-:S04]  /*8710*/  VIADD R24, R28, 0x1 ;  /* 0x000000011c187836 */ /* 0x000fc80000000000 */
[----:B------:R-:W-:Y:S01]  /*8720*/  @P1 IADD3 R24, PT, PT, R28, RZ, RZ ;  /* 0x000000ff1c181210 */ /* 0x000fe20007ffe0ff */
[----:B------:R0:W5:Y:S04]  /*8730*/  LDG.E R27, desc[UR6][R30.64] ;  /* 0x000000061e1b7981 */ /* 0x000168000c1e1900 */
[----:B------:R-:W-:Y:S02]  /*8740*/  VIADD R36, R24, 0x1 ;  /* 0x0000000118247836 */ /* 0x000fe40000000000 */
[----:B0-----:R-:W-:-:S05]  /*8750*/  IMAD.WIDE R30, R37, 0x4, R18 ;  /* 0x00000004251e7825 */ /* 0x001fca00078e0212 */
[----:B------:R0:W5:Y:S01]  /*8760*/  LDG.E R37, desc[UR6][R30.64] ;  /* 0x000000061e257981 */ /* 0x000162000c1e1900 */
[----:B------:R-:W-:Y:S02]  /*8770*/  @P2 IMAD.MOV R36, RZ, RZ, R24 ;  /* 0x000000ffff242224 */ /* 0x000fe400078e0218 */
[----:B------:R-:W-:-:S06]  /*8780*/  IMAD.WIDE R24, R25, 0x4, R18 ;  /* 0x0000000419187825 */ /* 0x000fcc00078e0212 */
[----:B------:R-:W4:Y:S01]  /*8790*/  LDG.E R24, desc[UR6][R24.64] ;  /* 0x0000000618187981 */ /* 0x000f22000c1e1900 */
[----:B0-----:R-:W-:-:S05]  /*87a0*/  IMAD.WIDE R30, R32, 0x4, R18 ;  /* 0x00000004201e7825 */ /* 0x001fca00078e0212 */
[----:B------:R-:W5:Y:S04]  /*87b0*/  LDG.E R32, desc[UR6][R30.64] ;  /* 0x000000061e207981 */ /* 0x000f68000c1e1900 */
[----:B------:R-:W5:Y:S04]  /*87c0*/  LDG.E R31, desc[UR6][R14.64+0x38] ;  /* 0x000038060e1f7981 */ /* 0x000f68000c1e1900 */
[----:B------:R-:W5:Y:S01]  /*87d0*/  LDG.E R30, desc[UR6][R14.64+0x3c] ;  /* 0x00003c060e1e7981 */ /* 0x000f62000c1e1900 */
[----:B------:R-:W-:-:S05]  /*87e0*/  IMAD.WIDE R28, R29, 0x4, R18 ;  /* 0x000000041d1c7825 */ /* 0x000fca00078e0212 */
[----:B------:R0:W5:Y:S02]  /*87f0*/  LDG.E R25, desc[UR6][R28.64] ;  /* 0x000000061c197981 */ /* 0x000164000c1e1900 */
[----:B0-----:R-:W-:-:S05]  /*8800*/  IMAD.WIDE R28, R35, 0x4, R18 ;  /* 0x00000004231c7825 */ /* 0x001fca00078e0212 */
[----:B------:R3:W5:Y:S02]  /*8810*/  LDG.E R35, desc[UR6][R28.64] ;  /* 0x000000061c237981 */ /* 0x000764000c1e1900 */
[----:B---3--:R-:W-:-:S05]  /*8820*/  IMAD.WIDE R28, R10, 0x4, R18 ;  /* 0x000000040a1c7825 */ /* 0x008fca00078e0212 */
        /* <DEDUP_REMOVED lines=25> */
[----:B---3--:R-:W-:Y:S01]  /*89c0*/  ISETP.NE.AND P1, PT, R10, -0x1, PT ;  /* 0xffffffff0a00780c */ /* 0x008fe20003f25270 */
[----:B------:R-:W-:-:S03]  /*89d0*/  VIADD R10, R15, 0x1 ;  /* 0x000000010f0a7836 */ /* 0x000fc60000000000 */
[----:B------:R-:W-:Y:S01]  /*89e0*/  @P2 IMAD.MOV R10, RZ, RZ, R15 ;  /* 0x000000ffff0a2224 */ /* 0x000fe200078e020f */
[----:B------:R-:W-:-:S04]  /*89f0*/  ISETP.NE.AND P2, PT, R32, -0x1, PT ;  /* 0xffffffff2000780c */ /* 0x000fc80003f45270 */
[----:B------:R-:W-:-:S04]  /*8a00*/  IADD3 R14, PT, PT, R10, 0x1, RZ ;  /* 0x000000010a0e7810 */ /* 0x000fc80007ffe0ff */
[----:B------:R-:W-:Y:S01]  /*8a10*/  @P1 IMAD.MOV R14, RZ, RZ, R10 ;  /* 0x000000ffff0e1224 */ /* 0x000fe200078e020a */
[----:B--2---:R-:W-:-:S03]  /*8a20*/  ISETP.NE.AND P1, PT, R34, -0x1, PT ;  /* 0xffffffff2200780c */ /* 0x004fc60003f25270 */
[C---:B------:R-:W-:Y:S01]  /*8a30*/  VIADD R10, R14.reuse, 0x1 ;  /* 0x000000010e0a7836 */ /* 0x040fe20000000000 */
[----:B------:R-:W-:-:S05]  /*8a40*/  @P2 IADD3 R10, PT, PT, R14, RZ, RZ ;  /* 0x000000ff0e0a2210 */ /* 0x000fca0007ffe0ff */
[----:B------:R-:W-:-:S04]  /*8a50*/  VIADD R14, R10, 0x1 ;  /* 0x000000010a0e7836 */ /* 0x000fc80000000000 */
        /* <DEDUP_REMOVED lines=9> */
.L_x_1273:
[----:B------:R-:W-:Y:S05]  /*8af0*/  BSYNC.RECONVERGENT B2 ;  /* 0x0000000000027941 */ /* 0x000fea0003800200 */
.L_x_1272:
        /* <DEDUP_REMOVED lines=27> */
[----:B------:R0:W5:Y:S01]  /*8cb0*/  LDG.E R14, desc[UR6][R14.64] ;  /* 0x000000060e0e7981 */ /* 0x000162000c1e1900 */
        /* <DEDUP_REMOVED lines=29> */
.L_x_1276:
[----:B------:R-:W-:Y:S05]  /*8e90*/  BSYNC.RECONVERGENT B2 ;  /* 0x0000000000027941 */ /* 0x000fea0003800200 */
.L_x_1275:
        /* <DEDUP_REMOVED lines=33> */
.L_x_1278:
[----:B------:R-:W-:Y:S05]  /*90b0*/  BSYNC.RECONVERGENT B2 ;  /* 0x0000000000027941 */ /* 0x000fea0003800200 */
.L_x_1277:
        /* <DEDUP_REMOVED lines=27> */
.L_x_1271:
[----:B------:R-:W-:Y:S05]  /*9270*/  BSYNC.RECONVERGENT B1 ;  /* 0x0000000000017941 */ /* 0x000fea0003800200 */
.L_x_1270:
        /* <DEDUP_REMOVED lines=21> */
.L_x_1283:
        /* <DEDUP_REMOVED lines=8> */
[----:B--2---:R-:W-:-:S05]  /*9450*/  IMAD.WIDE R36, R37, 0x4, R18 ;  /* 0x0000000425247825 */ /* 0x004fca00078e0212 */
[----:B------:R3:W2:Y:S02]  /*9460*/  LDG.E R31, desc[UR6][R36.64] ;  /* 0x00000006241f7981 */ /* 0x0006a4000c1e1900 */
        /* <DEDUP_REMOVED lines=92> */
.L_x_1282:
[----:B------:R-:W-:Y:S05]  /*9a30*/  BSYNC.RECONVERGENT B2 ;  /* 0x0000000000027941 */ /* 0x000fea0003800200 */
.L_x_1281:
        /* <DEDUP_REMOVED lines=57> */
.L_x_1285:
[----:B------:R-:W-:Y:S05]  /*9dd0*/  BSYNC.RECONVERGENT B2 ;  /* 0x0000000000027941 */ /* 0x000fea0003800200 */
.L_x_1284:
        /* <DEDUP_REMOVED lines=33> */
.L_x_1287:
[----:B------:R-:W-:Y:S05]  /*9ff0*/  BSYNC.RECONVERGENT B2 ;  /* 0x0000000000027941 */ /* 0x000fea0003800200 */
.L_x_1286:
        /* <DEDUP_REMOVED lines=27> */
.L_x_1280:
[----:B------:R-:W-:Y:S05]  /*a1b0*/  BSYNC.RECONVERGENT B1 ;  /* 0x0000000000017941 */ /* 0x000fea0003800200 */
.L_x_1279:
        /* <DEDUP_REMOVED lines=21> */
.L_x_1292:
        /* <DEDUP_REMOVED lines=102> */
.L_x_1291:
[----:B------:R-:W-:Y:S05]  /*a970*/  BSYNC.RECONVERGENT B2 ;  /* 0x0000000000027941 */ /* 0x000fea0003800200 */
.L_x_1290:
        /* <DEDUP_REMOVED lines=57> */
.L_x_1294:
[----:B------:R-:W-:Y:S05]  /*ad10*/  BSYNC.RECONVERGENT B2 ;  /* 0x0000000000027941 */ /* 0x000fea0003800200 */
.L_x_1293:
        /* <DEDUP_REMOVED lines=33> */
.L_x_1296:
[----:B------:R-:W-:Y:S05]  /*af30*/  BSYNC.RECONVERGENT B2 ;  /* 0x0000000000027941 */ /* 0x000fea0003800200 */
.L_x_1295:
        /* <DEDUP_REMOVED lines=27> */
.L_x_1289:
[----:B------:R-:W-:Y:S05]  /*b0f0*/  BSYNC.RECONVERGENT B1 ;  /* 0x0000000000017941 */ /* 0x000fea0003800200 */
.L_x_1288:
        /* <DEDUP_REMOVED lines=21> */
.L_x_1301:
        /* <DEDUP_REMOVED lines=13> */
[----:B----4-:R-:W-:-:S05]  /*b320*/  IMAD.WIDE R28, R29, 0x4, R18 ;  /* 0x000000041d1c7825 */ /* 0x010fca00078e0212 */
[----:B------:R5:W4:Y:S02]  /*b330*/  LDG.E R35, desc[UR6][R28.64] ;  /* 0x000000061c237981 */ /* 0x000b24000c1e1900 */
[----:B-----5:R-:W-:-:S06]  /*b340*/  IMAD.WIDE R28, R24, 0x4, R18 ;  /* 0x00000004181c7825 */ /* 0x020fcc00078e0212 */
[----:B------:R-:W5:Y:S01]  /*b350*/  LDG.E R28, desc[UR6][R28.64] ;  /* 0x000000061c1c7981 */ /* 0x000f62000c1e1900 */
[----:B--2---:R-:W-:Y:S01]  /*b360*/  ISETP.NE.AND P1, PT, R36, -0x1, PT ;  /* 0xffffffff2400780c */ /* 0x004fe20003f25270 */
[--C-:B------:R-:W-:Y:S02]  /*b370*/  IMAD.WIDE R36, R26, 0x4, R18.reuse ;  /* 0x000000041a247825 */ /* 0x100fe400078e0212 */
[----:B------:R-:W2:Y:S02]  /*b380*/  LDG.E R29, desc[UR6][R14.64+0x34] ;  /* 0x000034060e1d7981 */ /* 0x000ea4000c1e1900 */
[--C-:B------:R-:W-:Y:S02]  /*b390*/  IMAD.WIDE R26, R27, 0x4, R18.reuse ;  /* 0x000000041b1a7825 */ /* 0x100fe400078e0212 */
[----:B------:R-:W2:Y:S04]  /*b3a0*/  LDG.E R36, desc[UR6][R36.64] ;  /* 0x0000000624247981 */ /* 0x000ea8000c1e1900 */
[----:B------:R-:W2:Y:S01]  /*b3b0*/  LDG.E R26, desc[UR6][R26.64] ;  /* 0x000000061a1a7981 */ /* 0x000ea2000c1e1900 */
[----:B------:R-:W-:Y:S01]  /*b3c0*/  IMAD.WIDE R24, R25, 0x4, R18 ;  /* 0x0000000419187825 */ /* 0x000fe200078e0212 */
[----:B---3--:R-:W-:-:S02]  /*b3d0*/  ISETP.NE.AND P2, PT, R34, -0x1, PT ;  /* 0xffffffff2200780c */ /* 0x008fc40003f45270 */
[----:B------:R-:W3:Y:S04]  /*b3e0*/  LDG.E R37, desc[UR6][R14.64+0x28] ;  /* 0x000028060e257981 */ /* 0x000ee8000c1e1900 */
[----:B------:R-:W3:Y:S04]  /*b3f0*/  LDG.E R27, desc[UR6][R14.64+0x1c] ;  /* 0x00001c060e1b7981 */ /* 0x000ee8000c1e1900 */
[----:B------:R0:W3:Y:S02]  /*b400*/  LDG.E R24, desc[UR6][R24.64] ;  /* 0x0000000618187981 */ /* 0x0000e4000c1e1900 */
[C---:B0-----:R-:W-:Y:S01]  /*b410*/  VIADD R25, R13.reuse, 0x1 ;  /* 0x000000010d197836 */ /* 0x041fe20000000000 */
[----:B------:R-:W-:-:S02]  /*b420*/  @P1 IADD3 R25, PT, PT, R13, RZ, RZ ;  /* 0x000000ff0d191210 */ /* 0x000fc40007ffe0ff */
[----:B----4-:R-:W-:-:S03]  /*b430*/  ISETP.NE.AND P1, PT, R35, -0x1, PT ;  /* 0xffffffff2300780c */ /* 0x010fc60003f25270 */
[----:B------:R-:W-:Y:S02]  /*b440*/  VIADD R13, R25, 0x1 ;  /* 0x00000001190d7836 */ /* 0x000fe40000000000 */
[----:B------:R-:W-:-:S05]  /*b450*/  @P2 IMAD.MOV R13, RZ, RZ, R25 ;  /* 0x000000ffff0d2224 */ /* 0x000fca00078e0219 */
[----:B------:R-:W-:-:S03]  /*b460*/  IADD3 R25, PT, PT, R13, 0x1, RZ ;  /* 0x000000010d197810 */ /* 0x000fc60007ffe0ff */
[----:B------:R-:W-:Y:S01]  /*b470*/  @P1 IMAD.MOV R25, RZ, RZ, R13 ;  /* 0x000000ffff191224 */ /* 0x000fe200078e020d */
[----:B-----5:R-:W-:Y:S02]  /*b480*/  ISETP.NE.AND P1, PT, R28, -0x1, PT ;  /* 0xffffffff1c00780c */ /* 0x020fe40003f25270 */
[----:B------:R-:W4:Y:S01]  /*b490*/  LDG.E R28, desc[UR6][R14.64+0x20] ;  /* 0x000020060e1c7981 */ /* 0x000f22000c1e1900 */
[----:B------:R-:W-:Y:S01]  /*b4a0*/  VIADD R13, R25, 0x1 ;  /* 0x00000001190d7836 */ /* 0x000fe20000000000 */
[----:B--2---:R-:W-:Y:S01]  /*b4b0*/  ISETP.NE.AND P2, PT, R36, -0x1, PT ;  /* 0xffffffff2400780c */ /* 0x004fe20003f45270 */
[----:B---3--:R-:W-:-:S12]  /*b4c0*/  IMAD.WIDE R34, R27, 0x4, R18 ;  /* 0x000000041b227825 */ /* 0x008fd800078e0212 */
[----:B------:R-:W-:Y:S01]  /*b4d0*/  @P2 IADD3 R13, PT, PT, R25, RZ, RZ ;  /* 0x000000ff190d2210 */ /* 0x000fe20007ffe0ff */
[----:B------:R-:W2:Y:S04]  /*b4e0*/  LDG.E R27, desc[UR6][R14.64+0x2c] ;  /* 0x00002c060e1b7981 */ /* 0x000ea8000c1e1900 */
[----:B------:R-:W3:Y:S01]  /*b4f0*/  LDG.E R34, desc[UR6][R34.64] ;  /* 0x0000000622227981 */ /* 0x000ee2000c1e1900 */
[----:B------:R-:W-:-:S03]  /*b500*/  ISETP.NE.AND P2, PT, R26, -0x1, PT ;  /* 0xffffffff1a00780c */ /* 0x000fc60003f45270 */
[----:B------:R-:W5:Y:S01]  /*b510*/  LDG.E R26, desc[UR6][R14.64+0x24] ;  /* 0x000024060e1a7981 */ /* 0x000f62000c1e1900 */
[----:B------:R-:W-:Y:S02]  /*b520*/  VIADD R25, R13, 0x1 ;  /* 0x000000010d197836 */ /* 0x000fe40000000000 */
[----:B------:R-:W-:-:S05]  /*b530*/  @P1 IMAD.MOV R25, RZ, RZ, R13 ;  /* 0x000000ffff191224 */ /* 0x000fca00078e020d */
[----:B------:R-:W-:Y:S02]  /*b540*/  IADD3 R13, PT, PT, R25, 0x1, RZ ;  /* 0x00000001190d7810 */ /* 0x000fe40007ffe0ff */
[----:B------:R-:W-:Y:S02]  /*b550*/  @P2 IMAD.MOV R13, RZ, RZ, R25 ;  /* 0x000000ffff0d2224 */ /* 0x000fe400078e0219 */
[----:B------:R-:W2:Y:S01]  /*b560*/  LDG.E R25, desc[UR6][R14.64+0x30] ;  /* 0x000030060e197981 */ /* 0x000ea2000c1e1900 */
[----:B------:R-:W-:Y:S02]  /*b570*/  ISETP.NE.AND P1, PT, R24, -0x1, PT ;  /* 0xffffffff1800780c */ /* 0x000fe40003f25270 */
[----:B---3--:R-:W-:Y:S01]  /*b580*/  ISETP.NE.AND P2, PT, R34, -0x1, PT ;  /* 0xffffffff2200780c */ /* 0x008fe20003f45270 */
[----:B----4-:R-:W-:-:S05]  /*b590*/  IMAD.WIDE R34, R28, 0x4, R18 ;  /* 0x000000041c227825 */ /* 0x010fca00078e0212 */
[----:B------:R5:W3:Y:S02]  /*b5a0*/  LDG.E R28, desc[UR6][R34.64] ;  /* 0x00000006221c7981 */ /* 0x000ae4000c1e1900 */
[----:B-----5:R-:W-:-:S04]  /*b5b0*/  IMAD.WIDE R34, R26, 0x4, R18 ;  /* 0x000000041a227825 */ /* 0x020fc800078e0212 */
[--C-:B--2---:R-:W-:Y:S02]  /*b5c0*/  IMAD.WIDE R26, R27, 0x4, R18.reuse ;  /* 0x000000041b1a7825 */ /* 0x104fe400078e0212 */
[----:B------:R-:W2:Y:S04]  /*b5d0*/  LDG.E R34, desc[UR6][R34.64] ;  /* 0x0000000622227981 */ /* 0x000ea8000c1e1900 */
[----:B------:R0:W4:Y:S02]  /*b5e0*/  LDG.E R35, desc[UR6][R26.64] ;  /* 0x000000061a237981 */ /* 0x000124000c1e1900 */
[--C-:B0-----:R-:W-:Y:S02]  /*b5f0*/  IMAD.WIDE R26, R29, 0x4, R18.reuse ;  /* 0x000000041d1a7825 */ /* 0x101fe400078e0212 */
[----:B------:R-:W5:Y:S02]  /*b600*/  LDG.E R29, desc[UR6][R14.64+0x38] ;  /* 0x000038060e1d7981 */ /* 0x000f64000c1e1900 */
[----:B------:R-:W-:-:S02]  /*b610*/  IMAD.WIDE R36, R37, 0x4, R18 ;  /* 0x0000000425247825 */ /* 0x000fc400078e0212 */
[----:B------:R-:W4:Y:S02]  /*b620*/  LDG.E R26, desc[UR6][R26.64] ;  /* 0x000000061a1a7981 */ /* 0x000f24000c1e1900 */
[C---:B------:R-:W-:Y:S02]  /*b630*/  VIADD R24, R13.reuse, 0x1 ;  /* 0x000000010d187836 */ /* 0x040fe40000000000 */
[----:B------:R-:W4:Y:S04]  /*b640*/  LDG.E R36, desc[UR6][R36.64] ;  /* 0x0000000624247981 */ /* 0x000f28000c1e1900 */
[----:B------:R-:W2:Y:S01]  /*b650*/  LDG.E R15, desc[UR6][R14.64+0x3c] ;  /* 0x00003c060e0f7981 */ /* 0x000ea2000c1e1900 */
[----:B------:R-:W-:-:S05]  /*b660*/  @P1 IADD3 R24, PT, PT, R13, RZ, RZ ;  /* 0x000000ff0d181210 */ /* 0x000fca0007ffe0ff */
[----:B------:R-:W-:Y:S02]  /*b670*/  VIADD R13, R24, 0x1 ;  /* 0x00000001180d7836 */ /* 0x000fe40000000000 */
[----:B------:R-:W-:Y:S02]  /*b680*/  @P2 IMAD.MOV R13, RZ, RZ, R24 ;  /* 0x000000ffff0d2224 */ /* 0x000fe400078e0218 */
[----:B------:R-:W-:-:S05]  /*b690*/  IMAD.WIDE R24, R25, 0x4, R18 ;  /* 0x0000000419187825 */ /* 0x000fca00078e0212 */
[----:B------:R5:W4:Y:S01]  /*b6a0*/  LDG.E R37, desc[UR6][R24.64] ;  /* 0x0000000618257981 */ /* 0x000b22000c1e1900 */
[----:B---3--:R-:W-:Y:S01]  /*b6b0*/  ISETP.NE.AND P1, PT, R28, -0x1, PT ;  /* 0xffffffff1c00780c */ /* 0x008fe20003f25270 */
[----:B-----5:R-:W-:-:S06]  /*b6c0*/  IMAD.WIDE R24, R29, 0x4, R18 ;  /* 0x000000041d187825 */ /* 0x020fcc00078e0212 */
[----:B------:R-:W3:Y:S01]  /*b6d0*/  LDG.E R24, desc[UR6][R24.64] ;  /* 0x0000000618187981 */ /* 0x000ee2000c1e1900 */
[----:B--2---:R-:W-:-:S06]  /*b6e0*/  IMAD.WIDE R28, R15, 0x4, R18 ;  /* 0x000000040f1c7825 */ /* 0x004fcc00078e0212 */
[----:B------:R-:W2:Y:S01]  /*b6f0*/  LDG.E R28, desc[UR6][R28.64] ;  /* 0x000000061c1c7981 */ /* 0x000ea2000c1e1900 */
[----:B------:R-:W-:Y:S02]  /*b700*/  ISETP.NE.AND P2, PT, R34, -0x1, PT ;  /* 0xffffffff2200780c */ /* 0x000fe40003f45270 */
[----:B------:R-:W-:Y:S01]  /*b710*/  IADD3 R34, PT, PT, R13, 0x1, RZ ;  /* 0x000000010d227810 */ /* 0x000fe20007ffe0ff */
[----:B------:R-:W-:Y:S01]  /*b720*/  @P1 IMAD.MOV R34, RZ, RZ, R13 ;  /* 0x000000ffff221224 */ /* 0x000fe200078e020d */
[----:B----4-:R-:W-:-:S03]  /*b730*/  ISETP.NE.AND P1, PT, R36, -0x1, PT ;  /* 0xffffffff2400780c */ /* 0x010fc60003f25270 */
        /* <DEDUP_REMOVED lines=16> */
[----:B---3--:R-:W-:-:S13]  /*b840*/  ISETP.NE.AND P1, PT, R24, -0x1, PT ;  /* 0xffffffff1800780c */ /* 0x008fda0003f25270 */
[----:B------:R-:W-:Y:S01]  /*b850*/  @P1 IMAD.MOV R14, RZ, RZ, R13 ;  /* 0x000000ffff0e1224 */ /* 0x000fe200078e020d */
[----:B------:R-:W-:Y:S02]  /*b860*/  ISETP.NE.AND P1, PT, R30, R33, PT ;  /* 0x000000211e00720c */ /* 0x000fe40003f25270 */
[----:B--2---:R-:W-:Y:S02]  /*b870*/  ISETP.NE.AND P2, PT, R28, -0x1, PT ;  /* 0xffffffff1c00780c */ /* 0x004fe40003f45270 */
[----:B------:R-:W-:-:S11]  /*b880*/  IADD3 R13, PT, PT, R14, 0x1, RZ ;  /* 0x000000010e0d7810 */ /* 0x000fd60007ffe0ff */
[----:B------:R-:W-:Y:S01]  /*b890*/  @P2 IMAD.MOV R13, RZ, RZ, R14 ;  /* 0x000000ffff0d2224 */ /* 0x000fe200078e020e */
[----:B------:R-:W-:Y:S06]  /*b8a0*/  @P1 BRA `(.L_x_1301) ;  /* 0xfffffff800681947 */ /* 0x000fec000383ffff */
.L_x_1300:
[----:B------:R-:W-:Y:S05]  /*b8b0*/  BSYNC.RECONVERGENT B2 ;  /* 0x0000000000027941 */ /* 0x000fea0003800200 */
.L_x_1299:
        /* <DEDUP_REMOVED lines=19> */
[----:B----4-:R-:W-:-:S04]  /*b9f0*/  IMAD.WIDE R34, R35, 0x4, R18 ;  /* 0x0000000423227825 */ /* 0x010fc800078e0212 */
[--C-:B-----5:R-:W-:Y:S02]  /*ba00*/  IMAD.WIDE R32, R33, 0x4, R18.reuse ;  /* 0x0000000421207825 */ /* 0x120fe400078e0212 */
[----:B------:R-:W3:Y:S04]  /*ba10*/  LDG.E R34, desc[UR6][R34.64] ;  /* 0x0000000622227981 */ /* 0x000ee8000c1e1900 */
[----:B------:R0:W4:Y:S04]  /*ba20*/  LDG.E R37, desc[UR6][R28.64] ;  /* 0x000000061c257981 */ /* 0x000128000c1e1900 */
[----:B------:R-:W5:Y:S01]  /*ba30*/  LDG.E R32, desc[UR6][R32.64] ;  /* 0x0000000620207981 */ /* 0x000f62000c1e1900 */
[----:B------:R-:W-:-:S04]  /*ba40*/  IMAD.WIDE R26, R27, 0x4, R18 ;  /* 0x000000041b1a7825 */ /* 0x000fc800078e0212 */
[--C-:B0-----:R-:W-:Y:S02]  /*ba50*/  IMAD.WIDE R28, R14, 0x4, R18.reuse ;  /* 0x000000040e1c7825 */ /* 0x101fe400078e0212 */
[----:B------:R-:W5:Y:S04]  /*ba60*/  LDG.E R26, desc[UR6][R26.64] ;  /* 0x000000061a1a7981 */ /* 0x000f68000c1e1900 */
[----:B------:R-:W5:Y:S01]  /*ba70*/  LDG.E R33, desc[UR6][R28.64] ;  /* 0x000000061c217981 */ /* 0x000f62000c1e1900 */
[----:B------:R-:W-:-:S04]  /*ba80*/  IMAD.WIDE R24, R25, 0x4, R18 ;  /* 0x0000000419187825 */ /* 0x000fc800078e0212 */
[----:B------:R-:W-:Y:S02]  /*ba90*/  IMAD.WIDE R14, R15, 0x4, R18 ;  /* 0x000000040f0e7825 */ /* 0x000fe400078e0212 */
[----:B------:R0:W5:Y:S04]  /*baa0*/  LDG.E R24, desc[UR6][R24.64] ;  /* 0x0000000618187981 */ /* 0x000168000c1e1900 */
[----:B------:R1:W5:Y:S01]  /*bab0*/  LDG.E R14, desc[UR6][R14.64] ;  /* 0x000000060e0e7981 */ /* 0x000362000c1e1900 */
[----:B------:R-:W-:Y:S02]  /*bac0*/  IADD3 R35, PT, PT, R13, 0x1, RZ ;  /* 0x000000010d237810 */ /* 0x000fe40007ffe0ff */
[----:B------:R-:W-:Y:S02]  /*bad0*/  IADD3 R16, PT, PT, R16, 0x8, RZ ;  /* 0x0000000810107810 */ /* 0x000fe40007ffe0ff */
[----:B--2---:R-:W-:-:S02]  /*bae0*/  ISETP.NE.AND P1, PT, R36, -0x1, PT ;  /* 0xffffffff2400780c */ /* 0x004fc40003f25270 */
[----:B----4-:R-:W-:-:S11]  /*baf0*/  ISETP.NE.AND P2, PT, R37, -0x1, PT ;  /* 0xffffffff2500780c */ /* 0x010fd60003f45270 */
[----:B------:R-:W-:Y:S01]  /*bb00*/  @P1 IMAD.MOV R35, RZ, RZ, R13 ;  /* 0x000000ffff231224 */ /* 0x000fe200078e020d */
[----:B---3--:R-:W-:-:S03]  /*bb10*/  ISETP.NE.AND P1, PT, R34, -0x1, PT ;  /* 0xffffffff2200780c */ /* 0x008fc60003f25270 */
        /* <DEDUP_REMOVED lines=19> */
.L_x_1303:
[----:B------:R-:W-:Y:S05]  /*bc50*/  BSYNC.RECONVERGENT B2 ;  /* 0x0000000000027941 */ /* 0x000fea0003800200 */
.L_x_1302:
        /* <DEDUP_REMOVED lines=33> */
.L_x_1305:
[----:B------:R-:W-:Y:S05]  /*be70*/  BSYNC.RECONVERGENT B2 ;  /* 0x0000000000027941 */ /* 0x000fea0003800200 */
.L_x_1304:
        /* <DEDUP_REMOVED lines=27> */
.L_x_1298:
[----:B------:R-:W-:Y:S05]  /*c030*/  BSYNC.RECONVERGENT B1 ;  /* 0x0000000000017941 */ /* 0x000fea0003800200 */
.L_x_1297:
        /* <DEDUP_REMOVED lines=11> */
[----:B------:R-:W-:Y:S01]  /*c0f0*/  IADD3 R14, PT, PT, R15, -R16, RZ ;  /* 0x800000100f0e7210 */ /* 0x000fe20007ffe0ff */
[----:B------:R-:W-:-:S03]  /*c100*/  IMAD.IADD R16, R16, 0x1, -R15 ;  /* 0x0000000110107824 */ /* 0x000fc600078e0a0f */
[----:B------:R-:W-:Y:S01]  /*c110*/  ISETP.GT.U32.AND P1, PT, R14, -0x10, PT ;  /* 0xfffffff00e00780c */ /* 0x000fe20003f24070 */
[----:B------:R-:W-:Y:S01]  /*c120*/  IMAD.MOV.U32 R14, RZ, RZ, RZ ;  /* 0x000000ffff0e7224 */ /* 0x000fe200078e00ff */
[----:B------:R-:W-:-:S11]  /*c130*/  LOP3.LUT P0, R32, R16, 0xf, RZ, 0xc0, !PT ;  /* 0x0000000f10207812 */ /* 0x000fd6000780c0ff */
[----:B------:R-:W-:Y:S05]  /*c140*/  @P1 BRA `(.L_x_1309) ;  /* 0x0000000400a41947 */ /* 0x000fea0003800000 */
[----:B------:R-:W-:Y:S01]  /*c150*/  MOV R14, RZ ;  /* 0x000000ff000e7202 */ /* 0x000fe20000000f00 */
[----:B------:R-:W-:-:S07]  /*c160*/  IMAD.MOV.U32 R33, RZ, RZ, RZ ;  /* 0x000000ffff217224 */ /* 0x000fce00078e00ff */
.L_x_1310:
        /* <DEDUP_REMOVED lines=15> */
[----:B-----5:R-:W-:-:S04]  /*c260*/  IMAD.WIDE R30, R26, 0x4, R18 ;  /* 0x000000041a1e7825 */ /* 0x020fc800078e0212 */
[--C-:B------:R-:W-:Y:S02]  /*c270*/  IMAD.WIDE R26, R27, 0x4, R18.reuse ;  /* 0x000000041b1a7825 */ /* 0x100fe400078e0212 */
[----:B------:R-:W5:Y:S04]  /*c280*/  LDG.E R30, desc[UR6][R30.64] ;  /* 0x000000061e1e7981 */ /* 0x000f68000c1e1900 */
[----:B------:R-:W5:Y:S01]  /*c290*/  LDG.E R31, desc[UR6][R24.64+0x34] ;  /* 0x00003406181f7981 */ /* 0x000f62000c1e1900 */
[----:B--2---:R-:W-:Y:S01]  /*c2a0*/  ISETP.NE.AND P1, PT, R36, -0x1, PT ;  /* 0xffffffff2400780c */ /* 0x004fe20003f25270 */
[----:B------:R-:W-:-:S06]  /*c2b0*/  IMAD.WIDE R36, R28, 0x4, R18 ;  /* 0x000000041c247825 */ /* 0x000fcc00078e0212 */
[----:B------:R-:W2:Y:S04]  /*c2c0*/  LDG.E R36, desc[UR6][R36.64] ;  /* 0x0000000624247981 */ /* 0x000ea8000c1e1900 */
[----:B------:R0:W5:Y:S04]  /*c2d0*/  LDG.E R37, desc[UR6][R26.64] ;  /* 0x000000061a257981 */ /* 0x000168000c1e1900 */
[----:B------:R-:W5:Y:S01]  /*c2e0*/  LDG.E R27, desc[UR6][R24.64+0x1c] ;  /* 0x00001c06181b7981 */ /* 0x000f62000c1e1900 */
[----:B---3--:R-:W-:Y:S01]  /*c2f0*/  ISETP.NE.AND P2, PT, R34, -0x1, PT ;  /* 0xffffffff2200780c */ /* 0x008fe20003f45270 */
[----:B------:R-:W-:-:S04]  /*c300*/  IMAD.WIDE R28, R29, 0x4, R18 ;  /* 0x000000041d1c7825 */ /* 0x000fc800078e0212 */
[C---:B0-----:R-:W-:Y:S01]  /*c310*/  VIADD R26, R14.reuse, 0x1 ;  /* 0x000000010e1a7836 */ /* 0x041fe20000000000 */
[----:B------:R-:W-:Y:S01]  /*c320*/  @P1 IADD3 R26, PT, PT, R14, RZ, RZ ;  /* 0x000000ff0e1a1210 */ /* 0x000fe20007ffe0ff */
[----:B------:R-:W3:Y:S01]  /*c330*/  LDG.E R28, desc[UR6][R28.64] ;  /* 0x000000061c1c7981 */ /* 0x000ee2000c1e1900 */
[----:B----4-:R-:W-:-:S03]  /*c340*/  ISETP.NE.AND P1, PT, R35, -0x1, PT ;  /* 0xffffffff2300780c */ /* 0x010fc60003f25270 */
[----:B------:R-:W-:Y:S02]  /*c350*/  VIADD R14, R26, 0x1 ;  /* 0x000000011a0e7836 */ /* 0x000fe40000000000 */
[----:B------:R-:W-:Y:S01]  /*c360*/  @P2 IMAD.MOV R14, RZ, RZ, R26 ;  /* 0x000000ffff0e2224 */ /* 0x000fe200078e021a */
[----:B------:R-:W4:Y:S04]  /*c370*/  LDG.E R29, desc[UR6][R24.64+0x30] ;  /* 0x00003006181d7981 */ /* 0x000f28000c1e1900 */
[----:B------:R-:W-:-:S03]  /*c380*/  IADD3 R26, PT, PT, R14, 0x1, RZ ;  /* 0x000000010e1a7810 */ /* 0x000fc60007ffe0ff */
[----:B------:R-:W-:-:S04]  /*c390*/  @P1 IMAD.MOV R26, RZ, RZ, R14 ;  /* 0x000000ffff1a1224 */ /* 0x000fc800078e020e */
[----:B------:R-:W-:Y:S01]  /*c3a0*/  VIADD R14, R26, 0x1 ;  /* 0x000000011a0e7836 */ /* 0x000fe20000000000 */
[----:B--2---:R-:W-:Y:S02]  /*c3b0*/  ISETP.NE.AND P2, PT, R36, -0x1, PT ;  /* 0xffffffff2400780c */ /* 0x004fe40003f45270 */
[----:B------:R-:W2:Y:S11]  /*c3c0*/  LDG.E R36, desc[UR6][R24.64+0x20] ;  /* 0x0000200618247981 */ /* 0x000eb6000c1e1900 */
[----:B------:R-:W-:-:S02]  /*c3d0*/  @P2 IADD3 R14, PT, PT, R26, RZ, RZ ;  /* 0x000000ff1a0e2210 */ /* 0x000fc40007ffe0ff */
[----:B------:R-:W4:Y:S01]  /*c3e0*/  LDG.E R26, desc[UR6][R24.64+0x28] ;  /* 0x00002806181a7981 */ /* 0x000f22000c1e1900 */
[----:B-----5:R-:W-:-:S03]  /*c3f0*/  IMAD.WIDE R34, R27, 0x4, R18 ;  /* 0x000000041b227825 */ /* 0x020fc600078e0212 */
[----:B------:R-:W5:Y:S04]  /*c400*/  LDG.E R27, desc[UR6][R24.64+0x2c] ;  /* 0x00002c06181b7981 */ /* 0x000f68000c1e1900 */
[----:B------:R-:W5:Y:S04]  /*c410*/  LDG.E R34, desc[UR6][R34.64] ;  /* 0x0000000622227981 */ /* 0x000f68000c1e1900 */
[----:B------:R-:W5:Y:S01]  /*c420*/  LDG.E R35, desc[UR6][R24.64+0x24] ;  /* 0x0000240618237981 */ /* 0x000f62000c1e1900 */
[----:B------:R-:W-:Y:S02]  /*c430*/  ISETP.NE.AND P1, PT, R30, -0x1, PT ;  /* 0xffffffff1e00780c */ /* 0x000fe40003f25270 */
[----:B---3--:R-:W-:Y:S01]  /*c440*/  ISETP.NE.AND P2, PT, R28, -0x1, PT ;  /* 0xffffffff1c00780c */ /* 0x008fe20003f45270 */
[----:B------:R-:W-:-:S10]  /*c450*/  VIADD R28, R14, 0x1 ;  /* 0x000000010e1c7836 */ /* 0x000fd40000000000 */
[----:B------:R-:W-:Y:S01]  /*c460*/  @P1 IMAD.MOV R28, RZ, RZ, R14 ;  /* 0x000000ffff1c1224 */ /* 0x000fe200078e020e */
[----:B------:R-:W-:-:S04]  /*c470*/  ISETP.NE.AND P1, PT, R37, -0x1, PT ;  /* 0xffffffff2500780c */ /* 0x000fc80003f25270 */
[----:B------:R-:W-:Y:S01]  /*c480*/  IADD3 R14, PT, PT, R28, 0x1, RZ ;  /* 0x000000011c0e7810 */ /* 0x000fe20007ffe0ff */
[----:B------:R-:W-:Y:S02]  /*c490*/  @P2 IMAD.MOV R14, RZ, RZ, R28 ;  /* 0x000000ffff0e2224 */ /* 0x000fe400078e021c */
[----:B--2---:R-:W-:-:S05]  /*c4a0*/  IMAD.WIDE R36, R36, 0x4, R18 ;  /* 0x0000000424247825 */ /* 0x004fca00078e0212 */
[----:B------:R4:W2:Y:S02]  /*c4b0*/  LDG.E R30, desc[UR6][R36.64] ;  /* 0x00000006241e7981 */ /* 0x0008a4000c1e1900 */
[----:B----4-:R-:W-:-:S04]  /*c4c0*/  IMAD.WIDE R36, R26, 0x4, R18 ;  /* 0x000000041a247825 */ /* 0x010fc800078e0212 */
[--C-:B-----5:R-:W-:Y:S02]  /*c4d0*/  IMAD.WIDE R26, R27, 0x4, R18.reuse ;  /* 0x000000041b1a7825 */ /* 0x120fe400078e0212 */
[----:B------:R-:W3:Y:S01]  /*c4e0*/  LDG.E R36, desc[UR6][R36.64] ;  /* 0x0000000624247981 */ /* 0x000ee2000c1e1900 */
[----:B------:R-:W-:Y:S01]  /*c4f0*/  ISETP.NE.AND P2, PT, R34, -0x1, PT ;  /* 0xffffffff2200780c */ /* 0x000fe20003f45270 */
[----:B------:R-:W-:-:S06]  /*c500*/  IMAD.WIDE R34, R35, 0x4, R18 ;  /* 0x0000000423227825 */ /* 0x000fcc00078e0212 */
[----:B------:R-:W4:Y:S04]  /*c510*/  LDG.E R34, desc[UR6][R34.64] ;  /* 0x0000000622227981 */ /* 0x000f28000c1e1900 */
[----:B------:R0:W5:Y:S02]  /*c520*/  LDG.E R35, desc[UR6][R26.64] ;  /* 0x000000061a237981 */ /* 0x000164000c1e1900 */
[----:B0-----:R-:W-:Y:S02]  /*c530*/  IMAD.WIDE R26, R31, 0x4, R18 ;  /* 0x000000041f1a7825 */ /* 0x001fe400078e0212 */
[----:B------:R-:W3:Y:S04]  /*c540*/  LDG.E R31, desc[UR6][R24.64+0x38] ;  /* 0x00003806181f7981 */ /* 0x000ee8000c1e1900 */
[----:B------:R-:W4:Y:S01]  /*c550*/  LDG.E R25, desc[UR6][R24.64+0x3c] ;  /* 0x00003c0618197981 */ /* 0x000f22000c1e1900 */
[C---:B------:R-:W-:Y:S01]  /*c560*/  VIADD R28, R14.reuse, 0x1 ;  /* 0x000000010e1c7836 */ /* 0x040fe20000000000 */
[----:B------:R-:W-:-:S05]  /*c570*/  @P1 IADD3 R28, PT, PT, R14, RZ, RZ ;  /* 0x000000ff0e1c1210 */ /* 0x000fca0007ffe0ff */
[----:B------:R-:W-:Y:S02]  /*c580*/  VIADD R14, R28, 0x1 ;  /* 0x000000011c0e7836 */ /* 0x000fe40000000000 */
[----:B------:R-:W-:Y:S02]  /*c590*/  @P2 IMAD.MOV R14, RZ, RZ, R28 ;  /* 0x000000ffff0e2224 */ /* 0x000fe400078e021c */
[----:B------:R-:W-:-:S06]  /*c5a0*/  IMAD.WIDE R28, R29, 0x4, R18 ;  /* 0x000000041d1c7825 */ /* 0x000fcc00078e0212 */
[----:B------:R-:W5:Y:S04]  /*c5b0*/  LDG.E R28, desc[UR6][R28.64] ;  /* 0x000000061c1c7981 */ /* 0x000f68000c1e1900 */
[----:B------:R3:W5:Y:S01]  /*c5c0*/  LDG.E R29, desc[UR6][R26.64] ;  /* 0x000000061a1d7981 */ /* 0x000762000c1e1900 */
[----:B--2---:R-:W-:Y:S01]  /*c5d0*/  ISETP.NE.AND P1, PT, R30, -0x1, PT ;  /* 0xffffffff1e00780c */ /* 0x004fe20003f25270 */
[----:B---3--:R-:W-:-:S05]  /*c5e0*/  IMAD.WIDE R26, R31, 0x4, R18 ;  /* 0x000000041f1a7825 */ /* 0x008fca00078e0212 */
[----:B------:R-:W2:Y:S01]  /*c5f0*/  LDG.E R37, desc[UR6][R26.64] ;  /* 0x000000061a257981 */ /* 0x000ea2000c1e1900 */
        /* <DEDUP_REMOVED lines=19> */
[----:B------:R-:W-:Y:S01]  /*c730*/  @P2 IMAD.MOV R25, RZ, RZ, R24 ;  /* 0x000000ffff192224 */ /* 0x000fe200078e0218 */
[----:B------:R-:W-:-:S04]  /*c740*/  LOP3.LUT R14, R16, 0xfffffff0, RZ, 0xc0, !PT ;  /* 0xfffffff0100e7812 */ /* 0x000fc800078ec0ff */
        /* <DEDUP_REMOVED lines=9> */
.L_x_1309:
[----:B------:R-:W-:Y:S05]  /*c7e0*/  BSYNC.RECONVERGENT B2 ;  /* 0x0000000000027941 */ /* 0x000fea0003800200 */
.L_x_1308:
        /* <DEDUP_REMOVED lines=57> */
.L_x_1312:
[----:B------:R-:W-:Y:S05]  /*cb80*/  BSYNC.RECONVERGENT B2 ;  /* 0x0000000000027941 */ /* 0x000fea0003800200 */
.L_x_1311:
        /* <DEDUP_REMOVED lines=33> */
.L_x_1314:
[----:B------:R-:W-:Y:S05]  /*cda0*/  BSYNC.RECONVERGENT B2 ;  /* 0x0000000000027941 */ /* 0x000fea0003800200 */
.L_x_1313:
        /* <DEDUP_REMOVED lines=27> */
.L_x_1307:
[----:B------:R-:W-:Y:S05]  /*cf60*/  BSYNC.RECONVERGENT B1 ;  /* 0x0000000000017941 */ /* 0x000fea0003800200 */
.L_x_1306:
        /* <DEDUP_REMOVED lines=14> */
[----:B------:R-:W-:-:S12]  /*d050*/  IMAD.MOV.U32 R15, RZ, RZ, RZ ;  /* 0x000000ffff0f7224 */ /* 0x000fd800078e00ff */
[----:B------:R-:W-:Y:S05]  /*d060*/  @P0 BRA `(.L_x_1318) ;  /* 0x0000000400a40947 */ /* 0x000fea0003800000 */
[----:B------:R-:W-:Y:S02]  /*d070*/  HFMA2 R15, -RZ, RZ, 0, 0 ;  /* 0x00000000ff0f7431 */ /* 0x000fe400000001ff */
[----:B------:R-:W-:-:S07]  /*d080*/  IMAD.MOV.U32 R33, RZ, RZ, RZ ;  /* 0x000000ffff217224 */ /* 0x000fce00078e00ff */
.L_x_1319:
        /* <DEDUP_REMOVED lines=103> */
.L_x_1318:
[----:B------:R-:W-:Y:S05]  /*d700*/  BSYNC.RECONVERGENT B2 ;  /* 0x0000000000027941 */ /* 0x000fea0003800200 */
.L_x_1317:
[----:B------:R-:W-:-:S13]  /*d710*/  LOP3.LUT P0, R24, R32, 0xf, RZ, 0xc0, !PT ;  /* 0x0000000f20187812 */ /* 0x000fda000780c0ff */
        /* <DEDUP_REMOVED lines=46> */
[C---:B0-----:R-:W-:Y:S02]  /*da00*/  VIADD R24, R15.reuse, 0x1 ;  /* 0x000000010f187836 */ /* 0x041fe40000000000 */
        /* <DEDUP_REMOVED lines=10> */
.L_x_1321:
[----:B------:R-:W-:Y:S05]  /*dab0*/  BSYNC.RECONVERGENT B2 ;  /* 0x0000000000027941 */ /* 0x000fea0003800200 */
.L_x_1320:
        /* <DEDUP_REMOVED lines=33> */
.L_x_1323:
[----:B------:R-:W-:Y:S05]  /*dcd0*/  BSYNC.RECONVERGENT B2 ;  /* 0x0000000000027941 */ /* 0x000fea0003800200 */
.L_x_1322:
        /* <DEDUP_REMOVED lines=27> */
.L_x_1316:
[----:B------:R-:W-:Y:S05]  /*de90*/  BSYNC.RECONVERGENT B1 ;  /* 0x0000000000017941 */ /* 0x000fea0003800200 */
.L_x_1315:
        /* <DEDUP_REMOVED lines=19> */
.L_x_1328:
        /* <DEDUP_REMOVED lines=103> */
.L_x_1327:
[----:B------:R-:W-:Y:S05]  /*e640*/  BSYNC.RECONVERGENT B2 ;  /* 0x0000000000027941 */ /* 0x000fea0003800200 */
.L_x_1326:
[----:B------:R-:W-:Y:S05]  /*e650*/  @!P0 BRA `(.L_x_1325) ;  /* 0x0000000400d48947 */ /* 0x000fea0003800000 */
[----:B------:R-:W-:Y:S01]  /*e660*/  ISETP.GE.U32.AND P1, PT, R31, 0x8, PT ;  /* 0x000000081f00780c */ /* 0x000fe20003f26070 */
[----:B------:R-:W-:Y:S01]  /*e670*/  BSSY.RECONVERGENT B2, `(.L_x_1329) ;  /* 0x0000036000027945 */ /* 0x000fe20003800200 */
[----:B------:R-:W-:-:S11]  /*e680*/  LOP3.LUT P0, R34, R33, 0x7, RZ, 0xc0, !PT ;  /* 0x0000000721227812 */ /* 0x000fd6000780c0ff */
[----:B------:R-:W-:Y:S05]  /*e690*/  @!P1 BRA `(.L_x_1330) ;  /* 0x0000000000cc9947 */ /* 0x000fea0003800000 */
        /* <DEDUP_REMOVED lines=51> */
.L_x_1330:
[----:B------:R-:W-:Y:S05]  /*e9d0*/  BSYNC.RECONVERGENT B2 ;  /* 0x0000000000027941 */ /* 0x000fea0003800200 */
.L_x_1329:
        /* <DEDUP_REMOVED lines=33> */
.L_x_1332:
[----:B------:R-:W-:Y:S05]  /*ebf0*/  BSYNC.RECONVERGENT B2 ;  /* 0x0000000000027941 */ /* 0x000fea0003800200 */
.L_x_1331:
        /* <DEDUP_REMOVED lines=27> */
.L_x_1325:
[----:B------:R-:W-:Y:S05]  /*edb0*/  BSYNC.RECONVERGENT B1 ;  /* 0x0000000000017941 */ /* 0x000fea0003800200 */
.L_x_1324:
[----:B------:R-:W-:-:S05]  /*edc0*/  IMAD R22, R0, 0x1000, R3 ;  /* 0x0000100000167824 */ /* 0x000fca00078e0203 */
[----:B------:R-:W-:-:S05]  /*edd0*/  IADD3 R23, PT, PT, R22, UR4, RZ ;  /* 0x0000000416177c10 */ /* 0x000fca000fffe0ff */
[----:B------:R-:W-:-:S06]  /*ede0*/  IMAD.WIDE R22, R23, 0x4, R18 ;  /* 0x0000000417167825 */ /* 0x000fcc00078e0212 */
        /* <DEDUP_REMOVED lines=14> */
[----:B------:R-:W-:-:S13]  /*eed0*/  ISETP.GT.U32.AND P0, PT, R23, -0x10, PT ;  /* 0xfffffff01700780c */ /* 0x000fda0003f04070 */
[----:B------:R-:W-:Y:S05]  /*eee0*/  @P0 BRA `(.L_x_1336) ;  /* 0x0000000400a40947 */ /* 0x000fea0003800000 */
[----:B------:R-:W-:Y:S01]  /*eef0*/  IMAD.MOV.U32 R28, RZ, RZ, RZ ;  /* 0x000000ffff1c7224 */ /* 0x000fe200078e00ff */
[----:B------:R-:W-:-:S07]  /*ef00*/  MOV R33, RZ ;  /* 0x000000ff00217202 */ /* 0x000fce0000000f00 */
.L_x_1337:
        /* <DEDUP_REMOVED lines=11> */
[----:B---3--:R-:W-:-:S04]  /*efc0*/  IMAD.WIDE R34, R35, 0x4, R18 ;  /* 0x0000000423227825 */ /* 0x008fc800078e0212 */
[--C-:B----4-:R-:W-:Y:S02]  /*efd0*/  IMAD.WIDE R30, R31, 0x4, R18.reuse ;  /* 0x000000041f1e7825 */ /* 0x110fe400078e0212 */
[----:B------:R-:W3:Y:S04]  /*efe0*/  LDG.E R34, desc[UR6][R34.64] ;  /* 0x0000000622227981 */ /* 0x000ee8000c1e1900 */
[----:B------:R5:W4:Y:S02]  /*eff0*/  LDG.E R35, desc[UR6][R30.64] ;  /* 0x000000061e237981 */ /* 0x000b24000c1e1900 */
[----:B-----5:R-:W-:-:S04]  /*f000*/  IMAD.WIDE R30, R24, 0x4, R18 ;  /* 0x00000004181e7825 */ /* 0x020fc800078e0212 */
[--C-:B------:R-:W-:Y:S02]  /*f010*/  IMAD.WIDE R24, R25, 0x4, R18.reuse ;  /* 0x0000000419187825 */ /* 0x100fe400078e0212 */
[----:B------:R-:W5:Y:S04]  /*f020*/  LDG.E R30, desc[UR6][R30.64] ;  /* 0x000000061e1e7981 */ /* 0x000f68000c1e1900 */
[----:B------:R-:W5:Y:S01]  /*f030*/  LDG.E R31, desc[UR6][R22.64+0x34] ;  /* 0x00003406161f7981 */ /* 0x000f62000c1e1900 */
[----:B--2---:R-:W-:Y:S01]  /*f040*/  ISETP.NE.AND P0, PT, R36, -0x1, PT ;  /* 0xffffffff2400780c */ /* 0x004fe20003f05270 */
[----:B------:R-:W-:-:S06]  /*f050*/  IMAD.WIDE R36, R26, 0x4, R18 ;  /* 0x000000041a247825 */ /* 0x000fcc00078e0212 */
[----:B------:R-:W2:Y:S01]  /*f060*/  LDG.E R36, desc[UR6][R36.64] ;  /* 0x0000000624247981 */ /* 0x000ea2000c1e1900 */
[----:B------:R-:W-:-:S06]  /*f070*/  IMAD.WIDE R26, R27, 0x4, R18 ;  /* 0x000000041b1a7825 */ /* 0x000fcc00078e0212 */
[----:B------:R-:W2:Y:S04]  /*f080*/  LDG.E R26, desc[UR6][R26.64] ;  /* 0x000000061a1a7981 */ /* 0x000ea8000c1e1900 */
[----:B------:R0:W2:Y:S01]  /*f090*/  LDG.E R37, desc[UR6][R24.64] ;  /* 0x0000000618257981 */ /* 0x0000a2000c1e1900 */
[----:B---3--:R-:W-:-:S03]  /*f0a0*/  ISETP.NE.AND P1, PT, R34, -0x1, PT ;  /* 0xffffffff2200780c */ /* 0x008fc60003f25270 */
[----:B------:R-:W3:Y:S04]  /*f0b0*/  LDG.E R27, desc[UR6][R22.64+0x30] ;  /* 0x00003006161b7981 */ /* 0x000ee8000c1e1900 */
[----:B------:R-:W3:Y:S01]  /*f0c0*/  LDG.E R25, desc[UR6][R22.64+0x1c] ;  /* 0x00001c0616197981 */ /* 0x000ee2000c1e1900 */
[----:B0-----:R-:W-:Y:S02]  /*f0d0*/  VIADD R24, R28, 0x1 ;  /* 0x000000011c187836 */ /* 0x001fe40000000000 */
[----:B------:R-:W-:Y:S01]  /*f0e0*/  @P0 IMAD.MOV R24, RZ, RZ, R28 ;  /* 0x000000ffff180224 */ /* 0x000fe200078e021c */
[----:B----4-:R-:W-:-:S04]  /*f0f0*/  ISETP.NE.AND P0, PT, R35, -0x1, PT ;  /* 0xffffffff2300780c */ /* 0x010fc80003f05270 */
[----:B------:R-:W-:Y:S01]  /*f100*/  IADD3 R28, PT, PT, R24, 0x1, RZ ;  /* 0x00000001181c7810 */ /* 0x000fe20007ffe0ff */
[----:B------:R-:W-:-:S04]  /*f110*/  @P1 IMAD.MOV R28, RZ, RZ, R24 ;  /* 0x000000ffff1c1224 */ /* 0x000fc800078e0218 */
[----:B------:R-:W-:-:S04]  /*f120*/  VIADD R24, R28, 0x1 ;  /* 0x000000011c187836 */ /* 0x000fc80000000000 */
[----:B------:R-:W-:Y:S02]  /*f130*/  @P0 IADD3 R24, PT, PT, R28, RZ, RZ ;  /* 0x000000ff1c180210 */ /* 0x000fe40007ffe0ff */
[----:B-----5:R-:W-:Y:S02]  /*f140*/  ISETP.NE.AND P0, PT, R30, -0x1, PT ;  /* 0xffffffff1e00780c */ /* 0x020fe40003f05270 */
[----:B--2---:R-:W-:Y:S02]  /*f150*/  ISETP.NE.AND P1, PT, R36, -0x1, PT ;  /* 0xffffffff2400780c */ /* 0x004fe40003f25270 */
[----:B------:R-:W2:Y:S01]  /*f160*/  LDG.E R36, desc[UR6][R22.64+0x20] ;  /* 0x0000200616247981 */ /* 0x000ea2000c1e1900 */
[----:B---3--:R-:W-:-:S04]  /*f170*/  IMAD.WIDE R34, R25, 0x4, R18 ;  /* 0x0000000419227825 */ /* 0x008fc800078e0212 */
[----:B------:R-:W-:-:S06]  /*f180*/  VIADD R25, R24, 0x1 ;  /* 0x0000000118197836 */ /* 0x000fcc0000000000 */
[----:B------:R-:W-:Y:S01]  /*f190*/  @P1 IMAD.MOV R25, RZ, RZ, R24 ;  /* 0x000000ffff191224 */ /* 0x000fe200078e0218 */
[----:B------:R-:W3:Y:S01]  /*f1a0*/  LDG.E R34, desc[UR6][R34.64] ;  /* 0x0000000622227981 */ /* 0x000ee2000c1e1900 */
[----:B------:R-:W-:-:S03]  /*f1b0*/  ISETP.NE.AND P1, PT, R26, -0x1, PT ;  /* 0xffffffff1a00780c */ /* 0x000fc60003f25270 */
[----:B------:R-:W-:Y:S01]  /*f1c0*/  IADD3 R26, PT, PT, R25, 0x1, RZ ;  /* 0x00000001191a7810 */ /* 0x000fe20007ffe0ff */
[----:B------:R-:W-:Y:S01]  /*f1d0*/  @P0 IMAD.MOV R26, RZ, RZ, R25 ;  /* 0x000000ffff1a0224 */ /* 0x000fe200078e0219 */
[----:B------:R-:W4:Y:S04]  /*f1e0*/  LDG.E R24, desc[UR6][R22.64+0x28] ;  /* 0x0000280616187981 */ /* 0x000f28000c1e1900 */
[----:B------:R-:W5:Y:S04]  /*f1f0*/  LDG.E R35, desc[UR6][R22.64+0x24] ;  /* 0x0000240616237981 */ /* 0x000f68000c1e1900 */
[----:B------:R-:W5:Y:S01]  /*f200*/  LDG.E R25, desc[UR6][R22.64+0x2c] ;  /* 0x00002c0616197981 */ /* 0x000f62000c1e1900 */
[----:B------:R-:W-:Y:S01]  /*f210*/  ISETP.NE.AND P0, PT, R37, -0x1, PT ;  /* 0xffffffff2500780c */ /* 0x000fe20003f05270 */
[C---:B------:R-:W-:Y:S01]  /*f220*/  VIADD R28, R26.reuse, 0x1 ;  /* 0x000000011a1c7836 */ /* 0x040fe20000000000 */
[----:B------:R-:W-:Y:S01]  /*f230*/  @P1 IADD3 R28, PT, PT, R26, RZ, RZ ;  /* 0x000000ff1a1c1210 */ /* 0x000fe20007ffe0ff */
[----:B--2---:R-:W-:-:S05]  /*f240*/  IMAD.WIDE R36, R36, 0x4, R18 ;  /* 0x0000000424247825 */ /* 0x004fca00078e0212 */
[----:B------:R4:W2:Y:S01]  /*f250*/  LDG.E R30, desc[UR6][R36.64] ;  /* 0x00000006241e7981 */ /* 0x0008a2000c1e1900 */
[----:B---3--:R-:W-:Y:S01]  /*f260*/  ISETP.NE.AND P1, PT, R34, -0x1, PT ;  /* 0xffffffff2200780c */ /* 0x008fe20003f25270 */
[----:B----4-:R-:W-:-:S04]  /*f270*/  IMAD.WIDE R36, R24, 0x4, R18 ;  /* 0x0000000418247825 */ /* 0x010fc800078e0212 */
[--C-:B-----5:R-:W-:Y:S02]  /*f280*/  IMAD.WIDE R34, R35, 0x4, R18.reuse ;  /* 0x0000000423227825 */ /* 0x120fe400078e0212 */
[----:B------:R-:W3:Y:S02]  /*f290*/  LDG.E R36, desc[UR6][R36.64] ;  /* 0x0000000624247981 */ /* 0x000ee4000c1e1900 */
[--C-:B------:R-:W-:Y:S02]  /*f2a0*/  IMAD.WIDE R24, R25, 0x4, R18.reuse ;  /* 0x0000000419187825 */ /* 0x100fe400078e0212 */
[----:B------:R-:W4:Y:S04]  /*f2b0*/  LDG.E R34, desc[UR6][R34.64] ;  /* 0x0000000622227981 */ /* 0x000f28000c1e1900 */
[----:B------:R0:W5:Y:S02]  /*f2c0*/  LDG.E R35, desc[UR6][R24.64] ;  /* 0x0000000618237981 */ /* 0x000164000c1e1900 */
[----:B0-----:R-:W-:-:S02]  /*f2d0*/  IMAD.WIDE R24, R31, 0x4, R18 ;  /* 0x000000041f187825 */ /* 0x001fc400078e0212 */
[----:B------:R-:W3:Y:S04]  /*f2e0*/  LDG.E R31, desc[UR6][R22.64+0x38] ;  /* 0x00003806161f7981 */ /* 0x000ee8000c1e1900 */
[----:B------:R-:W4:Y:S01]  /*f2f0*/  LDG.E R23, desc[UR6][R22.64+0x3c] ;  /* 0x00003c0616177981 */ /* 0x000f22000c1e1900 */
[----:B------:R-:W-:Y:S02]  /*f300*/  VIADD R26, R28, 0x1 ;  /* 0x000000011c1a7836 */ /* 0x000fe40000000000 */
[----:B------:R-:W-:-:S05]  /*f310*/  @P0 IMAD.MOV R26, RZ, RZ, R28 ;  /* 0x000000ffff1a0224 */ /* 0x000fca00078e021c */
[----:B------:R-:W-:Y:S01]  /*f320*/  IADD3 R28, PT, PT, R26, 0x1, RZ ;  /* 0x000000011a1c7810 */ /* 0x000fe20007ffe0ff */
[----:B------:R-:W-:Y:S02]  /*f330*/  @P1 IMAD.MOV R28, RZ, RZ, R26 ;  /* 0x000000ffff1c1224 */ /* 0x000fe400078e021a */
        /* <DEDUP_REMOVED lines=23> */
[----:B------:R-:W-:-:S04]  /*f4b0*/  IADD3 R33, PT, PT, R33, 0x10, RZ ;  /* 0x0000001021217810 */ /* 0x000fc80007ffe0ff */
[----:B------:R-:W-:-:S03]  /*f4c0*/  IADD3 R23, PT, PT, R22, 0x1, RZ ;  /* 0x0000000116177810 */ /* 0x000fc60007ffe0ff */
[----:B------:R-:W-:Y:S01]  /*f4d0*/  @P1 IMAD.MOV R23, RZ, RZ, R22 ;  /* 0x000000ffff171224 */ /* 0x000fe200078e0216 */
[----:B------:R-:W-:-:S03]  /*f4e0*/  LOP3.LUT R22, R32, 0xfffffff0, RZ, 0xc0, !PT ;  /* 0xfffffff020167812 */ /* 0x000fc600078ec0ff */
[----:B0-----:R-:W-:Y:S01]  /*f4f0*/  VIADD R24, R23, 0x1 ;  /* 0x0000000117187836 */ /* 0x001fe20000000000 */
[----:B------:R-:W-:Y:S02]  /*f500*/  IADD3 R29, PT, PT, R29, 0x10, RZ ;  /* 0x000000101d1d7810 */ /* 0x000fe40007ffe0ff */
[----:B--2---:R-:W-:-:S13]  /*f510*/  ISETP.NE.AND P0, PT, R37, -0x1, PT ;  /* 0xffffffff2500780c */ /* 0x004fda0003f05270 */
[----:B------:R-:W-:Y:S01]  /*f520*/  @P0 IMAD.MOV R24, RZ, RZ, R23 ;  /* 0x000000ffff180224 */ /* 0x000fe200078e0217 */
[----:B------:R-:W-:Y:S02]  /*f530*/  ISETP.NE.AND P0, PT, R33, R22, PT ;  /* 0x000000162100720c */ /* 0x000fe40003f05270 */
[----:B---3--:R-:W-:Y:S01]  /*f540*/  ISETP.NE.AND P1, PT, R30, -0x1, PT ;  /* 0xffffffff1e00780c */ /* 0x008fe20003f25270 */
[----:B------:R-:W-:-:S12]  /*f550*/  VIADD R28, R24, 0x1 ;  /* 0x00000001181c7836 */ /* 0x000fd80000000000 */
[----:B------:R-:W-:Y:S01]  /*f560*/  @P1 IMAD.MOV R28, RZ, RZ, R24 ;  /* 0x000000ffff1c1224 */ /* 0x000fe200078e0218 */
[----:B------:R-:W-:Y:S06]  /*f570*/  @P0 BRA `(.L_x_1337) ;  /* 0xfffffff800640947 */ /* 0x000fec000383ffff */
.L_x_1336:
[----:B------:R-:W-:Y:S05]  /*f580*/  BSYNC.RECONVERGENT B2 ;  /* 0x0000000000027941 */ /* 0x000fea0003800200 */
.L_x_1335:
[----:B------:R-:W-:-:S13]  /*f590*/  LOP3.LUT P0, R22, R32, 0xf, RZ, 0xc0, !PT ;  /* 0x0000000f20167812 */ /* 0x000fda000780c0ff */
        /* <DEDUP_REMOVED lines=46> */
[----:B------:R-:W-:-:S05]  /*f880*/  @P1 IMAD.MOV R23, RZ, RZ, R22 ;  /* 0x000000ffff171224 */ /* 0x000fca00078e0216 */
[----:B------:R-:W-:-:S03]  /*f890*/  IADD3 R22, PT, PT, R23, 0x1, RZ ;  /* 0x0000000117167810 */ /* 0x000fc60007ffe0ff */
[----:B------:R-:W-:-:S04]  /*f8a0*/  @P2 IMAD.MOV R22, RZ, RZ, R23 ;  /* 0x000000ffff162224 */ /* 0x000fc800078e0217 */
[----:B------:R-:W-:Y:S02]  /*f8b0*/  VIADD R23, R22, 0x1 ;  /* 0x0000000116177836 */ /* 0x000fe40000000000 */
[----:B------:R-:W-:Y:S01]  /*f8c0*/  VIADD R29, R29, 0x8 ;  /* 0x000000081d1d7836 */ /* 0x000fe20000000000 */
[----:B--2---:R-:W-:Y:S02]  /*f8d0*/  ISETP.NE.AND P1, PT, R37, -0x1, PT ;  /* 0xffffffff2500780c */ /* 0x004fe40003f25270 */
[----:B---3--:R-:W-:-:S11]  /*f8e0*/  ISETP.NE.AND P2, PT, R30, -0x1, PT ;  /* 0xffffffff1e00780c */ /* 0x008fd60003f45270 */
[----:B------:R-:W-:-:S05]  /*f8f0*/  @P1 IADD3 R23, PT, PT, R22, RZ, RZ ;  /* 0x000000ff16171210 */ /* 0x000fca0007ffe0ff */
[C---:B------:R-:W-:Y:S01]  /*f900*/  VIADD R28, R23.reuse, 0x1 ;  /* 0x00000001171c7836 */ /* 0x040fe20000000000 */
[----:B------:R-:W-:-:S07]  /*f910*/  @P2 IADD3 R28, PT, PT, R23, RZ, RZ ;  /* 0x000000ff171c2210 */ /* 0x000fce0007ffe0ff */
.L_x_1339:
[----:B------:R-:W-:Y:S05]  /*f920*/  BSYNC.RECONVERGENT B2 ;  /* 0x0000000000027941 */ /* 0x000fea0003800200 */
.L_x_1338:
        /* <DEDUP_REMOVED lines=33> */
.L_x_1341:
[----:B------:R-:W-:Y:S05]  /*fb40*/  BSYNC.RECONVERGENT B2 ;  /* 0x0000000000027941 */ /* 0x000fea0003800200 */
.L_x_1340:
        /* <DEDUP_REMOVED lines=27> */
.L_x_1334:
[----:B------:R-:W-:Y:S05]  /*fd00*/  BSYNC.RECONVERGENT B1 ;  /* 0x0000000000017941 */ /* 0x000fea0003800200 */
.L_x_1333:
[----:B------:R-:W-:-:S04]  /*fd10*/  IMAD R30, R0, 0x1000, R3 ;  /* 0x00001000001e7824 */ /* 0x000fc800078e0203 */
[----:B------:R-:W-:-:S04]  /*fd20*/  VIADD R23, R30, UR4 ;  /* 0x000000041e177c36 */ /* 0x000fc80008000000 */
[----:B------:R-:W-:-:S06]  /*fd30*/  IMAD.WIDE R22, R23, 0x4, R18 ;  /* 0x0000000417167825 */ /* 0x000fcc00078e0212 */
        /* <DEDUP_REMOVED lines=13> */
[----:B------:R-:W-:-:S05]  /*fe10*/  IMAD.IADD R20, R31, 0x1, -R22 ;  /* 0x000000011f147824 */ /* 0x000fca00078e0a16 */
[----:B------:R-:W-:-:S13]  /*fe20*/  ISETP.GT.U32.AND P0, PT, R20, -0x10, PT ;  /* 0xfffffff01400780c */ /* 0x000fda0003f04070 */
[----:B------:R-:W-:Y:S05]  /*fe30*/  @P0 BRA `(.L_x_1345) ;  /* 0x0000000400a40947 */ /* 0x000fea0003800000 */
[----:B------:R-:W-:Y:S02]  /*fe40*/  IMAD.MOV.U32 R29, RZ, RZ, RZ ;  /* 0x000000ffff1d7224 */ /* 0x000fe400078e00ff */
[----:B------:R-:W-:-:S07]  /*fe50*/  IMAD.MOV.U32 R33, RZ, RZ, RZ ;  /* 0x000000ffff217224 */ /* 0x000fce00078e00ff */
.L_x_1346:
        /* <DEDUP_REMOVED lines=27> */
[----:B0-----:R-:W-:Y:S01]  /*10010*/  IADD3 R22, PT, PT, R29, 0x1, RZ ;  /* 0x000000011d167810 */ /* 0x001fe20007ffe0ff */
[----:B------:R-:W-:Y:S01]  /*10020*/  @P0 IMAD.MOV R22, RZ, RZ, R29 ;  /* 0x000000ffff160224 */ /* 0x000fe200078e021d */
[----:B----4-:R-:W-:-:S03]  /*10030*/  ISETP.NE.AND P0, PT, R35, -0x1, PT ;  /* 0xffffffff2300780c */ /* 0x010fc60003f05270 */
[C---:B------:R-:W-:Y:S01]  /*10040*/  VIADD R27, R22.reuse, 0x1 ;  /* 0x00000001161b7836 */ /* 0x040fe20000000000 */
[----:B------:R-:W-:-:S05]  /*10050*/  @P1 IADD3 R27, PT, PT, R22, RZ, RZ ;  /* 0x000000ff161b1210 */ /* 0x000fca0007ffe0ff */
[----:B------:R-:W-:-:S04]  /*10060*/  VIADD R22, R27, 0x1 ;  /* 0x000000011b167836 */ /* 0x000fc80000000000 */
[----:B------:R-:W-:Y:S01]  /*10070*/  @P0 IMAD.MOV R22, RZ, RZ, R27 ;  /* 0x000000ffff160224 */ /* 0x000fe200078e021b */
[----:B-----5:R-:W-:Y:S01]  /*10080*/  ISETP.NE.AND P0, PT, R26, -0x1, PT ;  /* 0xffffffff1a00780c */ /* 0x020fe20003f05270 */
[----:B------:R-:W4:Y:S01]  /*10090*/  LDG.E R27, desc[UR6][R20.64+0x34] ;  /* 0x00003406141b7981 */ /* 0x000f22000c1e1900 */
[----:B--2---:R-:W-:-:S03]  /*100a0*/  ISETP.NE.AND P1, PT, R36, -0x1, PT ;  /* 0xffffffff2400780c */ /* 0x004fc60003f25270 */
[----:B------:R-:W2:Y:S01]  /*100b0*/  LDG.E R36, desc[UR6][R20.64+0x20] ;  /* 0x0000200614247981 */ /* 0x000ea2000c1e1900 */
[----:B---3--:R-:W-:Y:S01]  /*100c0*/  IMAD.WIDE R34, R23, 0x4, R18 ;  /* 0x0000000417227825 */ /* 0x008fe200078e0212 */
[----:B------:R-:W-:-:S08]  /*100d0*/  IADD3 R23, PT, PT, R22, 0x1, RZ ;  /* 0x0000000116177810 */ /* 0x000fd00007ffe0ff */
[----:B------:R-:W-:Y:S01]  /*100e0*/  @P1 IMAD.MOV R23, RZ, RZ, R22 ;  /* 0x000000ffff171224 */ /* 0x000fe200078e0216 */
[----:B------:R-:W-:Y:S01]  /*100f0*/  ISETP.NE.AND P1, PT, R24, -0x1, PT ;  /* 0xffffffff1800780c */ /* 0x000fe20003f25270 */
[----:B------:R-:W3:Y:S02]  /*10100*/  LDG.E R34, desc[UR6][R34.64] ;  /* 0x0000000622227981 */ /* 0x000ee4000c1e1900 */
[C---:B------:R-:W-:Y:S01]  /*10110*/  VIADD R24, R23.reuse, 0x1 ;  /* 0x0000000117187836 */ /* 0x040fe20000000000 */
[----:B------:R-:W-:Y:S01]  /*10120*/  @P0 IADD3 R24, PT, PT, R23, RZ, RZ ;  /* 0x000000ff17180210 */ /* 0x000fe20007ffe0ff */
[----:B------:R-:W5:Y:S04]  /*10130*/  LDG.E R22, desc[UR6][R20.64+0x28] ;  /* 0x0000280614167981 */ /* 0x000f68000c1e1900 */
[----:B------:R-:W4:Y:S04]  /*10140*/  LDG.E R23, desc[UR6][R20.64+0x2c] ;  /* 0x00002c0614177981 */ /* 0x000f28000c1e1900 */
[----:B------:R-:W4:Y:S01]  /*10150*/  LDG.E R35, desc[UR6][R20.64+0x24] ;  /* 0x0000240614237981 */ /* 0x000f22000c1e1900 */
[----:B------:R-:W-:Y:S01]  /*10160*/  ISETP.NE.AND P0, PT, R37, -0x1, PT ;  /* 0xffffffff2500780c */ /* 0x000fe20003f05270 */
[----:B------:R-:W-:-:S02]  /*10170*/  VIADD R26, R24, 0x1 ;  /* 0x00000001181a7836 */ /* 0x000fc40000000000 */
[----:B------:R-:W-:-:S05]  /*10180*/  @P1 IMAD.MOV R26, RZ, RZ, R24 ;  /* 0x000000ffff1a1224 */ /* 0x000fca00078e0218 */
[----:B------:R-:W-:-:S05]  /*10190*/  IADD3 R24, PT, PT, R26, 0x1, RZ ;  /* 0x000000011a187810 */ /* 0x000fca0007ffe0ff */
[----:B------:R-:W-:Y:S02]  /*101a0*/  @P0 IMAD.MOV R24, RZ, RZ, R26 ;  /* 0x000000ffff180224 */ /* 0x000fe400078e021a */
[----:B--2---:R-:W-:-:S05]  /*101b0*/  IMAD.WIDE R36, R36, 0x4, R18 ;  /* 0x0000000424247825 */ /* 0x004fca00078e0212 */
[----:B------:R5:W2:Y:S01]  /*101c0*/  LDG.E R26, desc[UR6][R36.64] ;  /* 0x00000006241a7981 */ /* 0x000aa2000c1e1900 */
[----:B---3--:R-:W-:Y:S01]  /*101d0*/  ISETP.NE.AND P1, PT, R34, -0x1, PT ;  /* 0xffffffff2200780c */ /* 0x008fe20003f25270 */
[----:B-----5:R-:W-:-:S04]  /*101e0*/  IMAD.WIDE R36, R22, 0x4, R18 ;  /* 0x0000000416247825 */ /* 0x020fc800078e0212 */
[--C-:B----4-:R-:W-:Y:S02]  /*101f0*/  IMAD.WIDE R22, R23, 0x4, R18.reuse ;  /* 0x0000000417167825 */ /* 0x110fe400078e0212 */
[----:B------:R-:W3:Y:S02]  /*10200*/  LDG.E R36, desc[UR6][R36.64] ;  /* 0x0000000624247981 */ /* 0x000ee4000c1e1900 */
[----:B------:R-:W-:-:S06]  /*10210*/  IMAD.WIDE R34, R35, 0x4, R18 ;  /* 0x0000000423227825 */ /* 0x000fcc00078e0212 */
[----:B------:R-:W4:Y:S04]  /*10220*/  LDG.E R34, desc[UR6][R34.64] ;  /* 0x0000000622227981 */ /* 0x000f28000c1e1900 */
[----:B------:R0:W5:Y:S02]  /*10230*/  LDG.E R35, desc[UR6][R22.64] ;  /* 0x0000000616237981 */ /* 0x000164000c1e1900 */
[--C-:B0-----:R-:W-:Y:S02]  /*10240*/  IMAD.WIDE R22, R27, 0x4, R18.reuse ;  /* 0x000000041b167825 */ /* 0x101fe400078e0212 */
[----:B------:R-:W3:Y:S04]  /*10250*/  LDG.E R27, desc[UR6][R20.64+0x38] ;  /* 0x00003806141b7981 */ /* 0x000ee8000c1e1900 */
[----:B------:R-:W4:Y:S01]  /*10260*/  LDG.E R21, desc[UR6][R20.64+0x3c] ;  /* 0x00003c0614157981 */ /* 0x000f22000c1e1900 */
[C---:B------:R-:W-:Y:S01]  /*10270*/  VIADD R29, R24.reuse, 0x1 ;  /* 0x00000001181d7836 */ /* 0x040fe20000000000 */
[----:B------:R-:W-:Y:S01]  /*10280*/  @P1 IADD3 R29, PT, PT, R24, RZ, RZ ;  /* 0x000000ff181d1210 */ /* 0x000fe20007ffe0ff */
        /* <DEDUP_REMOVED lines=22> */
[----:B------:R-:W-:-:S04]  /*103f0*/  @P0 IMAD.MOV R20, RZ, RZ, R21 ;  /* 0x000000ffff140224 */ /* 0x000fc800078e0215 */
[C---:B------:R-:W-:Y:S02]  /*10400*/  VIADD R21, R20.reuse, 0x1 ;  /* 0x0000000114157836 */ /* 0x040fe40000000000 */
[----:B------:R-:W-:Y:S02]  /*10410*/  VIADD R33, R33, 0x10 ;  /* 0x0000001021217836 */ /* 0x000fe40000000000 */
[----:B------:R-:W-:Y:S02]  /*10420*/  @P1 IADD3 R21, PT, PT, R20, RZ, RZ ;  /* 0x000000ff14151210 */ /* 0x000fe40007ffe0ff */
[----:B------:R-:W-:-:S03]  /*10430*/  LOP3.LUT R20, R32, 0xfffffff0, RZ, 0xc0, !PT ;  /* 0xfffffff020147812 */ /* 0x000fc600078ec0ff */
[----:B0-----:R-:W-:Y:S02]  /*10440*/  VIADD R22, R21, 0x1 ;  /* 0x0000000115167836 */ /* 0x001fe40000000000 */
[----:B------:R-:W-:Y:S01]  /*10450*/  VIADD R31, R31, 0x10 ;  /* 0x000000101f1f7836 */ /* 0x000fe20000000000 */
[----:B--2---:R-:W-:-:S13]  /*10460*/  ISETP.NE.AND P0, PT, R37, -0x1, PT ;  /* 0xffffffff2500780c */ /* 0x004fda0003f05270 */
[----:B------:R-:W-:Y:S02]  /*10470*/  @P0 IADD3 R22, PT, PT, R21, RZ, RZ ;  /* 0x000000ff15160210 */ /* 0x000fe40007ffe0ff */
[----:B------:R-:W-:Y:S02]  /*10480*/  ISETP.NE.AND P0, PT, R33, R20, PT ;  /* 0x000000142100720c */ /* 0x000fe40003f05270 */
[----:B---3--:R-:W-:Y:S01]  /*10490*/  ISETP.NE.AND P1, PT, R26, -0x1, PT ;  /* 0xffffffff1a00780c */ /* 0x008fe20003f25270 */
[----:B------:R-:W-:-:S12]  /*104a0*/  VIADD R29, R22, 0x1 ;  /* 0x00000001161d7836 */ /* 0x000fd80000000000 */
[----:B------:R-:W-:Y:S01]  /*104b0*/  @P1 IADD3 R29, PT, PT, R22, RZ, RZ ;  /* 0x000000ff161d1210 */ /* 0x000fe20007ffe0ff */
[----:B------:R-:W-:Y:S06]  /*104c0*/  @P0 BRA `(.L_x_1346) ;  /* 0xfffffff800640947 */ /* 0x000fec000383ffff */
.L_x_1345:
[----:B------:R-:W-:Y:S05]  /*104d0*/  BSYNC.RECONVERGENT B2 ;  /* 0x0000000000027941 */ /* 0x000fea0003800200 */
.L_x_1344:
        /* <DEDUP_REMOVED lines=43> */
[----:B0-----:R-:W-:-:S04]  /*10790*/  VIADD R20, R22, 0x1 ;  /* 0x0000000116147836 */ /* 0x001fc80000000000 */
[----:B------:R-:W-:Y:S01]  /*107a0*/  @P2 IMAD.MOV R20, RZ, RZ, R22 ;  /* 0x000000ffff142224 */ /* 0x000fe200078e0216 */
[----:B------:R-:W-:-:S04]  /*107b0*/  ISETP.NE.AND P2, PT, R25, -0x1, PT ;  /* 0xffffffff1900780c */ /* 0x000fc80003f45270 */
[----:B------:R-:W-:Y:S01]  /*107c0*/  IADD3 R21, PT, PT, R20, 0x1, RZ ;  /* 0x0000000114157810 */ /* 0x000fe20007ffe0ff */
[----:B------:R-:W-:-:S04]  /*107d0*/  @P1 IMAD.MOV R21, RZ, RZ, R20 ;  /* 0x000000ffff151224 */ /* 0x000fc800078e0214 */
[----:B------:R-:W-:-:S04]  /*107e0*/  VIADD R20, R21, 0x1 ;  /* 0x0000000115147836 */ /* 0x000fc80000000000 */
[----:B------:R-:W-:-:S05]  /*107f0*/  @P2 IADD3 R20, PT, PT, R21, RZ, RZ ;  /* 0x000000ff15142210 */ /* 0x000fca0007ffe0ff */
[----:B------:R-:W-:Y:S02]  /*10800*/  VIADD R21, R20, 0x1 ;  /* 0x0000000114157836 */ /* 0x000fe40000000000 */
[----:B------:R-:W-:Y:S01]  /*10810*/  VIADD R31, R31, 0x8 ;  /* 0x000000081f1f7836 */ /* 0x000fe20000000000 */
[----:B--2---:R-:W-:Y:S02]  /*10820*/  ISETP.NE.AND P1, PT, R37, -0x1, PT ;  /* 0xffffffff2500780c */ /* 0x004fe40003f25270 */
[----:B---3--:R-:W-:-:S11]  /*10830*/  ISETP.NE.AND P2, PT, R26, -0x1, PT ;  /* 0xffffffff1a00780c */ /* 0x008fd60003f45270 */
[----:B------:R-:W-:-:S05]  /*10840*/  @P1 IMAD.MOV R21, RZ, RZ, R20 ;  /* 0x000000ffff151224 */ /* 0x000fca00078e0214 */
[----:B------:R-:W-:Y:S01]  /*10850*/  IADD3 R29, PT, PT, R21, 0x1, RZ ;  /* 0x00000001151d7810 */ /* 0x000fe20007ffe0ff */
[----:B------:R-:W-:-:S07]  /*10860*/  @P2 IMAD.MOV R29, RZ, RZ, R21 ;  /* 0x000000ffff1d2224 */ /* 0x000fce00078e0215 */
.L_x_1348:
[----:B------:R-:W-:Y:S05]  /*10870*/  BSYNC.RECONVERGENT B2 ;  /* 0x0000000000027941 */ /* 0x000fea0003800200 */
.L_x_1347:
        /* <DEDUP_REMOVED lines=33> */
.L_x_1350:
[----:B------:R-:W-:Y:S05]  /*10a90*/  BSYNC.RECONVERGENT B2 ;  /* 0x0000000000027941 */ /* 0x000fea0003800200 */
.L_x_1349:
        /* <DEDUP_REMOVED lines=27> */
.L_x_1343:
[----:B------:R-:W-:Y:S05]  /*10c50*/  BSYNC.RECONVERGENT B1 ;  /* 0x0000000000017941 */ /* 0x000fea0003800200 */
.L_x_1342:
[----:B------:R-:W-:-:S05]  /*10c60*/  IADD3 R23, PT, PT, R30, UR4, RZ ;  /* 0x000000041e177c10 */ /* 0x000fca000fffe0ff */
[----:B------:R-:W-:-:S06]  /*10c70*/  IMAD.WIDE R20, R23, 0x4, R18 ;  /* 0x0000000417147825 */ /* 0x000fcc00078e0212 */
        /* <DEDUP_REMOVED lines=16> */
[----:B------:R-:W-:-:S13]  /*10d80*/  ISETP.GT.U32.AND P0, PT, R20, -0x10, PT ;  /* 0xfffffff01400780c */ /* 0x000fda0003f04070 */
[----:B------:R-:W-:Y:S05]  /*10d90*/  @P0 BRA `(.L_x_1354) ;  /* 0x0000000400a40947 */ /* 0x000fea0003800000 */
[----:B------:R-:W-:Y:S02]  /*10da0*/  HFMA2 R33, -RZ, RZ, 0, 0 ;  /* 0x00000000ff217431 */ /* 0x000fe400000001ff */
[----:B------:R-:W-:-:S07]  /*10db0*/  IMAD.MOV.U32 R31, RZ, RZ, RZ ;  /* 0x000000ffff1f7224 */ /* 0x000fce00078e00ff */
.L_x_1355:
        /* <DEDUP_REMOVED lines=34> */
[----:B-----5:R-:W-:Y:S01]  /*10fe0*/  ISETP.NE.AND P0, PT, R26, -0x1, PT ;  /* 0xffffffff1a00780c */ /* 0x020fe20003f05270 */
[----:B------:R-:W4:Y:S01]  /*10ff0*/  LDG.E R27, desc[UR6][R20.64+0x34] ;  /* 0x00003406141b7981 */ /* 0x000f22000c1e1900 */
[----:B--2---:R-:W-:-:S03]  /*11000*/  ISETP.NE.AND P1, PT, R36, -0x1, PT ;  /* 0xffffffff2400780c */ /* 0x004fc60003f25270 */
[----:B------:R-:W2:Y:S01]  /*11010*/  LDG.E R36, desc[UR6][R20.64+0x20] ;  /* 0x0000200614247981 */ /* 0x000ea2000c1e1900 */
[----:B---3--:R-:W-:-:S04]  /*11020*/  IMAD.WIDE R34, R23, 0x4, R18 ;  /* 0x0000000417227825 */ /* 0x008fc800078e0212 */
[----:B------:R-:W-:-:S05]  /*11030*/  VIADD R23, R22, 0x1 ;  /* 0x0000000116177836 */ /* 0x000fca0000000000 */
[----:B------:R-:W-:Y:S01]  /*11040*/  @P1 IMAD.MOV R23, RZ, RZ, R22 ;  /* 0x000000ffff171224 */ /* 0x000fe200078e0216 */
[----:B------:R-:W3:Y:S01]  /*11050*/  LDG.E R34, desc[UR6][R34.64] ;  /* 0x0000000622227981 */ /* 0x000ee2000c1e1900 */
[----:B------:R-:W-:-:S03]  /*11060*/  ISETP.NE.AND P1, PT, R24, -0x1, PT ;  /* 0xffffffff1800780c */ /* 0x000fc60003f25270 */
[----:B------:R-:W-:Y:S01]  /*11070*/  IADD3 R24, PT, PT, R23, 0x1, RZ ;  /* 0x0000000117187810 */ /* 0x000fe20007ffe0ff */
[----:B------:R-:W-:Y:S01]  /*11080*/  @P0 IMAD.MOV R24, RZ, RZ, R23 ;  /* 0x000000ffff180224 */ /* 0x000fe200078e0217 */
[----:B------:R-:W5:Y:S04]  /*11090*/  LDG.E R22, desc[UR6][R20.64+0x28] ;  /* 0x0000280614167981 */ /* 0x000f68000c1e1900 */
[----:B------:R-:W4:Y:S04]  /*110a0*/  LDG.E R35, desc[UR6][R20.64+0x24] ;  /* 0x0000240614237981 */ /* 0x000f28000c1e1900 */
[----:B------:R-:W4:Y:S01]  /*110b0*/  LDG.E R23, desc[UR6][R20.64+0x2c] ;  /* 0x00002c0614177981 */ /* 0x000f22000c1e1900 */
[----:B------:R-:W-:Y:S01]  /*110c0*/  ISETP.NE.AND P0, PT, R37, -0x1, PT ;  /* 0xffffffff2500780c */ /* 0x000fe20003f05270 */
[C---:B------:R-:W-:Y:S01]  /*110d0*/  VIADD R26, R24.reuse, 0x1 ;  /* 0x00000001181a7836 */ /* 0x040fe20000000000 */
[----:B------:R-:W-:-:S05]  /*110e0*/  @P1 IADD3 R26, PT, PT, R24, RZ, RZ ;  /* 0x000000ff181a1210 */ /* 0x000fca0007ffe0ff */
[----:B------:R-:W-:-:S06]  /*110f0*/  VIADD R24, R26, 0x1 ;  /* 0x000000011a187836 */ /* 0x000fcc0000000000 */
[----:B------:R-:W-:Y:S02]  /*11100*/  @P0 IMAD.MOV R24, RZ, RZ, R26 ;  /* 0x000000ffff180224 */ /* 0x000fe400078e021a */
[----:B--2---:R-:W-:-:S05]  /*11110*/  IMAD.WIDE R36, R36, 0x4, R18 ;  /* 0x0000000424247825 */ /* 0x004fca00078e0212 */
[----:B------:R5:W2:Y:S01]  /*11120*/  LDG.E R26, desc[UR6][R36.64] ;  /* 0x00000006241a7981 */ /* 0x000aa2000c1e1900 */
[----:B---3--:R-:W-:Y:S01]  /*11130*/  ISETP.NE.AND P1, PT, R34, -0x1, PT ;  /* 0xffffffff2200780c */ /* 0x008fe20003f25270 */
[----:B-----5:R-:W-:-:S04]  /*11140*/  IMAD.WIDE R36, R22, 0x4, R18 ;  /* 0x0000000416247825 */ /* 0x020fc800078e0212 */
[--C-:B----4-:R-:W-:Y:S02]  /*11150*/  IMAD.WIDE R34, R35, 0x4, R18.reuse ;  /* 0x0000000423227825 */ /* 0x110fe400078e0212 */
[----:B------:R-:W3:Y:S02]  /*11160*/  LDG.E R36, desc[UR6][R36.64] ;  /* 0x0000000624247981 */ /* 0x000ee4000c1e1900 */
[--C-:B------:R-:W-:Y:S02]  /*11170*/  IMAD.WIDE R22, R23, 0x4, R18.reuse ;  /* 0x0000000417167825 */ /* 0x100fe400078e0212 */
[----:B------:R-:W4:Y:S04]  /*11180*/  LDG.E R34, desc[UR6][R34.64] ;  /* 0x0000000622227981 */ /* 0x000f28000c1e1900 */
[----:B------:R0:W5:Y:S02]  /*11190*/  LDG.E R35, desc[UR6][R22.64] ;  /* 0x0000000616237981 */ /* 0x000164000c1e1900 */
[----:B0-----:R-:W-:-:S02]  /*111a0*/  IMAD.WIDE R22, R27, 0x4, R18 ;  /* 0x000000041b167825 */ /* 0x001fc400078e0212 */
[----:B------:R-:W3:Y:S04]  /*111b0*/  LDG.E R27, desc[UR6][R20.64+0x38] ;  /* 0x00003806141b7981 */ /* 0x000ee8000c1e1900 */
[----:B------:R-:W4:Y:S01]  /*111c0*/  LDG.E R21, desc[UR6][R20.64+0x3c] ;  /* 0x00003c0614157981 */ /* 0x000f22000c1e1900 */
        /* <DEDUP_REMOVED lines=38> */
.L_x_1354:
[----:B------:R-:W-:Y:S05]  /*11430*/  BSYNC.RECONVERGENT B2 ;  /* 0x0000000000027941 */ /* 0x000fea0003800200 */
.L_x_1353:
        /* <DEDUP_REMOVED lines=16> */
[----:B------:R3:W2:Y:S01]  /*11540*/  LDG.E R26, desc[UR6][R34.64] ;  /* 0x00000006221a7981 */ /* 0x0006a2000c1e1900 */
[----:B----4-:R-:W-:-:S04]  /*11550*/  IMAD.WIDE R24, R25, 0x4, R18 ;  /* 0x0000000419187825 */ /* 0x010fc800078e0212 */
[----:B---3--:R-:W-:-:S06]  /*11560*/  IMAD.WIDE R34, R22, 0x4, R18 ;  /* 0x0000000416227825 */ /* 0x008fcc00078e0212 */
[----:B------:R-:W3:Y:S04]  /*11570*/  LDG.E R34, desc[UR6][R34.64] ;  /* 0x0000000622227981 */ /* 0x000ee8000c1e1900 */
[----:B------:R5:W4:Y:S02]  /*11580*/  LDG.E R35, desc[UR6][R24.64] ;  /* 0x0000000618237981 */ /* 0x000b24000c1e1900 */
[--C-:B-----5:R-:W-:Y:S02]  /*11590*/  IMAD.WIDE R24, R27, 0x4, R18.reuse ;  /* 0x000000041b187825 */ /* 0x120fe400078e0212 */
[----:B------:R-:W5:Y:S02]  /*115a0*/  LDG.E R27, desc[UR6][R20.64+0x18] ;  /* 0x00001806141b7981 */ /* 0x000f64000c1e1900 */
[----:B------:R-:W-:-:S02]  /*115b0*/  IMAD.WIDE R36, R37, 0x4, R18 ;  /* 0x0000000425247825 */ /* 0x000fc400078e0212 */
[----:B------:R-:W4:Y:S04]  /*115c0*/  LDG.E R24, desc[UR6][R24.64] ;  /* 0x0000000618187981 */ /* 0x000f28000c1e1900 */
[----:B------:R-:W4:Y:S04]  /*115d0*/  LDG.E R36, desc[UR6][R36.64] ;  /* 0x0000000624247981 */ /* 0x000f28000c1e1900 */
[----:B------:R-:W3:Y:S01]  /*115e0*/  LDG.E R21, desc[UR6][R20.64+0x1c] ;  /* 0x00001c0614157981 */ /* 0x000ee2000c1e1900 */
[----:B------:R-:W-:-:S05]  /*115f0*/  IMAD.WIDE R22, R23, 0x4, R18 ;  /* 0x0000000417167825 */ /* 0x000fca00078e0212 */
[----:B------:R5:W4:Y:S01]  /*11600*/  LDG.E R37, desc[UR6][R22.64] ;  /* 0x0000000616257981 */ /* 0x000b22000c1e1900 */
[----:B--2---:R-:W-:Y:S01]  /*11610*/  ISETP.NE.AND P1, PT, R26, -0x1, PT ;  /* 0xffffffff1a00780c */ /* 0x004fe20003f25270 */
[----:B-----5:R-:W-:-:S06]  /*11620*/  IMAD.WIDE R22, R27, 0x4, R18 ;  /* 0x000000041b167825 */ /* 0x020fcc00078e0212 */
[----:B------:R-:W2:Y:S01]  /*11630*/  LDG.E R22, desc[UR6][R22.64] ;  /* 0x0000000616167981 */ /* 0x000ea2000c1e1900 */
[----:B---3--:R-:W-:-:S06]  /*11640*/  IMAD.WIDE R26, R21, 0x4, R18 ;  /* 0x00000004151a7825 */ /* 0x008fcc00078e0212 */
[----:B------:R-:W3:Y:S01]  /*11650*/  LDG.E R26, desc[UR6][R26.64] ;  /* 0x000000061a1a7981 */ /* 0x000ee2000c1e1900 */
[----:B------:R-:W-:Y:S01]  /*11660*/  ISETP.NE.AND P2, PT, R34, -0x1, PT ;  /* 0xffffffff2200780c */ /* 0x000fe20003f45270 */
[C---:B------:R-:W-:Y:S01]  /*11670*/  VIADD R34, R31.reuse, 0x1 ;  /* 0x000000011f227836 */ /* 0x040fe20000000000 */
[----:B------:R-:W-:Y:S02]  /*11680*/  @P1 IADD3 R34, PT, PT, R31, RZ, RZ ;  /* 0x000000ff1f221210 */ /* 0x000fe40007ffe0ff */
[----:B----4-:R-:W-:-:S03]  /*11690*/  ISETP.NE.AND P1, PT, R36, -0x1, PT ;  /* 0xffffffff2400780c */ /* 0x010fc60003f25270 */
[----:B------:R-:W-:-:S06]  /*116a0*/  VIADD R25, R34, 0x1 ;  /* 0x0000000122197836 */ /* 0x000fcc0000000000 */
        /* <DEDUP_REMOVED lines=19> */
.L_x_1357:
[----:B------:R-:W-:Y:S05]  /*117e0*/  BSYNC.RECONVERGENT B2 ;  /* 0x0000000000027941 */ /* 0x000fea0003800200 */
.L_x_1356:
        /* <DEDUP_REMOVED lines=33> */
.L_x_1359:
[----:B------:R-:W-:Y:S05]  /*11a00*/  BSYNC.RECONVERGENT B2 ;  /* 0x0000000000027941 */ /* 0x000fea0003800200 */
.L_x_1358:
        /* <DEDUP_REMOVED lines=27> */
.L_x_1352:
[----:B------:R-:W-:Y:S05]  /*11bc0*/  BSYNC.RECONVERGENT B1 ;  /* 0x0000000000017941 */ /* 0x000fea0003800200 */
.L_x_1351:
[----:B------:R-:W0:Y:S01]  /*11bd0*/  LDC R18, c[0x0][0x3ac] ;  /* 0x0000eb00ff127b82 */ /* 0x000e220000000800 */
[----:B------:R-:W-:-:S04]  /*11be0*/  IADD3 R4, PT, PT, R6, R5, R4 ;  /* 0x0000000506047210 */ /* 0x000fc80007ffe004 */
[----:B------:R-:W-:-:S04]  /*11bf0*/  IADD3 R4, PT, PT, R8, R7, R4 ;  /* 0x0000000708047210 */ /* 0x000fc80007ffe004 */
[----:B------:R-:W-:-:S04]  /*11c00*/  IADD3 R4, PT, PT, R10, R9, R4 ;  /* 0x000000090a047210 */ /* 0x000fc80007ffe004 */
[----:B------:R-:W-:-:S04]  /*11c10*/  IADD3 R4, PT, PT, R12, R11, R4 ;  /* 0x0000000b0c047210 */ /* 0x000fc80007ffe004 */
[----:B------:R-:W-:-:S04]  /*11c20*/  IADD3 R4, PT, PT, R14, R13, R4 ;  /* 0x0000000d0e047210 */ /* 0x000fc80007ffe004 */
[----:B------:R-:W-:Y:S01]  /*11c30*/  IADD3 R4, PT, PT, R16, R15, R4 ;  /* 0x0000000f10047210 */ /* 0x000fe20007ffe004 */
[----:B0-----:R-:W-:-:S03]  /*11c40*/  IMAD.SHL.U32 R5, R18, 0x1000, RZ ;  /* 0x0000100012057824 */ /* 0x001fc600078e00ff */
[----:B------:R-:W-:Y:S02]  /*11c50*/  IADD3 R4, PT, PT, R29, R28, R4 ;  /* 0x0000001c1d047210 */ /* 0x000fe40007ffe004 */
[----:B------:R-:W-:-:S03]  /*11c60*/  ISETP.GE.U32.AND P0, PT, R2, R5, PT ;  /* 0x000000050200720c */ /* 0x000fc60003f06070 */
[----:B------:R-:W-:-:S10]  /*11c70*/  IMAD.IADD R2, R4, 0x1, R31 ;  /* 0x0000000104027824 */ /* 0x000fd400078e021f */
[----:B------:R-:W-:Y:S05]  /*11c80*/  @!P0 BRA `(.L_x_1360) ;  /* 0x00000104009c8947 */ /* 0x000fea0003800000 */
[----:B------:R-:W-:Y:S01]  /*11c90*/  LEA R4, R0, R5, 0xc ;  /* 0x0000000500047211 */ /* 0x000fe200078e60ff */
[----:B------:R-:W-:-:S05]  /*11ca0*/  VIADD R5, R17, 0xfffff000 ;  /* 0xfffff00011057836 */ /* 0x000fca0000000000 */
[----:B------:R-:W-:-:S13]  /*11cb0*/  ISETP.GT.U32.AND P0, PT, R4, R5, PT ;  /* 0x000000050400720c */ /* 0x000fda0003f04070 */
[----:B------:R-:W-:Y:S05]  /*11cc0*/  @P0 BRA `(.L_x_1361) ;  /* 0x000000f400700947 */ /* 0x000fea0003800000 */
.L_x_1506:
[----:B------:R-:W0:Y:S01]  /*11cd0*/  LDCU UR4, c[0x0][0x380] ;  /* 0x00007000ff0477ac */ /* 0x000e220008000800 */
[----:B------:R-:W1:Y:S08]  /*11ce0*/  LDC.64 R16, c[0x0][0x3d0] ;  /* 0x0000f400ff107b82 */ /* 0x000e700000000a00 */
[----:B------:R-:W2:Y:S01]  /*11cf0*/  LDC.64 R18, c[0x0][0x3c0] ;  /* 0x0000f000ff127b82 */ /* 0x000ea20000000a00 */
[----:B0-----:R-:W-:-:S05]  /*11d00*/  VIADD R29, R3, UR4 ;  /* 0x00000004031d7c36 */ /* 0x001fca0008000000 */
[----:B------:R-:W-:-:S05]  /*11d10*/  IADD3 R9, PT, PT, R29, R4, RZ ;  /* 0x000000041d097210 */ /* 0x000fca0007ffe0ff */
[----:B-1----:R-:W-:-:S05]  /*11d20*/  IMAD.WIDE R20, R9, 0x4, R16 ;  /* 0x0000000409147825 */ /* 0x002fca00078e0210 */
[----:B------:R-:W3:Y:S01]  /*11d30*/  LDG.E R6, desc[UR6][R20.64] ;  /* 0x0000000614067981 */ /* 0x000ee2000c1e1900 */
[----:B------:R-:W-:Y:S01]  /*11d40*/  BSSY.RECONVERGENT B1, `(.L_x_1362) ;  /* 0x00000f3000017945 */ /* 0x000fe20003800200 */
[----:B------:R-:W-:Y:S02]  /*11d50*/  IMAD.MOV.U32 R7, RZ, RZ, RZ ;  /* 0x000000ffff077224 */ /* 0x000fe400078e00ff */
[----:B--2---:R-:W-:Y:S01]  /*11d60*/  IMAD.WIDE R18, R9, 0x4, R18 ;  /* 0x0000000409127825 */ /* 0x004fe200078e0212 */
[----:B---3--:R-:W-:-:S13]  /*11d70*/  ISETP.NE.AND P0, PT, R6, -0x1, PT ;  /* 0xffffffff0600780c */ /* 0x008fda0003f05270 */
        /* <DEDUP_REMOVED lines=14> */
[----:B------:R-:W-:Y:S01]  /*11e60*/  HFMA2 R8, -RZ, RZ, 0, 0 ;  /* 0x00000000ff087431 */ /* 0x000fe200000001ff */
[----:B------:R-:W-:Y:S01]  /*11e70*/  LOP3.LUT R11, R9, 0xfffffff0, RZ, 0xc0, !PT ;  /* 0xfffffff0090b7812 */ /* 0x000fe200078ec0ff */
[----:B------:R-:W-:-:S07]  /*11e80*/  IMAD.MOV.U32 R7, RZ, RZ, RZ ;  /* 0x000000ffff077224 */ /* 0x000fce00078e00ff */
.L_x_1366:
        /* <DEDUP_REMOVED lines=22> */
[----:B------:R-:W-:Y:S02]  /*11ff0*/  @P1 IMAD.MOV R12, RZ, RZ, R7 ;  /* 0x000000ffff0c1224 */ /* 0x000fe400078e0207 */
        /* <DEDUP_REMOVED lines=67> */
[----:B------:R-:W-:Y:S02]  /*12430*/  IADD3 R8, PT, PT, R8, 0x10, RZ ;  /* 0x0000001008087810 */ /* 0x000fe40007ffe0ff */
[----:B------:R-:W-:Y:S02]  /*12440*/  IADD3 R6, PT, PT, R6, 0x10, RZ ;  /* 0x0000001006067810 */ /* 0x000fe40007ffe0ff */
[----:B--2---:R-:W-:Y:S02]  /*12450*/  ISETP.NE.AND P2, PT, R7, -0x1, PT ;  /* 0xffffffff0700780c */ /* 0x004fe40003f45270 */
[----:B------:R-:W-:Y:S01]  /*12460*/  IADD3 R7, PT, PT, R12, 0x1, RZ ;  /* 0x000000010c077810 */ /* 0x000fe20007ffe0ff */
[----:B------:R-:W-:-:S04]  /*12470*/  @P1 IMAD.MOV R7, RZ, RZ, R12 ;  /* 0x000000ffff071224 */ /* 0x000fc800078e020c */
[----:B------:R-:W-:Y:S01]  /*12480*/  VIADD R12, R7, 0x1 ;  /* 0x00000001070c7836 */ /* 0x000fe20000000000 */
[----:B----4-:R-:W-:-:S05]  /*12490*/  ISETP.NE.AND P1, PT, R26, -0x1, PT ;  /* 0xffffffff1a00780c */ /* 0x010fca0003f25270 */
[----:B------:R-:W-:Y:S01]  /*124a0*/  @P2 IMAD.MOV R12, RZ, RZ, R7 ;  /* 0x000000ffff0c2224 */ /* 0x000fe200078e0207 */
[----:B------:R-:W-:-:S03]  /*124b0*/  ISETP.NE.AND P2, PT, R8, R11, PT ;  /* 0x0000000b0800720c */ /* 0x000fc60003f45270 */
[----:B------:R-:W-:-:S04]  /*124c0*/  VIADD R7, R12, 0x1 ;  /* 0x000000010c077836 */ /* 0x000fc80000000000 */
[----:B------:R-:W-:-:S06]  /*124d0*/  @P1 IMAD.MOV R7, RZ, RZ, R12 ;  /* 0x000000ffff071224 */ /* 0x000fcc00078e020c */
[----:B------:R-:W-:Y:S05]  /*124e0*/  @P2 BRA `(.L_x_1366) ;  /* 0xfffffff800682947 */ /* 0x000fea000383ffff */
.L_x_1365:
[----:B------:R-:W-:Y:S05]  /*124f0*/  BSYNC.RECONVERGENT B2 ;  /* 0x0000000000027941 */ /* 0x000fea0003800200 */
.L_x_1364:
        /* <DEDUP_REMOVED lines=57> */
.L_x_1368:
[----:B------:R-:W-:Y:S05]  /*12890*/  BSYNC.RECONVERGENT B2 ;  /* 0x0000000000027941 */ /* 0x000fea0003800200 */
.L_x_1367:
        /* <DEDUP_REMOVED lines=33> */
.L_x_1370:
[----:B------:R-:W-:Y:S05]  /*12ab0*/  BSYNC.RECONVERGENT B2 ;  /* 0x0000000000027941 */ /* 0x000fea0003800200 */
.L_x_1369:
        /* <DEDUP_REMOVED lines=27> */
.L_x_1363:
[----:B------:R-:W-:Y:S05]  /*12c70*/  BSYNC.RECONVERGENT B1 ;  /* 0x0000000000017941 */ /* 0x000fea0003800200 */
.L_x_1362:
        /* <DEDUP_REMOVED lines=21> */
.L_x_1375:
        /* <DEDUP_REMOVED lines=19> */
[----:B0-----:R-:W-:-:S02]  /*12f00*/  IADD3 R22, PT, PT, R6, 0x1, RZ ;  /* 0x0000000106167810 */ /* 0x001fc40007ffe0ff */
[----:B--2---:R-:W-:Y:S02]  /*12f10*/  ISETP.NE.AND P1, PT, R13, -0x1, PT ;  /* 0xffffffff0d00780c */ /* 0x004fe40003f25270 */
[----:B------:R-:W2:Y:S01]  /*12f20*/  LDG.E R13, desc[UR6][R14.64+0x34] ;  /* 0x000034060e0d7981 */ /* 0x000ea2000c1e1900 */
[----:B----4-:R-:W-:-:S10]  /*12f30*/  ISETP.NE.AND P2, PT, R24, -0x1, PT ;  /* 0xffffffff1800780c */ /* 0x010fd40003f45270 */
[----:B------:R-:W-:-:S05]  /*12f40*/  @P1 IMAD.MOV R22, RZ, RZ, R6 ;  /* 0x000000ffff161224 */ /* 0x000fca00078e0206 */
[----:B------:R-:W-:Y:S01]  /*12f50*/  IADD3 R6, PT, PT, R22, 0x1, RZ ;  /* 0x0000000116067810 */ /* 0x000fe20007ffe0ff */
        /* <DEDUP_REMOVED lines=67> */
[----:B------:R-:W-:-:S05]  /*13390*/  IADD3 R6, PT, PT, R13, 0x1, RZ ;  /* 0x000000010d067810 */ /* 0x000fca0007ffe0ff */
[----:B------:R-:W-:-:S05]  /*133a0*/  @P2 IMAD.MOV R6, RZ, RZ, R13 ;  /* 0x000000ffff062224 */ /* 0x000fca00078e020d */
[----:B------:R-:W-:Y:S02]  /*133b0*/  IADD3 R13, PT, PT, R6, 0x1, RZ ;  /* 0x00000001060d7810 */ /* 0x000fe40007ffe0ff */
[----:B----4-:R-:W-:Y:S02]  /*133c0*/  ISETP.NE.AND P1, PT, R22, -0x1, PT ;  /* 0xffffffff1600780c */ /* 0x010fe40003f25270 */
[----:B-----5:R-:W-:-:S11]  /*133d0*/  ISETP.NE.AND P2, PT, R26, -0x1, PT ;  /* 0xffffffff1a00780c */ /* 0x020fd60003f45270 */
[----:B------:R-:W-:Y:S02]  /*133e0*/  @P1 IADD3 R13, PT, PT, R6, RZ, RZ ;  /* 0x000000ff060d1210 */ /* 0x000fe40007ffe0ff */
[----:B------:R-:W-:-:S03]  /*133f0*/  ISETP.NE.AND P1, PT, R9, R12, PT ;  /* 0x0000000c0900720c */ /* 0x000fc60003f25270 */
[----:B------:R-:W-:Y:S02]  /*13400*/  VIADD R6, R13, 0x1 ;  /* 0x000000010d067836 */ /* 0x000fe40000000000 */
[----:B------:R-:W-:-:S08]  /*13410*/  @P2 IMAD.MOV R6, RZ, RZ, R13 ;  /* 0x000000ffff062224 */ /* 0x000fd000078e020d */
[----:B------:R-:W-:Y:S05]  /*13420*/  @P1 BRA `(.L_x_1375) ;  /* 0xfffffff800681947 */ /* 0x000fea000383ffff */
.L_x_1374:
[----:B------:R-:W-:Y:S05]  /*13430*/  BSYNC.RECONVERGENT B2 ;  /* 0x0000000000027941 */ /* 0x000fea0003800200 */
.L_x_1373:
        /* <DEDUP_REMOVED lines=57> */
.L_x_1377:
[----:B------:R-:W-:Y:S05]  /*137d0*/  BSYNC.RECONVERGENT B2 ;  /* 0x0000000000027941 */ /* 0x000fea0003800200 */
.L_x_1376:
        /* <DEDUP_REMOVED lines=33> */
.L_x_1379:
[----:B------:R-:W-:Y:S05]  /*139f0*/  BSYNC.RECONVERGENT B2 ;  /* 0x0000000000027941 */ /* 0x000fea0003800200 */
.L_x_1378:
        /* <DEDUP_REMOVED lines=27> */
.L_x_1372:
[----:B------:R-:W-:Y:S05]  /*13bb0*/  BSYNC.RECONVERGENT B1 ;  /* 0x0000000000017941 */ /* 0x000fea0003800200 */
.L_x_1371:
        /* <DEDUP_REMOVED lines=21> */
.L_x_1384:
        /* <DEDUP_REMOVED lines=30> */
[----:B------:R-:W-:-:S05]  /*13ef0*/  @P1 IADD3 R23, PT, PT, R22, RZ, RZ ;  /* 0x000000ff16171210 */ /* 0x000fca0007ffe0ff */
[C---:B------:R-:W-:Y:S01]  /*13f00*/  VIADD R36, R23.reuse, 0x1 ;  /* 0x0000000117247836 */ /* 0x040fe20000000000 */
[----:B------:R-:W-:Y:S01]  /*13f10*/  @P2 IADD3 R36, PT, PT, R23, RZ, RZ ;  /* 0x000000ff17242210 */ /* 0x000fe20007ffe0ff */
        /* <DEDUP_REMOVED lines=59> */
[----:B------:R-:W-:-:S03]  /*142d0*/  IADD3 R10, PT, PT, R10, 0x10, RZ ;  /* 0x000000100a0a7810 */ /* 0x000fc60007ffe0ff */
[----:B------:R-:W-:Y:S02]  /*142e0*/  VIADD R14, R8, 0x1 ;  /* 0x00000001080e7836 */ /* 0x000fe40000000000 */
        /* <DEDUP_REMOVED lines=8> */
.L_x_1383:
[----:B------:R-:W-:Y:S05]  /*14370*/  BSYNC.RECONVERGENT B2 ;  /* 0x0000000000027941 */ /* 0x000fea0003800200 */
.L_x_1382:
        /* <DEDUP_REMOVED lines=57> */
.L_x_1386:
[----:B------:R-:W-:Y:S05]  /*14710*/  BSYNC.RECONVERGENT B2 ;  /* 0x0000000000027941 */ /* 0x000fea0003800200 */
.L_x_1385:
        /* <DEDUP_REMOVED lines=33> */
.L_x_1388:
[----:B------:R-:W-:Y:S05]  /*14930*/  BSYNC.RECONVERGENT B2 ;  /* 0x0000000000027941 */ /* 0x000fea0003800200 */
.L_x_1387:
        /* <DEDUP_REMOVED lines=27> */
.L_x_1381:
[----:B------:R-:W-:Y:S05]  /*14af0*/  BSYNC.RECONVERGENT B1 ;  /* 0x0000000000017941 */ /* 0x000fea0003800200 */
.L_x_1380:
        /* <DEDUP_REMOVED lines=21> */
.L_x_1393:
        /* <DEDUP_REMOVED lines=21> */
[----:B0-----:R-:W-:Y:S02]  /*14da0*/  IADD3 R25, PT, PT, R9, 0x1, RZ ;  /* 0x0000000109197810 */ /* 0x001fe40007ffe0ff */
[----:B--2---:R-:W-:-:S02]  /*14db0*/  ISETP.NE.AND P1, PT, R34, -0x1, PT ;  /* 0xffffffff2200780c */ /* 0x004fc40003f25270 */
[----:B------:R-:W2:Y:S01]  /*14dc0*/  LDG.E R34, desc[UR6][R14.64+0x34] ;  /* 0x000034060e227981 */ /* 0x000ea2000c1e1900 */
[----:B---3--:R-:W-:-:S03]  /*14dd0*/  ISETP.NE.AND P2, PT, R32, -0x1, PT ;  /* 0xffffffff2000780c */ /* 0x008fc60003f45270 */
[----:B------:R-:W3:Y:S07]  /*14de0*/  LDG.E R32, desc[UR6][R14.64+0x30] ;  /* 0x000030060e207981 */ /* 0x000eee000c1e1900 */
[----:B------:R-:W-:Y:S02]  /*14df0*/  @P1 IMAD.MOV R25, RZ, RZ, R9 ;  /* 0x000000ffff191224 */ /* 0x000fe400078e0209 */
[----:B------:R-:W2:Y:S01]  /*14e00*/  LDG.E R9, desc[UR6][R14.64+0x28] ;  /* 0x000028060e097981 */ /* 0x000ea2000c1e1900 */
[----:B-----5:R-:W-:-:S02]  /*14e10*/  ISETP.NE.AND P1, PT, R24, -0x1, PT ;  /* 0xffffffff1800780c */ /* 0x020fc40003f25270 */
[----:B-1----:R-:W-:Y:S01]  /*14e20*/  IADD3 R23, PT, PT, R25, 0x1, RZ ;  /* 0x0000000119177810 */ /* 0x002fe20007ffe0ff */
[----:B------:R-:W-:Y:S01]  /*14e30*/  @P2 IMAD.MOV R23, RZ, RZ, R25 ;  /* 0x000000ffff172224 */ /* 0x000fe200078e0219 */
[----:B----4-:R-:W-:-:S04]  /*14e40*/  ISETP.NE.AND P2, PT, R22, -0x1, PT ;  /* 0xffffffff1600780c */ /* 0x010fc80003f45270 */
[----:B------:R-:W-:-:S05]  /*14e50*/  IADD3 R22, PT, PT, R23, 0x1, RZ ;  /* 0x0000000117167810 */ /* 0x000fca0007ffe0ff */
[----:B------:R-:W-:Y:S02]  /*14e60*/  @P1 IMAD.MOV R22, RZ, RZ, R23 ;  /* 0x000000ffff161224 */ /* 0x000fe400078e0217 */
[----:B------:R-:W-:-:S03]  /*14e70*/  IMAD.WIDE R24, R26, 0x4, R16 ;  /* 0x000000041a187825 */ /* 0x000fc600078e0210 */
[----:B------:R-:W-:Y:S01]  /*14e80*/  IADD3 R36, PT, PT, R22, 0x1, RZ ;  /* 0x0000000116247810 */ /* 0x000fe20007ffe0ff */
[----:B------:R-:W-:Y:S02]  /*14e90*/  @P2 IMAD.MOV R36, RZ, RZ, R22 ;  /* 0x000000ffff242224 */ /* 0x000fe400078e0216 */
[--C-:B------:R-:W-:Y:S01]  /*14ea0*/  IMAD.WIDE R22, R30, 0x4, R16.reuse ;  /* 0x000000041e167825 */ /* 0x100fe200078e0210 */
[----:B------:R-:W4:Y:S03]  /*14eb0*/  LDG.E R24, desc[UR6][R24.64] ;  /* 0x0000000618187981 */ /* 0x000f26000c1e1900 */
[--C-:B------:R-:W-:Y:S02]  /*14ec0*/  IMAD.WIDE R26, R27, 0x4, R16.reuse ;  /* 0x000000041b1a7825 */ /* 0x100fe400078e0210 */
[----:B------:R-:W5:Y:S04]  /*14ed0*/  LDG.E R22, desc[UR6][R22.64] ;  /* 0x0000000616167981 */ /* 0x000f68000c1e1900 */
[----:B------:R0:W4:Y:S02]  /*14ee0*/  LDG.E R23, desc[UR6][R26.64] ;  /* 0x000000061a177981 */ /* 0x000124000c1e1900 */
[----:B0-----:R-:W-:-:S05]  /*14ef0*/  IMAD.WIDE R26, R35, 0x4, R16 ;  /* 0x00000004231a7825 */ /* 0x001fca00078e0210 */
[----:B------:R2:W4:Y:S02]  /*14f00*/  LDG.E R35, desc[UR6][R26.64] ;  /* 0x000000061a237981 */ /* 0x000524000c1e1900 */
[----:B--2---:R-:W-:-:S05]  /*14f10*/  IMAD.WIDE R26, R9, 0x4, R16 ;  /* 0x00000004091a7825 */ /* 0x004fca00078e0210 */
[----:B------:R3:W2:Y:S02]  /*14f20*/  LDG.E R9, desc[UR6][R26.64] ;  /* 0x000000061a097981 */ /* 0x0006a4000c1e1900 */
[----:B---3--:R-:W-:-:S05]  /*14f30*/  IMAD.WIDE R26, R32, 0x4, R16 ;  /* 0x00000004201a7825 */ /* 0x008fca00078e0210 */
[----:B------:R-:W3:Y:S04]  /*14f40*/  LDG.E R32, desc[UR6][R26.64] ;  /* 0x000000061a207981 */ /* 0x000ee8000c1e1900 */
[----:B------:R-:W4:Y:S04]  /*14f50*/  LDG.E R27, desc[UR6][R14.64+0x38] ;  /* 0x000038060e1b7981 */ /* 0x000f28000c1e1900 */
        /* <DEDUP_REMOVED lines=9> */
[----:B-----5:R-:W-:Y:S01]  /*14ff0*/  ISETP.NE.AND P1, PT, R22, -0x1, PT ;  /* 0xffffffff1600780c */ /* 0x020fe20003f25270 */
[----:B----4-:R-:W-:-:S05]  /*15000*/  IMAD.WIDE R14, R27, 0x4, R16 ;  /* 0x000000041b0e7825 */ /* 0x010fca00078e0210 */
[----:B------:R0:W4:Y:S01]  /*15010*/  LDG.E R22, desc[UR6][R14.64] ;  /* 0x000000060e167981 */ /* 0x000122000c1e1900 */
[----:B--2---:R-:W-:-:S06]  /*15020*/  IMAD.WIDE R26, R26, 0x4, R16 ;  /* 0x000000041a1a7825 */ /* 0x004fcc00078e0210 */
[----:B------:R-:W2:Y:S01]  /*15030*/  LDG.E R26, desc[UR6][R26.64] ;  /* 0x000000061a1a7981 */ /* 0x000ea2000c1e1900 */
[----:B------:R-:W-:Y:S02]  /*15040*/  ISETP.NE.AND P2, PT, R24, -0x1, PT ;  /* 0xffffffff1800780c */ /* 0x000fe40003f45270 */
[----:B------:R-:W-:Y:S01]  /*15050*/  IADD3 R24, PT, PT, R36, 0x1, RZ ;  /* 0x0000000124187810 */ /* 0x000fe20007ffe0ff */
[----:B------:R-:W-:Y:S01]  /*15060*/  @P1 IMAD.MOV R24, RZ, RZ, R36 ;  /* 0x000000ffff181224 */ /* 0x000fe200078e0224 */
[----:B------:R-:W-:-:S04]  /*15070*/  ISETP.NE.AND P1, PT, R23, -0x1, PT ;  /* 0xffffffff1700780c */ /* 0x000fc80003f25270 */
[----:B------:R-:W-:-:S05]  /*15080*/  IADD3 R23, PT, PT, R24, 0x1, RZ ;  /* 0x0000000118177810 */ /* 0x000fca0007ffe0ff */
[----:B------:R-:W-:Y:S01]  /*15090*/  @P2 IMAD.MOV R23, RZ, RZ, R24 ;  /* 0x000000ffff172224 */ /* 0x000fe200078e0218 */
[----:B---3--:R-:W-:-:S04]  /*150a0*/  ISETP.NE.AND P2, PT, R25, -0x1, PT ;  /* 0xffffffff1900780c */ /* 0x008fc80003f45270 */
        /* <DEDUP_REMOVED lines=19> */
[----:B------:R-:W-:Y:S02]  /*151e0*/  @P1 IMAD.MOV R14, RZ, RZ, R9 ;  /* 0x000000ffff0e1224 */ /* 0x000fe400078e0209 */
[----:B------:R-:W-:-:S03]  /*151f0*/  VIADD R11, R11, 0x10 ;  /* 0x000000100b0b7836 */ /* 0x000fc60000000000 */
[----:B------:R-:W-:-:S03]  /*15200*/  IADD3 R9, PT, PT, R14, 0x1, RZ ;  /* 0x000000010e097810 */ /* 0x000fc60007ffe0ff */
[----:B------:R-:W-:-:S05]  /*15210*/  @P2 IMAD.MOV R9, RZ, RZ, R14 ;  /* 0x000000ffff092224 */ /* 0x000fca00078e020e */
[----:B------:R-:W-:Y:S02]  /*15220*/  IADD3 R14, PT, PT, R9, 0x1, RZ ;  /* 0x00000001090e7810 */ /* 0x000fe40007ffe0ff */
[----:B------:R-:W-:Y:S02]  /*15230*/  IADD3 R10, PT, PT, R10, 0x10, RZ ;  /* 0x000000100a0a7810 */ /* 0x000fe40007ffe0ff */
[----:B----4-:R-:W-:Y:S02]  /*15240*/  ISETP.NE.AND P1, PT, R22, -0x1, PT ;  /* 0xffffffff1600780c */ /* 0x010fe40003f25270 */
[----:B--2---:R-:W-:-:S11]  /*15250*/  ISETP.NE.AND P2, PT, R26, -0x1, PT ;  /* 0xffffffff1a00780c */ /* 0x004fd60003f45270 */
[----:B------:R-:W-:Y:S02]  /*15260*/  @P1 IADD3 R14, PT, PT, R9, RZ, RZ ;  /* 0x000000ff090e1210 */ /* 0x000fe40007ffe0ff */
[----:B------:R-:W-:-:S03]  /*15270*/  ISETP.NE.AND P1, PT, R11, R28, PT ;  /* 0x0000001c0b00720c */ /* 0x000fc60003f25270 */
[----:B------:R-:W-:Y:S02]  /*15280*/  VIADD R9, R14, 0x1 ;  /* 0x000000010e097836 */ /* 0x000fe40000000000 */
[----:B------:R-:W-:-:S08]  /*15290*/  @P2 IMAD.MOV R9, RZ, RZ, R14 ;  /* 0x000000ffff092224 */ /* 0x000fd000078e020e */
[----:B------:R-:W-:Y:S05]  /*152a0*/  @P1 BRA `(.L_x_1393) ;  /* 0xfffffff800681947 */ /* 0x000fea000383ffff */
.L_x_1392:
[----:B------:R-:W-:Y:S05]  /*152b0*/  BSYNC.RECONVERGENT B2 ;  /* 0x0000000000027941 */ /* 0x000fea0003800200 */
.L_x_1391:
        /* <DEDUP_REMOVED lines=57> */
.L_x_1395:
[----:B------:R-:W-:Y:S05]  /*15650*/  BSYNC.RECONVERGENT B2 ;  /* 0x0000000000027941 */ /* 0x000fea0003800200 */
.L_x_1394:
        /* <DEDUP_REMOVED lines=33> */
.L_x_1397:
[----:B------:R-:W-:Y:S05]  /*15870*/  BSYNC.RECONVERGENT B2 ;  /* 0x0000000000027941 */ /* 0x000fea0003800200 */
.L_x_1396:
        /* <DEDUP_REMOVED lines=27> */
.L_x_1390:
[----:B------:R-:W-:Y:S05]  /*15a30*/  BSYNC.RECONVERGENT B1 ;  /* 0x0000000000017941 */ /* 0x000fea0003800200 */
.L_x_1389:
        /* <DEDUP_REMOVED lines=21> */
.L_x_1402:
        /* <DEDUP_REMOVED lines=31> */
[C---:B------:R-:W-:Y:S01]  /*15d80*/  VIADD R30, R26.reuse, 0x1 ;  /* 0x000000011a1e7836 */ /* 0x040fe20000000000 */
[----:B------:R-:W-:-:S05]  /*15d90*/  @P2 IADD3 R30, PT, PT, R26, RZ, RZ ;  /* 0x000000ff1a1e2210 */ /* 0x000fca0007ffe0ff */
[----:B------:R-:W-:-:S04]  /*15da0*/  VIADD R26, R30, 0x1 ;  /* 0x000000011e1a7836 */ /* 0x000fc80000000000 */
[----:B------:R-:W-:Y:S02]  /*15db0*/  @P1 IADD3 R26, PT, PT, R30, RZ, RZ ;  /* 0x000000ff1e1a1210 */ /* 0x000fe40007ffe0ff */
        /* <DEDUP_REMOVED lines=8> */
[C---:B------:R-:W-:Y:S02]  /*15e40*/  VIADD R36, R22.reuse, 0x1 ;  /* 0x0000000116247836 */ /* 0x040fe40000000000 */
[----:B0-----:R-:W-:Y:S01]  /*15e50*/  IMAD.WIDE R30, R37, 0x4, R16 ;  /* 0x00000004251e7825 */ /* 0x001fe200078e0210 */
[----:B------:R-:W-:-:S04]  /*15e60*/  @P2 IADD3 R36, PT, PT, R22, RZ, RZ ;  /* 0x000000ff16242210 */ /* 0x000fc80007ffe0ff */
[----:B------:R0:W5:Y:S01]  /*15e70*/  LDG.E R37, desc[UR6][R30.64] ;  /* 0x000000061e257981 */ /* 0x000162000c1e1900 */
        /* <DEDUP_REMOVED lines=36> */
[----:B---3--:R-:W-:Y:S01]  /*160c0*/  ISETP.NE.AND P1, PT, R10, -0x1, PT ;  /* 0xffffffff0a00780c */ /* 0x008fe20003f25270 */
[----:B------:R-:W-:-:S04]  /*160d0*/  VIADD R10, R15, 0x1 ;  /* 0x000000010f0a7836 */ /* 0x000fc80000000000 */
[----:B------:R-:W-:Y:S02]  /*160e0*/  @P2 IADD3 R10, PT, PT, R15, RZ, RZ ;  /* 0x000000ff0f0a2210 */ /* 0x000fe40007ffe0ff */
[----:B------:R-:W-:-:S03]  /*160f0*/  ISETP.NE.AND P2, PT, R32, -0x1, PT ;  /* 0xffffffff2000780c */ /* 0x000fc60003f45270 */
[----:B------:R-:W-:-:S03]  /*16100*/  VIADD R14, R10, 0x1 ;  /* 0x000000010a0e7836 */ /* 0x000fc60000000000 */
[----:B------:R-:W-:Y:S02]  /*16110*/  @P1 IADD3 R14, PT, PT, R10, RZ, RZ ;  /* 0x000000ff0a0e1210 */ /* 0x000fe40007ffe0ff */
[----:B--2---:R-:W-:-:S03]  /*16120*/  ISETP.NE.AND P1, PT, R34, -0x1, PT ;  /* 0xffffffff2200780c */ /* 0x004fc60003f25270 */
[C---:B------:R-:W-:Y:S02]  /*16130*/  VIADD R10, R14.reuse, 0x1 ;  /* 0x000000010e0a7836 */ /* 0x040fe40000000000 */
[----:B------:R-:W-:-:S05]  /*16140*/  @P2 IADD3 R10, PT, PT, R14, RZ, RZ ;  /* 0x000000ff0e0a2210 */ /* 0x000fca0007ffe0ff */
[----:B------:R-:W-:-:S03]  /*16150*/  VIADD R14, R10, 0x1 ;  /* 0x000000010a0e7836 */ /* 0x000fc60000000000 */
[----:B------:R-:W-:-:S05]  /*16160*/  @P1 IADD3 R14, PT, PT, R10, RZ, RZ ;  /* 0x000000ff0a0e1210 */ /* 0x000fca0007ffe0ff */
[----:B------:R-:W-:Y:S01]  /*16170*/  VIADD R15, R14, 0x1 ;  /* 0x000000010e0f7836 */ /* 0x000fe20000000000 */
[----:B----4-:R-:W-:Y:S02]  /*16180*/  ISETP.NE.AND P2, PT, R22, -0x1, PT ;  /* 0xffffffff1600780c */ /* 0x010fe40003f45270 */
[----:B-----5:R-:W-:-:S11]  /*16190*/  ISETP.NE.AND P1, PT, R30, -0x1, PT ;  /* 0xffffffff1e00780c */ /* 0x020fd60003f25270 */
[----:B------:R-:W-:Y:S01]  /*161a0*/  @P2 IMAD.MOV R15, RZ, RZ, R14 ;  /* 0x000000ffff0f2224 */ /* 0x000fe200078e020e */
[----:B------:R-:W-:-:S04]  /*161b0*/  ISETP.NE.AND P2, PT, R12, R33, PT ;  /* 0x000000210c00720c */ /* 0x000fc80003f45270 */
[C---:B------:R-:W-:Y:S02]  /*161c0*/  IADD3 R10, PT, PT, R15.reuse, 0x1, RZ ;  /* 0x000000010f0a7810 */ /* 0x040fe40007ffe0ff */
[----:B------:R-:W-:-:S07]  /*161d0*/  @P1 IADD3 R10, PT, PT, R15, RZ, RZ ;  /* 0x000000ff0f0a1210 */ /* 0x000fce0007ffe0ff */
[----:B------:R-:W-:Y:S05]  /*161e0*/  @P2 BRA `(.L_x_1402) ;  /* 0xfffffff800682947 */ /* 0x000fea000383ffff */
.L_x_1401:
[----:B------:R-:W-:Y:S05]  /*161f0*/  BSYNC.RECONVERGENT B2 ;  /* 0x0000000000027941 */ /* 0x000fea0003800200 */
.L_x_1400:
        /* <DEDUP_REMOVED lines=32> */
[----:B----4-:R-:W-:Y:S01]  /*16400*/  VIADD R27, R10, 0x1 ;  /* 0x000000010a1b7836 */ /* 0x010fe20000000000 */
[----:B------:R-:W-:-:S02]  /*16410*/  IADD3 R11, PT, PT, R11, 0x8, RZ ;  /* 0x000000080b0b7810 */ /* 0x000fc40007ffe0ff */
[----:B--2---:R-:W-:Y:S02]  /*16420*/  ISETP.NE.AND P1, PT, R28, -0x1, PT ;  /* 0xffffffff1c00780c */ /* 0x004fe40003f25270 */
[----:B------:R-:W-:-:S11]  /*16430*/  ISETP.NE.AND P2, PT, R36, -0x1, PT ;  /* 0xffffffff2400780c */ /* 0x000fd60003f45270 */
[----:B------:R-:W-:Y:S02]  /*16440*/  @P1 IADD3 R27, PT, PT, R10, RZ, RZ ;  /* 0x000000ff0a1b1210 */ /* 0x000fe40007ffe0ff */
[----:B-----5:R-:W-:-:S03]  /*16450*/  ISETP.NE.AND P1, PT, R26, -0x1, PT ;  /* 0xffffffff1a00780c */ /* 0x020fc60003f25270 */
        /* <DEDUP_REMOVED lines=19> */
.L_x_1404:
[----:B------:R-:W-:Y:S05]  /*16590*/  BSYNC.RECONVERGENT B2 ;  /* 0x0000000000027941 */ /* 0x000fea0003800200 */
.L_x_1403:
        /* <DEDUP_REMOVED lines=33> */
.L_x_1406:
[----:B------:R-:W-:Y:S05]  /*167b0*/  BSYNC.RECONVERGENT B2 ;  /* 0x0000000000027941 */ /* 0x000fea0003800200 */
.L_x_1405:
        /* <DEDUP_REMOVED lines=27> */
.L_x_1399:
[----:B------:R-:W-:Y:S05]  /*16970*/  BSYNC.RECONVERGENT B1 ;  /* 0x0000000000017941 */ /* 0x000fea0003800200 */
.L_x_1398:
        /* <DEDUP_REMOVED lines=21> */
.L_x_1411:
        /* <DEDUP_REMOVED lines=27> */
[----:B---3--:R-:W-:Y:S02]  /*16c80*/  ISETP.NE.AND P2, PT, R35, -0x1, PT ;  /* 0xffffffff2300780c */ /* 0x008fe40003f45270 */
[----:B------:R-:W-:-:S07]  /*16c90*/  IADD3 R35, PT, PT, R11, 0x1, RZ ;  /* 0x000000010b237810 */ /* 0x000fce0007ffe0ff */
[----:B------:R-:W-:Y:S01]  /*16ca0*/  @P1 IMAD.MOV R35, RZ, RZ, R11 ;  /* 0x000000ffff231224 */ /* 0x000fe200078e020b */
[----:B----4-:R-:W-:Y:S02]  /*16cb0*/  ISETP.NE.AND P1, PT, R33, -0x1, PT ;  /* 0xffffffff2100780c */ /* 0x010fe40003f25270 */
[----:B------:R-:W3:Y:S02]  /*16cc0*/  LDG.E R33, desc[UR6][R14.64+0x28] ;  /* 0x000028060e217981 */ /* 0x000ee4000c1e1900 */
[----:B------:R-:W-:Y:S01]  /*16cd0*/  IADD3 R11, PT, PT, R35, 0x1, RZ ;  /* 0x00000001230b7810 */ /* 0x000fe20007ffe0ff */
[----:B------:R-:W-:Y:S01]  /*16ce0*/  @P2 IMAD.MOV R11, RZ, RZ, R35 ;  /* 0x000000ffff0b2224 */ /* 0x000fe200078e0223 */
[----:B-----5:R-:W-:Y:S01]  /*16cf0*/  ISETP.NE.AND P2, PT, R30, -0x1, PT ;  /* 0xffffffff1e00780c */ /* 0x020fe20003f45270 */
[----:B------:R-:W4:Y:S03]  /*16d00*/  LDG.E R35, desc[UR6][R14.64+0x24] ;  /* 0x000024060e237981 */ /* 0x000f26000c1e1900 */
[----:B0-----:R-:W-:-:S03]  /*16d10*/  IADD3 R23, PT, PT, R11, 0x1, RZ ;  /* 0x000000010b177810 */ /* 0x001fc60007ffe0ff */
[----:B------:R-:W-:Y:S01]  /*16d20*/  @P1 IMAD.MOV R23, RZ, RZ, R11 ;  /* 0x000000ffff171224 */ /* 0x000fe200078e020b */
[----:B------:R-:W-:-:S04]  /*16d30*/  ISETP.NE.AND P1, PT, R34, -0x1, PT ;  /* 0xffffffff2200780c */ /* 0x000fc80003f25270 */
[----:B------:R-:W-:Y:S01]  /*16d40*/  IADD3 R11, PT, PT, R23, 0x1, RZ ;  /* 0x00000001170b7810 */ /* 0x000fe20007ffe0ff */
[----:B------:R-:W-:Y:S01]  /*16d50*/  @P2 IMAD.MOV R11, RZ, RZ, R23 ;  /* 0x000000ffff0b2224 */ /* 0x000fe200078e0217 */
[----:B------:R-:W-:-:S04]  /*16d60*/  ISETP.NE.AND P2, PT, R22, -0x1, PT ;  /* 0xffffffff1600780c */ /* 0x000fc80003f45270 */
[----:B------:R-:W-:-:S03]  /*16d70*/  IADD3 R22, PT, PT, R11, 0x1, RZ ;  /* 0x000000010b167810 */ /* 0x000fc60007ffe0ff */
[----:B------:R-:W-:-:S05]  /*16d80*/  @P1 IMAD.MOV R22, RZ, RZ, R11 ;  /* 0x000000ffff161224 */ /* 0x000fca00078e020b */
[----:B------:R-:W-:Y:S01]  /*16d90*/  IADD3 R11, PT, PT, R22, 0x1, RZ ;  /* 0x00000001160b7810 */ /* 0x000fe20007ffe0ff */
        /* <DEDUP_REMOVED lines=50> */
[----:B--2---:R-:W-:-:S13]  /*170c0*/  ISETP.NE.AND P1, PT, R22, -0x1, PT ;  /* 0xffffffff1600780c */ /* 0x004fda0003f25270 */
[----:B------:R-:W-:Y:S02]  /*170d0*/  @P1 IADD3 R14, PT, PT, R11, RZ, RZ ;  /* 0x000000ff0b0e1210 */ /* 0x000fe40007ffe0ff */
[----:B------:R-:W-:Y:S02]  /*170e0*/  ISETP.NE.AND P1, PT, R13, R28, PT ;  /* 0x0000001c0d00720c */ /* 0x000fe40003f25270 */
[----:B----4-:R-:W-:Y:S01]  /*170f0*/  ISETP.NE.AND P2, PT, R30, -0x1, PT ;  /* 0xffffffff1e00780c */ /* 0x010fe20003f45270 */
[----:B------:R-:W-:-:S12]  /*17100*/  VIADD R11, R14, 0x1 ;  /* 0x000000010e0b7836 */ /* 0x000fd80000000000 */
[----:B------:R-:W-:Y:S01]  /*17110*/  @P2 IMAD.MOV R11, RZ, RZ, R14 ;  /* 0x000000ffff0b2224 */ /* 0x000fe200078e020e */
[----:B------:R-:W-:Y:S06]  /*17120*/  @P1 BRA `(.L_x_1411) ;  /* 0xfffffff800681947 */ /* 0x000fec000383ffff */
.L_x_1410:
[----:B------:R-:W-:Y:S05]  /*17130*/  BSYNC.RECONVERGENT B2 ;  /* 0x0000000000027941 */ /* 0x000fea0003800200 */
.L_x_1409:
        /* <DEDUP_REMOVED lines=57> */
.L_x_1413:
[----:B------:R-:W-:Y:S05]  /*174d0*/  BSYNC.RECONVERGENT B2 ;  /* 0x0000000000027941 */ /* 0x000fea0003800200 */
.L_x_1412:
        /* <DEDUP_REMOVED lines=33> */
.L_x_1415:
[----:B------:R-:W-:Y:S05]  /*176f0*/  BSYNC.RECONVERGENT B2 ;  /* 0x0000000000027941 */ /* 0x000fea0003800200 */
.L_x_1414:
        /* <DEDUP_REMOVED lines=27> */
.L_x_1408:
[----:B------:R-:W-:Y:S05]  /*178b0*/  BSYNC.RECONVERGENT B1 ;  /* 0x0000000000017941 */ /* 0x000fea0003800200 */
.L_x_1407:
        /* <DEDUP_REMOVED lines=21> */
.L_x_1420:
        /* <DEDUP_REMOVED lines=30> */
[C---:B------:R-:W-:Y:S01]  /*17bf0*/  VIADD R12, R37.reuse, 0x1 ;  /* 0x00000001250c7836 */ /* 0x040fe20000000000 */
[----:B------:R-:W-:Y:S02]  /*17c00*/  @P2 IADD3 R12, PT, PT, R37, RZ, RZ ;  /* 0x000000ff250c2210 */ /* 0x000fe40007ffe0ff */
[----:B-----5:R-:W-:Y:S01]  /*17c10*/  ISETP.NE.AND P2, PT, R35, -0x1, PT ;  /* 0xffffffff2300780c */ /* 0x020fe20003f45270 */
[----:B------:R-:W3:Y:S02]  /*17c20*/  LDG.E R37, desc[UR6][R14.64+0x1c] ;  /* 0x00001c060e257981 */ /* 0x000ee4000c1e1900 */
[----:B0-----:R-:W-:-:S02]  /*17c30*/  VIADD R25, R12, 0x1 ;  /* 0x000000010c197836 */ /* 0x001fc40000000000 */
[----:B------:R-:W4:Y:S02]  /*17c40*/  LDG.E R35, desc[UR6][R14.64+0x20] ;  /* 0x000020060e237981 */ /* 0x000f24000c1e1900 */
[----:B------:R-:W-:Y:S02]  /*17c50*/  @P1 IADD3 R25, PT, PT, R12, RZ, RZ ;  /* 0x000000ff0c191210 */ /* 0x000fe40007ffe0ff */
[----:B------:R-:W5:Y:S03]  /*17c60*/  LDG.E R22, desc[UR6][R14.64+0x28] ;  /* 0x000028060e167981 */ /* 0x000f66000c1e1900 */
[C---:B------:R-:W-:Y:S01]  /*17c70*/  VIADD R12, R25.reuse, 0x1 ;  /* 0x00000001190c7836 */ /* 0x040fe20000000000 */
[----:B------:R-:W-:Y:S01]  /*17c80*/  @P2 IADD3 R12, PT, PT, R25, RZ, RZ ;  /* 0x000000ff190c2210 */ /* 0x000fe20007ffe0ff */
[----:B------:R-:W5:Y:S04]  /*17c90*/  LDG.E R23, desc[UR6][R14.64+0x30] ;  /* 0x000030060e177981 */ /* 0x000f68000c1e1900 */
[----:B------:R-:W5:Y:S01]  /*17ca0*/  LDG.E R25, desc[UR6][R14.64+0x2c] ;  /* 0x00002c060e197981 */ /* 0x000f62000c1e1900 */
[----:B------:R-:W-:Y:S01]  /*17cb0*/  ISETP.NE.AND P1, PT, R30, -0x1, PT ;  /* 0xffffffff1e00780c */ /* 0x000fe20003f25270 */
[----:B------:R-:W-:-:S12]  /*17cc0*/  VIADD R30, R12, 0x1 ;  /* 0x000000010c1e7836 */ /* 0x000fd80000000000 */
[----:B------:R-:W-:Y:S02]  /*17cd0*/  @P1 IADD3 R30, PT, PT, R12, RZ, RZ ;  /* 0x000000ff0c1e1210 */ /* 0x000fe40007ffe0ff */
[----:B------:R-:W-:Y:S02]  /*17ce0*/  ISETP.NE.AND P1, PT, R36, -0x1, PT ;  /* 0xffffffff2400780c */ /* 0x000fe40003f25270 */
[----:B--2---:R-:W-:Y:S01]  /*17cf0*/  ISETP.NE.AND P2, PT, R32, -0x1, PT ;  /* 0xffffffff2000780c */ /* 0x004fe20003f45270 */
[----:B------:R-:W-:-:S10]  /*17d00*/  VIADD R32, R30, 0x1 ;  /* 0x000000011e207836 */ /* 0x000fd40000000000 */
[----:B------:R-:W-:Y:S01]  /*17d10*/  @P1 IADD3 R32, PT, PT, R30, RZ, RZ ;  /* 0x000000ff1e201210 */ /* 0x000fe20007ffe0ff */
        /* <DEDUP_REMOVED lines=53> */
.L_x_1419:
[----:B------:R-:W-:Y:S05]  /*18070*/  BSYNC.RECONVERGENT B2 ;  /* 0x0000000000027941 */ /* 0x000fea0003800200 */
.L_x_1418:
        /* <DEDUP_REMOVED lines=32> */
[----:B------:R-:W-:-:S02]  /*18280*/  IADD3 R13, PT, PT, R13, 0x8, RZ ;  /* 0x000000080d0d7810 */ /* 0x000fc40007ffe0ff */
        /* <DEDUP_REMOVED lines=24> */
.L_x_1422:
[----:B------:R-:W-:Y:S05]  /*18410*/  BSYNC.RECONVERGENT B2 ;  /* 0x0000000000027941 */ /* 0x000fea0003800200 */
.L_x_1421:
        /* <DEDUP_REMOVED lines=33> */
.L_x_1424:
[----:B------:R-:W-:Y:S05]  /*18630*/  BSYNC.RECONVERGENT B2 ;  /* 0x0000000000027941 */ /* 0x000fea0003800200 */
.L_x_1423:
        /* <DEDUP_REMOVED lines=27> */
.L_x_1417:
[----:B------:R-:W-:Y:S05]  /*187f0*/  BSYNC.RECONVERGENT B1 ;  /* 0x0000000000017941 */ /* 0x000fea0003800200 */
.L_x_1416:
        /* <DEDUP_REMOVED lines=21> */
.L_x_1429:
        /* <DEDUP_REMOVED lines=10> */
[----:B------:R-:W2:Y:S02]  /*189f0*/  LDG.E R24, desc[UR6][R24.64] ;  /* 0x0000000618187981 */ /* 0x000ea4000c1e1900 */
[----:B--2---:R-:W-:Y:S01]  /*18a00*/  ISETP.NE.AND P1, PT, R24, -0x1, PT ;  /* 0xffffffff1800780c */ /* 0x004fe20003f25270 */
[----:B---3--:R-:W-:-:S05]  /*18a10*/  IMAD.WIDE R24, R31, 0x4, R16 ;  /* 0x000000041f187825 */ /* 0x008fca00078e0210 */
[----:B------:R4:W2:Y:S02]  /*18a20*/  LDG.E R35, desc[UR6][R24.64] ;  /* 0x0000000618237981 */ /* 0x0008a4000c1e1900 */
[----:B----4-:R-:W-:-:S05]  /*18a30*/  IMAD.WIDE R24, R33, 0x4, R16 ;  /* 0x0000000421187825 */ /* 0x010fca00078e0210 */
[----:B------:R0:W3:Y:S01]  /*18a40*/  LDG.E R33, desc[UR6][R24.64] ;  /* 0x0000000618217981 */ /* 0x0000e2000c1e1900 */
[----:B-----5:R-:W-:-:S05]  /*18a50*/  IMAD.WIDE R30, R30, 0x4, R16 ;  /* 0x000000041e1e7825 */ /* 0x020fca00078e0210 */
[----:B------:R1:W4:Y:S01]  /*18a60*/  LDG.E R36, desc[UR6][R30.64] ;  /* 0x000000061e247981 */ /* 0x000322000c1e1900 */
[----:B0-----:R-:W-:-:S03]  /*18a70*/  IMAD.WIDE R24, R37, 0x4, R16 ;  /* 0x0000000425187825 */ /* 0x001fc600078e0210 */
[----:B------:R-:W5:Y:S01]  /*18a80*/  LDG.E R37, desc[UR6][R14.64+0x1c] ;  /* 0x00001c060e257981 */ /* 0x000f62000c1e1900 */
[----:B-1----:R-:W-:-:S03]  /*18a90*/  IMAD.WIDE R30, R22, 0x4, R16 ;  /* 0x00000004161e7825 */ /* 0x002fc600078e0210 */
[----:B------:R-:W5:Y:S04]  /*18aa0*/  LDG.E R24, desc[UR6][R24.64] ;  /* 0x0000000618187981 */ /* 0x000f68000c1e1900 */
[----:B------:R-:W5:Y:S04]  /*18ab0*/  LDG.E R30, desc[UR6][R30.64] ;  /* 0x000000061e1e7981 */ /* 0x000f68000c1e1900 */
[----:B------:R-:W5:Y:S04]  /*18ac0*/  LDG.E R25, desc[UR6][R14.64+0x20] ;  /* 0x000020060e197981 */ /* 0x000f68000c1e1900 */
[----:B------:R-:W5:Y:S01]  /*18ad0*/  LDG.E R31, desc[UR6][R14.64+0x34] ;  /* 0x000034060e1f7981 */ /* 0x000f62000c1e1900 */
[----:B--2---:R-:W-:-:S02]  /*18ae0*/  ISETP.NE.AND P2, PT, R35, -0x1, PT ;  /* 0xffffffff2300780c */ /* 0x004fc40003f45270 */
[----:B------:R-:W-:Y:S01]  /*18af0*/  IADD3 R35, PT, PT, R13, 0x1, RZ ;  /* 0x000000010d237810 */ /* 0x000fe20007ffe0ff */
[----:B------:R-:W-:-:S05]  /*18b00*/  @P1 IMAD.MOV R35, RZ, RZ, R13 ;  /* 0x000000ffff231224 */ /* 0x000fca00078e020d */
[----:B------:R-:W-:-:S05]  /*18b10*/  IADD3 R13, PT, PT, R35, 0x1, RZ ;  /* 0x00000001230d7810 */ /* 0x000fca0007ffe0ff */
[----:B------:R-:W-:Y:S01]  /*18b20*/  @P2 IMAD.MOV R13, RZ, RZ, R35 ;  /* 0x000000ffff0d2224 */ /* 0x000fe200078e0223 */
[----:B---3--:R-:W-:Y:S01]  /*18b30*/  ISETP.NE.AND P2, PT, R33, -0x1, PT ;  /* 0xffffffff2100780c */ /* 0x008fe20003f45270 */
[----:B------:R-:W2:Y:S04]  /*18b40*/  LDG.E R35, desc[UR6][R14.64+0x2c] ;  /* 0x00002c060e237981 */ /* 0x000ea8000c1e1900 */
[----:B------:R-:W3:Y:S01]  /*18b50*/  LDG.E R33, desc[UR6][R14.64+0x24] ;  /* 0x000024060e217981 */ /* 0x000ee2000c1e1900 */
[----:B----4-:R-:W-:Y:S01]  /*18b60*/  ISETP.NE.AND P1, PT, R36, -0x1, PT ;  /* 0xffffffff2400780c */ /* 0x010fe20003f25270 */
[----:B------:R-:W-:-:S04]  /*18b70*/  IMAD.WIDE R22, R23, 0x4, R16 ;  /* 0x0000000417167825 */ /* 0x000fc800078e0210 */
[----:B-----5:R-:W-:Y:S02]  /*18b80*/  IMAD.WIDE R36, R37, 0x4, R16 ;  /* 0x0000000425247825 */ /* 0x020fe400078e0210 */
[----:B------:R0:W4:Y:S04]  /*18b90*/  LDG.E R22, desc[UR6][R22.64] ;  /* 0x0000000616167981 */ /* 0x000128000c1e1900 */
[----:B------:R-:W5:Y:S01]  /*18ba0*/  LDG.E R36, desc[UR6][R36.64] ;  /* 0x0000000624247981 */ /* 0x000f62000c1e1900 */
[----:B0-----:R-:W-:Y:S01]  /*18bb0*/  IADD3 R23, PT, PT, R13, 0x1, RZ ;  /* 0x000000010d177810 */ /* 0x001fe20007ffe0ff */
[----:B------:R-:W-:Y:S01]  /*18bc0*/  @P1 IMAD.MOV R23, RZ, RZ, R13 ;  /* 0x000000ffff171224 */ /* 0x000fe200078e020d */
[----:B------:R-:W-:Y:S01]  /*18bd0*/  ISETP.NE.AND P1, PT, R30, -0x1, PT ;  /* 0xffffffff1e00780c */ /* 0x000fe20003f25270 */
[----:B------:R-:W5:Y:S03]  /*18be0*/  LDG.E R37, desc[UR6][R14.64+0x28] ;  /* 0x000028060e257981 */ /* 0x000f66000c1e1900 */
[----:B------:R-:W-:Y:S01]  /*18bf0*/  IADD3 R13, PT, PT, R23, 0x1, RZ ;  /* 0x00000001170d7810 */ /* 0x000fe20007ffe0ff */
[----:B------:R-:W-:Y:S01]  /*18c00*/  @P2 IMAD.MOV R13, RZ, RZ, R23 ;  /* 0x000000ffff0d2224 */ /* 0x000fe200078e0217 */
[----:B------:R-:W-:Y:S01]  /*18c10*/  ISETP.NE.AND P2, PT, R24, -0x1, PT ;  /* 0xffffffff1800780c */ /* 0x000fe20003f45270 */
[----:B------:R-:W-:-:S03]  /*18c20*/  IMAD.WIDE R24, R25, 0x4, R16 ;  /* 0x0000000419187825 */ /* 0x000fc600078e0210 */
[----:B------:R-:W-:Y:S02]  /*18c30*/  IADD3 R23, PT, PT, R13, 0x1, RZ ;  /* 0x000000010d177810 */ /* 0x000fe40007ffe0ff */
[----:B------:R3:W5:Y:S01]  /*18c40*/  LDG.E R30, desc[UR6][R24.64] ;  /* 0x00000006181e7981 */ /* 0x000762000c1e1900 */
[----:B------:R-:W-:-:S05]  /*18c50*/  @P1 IMAD.MOV R23, RZ, RZ, R13 ;  /* 0x000000ffff171224 */ /* 0x000fca00078e020d */
[----:B------:R-:W-:Y:S01]  /*18c60*/  IADD3 R13, PT, PT, R23, 0x1, RZ ;  /* 0x00000001170d7810 */ /* 0x000fe20007ffe0ff */
[----:B------:R-:W-:Y:S02]  /*18c70*/  @P2 IMAD.MOV R13, RZ, RZ, R23 ;  /* 0x000000ffff0d2224 */ /* 0x000fe400078e0217 */
[----:B------:R-:W5:Y:S01]  /*18c80*/  LDG.E R23, desc[UR6][R14.64+0x30] ;  /* 0x000030060e177981 */ /* 0x000f62000c1e1900 */
[----:B---3--:R-:W-:-:S05]  /*18c90*/  IMAD.WIDE R24, R33, 0x4, R16 ;  /* 0x0000000421187825 */ /* 0x008fca00078e0210 */
[----:B------:R2:W3:Y:S02]  /*18ca0*/  LDG.E R33, desc[UR6][R24.64] ;  /* 0x0000000618217981 */ /* 0x0004e4000c1e1900 */
[----:B--2---:R-:W-:-:S05]  /*18cb0*/  IMAD.WIDE R24, R35, 0x4, R16 ;  /* 0x0000000423187825 */ /* 0x004fca00078e0210 */
[----:B------:R0:W2:Y:S02]  /*18cc0*/  LDG.E R35, desc[UR6][R24.64] ;  /* 0x0000000618237981 */ /* 0x0000a4000c1e1900 */
[--C-:B0-----:R-:W-:Y:S02]  /*18cd0*/  IMAD.WIDE R24, R31, 0x4, R16.reuse ;  /* 0x000000041f187825 */ /* 0x101fe400078e0210 */
[----:B------:R-:W3:Y:S01]  /*18ce0*/  LDG.E R31, desc[UR6][R14.64+0x38] ;  /* 0x000038060e1f7981 */ /* 0x000ee2000c1e1900 */
[----:B----4-:R-:W-:Y:S02]  /*18cf0*/  ISETP.NE.AND P1, PT, R22, -0x1, PT ;  /* 0xffffffff1600780c */ /* 0x010fe40003f25270 */
[----:B-----5:R-:W-:Y:S01]  /*18d00*/  ISETP.NE.AND P2, PT, R36, -0x1, PT ;  /* 0xffffffff2400780c */ /* 0x020fe20003f45270 */
[----:B------:R-:W4:Y:S04]  /*18d10*/  LDG.E R24, desc[UR6][R24.64] ;  /* 0x0000000618187981 */ /* 0x000f28000c1e1900 */
[----:B------:R-:W5:Y:S01]  /*18d20*/  LDG.E R15, desc[UR6][R14.64+0x3c] ;  /* 0x00003c060e0f7981 */ /* 0x000f62000c1e1900 */
[----:B------:R-:W-:Y:S01]  /*18d30*/  IMAD.WIDE R36, R37, 0x4, R16 ;  /* 0x0000000425247825 */ /* 0x000fe200078e0210 */
[----:B------:R-:W-:-:S04]  /*18d40*/  IADD3 R22, PT, PT, R13, 0x1, RZ ;  /* 0x000000010d167810 */ /* 0x000fc80007ffe0ff */
[----:B------:R-:W-:Y:S01]  /*18d50*/  @P1 IMAD.MOV R22, RZ, RZ, R13 ;  /* 0x000000ffff161224 */ /* 0x000fe200078e020d */
[----:B------:R-:W2:Y:S04]  /*18d60*/  LDG.E R36, desc[UR6][R36.64] ;  /* 0x0000000624247981 */ /* 0x000ea8000c1e1900 */
[----:B------:R-:W-:Y:S01]  /*18d70*/  IADD3 R13, PT, PT, R22, 0x1, RZ ;  /* 0x00000001160d7810 */ /* 0x000fe20007ffe0ff */
[----:B------:R-:W-:Y:S02]  /*18d80*/  @P2 IMAD.MOV R13, RZ, RZ, R22 ;  /* 0x000000ffff0d2224 */ /* 0x000fe400078e0216 */
[----:B------:R-:W-:-:S05]  /*18d90*/  IMAD.WIDE R22, R23, 0x4, R16 ;  /* 0x0000000417167825 */ /* 0x000fca00078e0210 */
[----:B------:R3:W4:Y:S01]  /*18da0*/  LDG.E R37, desc[UR6][R22.64] ;  /* 0x0000000616257981 */ /* 0x000722000c1e1900 */
[----:B------:R-:W-:Y:S01]  /*18db0*/  ISETP.NE.AND P1, PT, R30, -0x1, PT ;  /* 0xffffffff1e00780c */ /* 0x000fe20003f25270 */
[----:B---3--:R-:W-:-:S06]  /*18dc0*/  IMAD.WIDE R22, R31, 0x4, R16 ;  /* 0x000000041f167825 */ /* 0x008fcc00078e0210 */
[----:B------:R-:W3:Y:S01]  /*18dd0*/  LDG.E R22, desc[UR6][R22.64] ;  /* 0x0000000616167981 */ /* 0x000ee2000c1e1900 */
[----:B-----5:R-:W-:-:S06]  /*18de0*/  IMAD.WIDE R30, R15, 0x4, R16 ;  /* 0x000000040f1e7825 */ /* 0x020fcc00078e0210 */
[----:B------:R-:W5:Y:S01]  /*18df0*/  LDG.E R30, desc[UR6][R30.64] ;  /* 0x000000061e1e7981 */ /* 0x000f62000c1e1900 */
        /* <DEDUP_REMOVED lines=20> */
[----:B---3--:R-:W-:Y:S02]  /*18f40*/  ISETP.NE.AND P1, PT, R22, -0x1, PT ;  /* 0xffffffff1600780c */ /* 0x008fe40003f25270 */
[----:B-----5:R-:W-:-:S11]  /*18f50*/  ISETP.NE.AND P2, PT, R30, -0x1, PT ;  /* 0xffffffff1e00780c */ /* 0x020fd60003f45270 */
[----:B------:R-:W-:Y:S02]  /*18f60*/  @P1 IADD3 R14, PT, PT, R13, RZ, RZ ;  /* 0x000000ff0d0e1210 */ /* 0x000fe40007ffe0ff */
[----:B------:R-:W-:-:S03]  /*18f70*/  ISETP.NE.AND P1, PT, R27, R34, PT ;  /* 0x000000221b00720c */ /* 0x000fc60003f25270 */
[----:B------:R-:W-:Y:S02]  /*18f80*/  VIADD R13, R14, 0x1 ;  /* 0x000000010e0d7836 */ /* 0x000fe40000000000 */
[----:B------:R-:W-:-:S08]  /*18f90*/  @P2 IMAD.MOV R13, RZ, RZ, R14 ;  /* 0x000000ffff0d2224 */ /* 0x000fd000078e020e */
[----:B------:R-:W-:Y:S05]  /*18fa0*/  @P1 BRA `(.L_x_1429) ;  /* 0xfffffff800681947 */ /* 0x000fea000383ffff */
.L_x_1428:
[----:B------:R-:W-:Y:S05]  /*18fb0*/  BSYNC.RECONVERGENT B2 ;  /* 0x0000000000027941 */ /* 0x000fea0003800200 */
.L_x_1427:
        /* <DEDUP_REMOVED lines=32> */
[----:B------:R-:W-:Y:S01]  /*191c0*/  IADD3 R35, PT, PT, R13, 0x1, RZ ;  /* 0x000000010d237810 */ /* 0x000fe20007ffe0ff */
[----:B------:R-:W-:Y:S01]  /*191d0*/  VIADD R26, R26, 0x8 ;  /* 0x000000081a1a7836 */ /* 0x000fe20000000000 */
[----:B--2---:R-:W-:Y:S02]  /*191e0*/  ISETP.NE.AND P1, PT, R36, -0x1, PT ;  /* 0xffffffff2400780c */ /* 0x004fe40003f25270 */
[----:B----4-:R-:W-:-:S11]  /*191f0*/  ISETP.NE.AND P2, PT, R37, -0x1, PT ;  /* 0xffffffff2500780c */ /* 0x010fd60003f45270 */
[----:B------:R-:W-:Y:S01]  /*19200*/  @P1 IMAD.MOV R35, RZ, RZ, R13 ;  /* 0x000000ffff231224 */ /* 0x000fe200078e020d */
[----:B---3--:R-:W-:-:S04]  /*19210*/  ISETP.NE.AND P1, PT, R34, -0x1, PT ;  /* 0xffffffff2200780c */ /* 0x008fc80003f25270 */
        /* <DEDUP_REMOVED lines=19> */
.L_x_1431:
[----:B------:R-:W-:Y:S05]  /*19350*/  BSYNC.RECONVERGENT B2 ;  /* 0x0000000000027941 */ /* 0x000fea0003800200 */
.L_x_1430:
        /* <DEDUP_REMOVED lines=33> */
.L_x_1433:
[----:B------:R-:W-:Y:S05]  /*19570*/  BSYNC.RECONVERGENT B2 ;  /* 0x0000000000027941 */ /* 0x000fea0003800200 */
.L_x_1432:
        /* <DEDUP_REMOVED lines=27> */
.L_x_1426:
[----:B------:R-:W-:Y:S05]  /*19730*/  BSYNC.RECONVERGENT B1 ;  /* 0x0000000000017941 */ /* 0x000fea0003800200 */
.L_x_1425:
        /* <DEDUP_REMOVED lines=18> */
[----:B------:R-:W-:Y:S01]  /*19860*/  IMAD.MOV.U32 R14, RZ, RZ, RZ ;  /* 0x000000ffff0e7224 */ /* 0x000fe200078e00ff */
[----:B------:R-:W-:-:S07]  /*19870*/  MOV R33, RZ ;  /* 0x000000ff00217202 */ /* 0x000fce0000000f00 */
.L_x_1438:
        /* <DEDUP_REMOVED lines=30> */
[C---:B------:R-:W-:Y:S02]  /*19a60*/  VIADD R14, R24.reuse, 0x1 ;  /* 0x00000001180e7836 */ /* 0x040fe40000000000 */
[----:B------:R-:W-:Y:S01]  /*19a70*/  @P2 IADD3 R14, PT, PT, R24, RZ, RZ ;  /* 0x000000ff180e2210 */ /* 0x000fe20007ffe0ff */
[----:B------:R-:W4:Y:S04]  /*19a80*/  LDG.E R27, desc[UR6][R22.64+0x30] ;  /* 0x00003006161b7981 */ /* 0x000f28000c1e1900 */
[----:B------:R-:W-:-:S03]  /*19a90*/  VIADD R24, R14, 0x1 ;  /* 0x000000010e187836 */ /* 0x000fc60000000000 */
[----:B------:R-:W-:-:S05]  /*19aa0*/  @P1 IADD3 R24, PT, PT, R14, RZ, RZ ;  /* 0x000000ff0e181210 */ /* 0x000fca0007ffe0ff */
        /* <DEDUP_REMOVED lines=12> */
[----:B------:R-:W-:Y:S02]  /*19b70*/  @P1 IADD3 R26, PT, PT, R14, RZ, RZ ;  /* 0x000000ff0e1a1210 */ /* 0x000fe40007ffe0ff */
[----:B------:R-:W-:-:S03]  /*19b80*/  ISETP.NE.AND P1, PT, R37, -0x1, PT ;  /* 0xffffffff2500780c */ /* 0x000fc60003f25270 */
[C---:B------:R-:W-:Y:S01]  /*19b90*/  VIADD R14, R26.reuse, 0x1 ;  /* 0x000000011a0e7836 */ /* 0x040fe20000000000 */
[----:B------:R-:W-:Y:S01]  /*19ba0*/  @P2 IADD3 R14, PT, PT, R26, RZ, RZ ;  /* 0x000000ff1a0e2210 */ /* 0x000fe20007ffe0ff */
        /* <DEDUP_REMOVED lines=14> */
[C---:B------:R-:W-:Y:S01]  /*19c90*/  VIADD R14, R26.reuse, 0x1 ;  /* 0x000000011a0e7836 */ /* 0x040fe20000000000 */
[----:B------:R-:W-:Y:S01]  /*19ca0*/  @P2 IADD3 R14, PT, PT, R26, RZ, RZ ;  /* 0x000000ff1a0e2210 */ /* 0x000fe20007ffe0ff */
        /* <DEDUP_REMOVED lines=25> */
[----:B------:R-:W-:Y:S02]  /*19e40*/  @P2 IADD3 R23, PT, PT, R22, RZ, RZ ;  /* 0x000000ff16172210 */ /* 0x000fe40007ffe0ff */
[----:B------:R-:W-:-:S03]  /*19e50*/  LOP3.LUT R14, R28, 0xfffffff0, RZ, 0xc0, !PT ;  /* 0xfffffff01c0e7812 */ /* 0x000fc600078ec0ff */
        /* <DEDUP_REMOVED lines=9> */
.L_x_1437:
[----:B------:R-:W-:Y:S05]  /*19ef0*/  BSYNC.RECONVERGENT B2 ;  /* 0x0000000000027941 */ /* 0x000fea0003800200 */
.L_x_1436:
        /* <DEDUP_REMOVED lines=32> */
[----:B-1----:R-:W-:Y:S01]  /*1a100*/  VIADD R33, R14, 0x1 ;  /* 0x000000010e217836 */ /* 0x002fe20000000000 */
        /* <DEDUP_REMOVED lines=24> */
.L_x_1440:
[----:B------:R-:W-:Y:S05]  /*1a290*/  BSYNC.RECONVERGENT B2 ;  /* 0x0000000000027941 */ /* 0x000fea0003800200 */
.L_x_1439:
        /* <DEDUP_REMOVED lines=33> */
.L_x_1442:
[----:B------:R-:W-:Y:S05]  /*1a4b0*/  BSYNC.RECONVERGENT B2 ;  /* 0x0000000000027941 */ /* 0x000fea0003800200 */
.L_x_1441:
        /* <DEDUP_REMOVED lines=27> */
.L_x_1435:
[----:B------:R-:W-:Y:S05]  /*1a670*/  BSYNC.RECONVERGENT B1 ;  /* 0x0000000000017941 */ /* 0x000fea0003800200 */
.L_x_1434:
        /* <DEDUP_REMOVED lines=18> */
[----:B------:R-:W-:Y:S01]  /*1a7a0*/  MOV R15, RZ ;  /* 0x000000ff000f7202 */ /* 0x000fe20000000f00 */
[----:B------:R-:W-:-:S07]  /*1a7b0*/  IMAD.MOV.U32 R33, RZ, RZ, RZ ;  /* 0x000000ffff217224 */ /* 0x000fce00078e00ff */
.L_x_1447:
        /* <DEDUP_REMOVED lines=91> */
[----:B------:R-:W-:Y:S01]  /*1ad70*/  @P2 IMAD.MOV R15, RZ, RZ, R22 ;  /* 0x000000ffff0f2224 */ /* 0x000fe200078e0216 */
[----:B------:R-:W-:-:S04]  /*1ad80*/  LOP3.LUT R22, R32, 0xfffffff0, RZ, 0xc0, !PT ;  /* 0xfffffff020167812 */ /* 0x000fc800078ec0ff */
        /* <DEDUP_REMOVED lines=10> */
.L_x_1446:
[----:B------:R-:W-:Y:S05]  /*1ae30*/  BSYNC.RECONVERGENT B2 ;  /* 0x0000000000027941 */ /* 0x000fea0003800200 */
.L_x_1445:
        /* <DEDUP_REMOVED lines=46> */
[----:B0-----:R-:W-:Y:S01]  /*1b120*/  IADD3 R22, PT, PT, R15, 0x1, RZ ;  /* 0x000000010f167810 */ /* 0x001fe20007ffe0ff */
[----:B------:R-:W-:-:S05]  /*1b130*/  @P1 IMAD.MOV R22, RZ, RZ, R15 ;  /* 0x000000ffff161224 */ /* 0x000fca00078e020f */
[----:B------:R-:W-:-:S03]  /*1b140*/  IADD3 R15, PT, PT, R22, 0x1, RZ ;  /* 0x00000001160f7810 */ /* 0x000fc60007ffe0ff */
[----:B------:R-:W-:-:S05]  /*1b150*/  @P2 IMAD.MOV R15, RZ, RZ, R22 ;  /* 0x000000ffff0f2224 */ /* 0x000fca00078e0216 */
[----:B------:R-:W-:Y:S01]  /*1b160*/  IADD3 R22, PT, PT, R15, 0x1, RZ ;  /* 0x000000010f167810 */ /* 0x000fe20007ffe0ff */
[----:B------:R-:W-:Y:S01]  /*1b170*/  VIADD R28, R28, 0x8 ;  /* 0x000000081c1c7836 */ /* 0x000fe20000000000 */
[----:B--2---:R-:W-:Y:S02]  /*1b180*/  ISETP.NE.AND P1, PT, R37, -0x1, PT ;  /* 0xffffffff2500780c */ /* 0x004fe40003f25270 */
[----:B---3--:R-:W-:-:S11]  /*1b190*/  ISETP.NE.AND P2, PT, R30, -0x1, PT ;  /* 0xffffffff1e00780c */ /* 0x008fd60003f45270 */
[----:B------:R-:W-:-:S05]  /*1b1a0*/  @P1 IMAD.MOV R22, RZ, RZ, R15 ;  /* 0x000000ffff161224 */ /* 0x000fca00078e020f */
[C---:B------:R-:W-:Y:S02]  /*1b1b0*/  IADD3 R15, PT, PT, R22.reuse, 0x1, RZ ;  /* 0x00000001160f7810 */ /* 0x040fe40007ffe0ff */
[----:B------:R-:W-:-:S07]  /*1b1c0*/  @P2 IADD3 R15, PT, PT, R22, RZ, RZ ;  /* 0x000000ff160f2210 */ /* 0x000fce0007ffe0ff */
.L_x_1449:
[----:B------:R-:W-:Y:S05]  /*1b1d0*/  BSYNC.RECONVERGENT B2 ;  /* 0x0000000000027941 */ /* 0x000fea0003800200 */
.L_x_1448:
        /* <DEDUP_REMOVED lines=33> */
.L_x_1451:
[----:B------:R-:W-:Y:S05]  /*1b3f0*/  BSYNC.RECONVERGENT B2 ;  /* 0x0000000000027941 */ /* 0x000fea0003800200 */
.L_x_1450:
        /* <DEDUP_REMOVED lines=27> */
.L_x_1444:
[----:B------:R-:W-:Y:S05]  /*1b5b0*/  BSYNC.RECONVERGENT B1 ;  /* 0x0000000000017941 */ /* 0x000fea0003800200 */
.L_x_1443:
        /* <DEDUP_REMOVED lines=18> */
[----:B------:R-:W-:Y:S01]  /*1b6e0*/  IMAD.MOV.U32 R24, RZ, RZ, RZ ;  /* 0x000000ffff187224 */ /* 0x000fe200078e00ff */
[----:B------:R-:W-:-:S07]  /*1b6f0*/  MOV R34, RZ ;  /* 0x000000ff00227202 */ /* 0x000fce0000000f00 */
.L_x_1456:
[----:B------:R-:W0:Y:S02]  /*1b700*/  LDC.64 R22, c[0x0][0x3c8] ;  /* 0x0000f200ff167b82 */ /* 0x000e240000000a00 */
[----:B0-----:R-:W-:-:S05]  /*1b710*/  IMAD.WIDE R22, R28, 0x4, R22 ;  /* 0x000000041c167825 */ /* 0x001fca00078e0216 */
[----:B------:R-:W2:Y:S04]  /*1b720*/  LDG.E R27, desc[UR6][R22.64] ;  /* 0x00000006161b7981 */ /* 0x000ea8000c1e1900 */
[----:B------:R-:W3:Y:S04]  /*1b730*/  LDG.E R37, desc[UR6][R22.64+0x4] ;  /* 0x0000040616257981 */ /* 0x000ee8000c1e1900 */
[----:B------:R-:W4:Y:S04]  /*1b740*/  LDG.E R31, desc[UR6][R22.64+0x8] ;  /* 0x00000806161f7981 */ /* 0x000f28000c1e1900 */
[----:B------:R-:W5:Y:S01]  /*1b750*/  LDG.E R35, desc[UR6][R22.64+0xc] ;  /* 0x00000c0616237981 */ /* 0x000f62000c1e1900 */
[----:B--2---:R-:W-:-:S04]  /*1b760*/  IMAD.WIDE R26, R27, 0x4, R16 ;  /* 0x000000041b1a7825 */ /* 0x004fc800078e0210 */
[--C-:B---3--:R-:W-:Y:S01]  /*1b770*/  IMAD.WIDE R36, R37, 0x4, R16.reuse ;  /* 0x0000000425247825 */ /* 0x108fe200078e0210 */
[----:B------:R5:W2:Y:S03]  /*1b780*/  LDG.E R25, desc[UR6][R26.64] ;  /* 0x000000061a197981 */ /* 0x000aa6000c1e1900 */
[--C-:B----4-:R-:W-:Y:S02]  /*1b790*/  IMAD.WIDE R30, R31, 0x4, R16.reuse ;  /* 0x000000041f1e7825 */ /* 0x110fe400078e0210 */
[----:B------:R-:W3:Y:S04]  /*1b7a0*/  LDG.E R36, desc[UR6][R36.64] ;  /* 0x0000000624247981 */ /* 0x000ee8000c1e1900 */
[----:B------:R-:W4:Y:S01]  /*1b7b0*/  LDG.E R30, desc[UR6][R30.64] ;  /* 0x000000061e1e7981 */ /* 0x000f22000c1e1900 */
[----:B-----5:R-:W-:-:S05]  /*1b7c0*/  IMAD.WIDE R26, R35, 0x4, R16 ;  /* 0x00000004231a7825 */ /* 0x020fca00078e0210 */
[----:B------:R-:W5:Y:S04]  /*1b7d0*/  LDG.E R35, desc[UR6][R26.64] ;  /* 0x000000061a237981 */ /* 0x000f68000c1e1900 */
        /* <DEDUP_REMOVED lines=13> */
[----:B------:R-:W-:-:S05]  /*1b8b0*/  ISETP.NE.AND P2, PT, R35, -0x1, PT ;  /* 0xffffffff2300780c */ /* 0x000fca0003f45270 */
[----:B------:R-:W3:Y:S01]  /*1b8c0*/  LDG.E R30, desc[UR6][R30.64] ;  /* 0x000000061e1e7981 */ /* 0x000ee2000c1e1900 */
[C---:B------:R-:W-:Y:S01]  /*1b8d0*/  VIADD R25, R24.reuse, 0x1 ;  /* 0x0000000118197836 */ /* 0x040fe20000000000 */
[----:B------:R-:W-:-:S05]  /*1b8e0*/  @P1 IADD3 R25, PT, PT, R24, RZ, RZ ;  /* 0x000000ff18191210 */ /* 0x000fca0007ffe0ff */
[C---:B------:R-:W-:Y:S01]  /*1b8f0*/  VIADD R35, R25.reuse, 0x1 ;  /* 0x0000000119237836 */ /* 0x040fe20000000000 */
[----:B------:R-:W-:Y:S01]  /*1b900*/  @P2 IADD3 R35, PT, PT, R25, RZ, RZ ;  /* 0x000000ff19232210 */ /* 0x000fe20007ffe0ff */
[----:B--2---:R-:W-:-:S04]  /*1b910*/  IMAD.WIDE R24, R36, 0x4, R16 ;  /* 0x0000000424187825 */ /* 0x004fc800078e0210 */
[--C-:B------:R-:W-:Y:S02]  /*1b920*/  IMAD.WIDE R36, R37, 0x4, R16.reuse ;  /* 0x0000000425247825 */ /* 0x100fe400078e0210 */
[----:B------:R-:W2:Y:S04]  /*1b930*/  LDG.E R24, desc[UR6][R24.64] ;  /* 0x0000000618187981 */ /* 0x000ea8000c1e1900 */
[----:B------:R-:W4:Y:S04]  /*1b940*/  LDG.E R36, desc[UR6][R36.64] ;  /* 0x0000000624247981 */ /* 0x000f28000c1e1900 */
[----:B------:R-:W5:Y:S01]  /*1b950*/  LDG.E R25, desc[UR6][R22.64+0x24] ;  /* 0x0000240616197981 */ /* 0x000f62000c1e1900 */
[----:B---3--:R-:W-:Y:S01]  /*1b960*/  ISETP.NE.AND P1, PT, R30, -0x1, PT ;  /* 0xffffffff1e00780c */ /* 0x008fe20003f25270 */
[----:B------:R-:W-:-:S02]  /*1b970*/  IMAD.WIDE R30, R26, 0x4, R16 ;  /* 0x000000041a1e7825 */ /* 0x000fc400078e0210 */
[----:B------:R-:W3:Y:S04]  /*1b980*/  LDG.E R37, desc[UR6][R22.64+0x2c] ;  /* 0x00002c0616257981 */ /* 0x000ee8000c1e1900 */
[----:B------:R-:W3:Y:S01]  /*1b990*/  LDG.E R30, desc[UR6][R30.64] ;  /* 0x000000061e1e7981 */ /* 0x000ee2000c1e1900 */
[----:B------:R-:W-:-:S06]  /*1b9a0*/  IMAD.WIDE R26, R27, 0x4, R16 ;  /* 0x000000041b1a7825 */ /* 0x000fcc00078e0210 */
[----:B------:R0:W3:Y:S04]  /*1b9b0*/  LDG.E R26, desc[UR6][R26.64] ;  /* 0x000000061a1a7981 */ /* 0x0000e8000c1e1900 */
[----:B------:R-:W3:Y:S01]  /*1b9c0*/  LDG.E R31, desc[UR6][R22.64+0x28] ;  /* 0x00002806161f7981 */ /* 0x000ee2000c1e1900 */
[C---:B0-----:R-:W-:Y:S01]  /*1b9d0*/  VIADD R27, R35.reuse, 0x1 ;  /* 0x00000001231b7836 */ /* 0x041fe20000000000 */
[----:B------:R-:W-:-:S05]  /*1b9e0*/  @P1 IADD3 R27, PT, PT, R35, RZ, RZ ;  /* 0x000000ff231b1210 */ /* 0x000fca0007ffe0ff */
[----:B------:R-:W-:Y:S01]  /*1b9f0*/  VIADD R35, R27, 0x1 ;  /* 0x000000011b237836 */ /* 0x000fe20000000000 */
[----:B--2---:R-:W-:Y:S02]  /*1ba00*/  ISETP.NE.AND P2, PT, R24, -0x1, PT ;  /* 0xffffffff1800780c */ /* 0x004fe40003f45270 */
[----:B----4-:R-:W-:Y:S01]  /*1ba10*/  ISETP.NE.AND P1, PT, R36, -0x1, PT ;  /* 0xffffffff2400780c */ /* 0x010fe20003f25270 */
[----:B-----5:R-:W-:-:S10]  /*1ba20*/  IMAD.WIDE R24, R25, 0x4, R16 ;  /* 0x0000000419187825 */ /* 0x020fd400078e0210 */
[----:B------:R-:W-:Y:S01]  /*1ba30*/  @P2 IADD3 R35, PT, PT, R27, RZ, RZ ;  /* 0x000000ff1b232210 */ /* 0x000fe20007ffe0ff */
[----:B------:R-:W2:Y:S01]  /*1ba40*/  LDG.E R24, desc[UR6][R24.64] ;  /* 0x0000000618187981 */ /* 0x000ea2000c1e1900 */
[----:B---3--:R-:W-:-:S03]  /*1ba50*/  ISETP.NE.AND P2, PT, R30, -0x1, PT ;  /* 0xffffffff1e00780c */ /* 0x008fc60003f45270 */
[C---:B------:R-:W-:Y:S01]  /*1ba60*/  VIADD R27, R35.reuse, 0x1 ;  /* 0x00000001231b7836 */ /* 0x040fe20000000000 */
[----:B------:R-:W-:Y:S01]  /*1ba70*/  @P1 IADD3 R27, PT, PT, R35, RZ, RZ ;  /* 0x000000ff231b1210 */ /* 0x000fe20007ffe0ff */
[----:B------:R-:W3:Y:S04]  /*1ba80*/  LDG.E R25, desc[UR6][R22.64+0x34] ;  /* 0x0000340616197981 */ /* 0x000ee8000c1e1900 */
[----:B------:R-:W-:-:S04]  /*1ba90*/  VIADD R30, R27, 0x1 ;  /* 0x000000011b1e7836 */ /* 0x000fc80000000000 */
[----:B------:R-:W-:Y:S02]  /*1baa0*/  @P2 IADD3 R30, PT, PT, R27, RZ, RZ ;  /* 0x000000ff1b1e2210 */ /* 0x000fe40007ffe0ff */
[----:B------:R-:W4:Y:S01]  /*1bab0*/  LDG.E R27, desc[UR6][R22.64+0x30] ;  /* 0x00003006161b7981 */ /* 0x000f22000c1e1900 */
[----:B------:R-:W-:Y:S02]  /*1bac0*/  ISETP.NE.AND P1, PT, R26, -0x1, PT ;  /* 0xffffffff1a00780c */ /* 0x000fe40003f25270 */
[----:B--2---:R-:W-:Y:S01]  /*1bad0*/  ISETP.NE.AND P2, PT, R24, -0x1, PT ;  /* 0xffffffff1800780c */ /* 0x004fe20003f45270 */
[----:B------:R-:W-:-:S10]  /*1bae0*/  VIADD R24, R30, 0x1 ;  /* 0x000000011e187836 */ /* 0x000fd40000000000 */
[----:B------:R-:W-:-:S05]  /*1baf0*/  @P1 IADD3 R24, PT, PT, R30, RZ, RZ ;  /* 0x000000ff1e181210 */ /* 0x000fca0007ffe0ff */
[C---:B------:R-:W-:Y:S01]  /*1bb00*/  VIADD R35, R24.reuse, 0x1 ;  /* 0x0000000118237836 */ /* 0x040fe20000000000 */
[----:B------:R-:W-:Y:S01]  /*1bb10*/  @P2 IADD3 R35, PT, PT, R24, RZ, RZ ;  /* 0x000000ff18232210 */ /* 0x000fe20007ffe0ff */
[----:B---3--:R-:W-:-:S04]  /*1bb20*/  IMAD.WIDE R24, R25, 0x4, R16 ;  /* 0x0000000419187825 */ /* 0x008fc800078e0210 */
[----:B----4-:R-:W-:-:S06]  /*1bb30*/  IMAD.WIDE R26, R27, 0x4, R16 ;  /* 0x000000041b1a7825 */ /* 0x010fcc00078e0210 */
[----:B------:R-:W2:Y:S04]  /*1bb40*/  LDG.E R26, desc[UR6][R26.64] ;  /* 0x000000061a1a7981 */ /* 0x000ea8000c1e1900 */
[----:B------:R0:W3:Y:S01]  /*1bb50*/  LDG.E R27, desc[UR6][R24.64] ;  /* 0x00000006181b7981 */ /* 0x0000e2000c1e1900 */
[----:B------:R-:W-:-:S06]  /*1bb60*/  IMAD.WIDE R30, R31, 0x4, R16 ;  /* 0x000000041f1e7825 */ /* 0x000fcc00078e0210 */
[----:B------:R-:W4:Y:S04]  /*1bb70*/  LDG.E R30, desc[UR6][R30.64] ;  /* 0x000000061e1e7981 */ /* 0x000f28000c1e1900 */
[----:B------:R-:W0:Y:S04]  /*1bb80*/  LDG.E R25, desc[UR6][R22.64+0x38] ;  /* 0x0000380616197981 */ /* 0x000e28000c1e1900 */
[----:B------:R-:W5:Y:S01]  /*1bb90*/  LDG.E R31, desc[UR6][R22.64+0x3c] ;  /* 0x00003c06161f7981 */ /* 0x000f62000c1e1900 */
[----:B------:R-:W-:-:S06]  /*1bba0*/  IMAD.WIDE R36, R37, 0x4, R16 ;  /* 0x0000000425247825 */ /* 0x000fcc00078e0210 */
[----:B------:R-:W2:Y:S01]  /*1bbb0*/  LDG.E R36, desc[UR6][R36.64] ;  /* 0x0000000624247981 */ /* 0x000ea2000c1e1900 */
[----:B0-----:R-:W-:-:S06]  /*1bbc0*/  IMAD.WIDE R24, R25, 0x4, R16 ;  /* 0x0000000419187825 */ /* 0x001fcc00078e0210 */
[----:B------:R-:W3:Y:S01]  /*1bbd0*/  LDG.E R24, desc[UR6][R24.64] ;  /* 0x0000000618187981 */ /* 0x000ee2000c1e1900 */
[----:B----4-:R-:W-:Y:S01]  /*1bbe0*/  ISETP.NE.AND P1, PT, R30, -0x1, PT ;  /* 0xffffffff1e00780c */ /* 0x010fe20003f25270 */
[----:B-----5:R-:W-:-:S06]  /*1bbf0*/  IMAD.WIDE R30, R31, 0x4, R16 ;  /* 0x000000041f1e7825 */ /* 0x020fcc00078e0210 */
[----:B------:R-:W4:Y:S01]  /*1bc00*/  LDG.E R30, desc[UR6][R30.64] ;  /* 0x000000061e1e7981 */ /* 0x000f22000c1e1900 */
[----:B--2---:R-:W-:Y:S01]  /*1bc10*/  ISETP.NE.AND P2, PT, R36, -0x1, PT ;  /* 0xffffffff2400780c */ /* 0x004fe20003f45270 */
[----:B------:R-:W-:-:S04]  /*1bc20*/  VIADD R36, R35, 0x1 ;  /* 0x0000000123247836 */ /* 0x000fc80000000000 */
[----:B------:R-:W-:Y:S02]  /*1bc30*/  @P1 IADD3 R36, PT, PT, R35, RZ, RZ ;  /* 0x000000ff23241210 */ /* 0x000fe40007ffe0ff */
[----:B------:R-:W-:-:S03]  /*1bc40*/  ISETP.NE.AND P1, PT, R26, -0x1, PT ;  /* 0xffffffff1a00780c */ /* 0x000fc60003f25270 */
[----:B------:R-:W-:-:S03]  /*1bc50*/  VIADD R26, R36, 0x1 ;  /* 0x00000001241a7836 */ /* 0x000fc60000000000 */
[----:B------:R-:W-:Y:S02]  /*1bc60*/  @P2 IADD3 R26, PT, PT, R36, RZ, RZ ;  /* 0x000000ff241a2210 */ /* 0x000fe40007ffe0ff */
[----:B---3--:R-:W-:-:S03]  /*1bc70*/  ISETP.NE.AND P2, PT, R27, -0x1, PT ;  /* 0xffffffff1b00780c */ /* 0x008fc60003f45270 */
[C---:B------:R-:W-:Y:S02]  /*1bc80*/  VIADD R22, R26.reuse, 0x1 ;  /* 0x000000011a167836 */ /* 0x040fe40000000000 */
[----:B------:R-:W-:Y:S02]  /*1bc90*/  @P1 IADD3 R22, PT, PT, R26, RZ, RZ ;  /* 0x000000ff1a161210 */ /* 0x000fe40007ffe0ff */
[----:B------:R-:W-:Y:S02]  /*1bca0*/  IADD3 R34, PT, PT, R34, 0x10, RZ ;  /* 0x0000001022227810 */ /* 0x000fe40007ffe0ff */
[----:B------:R-:W-:Y:S01]  /*1bcb0*/  LOP3.LUT R23, R33, 0xfffffff0, RZ, 0xc0, !PT ;  /* 0xfffffff021177812 */ /* 0x000fe200078ec0ff */
[----:B------:R-:W-:Y:S01]  /*1bcc0*/  VIADD R28, R28, 0x10 ;  /* 0x000000101c1c7836 */ /* 0x000fe20000000000 */
[----:B------:R-:W-:Y:S01]  /*1bcd0*/  ISETP.NE.AND P1, PT, R24, -0x1, PT ;  /* 0xffffffff1800780c */ /* 0x000fe20003f25270 */
[C---:B------:R-:W-:Y:S01]  /*1bce0*/  VIADD R24, R22.reuse, 0x1 ;  /* 0x0000000116187836 */ /* 0x040fe20000000000 */
[----:B------:R-:W-:-:S05]  /*1bcf0*/  @P2 IADD3 R24, PT, PT, R22, RZ, RZ ;  /* 0x000000ff16182210 */ /* 0x000fca0007ffe0ff */
[----:B------:R-:W-:Y:S01]  /*1bd00*/  VIADD R22, R24, 0x1 ;  /* 0x0000000118167836 */ /* 0x000fe20000000000 */
[----:B----4-:R-:W-:-:S05]  /*1bd10*/  ISETP.NE.AND P2, PT, R30, -0x1, PT ;  /* 0xffffffff1e00780c */ /* 0x010fca0003f45270 */
[----:B------:R-:W-:Y:S01]  /*1bd20*/  @P1 IMAD.MOV R22, RZ, RZ, R24 ;  /* 0x000000ffff161224 */ /* 0x000fe200078e0218 */
[----:B------:R-:W-:-:S04]  /*1bd30*/  ISETP.NE.AND P1, PT, R34, R23, PT ;  /* 0x000000172200720c */ /* 0x000fc80003f25270 */
[----:B------:R-:W-:-:S03]  /*1bd40*/  IADD3 R24, PT, PT, R22, 0x1, RZ ;  /* 0x0000000116187810 */ /* 0x000fc60007ffe0ff */
[----:B------:R-:W-:-:S06]  /*1bd50*/  @P2 IADD3 R24, PT, PT, R22, RZ, RZ ;  /* 0x000000ff16182210 */ /* 0x000fcc0007ffe0ff */
[----:B------:R-:W-:Y:S05]  /*1bd60*/  @P1 BRA `(.L_x_1456) ;  /* 0xfffffff800641947 */ /* 0x000fea000383ffff */
.L_x_1455:
[----:B------:R-:W-:Y:S05]  /*1bd70*/  BSYNC.RECONVERGENT B2 ;  /* 0x0000000000027941 */ /* 0x000fea0003800200 */
.L_x_1454:
        /* <DEDUP_REMOVED lines=16> */
[----:B---3--:R-:W-:-:S06]  /*1be80*/  IMAD.WIDE R36, R37, 0x4, R16 ;  /* 0x0000000425247825 */ /* 0x008fcc00078e0210 */
[----:B------:R-:W3:Y:S04]  /*1be90*/  LDG.E R36, desc[UR6][R36.64] ;  /* 0x0000000624247981 */ /* 0x000ee8000c1e1900 */
[----:B------:R-:W3:Y:S04]  /*1bea0*/  LDG.E R37, desc[UR6][R22.64+0x18] ;  /* 0x0000180616257981 */ /* 0x000ee8000c1e1900 */
[----:B------:R-:W3:Y:S01]  /*1beb0*/  LDG.E R23, desc[UR6][R22.64+0x1c] ;  /* 0x00001c0616177981 */ /* 0x000ee2000c1e1900 */
[----:B------:R-:W-:Y:S01]  /*1bec0*/  VIADD R32, R24, 0x1 ;  /* 0x0000000118207836 */ /* 0x000fe20000000000 */
[----:B--2---:R-:W-:Y:S01]  /*1bed0*/  ISETP.NE.AND P1, PT, R30, -0x1, PT ;  /* 0xffffffff1e00780c */ /* 0x004fe20003f25270 */
[----:B----4-:R-:W-:-:S04]  /*1bee0*/  IMAD.WIDE R30, R26, 0x4, R16 ;  /* 0x000000041a1e7825 */ /* 0x010fc800078e0210 */
[--C-:B-----5:R-:W-:Y:S02]  /*1bef0*/  IMAD.WIDE R26, R27, 0x4, R16.reuse ;  /* 0x000000041b1a7825 */ /* 0x120fe400078e0210 */
[----:B------:R-:W2:Y:S04]  /*1bf00*/  LDG.E R30, desc[UR6][R30.64] ;  /* 0x000000061e1e7981 */ /* 0x000ea8000c1e1900 */
[----:B------:R-:W4:Y:S02]  /*1bf10*/  LDG.E R26, desc[UR6][R26.64] ;  /* 0x000000061a1a7981 */ /* 0x000f24000c1e1900 */
[----:B------:R-:W-:Y:S01]  /*1bf20*/  @P1 IADD3 R32, PT, PT, R24, RZ, RZ ;  /* 0x000000ff18201210 */ /* 0x000fe20007ffe0ff */
[----:B------:R-:W-:-:S05]  /*1bf30*/  IMAD.WIDE R24, R25, 0x4, R16 ;  /* 0x0000000419187825 */ /* 0x000fca00078e0210 */
[----:B------:R0:W5:Y:S01]  /*1bf40*/  LDG.E R27, desc[UR6][R24.64] ;  /* 0x00000006181b7981 */ /* 0x000162000c1e1900 */
[----:B---3--:R-:W-:Y:S01]  /*1bf50*/  ISETP.NE.AND P1, PT, R36, -0x1, PT ;  /* 0xffffffff2400780c */ /* 0x008fe20003f25270 */
[----:B------:R-:W-:-:S05]  /*1bf60*/  IMAD.WIDE R36, R37, 0x4, R16 ;  /* 0x0000000425247825 */ /* 0x000fca00078e0210 */
[----:B------:R1:W3:Y:S01]  /*1bf70*/  LDG.E R31, desc[UR6][R36.64] ;  /* 0x00000006241f7981 */ /* 0x0002e2000c1e1900 */
[----:B0-----:R-:W-:-:S05]  /*1bf80*/  IMAD.WIDE R24, R35, 0x4, R16 ;  /* 0x0000000423187825 */ /* 0x001fca00078e0210 */
[----:B------:R0:W3:Y:S01]  /*1bf90*/  LDG.E R35, desc[UR6][R24.64] ;  /* 0x0000000618237981 */ /* 0x0000e2000c1e1900 */
[----:B-1----:R-:W-:-:S06]  /*1bfa0*/  IMAD.WIDE R36, R23, 0x4, R16 ;  /* 0x0000000417247825 */ /* 0x002fcc00078e0210 */
[----:B------:R-:W3:Y:S01]  /*1bfb0*/  LDG.E R36, desc[UR6][R36.64] ;  /* 0x0000000624247981 */ /* 0x000ee2000c1e1900 */
[----:B------:R-:W-:Y:S02]  /*1bfc0*/  IADD3 R28, PT, PT, R28, 0x8, RZ ;  /* 0x000000081c1c7810 */ /* 0x000fe40007ffe0ff */
[----:B--2---:R-:W-:Y:S01]  /*1bfd0*/  ISETP.NE.AND P2, PT, R30, -0x1, PT ;  /* 0xffffffff1e00780c */ /* 0x004fe20003f45270 */
[C---:B------:R-:W-:Y:S01]  /*1bfe0*/  VIADD R30, R32.reuse, 0x1 ;  /* 0x00000001201e7836 */ /* 0x040fe20000000000 */
[----:B------:R-:W-:Y:S02]  /*1bff0*/  @P1 IADD3 R30, PT, PT, R32, RZ, RZ ;  /* 0x000000ff201e1210 */ /* 0x000fe40007ffe0ff */
[----:B----4-:R-:W-:-:S03]  /*1c000*/  ISETP.NE.AND P1, PT, R26, -0x1, PT ;  /* 0xffffffff1a00780c */ /* 0x010fc60003f25270 */
[----:B0-----:R-:W-:-:S06]  /*1c010*/  VIADD R24, R30, 0x1 ;  /* 0x000000011e187836 */ /* 0x001fcc0000000000 */
[----:B------:R-:W-:Y:S02]  /*1c020*/  @P2 IADD3 R24, PT, PT, R30, RZ, RZ ;  /* 0x000000ff1e182210 */ /* 0x000fe40007ffe0ff */
[----:B-----5:R-:W-:-:S03]  /*1c030*/  ISETP.NE.AND P2, PT, R27, -0x1, PT ;  /* 0xffffffff1b00780c */ /* 0x020fc60003f45270 */
[C---:B------:R-:W-:Y:S01]  /*1c040*/  VIADD R22, R24.reuse, 0x1 ;  /* 0x0000000118167836 */ /* 0x040fe20000000000 */
[----:B------:R-:W-:Y:S02]  /*1c050*/  @P1 IADD3 R22, PT, PT, R24, RZ, RZ ;  /* 0x000000ff18161210 */ /* 0x000fe40007ffe0ff */
[----:B---3--:R-:W-:-:S03]  /*1c060*/  ISETP.NE.AND P1, PT, R35, -0x1, PT ;  /* 0xffffffff2300780c */ /* 0x008fc60003f25270 */
        /* <DEDUP_REMOVED lines=10> */
.L_x_1458:
[----:B------:R-:W-:Y:S05]  /*1c110*/  BSYNC.RECONVERGENT B2 ;  /* 0x0000000000027941 */ /* 0x000fea0003800200 */
.L_x_1457:
        /* <DEDUP_REMOVED lines=33> */
.L_x_1460:
[----:B------:R-:W-:Y:S05]  /*1c330*/  BSYNC.RECONVERGENT B2 ;  /* 0x0000000000027941 */ /* 0x000fea0003800200 */
.L_x_1459:
        /* <DEDUP_REMOVED lines=27> */
.L_x_1453:
[----:B------:R-:W-:Y:S05]  /*1c4f0*/  BSYNC.RECONVERGENT B1 ;  /* 0x0000000000017941 */ /* 0x000fea0003800200 */
.L_x_1452:
        /* <DEDUP_REMOVED lines=18> */
.L_x_1465:
        /* <DEDUP_REMOVED lines=13> */
[----:B------:R-:W5:Y:S04]  /*1c6f0*/  LDG.E R26, desc[UR6][R26.64] ;  /* 0x000000061a1a7981 */ /* 0x000f68000c1e1900 */
[----:B------:R-:W5:Y:S04]  /*1c700*/  LDG.E R37, desc[UR6][R22.64+0x18] ;  /* 0x0000180616257981 */ /* 0x000f68000c1e1900 */
[----:B------:R-:W5:Y:S04]  /*1c710*/  LDG.E R31, desc[UR6][R22.64+0x10] ;  /* 0x00001006161f7981 */ /* 0x000f68000c1e1900 */
[----:B------:R-:W5:Y:S04]  /*1c720*/  LDG.E R27, desc[UR6][R22.64+0x14] ;  /* 0x00001406161b7981 */ /* 0x000f68000c1e1900 */
[----:B------:R-:W5:Y:S01]  /*1c730*/  LDG.E R33, desc[UR6][R22.64+0x1c] ;  /* 0x00001c0616217981 */ /* 0x000f62000c1e1900 */
[----:B--2---:R-:W-:-:S02]  /*1c740*/  ISETP.NE.AND P0, PT, R36, -0x1, PT ;  /* 0xffffffff2400780c */ /* 0x004fc40003f05270 */
[----:B------:R-:W-:Y:S02]  /*1c750*/  IADD3 R36, PT, PT, R25, 0x1, RZ ;  /* 0x0000000119247810 */ /* 0x000fe40007ffe0ff */
[----:B---3--:R-:W-:-:S09]  /*1c760*/  ISETP.NE.AND P1, PT, R32, -0x1, PT ;  /* 0xffffffff2000780c */ /* 0x008fd20003f25270 */
[----:B------:R-:W-:Y:S01]  /*1c770*/  @P0 IMAD.MOV R36, RZ, RZ, R25 ;  /* 0x000000ffff240224 */ /* 0x000fe200078e0219 */
[----:B----4-:R-:W-:-:S04]  /*1c780*/  ISETP.NE.AND P0, PT, R30, -0x1, PT ;  /* 0xffffffff1e00780c */ /* 0x010fc80003f05270 */
[----:B------:R-:W-:Y:S01]  /*1c790*/  IADD3 R25, PT, PT, R36, 0x1, RZ ;  /* 0x0000000124197810 */ /* 0x000fe20007ffe0ff */
[----:B------:R-:W-:Y:S01]  /*1c7a0*/  @P1 IMAD.MOV R25, RZ, RZ, R36 ;  /* 0x000000ffff191224 */ /* 0x000fe200078e0224 */
[----:B-----5:R-:W-:Y:S01]  /*1c7b0*/  ISETP.NE.AND P1, PT, R26, -0x1, PT ;  /* 0xffffffff1a00780c */ /* 0x020fe20003f25270 */
[----:B------:R-:W-:-:S03]  /*1c7c0*/  IMAD.WIDE R30, R31, 0x4, R16 ;  /* 0x000000041f1e7825 */ /* 0x000fc600078e0210 */
[----:B------:R-:W-:-:S03]  /*1c7d0*/  IADD3 R26, PT, PT, R25, 0x1, RZ ;  /* 0x00000001191a7810 */ /* 0x000fc60007ffe0ff */
[----:B------:R-:W-:Y:S01]  /*1c7e0*/  @P0 IMAD.MOV R26, RZ, RZ, R25 ;  /* 0x000000ffff1a0224 */ /* 0x000fe200078e0219 */
[----:B------:R-:W2:Y:S04]  /*1c7f0*/  LDG.E R30, desc[UR6][R30.64] ;  /* 0x000000061e1e7981 */ /* 0x000ea8000c1e1900 */
[----:B------:R-:W-:Y:S01]  /*1c800*/  IADD3 R25, PT, PT, R26, 0x1, RZ ;  /* 0x000000011a197810 */ /* 0x000fe20007ffe0ff */
[----:B------:R-:W-:Y:S02]  /*1c810*/  @P1 IMAD.MOV R25, RZ, RZ, R26 ;  /* 0x000000ffff191224 */ /* 0x000fe400078e021a */
[--C-:B------:R-:W-:Y:S01]  /*1c820*/  IMAD.WIDE R26, R27, 0x4, R16.reuse ;  /* 0x000000041b1a7825 */ /* 0x100fe200078e0210 */
[----:B------:R-:W3:Y:S03]  /*1c830*/  LDG.E R31, desc[UR6][R22.64+0x20] ;  /* 0x00002006161f7981 */ /* 0x000ee6000c1e1900 */
[----:B------:R-:W-:-:S02]  /*1c840*/  IMAD.WIDE R36, R37, 0x4, R16 ;  /* 0x0000000425247825 */ /* 0x000fc400078e0210 */
[----:B------:R-:W4:Y:S02]  /*1c850*/  LDG.E R26, desc[UR6][R26.64] ;  /* 0x000000061a1a7981 */ /* 0x000f24000c1e1900 */
[--C-:B------:R-:W-:Y:S02]  /*1c860*/  IMAD.WIDE R32, R33, 0x4, R16.reuse ;  /* 0x0000000421207825 */ /* 0x100fe400078e0210 */
[----:B------:R-:W5:Y:S04]  /*1c870*/  LDG.E R36, desc[UR6][R36.64] ;  /* 0x0000000624247981 */ /* 0x000f68000c1e1900 */
[----:B------:R-:W5:Y:S04]  /*1c880*/  LDG.E R32, desc[UR6][R32.64] ;  /* 0x0000000620207981 */ /* 0x000f68000c1e1900 */
[----:B------:R-:W5:Y:S04]  /*1c890*/  LDG.E R27, desc[UR6][R22.64+0x24] ;  /* 0x00002406161b7981 */ /* 0x000f68000c1e1900 */
[----:B------:R-:W5:Y:S04]  /*1c8a0*/  LDG.E R37, desc[UR6][R22.64+0x2c] ;  /* 0x00002c0616257981 */ /* 0x000f68000c1e1900 */
[----:B------:R-:W5:Y:S01]  /*1c8b0*/  LDG.E R33, desc[UR6][R22.64+0x28] ;  /* 0x0000280616217981 */ /* 0x000f62000c1e1900 */
[----:B--2---:R-:W-:Y:S01]  /*1c8c0*/  ISETP.NE.AND P0, PT, R30, -0x1, PT ;  /* 0xffffffff1e00780c */ /* 0x004fe20003f05270 */
[----:B---3--:R-:W-:Y:S01]  /*1c8d0*/  IMAD.WIDE R30, R31, 0x4, R16 ;  /* 0x000000041f1e7825 */ /* 0x008fe200078e0210 */
[----:B----4-:R-:W-:-:S05]  /*1c8e0*/  ISETP.NE.AND P1, PT, R26, -0x1, PT ;  /* 0xffffffff1a00780c */ /* 0x010fca0003f25270 */
[----:B------:R0:W2:Y:S02]  /*1c8f0*/  LDG.E R30, desc[UR6][R30.64] ;  /* 0x000000061e1e7981 */ /* 0x0000a4000c1e1900 */
[----:B0-----:R-:W-:-:S04]  /*1c900*/  IADD3 R31, PT, PT, R25, 0x1, RZ ;  /* 0x00000001191f7810 */ /* 0x001fc80007ffe0ff */
[----:B------:R-:W-:Y:S01]  /*1c910*/  @P0 IMAD.MOV R31, RZ, RZ, R25 ;  /* 0x000000ffff1f0224 */ /* 0x000fe200078e0219 */
[----:B-----5:R-:W-:Y:S01]  /*1c920*/  ISETP.NE.AND P0, PT, R36, -0x1, PT ;  /* 0xffffffff2400780c */ /* 0x020fe20003f05270 */
[----:B------:R-:W-:-:S03]  /*1c930*/  IMAD.WIDE R26, R27, 0x4, R16 ;  /* 0x000000041b1a7825 */ /* 0x000fc600078e0210 */
[----:B------:R-:W-:Y:S01]  /*1c940*/  IADD3 R25, PT, PT, R31, 0x1, RZ ;  /* 0x000000011f197810 */ /* 0x000fe20007ffe0ff */
[----:B------:R-:W-:Y:S01]  /*1c950*/  @P1 IMAD.MOV R25, RZ, RZ, R31 ;  /* 0x000000ffff191224 */ /* 0x000fe200078e021f */
[----:B------:R-:W-:Y:S01]  /*1c960*/  ISETP.NE.AND P1, PT, R32, -0x1, PT ;  /* 0xffffffff2000780c */ /* 0x000fe20003f25270 */
[----:B------:R-:W3:Y:S03]  /*1c970*/  LDG.E R26, desc[UR6][R26.64] ;  /* 0x000000061a1a7981 */ /* 0x000ee6000c1e1900 */
[----:B------:R-:W-:-:S03]  /*1c980*/  IADD3 R31, PT, PT, R25, 0x1, RZ ;  /* 0x00000001191f7810 */ /* 0x000fc60007ffe0ff */
[----:B------:R-:W-:Y:S01]  /*1c990*/  @P0 IMAD.MOV R31, RZ, RZ, R25 ;  /* 0x000000ffff1f0224 */ /* 0x000fe200078e0219 */
[----:B------:R-:W4:Y:S04]  /*1c9a0*/  LDG.E R27, desc[UR6][R22.64+0x34] ;  /* 0x00003406161b7981 */ /* 0x000f28000c1e1900 */
[----:B------:R-:W-:Y:S01]  /*1c9b0*/  IADD3 R25, PT, PT, R31, 0x1, RZ ;  /* 0x000000011f197810 */ /* 0x000fe20007ffe0ff */
[----:B------:R-:W-:Y:S02]  /*1c9c0*/  @P1 IMAD.MOV R25, RZ, RZ, R31 ;  /* 0x000000ffff191224 */ /* 0x000fe400078e021f */
[----:B------:R-:W5:Y:S01]  /*1c9d0*/  LDG.E R31, desc[UR6][R22.64+0x30] ;  /* 0x00003006161f7981 */ /* 0x000f62000c1e1900 */
[----:B------:R-:W-:-:S06]  /*1c9e0*/  IMAD.WIDE R32, R33, 0x4, R16 ;  /* 0x0000000421207825 */ /* 0x000fcc00078e0210 */
[----:B------:R-:W4:Y:S04]  /*1c9f0*/  LDG.E R32, desc[UR6][R32.64] ;  /* 0x0000000620207981 */ /* 0x000f28000c1e1900 */
[----:B------:R-:W4:Y:S01]  /*1ca00*/  LDG.E R33, desc[UR6][R22.64+0x3c] ;  /* 0x00003c0616217981 */ /* 0x000f22000c1e1900 */
[----:B--2---:R-:W-:Y:S02]  /*1ca10*/  ISETP.NE.AND P0, PT, R30, -0x1, PT ;  /* 0xffffffff1e00780c */ /* 0x004fe40003f05270 */
[----:B---3--:R-:W-:Y:S02]  /*1ca20*/  ISETP.NE.AND P1, PT, R26, -0x1, PT ;  /* 0xffffffff1a00780c */ /* 0x008fe40003f25270 */
[----:B------:R-:W-:-:S09]  /*1ca30*/  IADD3 R26, PT, PT, R25, 0x1, RZ ;  /* 0x00000001191a7810 */ /* 0x000fd20007ffe0ff */
[----:B------:R-:W-:-:S05]  /*1ca40*/  @P0 IMAD.MOV R26, RZ, RZ, R25 ;  /* 0x000000ffff1a0224 */ /* 0x000fca00078e0219 */
[----:B------:R-:W-:Y:S01]  /*1ca50*/  IADD3 R25, PT, PT, R26, 0x1, RZ ;  /* 0x000000011a197810 */ /* 0x000fe20007ffe0ff */
[----:B------:R-:W-:Y:S02]  /*1ca60*/  @P1 IMAD.MOV R25, RZ, RZ, R26 ;  /* 0x000000ffff191224 */ /* 0x000fe400078e021a */
[----:B-----5:R-:W-:-:S04]  /*1ca70*/  IMAD.WIDE R30, R31, 0x4, R16 ;  /* 0x000000041f1e7825 */ /* 0x020fc800078e0210 */
[--C-:B----4-:R-:W-:Y:S02]  /*1ca80*/  IMAD.WIDE R26, R27, 0x4, R16.reuse ;  /* 0x000000041b1a7825 */ /* 0x110fe400078e0210 */
[----:B------:R-:W2:Y:S04]  /*1ca90*/  LDG.E R30, desc[UR6][R30.64] ;  /* 0x000000061e1e7981 */ /* 0x000ea8000c1e1900 */
[----:B------:R0:W3:Y:S04]  /*1caa0*/  LDG.E R31, desc[UR6][R26.64] ;  /* 0x000000061a1f7981 */ /* 0x0000e8000c1e1900 */
[----:B------:R-:W0:Y:S01]  /*1cab0*/  LDG.E R27, desc[UR6][R22.64+0x38] ;  /* 0x00003806161b7981 */ /* 0x000e22000c1e1900 */
[----:B------:R-:W-:-:S06]  /*1cac0*/  IMAD.WIDE R36, R37, 0x4, R16 ;  /* 0x0000000425247825 */ /* 0x000fcc00078e0210 */
[----:B------:R-:W4:Y:S01]  /*1cad0*/  LDG.E R36, desc[UR6][R36.64] ;  /* 0x0000000624247981 */ /* 0x000f22000c1e1900 */
[----:B------:R-:W-:Y:S01]  /*1cae0*/  ISETP.NE.AND P0, PT, R32, -0x1, PT ;  /* 0xffffffff2000780c */ /* 0x000fe20003f05270 */
[----:B------:R-:W-:-:S06]  /*1caf0*/  IMAD.WIDE R32, R33, 0x4, R16 ;  /* 0x0000000421207825 */ /* 0x000fcc00078e0210 */
[----:B------:R-:W5:Y:S01]  /*1cb00*/  LDG.E R32, desc[UR6][R32.64] ;  /* 0x0000000620207981 */ /* 0x000f62000c1e1900 */
[----:B0-----:R-:W-:-:S06]  /*1cb10*/  IMAD.WIDE R26, R27, 0x4, R16 ;  /* 0x000000041b1a7825 */ /* 0x001fcc00078e0210 */
[----:B------:R-:W5:Y:S01]  /*1cb20*/  LDG.E R26, desc[UR6][R26.64] ;  /* 0x000000061a1a7981 */ /* 0x000f62000c1e1900 */
[----:B----4-:R-:W-:Y:S02]  /*1cb30*/  ISETP.NE.AND P1, PT, R36, -0x1, PT ;  /* 0xffffffff2400780c */ /* 0x010fe40003f25270 */
[----:B------:R-:W-:Y:S01]  /*1cb40*/  IADD3 R36, PT, PT, R25, 0x1, RZ ;  /* 0x0000000119247810 */ /* 0x000fe20007ffe0ff */
[----:B------:R-:W-:Y:S01]  /*1cb50*/  @P0 IMAD.MOV R36, RZ, RZ, R25 ;  /* 0x000000ffff240224 */ /* 0x000fe200078e0219 */
[----:B--2---:R-:W-:-:S04]  /*1cb60*/  ISETP.NE.AND P0, PT, R30, -0x1, PT ;  /* 0xffffffff1e00780c */ /* 0x004fc80003f05270 */
[----:B------:R-:W-:-:S05]  /*1cb70*/  IADD3 R25, PT, PT, R36, 0x1, RZ ;  /* 0x0000000124197810 */ /* 0x000fca0007ffe0ff */
[----:B------:R-:W-:Y:S01]  /*1cb80*/  @P1 IMAD.MOV R25, RZ, RZ, R36 ;  /* 0x000000ffff191224 */ /* 0x000fe200078e0224 */
[----:B---3--:R-:W-:-:S04]  /*1cb90*/  ISETP.NE.AND P1, PT, R31, -0x1, PT ;  /* 0xffffffff1f00780c */ /* 0x008fc80003f25270 */
[----:B------:R-:W-:Y:S01]  /*1cba0*/  IADD3 R22, PT, PT, R25, 0x1, RZ ;  /* 0x0000000119167810 */ /* 0x000fe20007ffe0ff */
[----:B------:R-:W-:Y:S01]  /*1cbb0*/  @P0 IMAD.MOV R22, RZ, RZ, R25 ;  /* 0x000000ffff160224 */ /* 0x000fe200078e0219 */
[----:B------:R-:W-:Y:S01]  /*1cbc0*/  LOP3.LUT R23, R35, 0xfffffff0, RZ, 0xc0, !PT ;  /* 0xfffffff023177812 */ /* 0x000fe200078ec0ff */
[----:B------:R-:W-:-:S03]  /*1cbd0*/  VIADD R34, R34, 0x10 ;  /* 0x0000001022227836 */ /* 0x000fc60000000000 */
[----:B------:R-:W-:-:S03]  /*1cbe0*/  IADD3 R25, PT, PT, R22, 0x1, RZ ;  /* 0x0000000116197810 */ /* 0x000fc60007ffe0ff */
[----:B------:R-:W-:Y:S01]  /*1cbf0*/  @P1 IMAD.MOV R25, RZ, RZ, R22 ;  /* 0x000000ffff191224 */ /* 0x000fe200078e0216 */
[----:B-----5:R-:W-:-:S04]  /*1cc00*/  ISETP.NE.AND P1, PT, R32, -0x1, PT ;  /* 0xffffffff2000780c */ /* 0x020fc80003f25270 */
[----:B------:R-:W-:Y:S02]  /*1cc10*/  IADD3 R22, PT, PT, R25, 0x1, RZ ;  /* 0x0000000119167810 */ /* 0x000fe40007ffe0ff */
[----:B------:R-:W-:Y:S02]  /*1cc20*/  IADD3 R28, PT, PT, R28, 0x10, RZ ;  /* 0x000000101c1c7810 */ /* 0x000fe40007ffe0ff */
[----:B------:R-:W-:-:S13]  /*1cc30*/  ISETP.NE.AND P0, PT, R26, -0x1, PT ;  /* 0xffffffff1a00780c */ /* 0x000fda0003f05270 */
[----:B------:R-:W-:Y:S02]  /*1cc40*/  @P0 IADD3 R22, PT, PT, R25, RZ, RZ ;  /* 0x000000ff19160210 */ /* 0x000fe40007ffe0ff */
[----:B------:R-:W-:-:S03]  /*1cc50*/  ISETP.NE.AND P0, PT, R34, R23, PT ;  /* 0x000000172200720c */ /* 0x000fc60003f05270 */
[----:B------:R-:W-:Y:S02]  /*1cc60*/  VIADD R25, R22, 0x1 ;  /* 0x0000000116197836 */ /* 0x000fe40000000000 */
[----:B------:R-:W-:-:S08]  /*1cc70*/  @P1 IMAD.MOV R25, RZ, RZ, R22 ;  /* 0x000000ffff191224 */ /* 0x000fd000078e0216 */
[----:B------:R-:W-:Y:S05]  /*1cc80*/  @P0 BRA `(.L_x_1465) ;  /* 0xfffffff800640947 */ /* 0x000fea000383ffff */
.L_x_1464:
[----:B------:R-:W-:Y:S05]  /*1cc90*/  BSYNC.RECONVERGENT B2 ;  /* 0x0000000000027941 */ /* 0x000fea0003800200 */
.L_x_1463:
[----:B------:R-:W-:-:S13]  /*1cca0*/  LOP3.LUT P0, R22, R35, 0xf, RZ, 0xc0, !PT ;  /* 0x0000000f23167812 */ /* 0x000fda000780c0ff */
[----:B------:R-:W-:Y:S05]  /*1ccb0*/  @!P0 BRA `(.L_x_1462) ;  /* 0x0000000400d48947 */ /* 0x000fea0003800000 */
[----:B------:R-:W-:Y:S01]  /*1ccc0*/  ISETP.GE.U32.AND P0, PT, R22, 0x8, PT ;  /* 0x000000081600780c */ /* 0x000fe20003f06070 */
[----:B------:R-:W-:-:S12]  /*1ccd0*/  BSSY.RECONVERGENT B2, `(.L_x_1466) ;  /* 0x0000035000027945 */ /* 0x000fd80003800200 */
        /* <DEDUP_REMOVED lines=44> */
[----:B------:R-:W-:-:S05]  /*1cfa0*/  @P0 IMAD.MOV R22, RZ, RZ, R23 ;  /* 0x000000ffff160224 */ /* 0x000fca00078e0217 */
[----:B------:R-:W-:Y:S01]  /*1cfb0*/  IADD3 R23, PT, PT, R22, 0x1, RZ ;  /* 0x0000000116177810 */ /* 0x000fe20007ffe0ff */
[----:B------:R-:W-:Y:S01]  /*1cfc0*/  VIADD R28, R28, 0x8 ;  /* 0x000000081c1c7836 */ /* 0x000fe20000000000 */
[----:B---3--:R-:W-:Y:S02]  /*1cfd0*/  ISETP.NE.AND P1, PT, R25, -0x1, PT ;  /* 0xffffffff1900780c */ /* 0x008fe40003f25270 */
[----:B-----5:R-:W-:-:S11]  /*1cfe0*/  ISETP.NE.AND P0, PT, R26, -0x1, PT ;  /* 0xffffffff1a00780c */ /* 0x020fd60003f05270 */
[----:B------:R-:W-:-:S05]  /*1cff0*/  @P1 IMAD.MOV R23, RZ, RZ, R22 ;  /* 0x000000ffff171224 */ /* 0x000fca00078e0216 */
[C---:B------:R-:W-:Y:S02]  /*1d000*/  IADD3 R25, PT, PT, R23.reuse, 0x1, RZ ;  /* 0x0000000117197810 */ /* 0x040fe40007ffe0ff */
[----:B------:R-:W-:-:S07]  /*1d010*/  @P0 IADD3 R25, PT, PT, R23, RZ, RZ ;  /* 0x000000ff17190210 */ /* 0x000fce0007ffe0ff */
.L_x_1467:
[----:B------:R-:W-:Y:S05]  /*1d020*/  BSYNC.RECONVERGENT B2 ;  /* 0x0000000000027941 */ /* 0x000fea0003800200 */
.L_x_1466:
        /* <DEDUP_REMOVED lines=34> */
.L_x_1469:
[----:B------:R-:W-:Y:S05]  /*1d250*/  BSYNC.RECONVERGENT B2 ;  /* 0x0000000000027941 */ /* 0x000fea0003800200 */
.L_x_1468:
        /* <DEDUP_REMOVED lines=27> */
.L_x_1462:
[----:B------:R-:W-:Y:S05]  /*1d410*/  BSYNC.RECONVERGENT B1 ;  /* 0x0000000000017941 */ /* 0x000fea0003800200 */
.L_x_1461:
        /* <DEDUP_REMOVED lines=12> */
[CC--:B------:R-:W-:Y:S02]  /*1d4e0*/  IADD3 R20, PT, PT, R32.reuse, -R33.reuse, RZ ;  /* 0x8000002120147210 */ /* 0x0c0fe40007ffe0ff */
[----:B------:R-:W-:Y:S02]  /*1d4f0*/  IADD3 R33, PT, PT, -R32, R33, RZ ;  /* 0x0000002120217210 */ /* 0x000fe40007ffe1ff */
[----:B------:R-:W-:-:S13]  /*1d500*/  ISETP.GT.U32.AND P0, PT, R20, -0x10, PT ;  /* 0xfffffff01400780c */ /* 0x000fda0003f04070 */
[----:B------:R-:W-:Y:S05]  /*1d510*/  @P0 BRA `(.L_x_1473) ;  /* 0x0000000400a40947 */ /* 0x000fea0003800000 */
[----:B------:R-:W-:Y:S02]  /*1d520*/  HFMA2 R34, -RZ, RZ, 0, 0 ;  /* 0x00000000ff227431 */ /* 0x000fe400000001ff */
[----:B------:R-:W-:-:S07]  /*1d530*/  IMAD.MOV.U32 R28, RZ, RZ, RZ ;  /* 0x000000ffff1c7224 */ /* 0x000fce00078e00ff */
.L_x_1474:
        /* <DEDUP_REMOVED lines=22> */
[----:B------:R-:W-:-:S04]  /*1d6a0*/  IMAD.WIDE R36, R37, 0x4, R16 ;  /* 0x0000000425247825 */ /* 0x000fc800078e0210 */
[C---:B------:R-:W-:Y:S01]  /*1d6b0*/  VIADD R28, R35.reuse, 0x1 ;  /* 0x00000001231c7836 */ /* 0x040fe20000000000 */
[----:B------:R-:W-:Y:S01]  /*1d6c0*/  @P1 IADD3 R28, PT, PT, R35, RZ, RZ ;  /* 0x000000ff231c1210 */ /* 0x000fe20007ffe0ff */
[----:B------:R-:W3:Y:S04]  /*1d6d0*/  LDG.E R36, desc[UR6][R36.64] ;  /* 0x0000000624247981 */ /* 0x000ee8000c1e1900 */
[----:B------:R2:W4:Y:S04]  /*1d6e0*/  LDG.E R35, desc[UR6][R30.64] ;  /* 0x000000061e237981 */ /* 0x000528000c1e1900 */
        /* <DEDUP_REMOVED lines=9> */
[----:B----4-:R-:W-:Y:S01]  /*1d780*/  ISETP.NE.AND P1, PT, R35, -0x1, PT ;  /* 0xffffffff2300780c */ /* 0x010fe20003f25270 */
[C---:B------:R-:W-:Y:S01]  /*1d790*/  VIADD R35, R28.reuse, 0x1 ;  /* 0x000000011c237836 */ /* 0x040fe20000000000 */
[----:B------:R-:W-:-:S02]  /*1d7a0*/  @P0 IADD3 R35, PT, PT, R28, RZ, RZ ;  /* 0x000000ff1c230210 */ /* 0x000fc40007ffe0ff */
[----:B---3--:R-:W-:Y:S01]  /*1d7b0*/  ISETP.NE.AND P0, PT, R36, -0x1, PT ;  /* 0xffffffff2400780c */ /* 0x008fe20003f05270 */
[----:B-----5:R-:W-:-:S06]  /*1d7c0*/  IMAD.WIDE R36, R37, 0x4, R16 ;  /* 0x0000000425247825 */ /* 0x020fcc00078e0210 */
[----:B------:R-:W3:Y:S01]  /*1d7d0*/  LDG.E R36, desc[UR6][R36.64] ;  /* 0x0000000624247981 */ /* 0x000ee2000c1e1900 */
[C---:B------:R-:W-:Y:S01]  /*1d7e0*/  VIADD R28, R35.reuse, 0x1 ;  /* 0x00000001231c7836 */ /* 0x040fe20000000000 */
[----:B------:R-:W-:Y:S02]  /*1d7f0*/  @P1 IADD3 R28, PT, PT, R35, RZ, RZ ;  /* 0x000000ff231c1210 */ /* 0x000fe40007ffe0ff */
[----:B------:R-:W4:Y:S03]  /*1d800*/  LDG.E R35, desc[UR6][R20.64+0x24] ;  /* 0x0000240614237981 */ /* 0x000f26000c1e1900 */
[C---:B0-----:R-:W-:Y:S01]  /*1d810*/  VIADD R22, R28.reuse, 0x1 ;  /* 0x000000011c167836 */ /* 0x041fe20000000000 */
[----:B------:R-:W-:Y:S02]  /*1d820*/  @P0 IADD3 R22, PT, PT, R28, RZ, RZ ;  /* 0x000000ff1c160210 */ /* 0x000fe40007ffe0ff */
[----:B--2---:R-:W-:-:S02]  /*1d830*/  ISETP.NE.AND P1, PT, R30, -0x1, PT ;  /* 0xffffffff1e00780c */ /* 0x004fc40003f25270 */
[----:B------:R-:W-:Y:S01]  /*1d840*/  ISETP.NE.AND P0, PT, R26, -0x1, PT ;  /* 0xffffffff1a00780c */ /* 0x000fe20003f05270 */
[----:B------:R-:W-:-:S10]  /*1d850*/  VIADD R26, R22, 0x1 ;  /* 0x00000001161a7836 */ /* 0x000fd40000000000 */
[----:B------:R-:W-:Y:S02]  /*1d860*/  @P1 IADD3 R26, PT, PT, R22, RZ, RZ ;  /* 0x000000ff161a1210 */ /* 0x000fe40007ffe0ff */
[----:B------:R-:W2:Y:S03]  /*1d870*/  LDG.E R22, desc[UR6][R20.64+0x2c] ;  /* 0x00002c0614167981 */ /* 0x000ea6000c1e1900 */
[C---:B------:R-:W-:Y:S01]  /*1d880*/  VIADD R28, R26.reuse, 0x1 ;  /* 0x000000011a1c7836 */ /* 0x040fe20000000000 */
[----:B------:R-:W-:Y:S02]  /*1d890*/  @P0 IADD3 R28, PT, PT, R26, RZ, RZ ;  /* 0x000000ff1a1c0210 */ /* 0x000fe40007ffe0ff */
[----:B------:R-:W-:Y:S02]  /*1d8a0*/  ISETP.NE.AND P0, PT, R23, -0x1, PT ;  /* 0xffffffff1700780c */ /* 0x000fe40003f05270 */
[----:B------:R-:W5:Y:S01]  /*1d8b0*/  LDG.E R23, desc[UR6][R20.64+0x34] ;  /* 0x0000340614177981 */ /* 0x000f62000c1e1900 */
[----:B------:R-:W-:Y:S01]  /*1d8c0*/  VIADD R26, R28, 0x1 ;  /* 0x000000011c1a7836 */ /* 0x000fe20000000000 */
[----:B---3--:R-:W-:-:S09]  /*1d8d0*/  ISETP.NE.AND P1, PT, R36, -0x1, PT ;  /* 0xffffffff2400780c */ /* 0x008fd20003f25270 */
[----:B------:R-:W-:-:S05]  /*1d8e0*/  @P0 IADD3 R26, PT, PT, R28, RZ, RZ ;  /* 0x000000ff1c1a0210 */ /* 0x000fca0007ffe0ff */
[C---:B------:R-:W-:Y:S01]  /*1d8f0*/  VIADD R28, R26.reuse, 0x1 ;  /* 0x000000011a1c7836 */ /* 0x040fe20000000000 */
[----:B------:R-:W-:Y:S01]  /*1d900*/  @P1 IADD3 R28, PT, PT, R26, RZ, RZ ;  /* 0x000000ff1a1c1210 */ /* 0x000fe20007ffe0ff */
[----:B------:R-:W-:-:S04]  /*1d910*/  IMAD.WIDE R26, R27, 0x4, R16 ;  /* 0x000000041b1a7825 */ /* 0x000fc800078e0210 */
[--C-:B----4-:R-:W-:Y:S02]  /*1d920*/  IMAD.WIDE R36, R35, 0x4, R16.reuse ;  /* 0x0000000423247825 */ /* 0x110fe400078e0210 */
[----:B------:R0:W3:Y:S04]  /*1d930*/  LDG.E R35, desc[UR6][R26.64] ;  /* 0x000000061a237981 */ /* 0x0000e8000c1e1900 */
[----:B------:R2:W4:Y:S01]  /*1d940*/  LDG.E R30, desc[UR6][R36.64] ;  /* 0x00000006241e7981 */ /* 0x000522000c1e1900 */
[----:B0-----:R-:W-:-:S03]  /*1d950*/  IMAD.WIDE R26, R31, 0x4, R16 ;  /* 0x000000041f1a7825 */ /* 0x001fc600078e0210 */
[----:B------:R-:W3:Y:S04]  /*1d960*/  LDG.E R31, desc[UR6][R20.64+0x38] ;  /* 0x00003806141f7981 */ /* 0x000ee8000c1e1900 */
[----:B------:R-:W4:Y:S04]  /*1d970*/  LDG.E R26, desc[UR6][R26.64] ;  /* 0x000000061a1a7981 */ /* 0x000f28000c1e1900 */
[----:B------:R-:W4:Y:S01]  /*1d980*/  LDG.E R21, desc[UR6][R20.64+0x3c] ;  /* 0x00003c0614157981 */ /* 0x000f22000c1e1900 */
[----:B--2---:R-:W-:-:S06]  /*1d990*/  IMAD.WIDE R36, R22, 0x4, R16 ;  /* 0x0000000416247825 */ /* 0x004fcc00078e0210 */
[----:B------:R-:W2:Y:S01]  /*1d9a0*/  LDG.E R36, desc[UR6][R36.64] ;  /* 0x0000000624247981 */ /* 0x000ea2000c1e1900 */
[----:B-----5:R-:W-:-:S05]  /*1d9b0*/  IMAD.WIDE R22, R23, 0x4, R16 ;  /* 0x0000000417167825 */ /* 0x020fca00078e0210 */
[----:B------:R3:W5:Y:S02]  /*1d9c0*/  LDG.E R27, desc[UR6][R22.64] ;  /* 0x00000006161b7981 */ /* 0x000764000c1e1900 */
[----:B---3--:R-:W-:-:S06]  /*1d9d0*/  IMAD.WIDE R22, R31, 0x4, R16 ;  /* 0x000000041f167825 */ /* 0x008fcc00078e0210 */
[----:B------:R-:W3:Y:S01]  /*1d9e0*/  LDG.E R22, desc[UR6][R22.64] ;  /* 0x0000000616167981 */ /* 0x000ee2000c1e1900 */
[----:B----4-:R-:W-:Y:S01]  /*1d9f0*/  ISETP.NE.AND P0, PT, R30, -0x1, PT ;  /* 0xffffffff1e00780c */ /* 0x010fe20003f05270 */
[----:B------:R-:W-:-:S06]  /*1da00*/  IMAD.WIDE R30, R21, 0x4, R16 ;  /* 0x00000004151e7825 */ /* 0x000fcc00078e0210 */
[----:B------:R-:W4:Y:S01]  /*1da10*/  LDG.E R30, desc[UR6][R30.64] ;  /* 0x000000061e1e7981 */ /* 0x000f22000c1e1900 */
[----:B------:R-:W-:Y:S01]  /*1da20*/  ISETP.NE.AND P1, PT, R35, -0x1, PT ;  /* 0xffffffff2300780c */ /* 0x000fe20003f25270 */
[----:B------:R-:W-:-:S04]  /*1da30*/  VIADD R35, R28, 0x1 ;  /* 0x000000011c237836 */ /* 0x000fc80000000000 */
[----:B------:R-:W-:-:S05]  /*1da40*/  @P0 IADD3 R35, PT, PT, R28, RZ, RZ ;  /* 0x000000ff1c230210 */ /* 0x000fca0007ffe0ff */
[----:B------:R-:W-:-:S03]  /*1da50*/  VIADD R28, R35, 0x1 ;  /* 0x00000001231c7836 */ /* 0x000fc60000000000 */
[----:B------:R-:W-:Y:S02]  /*1da60*/  @P1 IADD3 R28, PT, PT, R35, RZ, RZ ;  /* 0x000000ff231c1210 */ /* 0x000fe40007ffe0ff */
[----:B------:R-:W-:-:S03]  /*1da70*/  ISETP.NE.AND P1, PT, R26, -0x1, PT ;  /* 0xffffffff1a00780c */ /* 0x000fc60003f25270 */
[----:B------:R-:W-:Y:S01]  /*1da80*/  VIADD R20, R28, 0x1 ;  /* 0x000000011c147836 */ /* 0x000fe20000000000 */
[----:B------:R-:W-:Y:S01]  /*1da90*/  IADD3 R34, PT, PT, R34, 0x10, RZ ;  /* 0x0000001022227810 */ /* 0x000fe20007ffe0ff */
[----:B------:R-:W-:Y:S01]  /*1daa0*/  VIADD R32, R32, 0x10 ;  /* 0x0000001020207836 */ /* 0x000fe20000000000 */
[----:B--2---:R-:W-:-:S13]  /*1dab0*/  ISETP.NE.AND P0, PT, R36, -0x1, PT ;  /* 0xffffffff2400780c */ /* 0x004fda0003f05270 */
[----:B------:R-:W-:Y:S02]  /*1dac0*/  @P0 IADD3 R20, PT, PT, R28, RZ, RZ ;  /* 0x000000ff1c140210 */ /* 0x000fe40007ffe0ff */
[----:B-----5:R-:W-:-:S03]  /*1dad0*/  ISETP.NE.AND P0, PT, R27, -0x1, PT ;  /* 0xffffffff1b00780c */ /* 0x020fc60003f05270 */
[C---:B------:R-:W-:Y:S01]  /*1dae0*/  VIADD R21, R20.reuse, 0x1 ;  /* 0x0000000114157836 */ /* 0x040fe20000000000 */
[----:B------:R-:W-:-:S05]  /*1daf0*/  @P1 IADD3 R21, PT, PT, R20, RZ, RZ ;  /* 0x000000ff14151210 */ /* 0x000fca0007ffe0ff */
[----:B------:R-:W-:-:S04]  /*1db00*/  VIADD R20, R21, 0x1 ;  /* 0x0000000115147836 */ /* 0x000fc80000000000 */
[----:B------:R-:W-:Y:S02]  /*1db10*/  @P0 IADD3 R20, PT, PT, R21, RZ, RZ ;  /* 0x000000ff15140210 */ /* 0x000fe40007ffe0ff */
[----:B------:R-:W-:Y:S02]  /*1db20*/  LOP3.LUT R21, R33, 0xfffffff0, RZ, 0xc0, !PT ;  /* 0xfffffff021157812 */ /* 0x000fe400078ec0ff */
[----:B---3--:R-:W-:Y:S01]  /*1db30*/  ISETP.NE.AND P1, PT, R22, -0x1, PT ;  /* 0xffffffff1600780c */ /* 0x008fe20003f25270 */
[----:B------:R-:W-:Y:S01]  /*1db40*/  VIADD R22, R20, 0x1 ;  /* 0x0000000114167836 */ /* 0x000fe20000000000 */
[----:B----4-:R-:W-:-:S11]  /*1db50*/  ISETP.NE.AND P0, PT, R30, -0x1, PT ;  /* 0xffffffff1e00780c */ /* 0x010fd60003f05270 */
[----:B------:R-:W-:Y:S01]  /*1db60*/  @P1 IMAD.MOV R22, RZ, RZ, R20 ;  /* 0x000000ffff161224 */ /* 0x000fe200078e0214 */
[----:B------:R-:W-:-:S04]  /*1db70*/  ISETP.NE.AND P1, PT, R34, R21, PT ;  /* 0x000000152200720c */ /* 0x000fc80003f25270 */
[C---:B------:R-:W-:Y:S02]  /*1db80*/  IADD3 R28, PT, PT, R22.reuse, 0x1, RZ ;  /* 0x00000001161c7810 */ /* 0x040fe40007ffe0ff */
[----:B------:R-:W-:-:S07]  /*1db90*/  @P0 IADD3 R28, PT, PT, R22, RZ, RZ ;  /* 0x000000ff161c0210 */ /* 0x000fce0007ffe0ff */
[----:B------:R-:W-:Y:S05]  /*1dba0*/  @P1 BRA `(.L_x_1474) ;  /* 0xfffffff800641947 */ /* 0x000fea000383ffff */
.L_x_1473:
[----:B------:R-:W-:Y:S05]  /*1dbb0*/  BSYNC.RECONVERGENT B2 ;  /* 0x0000000000027941 */ /* 0x000fea0003800200 */
.L_x_1472:
        /* <DEDUP_REMOVED lines=56> */
.L_x_1476:
[----:B------:R-:W-:Y:S05]  /*1df40*/  BSYNC.RECONVERGENT B2 ;  /* 0x0000000000027941 */ /* 0x000fea0003800200 */
.L_x_1475:
        /* <DEDUP_REMOVED lines=34> */
.L_x_1478:
[----:B------:R-:W-:Y:S05]  /*1e170*/  BSYNC.RECONVERGENT B2 ;  /* 0x0000000000027941 */ /* 0x000fea0003800200 */
.L_x_1477:
        /* <DEDUP_REMOVED lines=27> */
.L_x_1471:
[----:B------:R-:W-:Y:S05]  /*1e330*/  BSYNC.RECONVERGENT B1 ;  /* 0x0000000000017941 */ /* 0x000fea0003800200 */
.L_x_1470:
[----:B------:R-:W-:-:S05]  /*1e340*/  IADD3 R21, PT, PT, R29, R4, RZ ;  /* 0x000000041d157210 */ /* 0x000fca0007ffe0ff */
        /* <DEDUP_REMOVED lines=19> */
.L_x_1483:
        /* <DEDUP_REMOVED lines=91> */
[----:B------:R-:W-:Y:S02]  /*1ea30*/  @P1 IADD3 R21, PT, PT, R20, RZ, RZ ;  /* 0x000000ff14151210 */ /* 0x000fe40007ffe0ff */
[----:B------:R-:W-:Y:S02]  /*1ea40*/  LOP3.LUT R20, R34, 0xfffffff0, RZ, 0xc0, !PT ;  /* 0xfffffff022147812 */ /* 0x000fe400078ec0ff */
[----:B---3--:R-:W-:Y:S01]  /*1ea50*/  ISETP.NE.AND P1, PT, R22, -0x1, PT ;  /* 0xffffffff1600780c */ /* 0x008fe20003f25270 */
[----:B------:R-:W-:-:S04]  /*1ea60*/  VIADD R22, R21, 0x1 ;  /* 0x0000000115167836 */ /* 0x000fc80000000000 */
[----:B------:R-:W-:-:S05]  /*1ea70*/  @P0 IADD3 R22, PT, PT, R21, RZ, RZ ;  /* 0x000000ff15160210 */ /* 0x000fca0007ffe0ff */
[----:B------:R-:W-:Y:S01]  /*1ea80*/  VIADD R21, R22, 0x1 ;  /* 0x0000000116157836 */ /* 0x000fe20000000000 */
[----:B----4-:R-:W-:Y:S02]  /*1ea90*/  ISETP.NE.AND P0, PT, R30, -0x1, PT ;  /* 0xffffffff1e00780c */ /* 0x010fe40003f05270 */
[----:B------:R-:W-:Y:S01]  /*1eaa0*/  @P1 IMAD.MOV R21, RZ, RZ, R22 ;  /* 0x000000ffff151224 */ /* 0x000fe200078e0216 */
[----:B------:R-:W-:-:S04]  /*1eab0*/  ISETP.NE.AND P1, PT, R33, R20, PT ;  /* 0x000000142100720c */ /* 0x000fc80003f25270 */
[----:B------:R-:W-:-:S06]  /*1eac0*/  IADD3 R29, PT, PT, R21, 0x1, RZ ;  /* 0x00000001151d7810 */ /* 0x000fcc0007ffe0ff */
[----:B------:R-:W-:-:S03]  /*1ead0*/  @P0 IADD3 R29, PT, PT, R21, RZ, RZ ;  /* 0x000000ff151d0210 */ /* 0x000fc60007ffe0ff */
[----:B------:R-:W-:Y:S05]  /*1eae0*/  @P1 BRA `(.L_x_1483) ;  /* 0xfffffff800641947 */ /* 0x000fea000383ffff */
.L_x_1482:
[----:B------:R-:W-:Y:S05]  /*1eaf0*/  BSYNC.RECONVERGENT B2 ;  /* 0x0000000000027941 */ /* 0x000fea0003800200 */
.L_x_1481:
[----:B------:R-:W-:-:S04]  /*1eb00*/  LOP3.LUT R20, R34, 0xf, RZ, 0xc0, !PT ;  /* 0x0000000f22147812 */ /* 0x000fc800078ec0ff */
[----:B------:R-:W-:-:S13]  /*1eb10*/  ISETP.NE.AND P0, PT, R20, RZ, PT ;  /* 0x000000ff1400720c */ /* 0x000fda0003f05270 */
        /* <DEDUP_REMOVED lines=17> */
[----:B------:R-:W-:Y:S01]  /*1ec30*/  VIADD R33, R29, 0x1 ;  /* 0x000000011d217836 */ /* 0x000fe20000000000 */
[----:B--2---:R-:W-:Y:S01]  /*1ec40*/  ISETP.NE.AND P1, PT, R30, -0x1, PT ;  /* 0xffffffff1e00780c */ /* 0x004fe20003f25270 */
[----:B----4-:R-:W-:-:S06]  /*1ec50*/  IMAD.WIDE R30, R26, 0x4, R16 ;  /* 0x000000041a1e7825 */ /* 0x010fcc00078e0210 */
[----:B------:R-:W2:Y:S06]  /*1ec60*/  LDG.E R30, desc[UR6][R30.64] ;  /* 0x000000061e1e7981 */ /* 0x000eac000c1e1900 */
[----:B------:R-:W-:Y:S02]  /*1ec70*/  @P1 IADD3 R33, PT, PT, R29, RZ, RZ ;  /* 0x000000ff1d211210 */ /* 0x000fe40007ffe0ff */
        /* <DEDUP_REMOVED lines=14> */
[----:B--2---:R-:W-:Y:S01]  /*1ed60*/  ISETP.NE.AND P2, PT, R30, -0x1, PT ;  /* 0xffffffff1e00780c */ /* 0x004fe20003f45270 */
[C---:B------:R-:W-:Y:S01]  /*1ed70*/  VIADD R30, R33.reuse, 0x1 ;  /* 0x00000001211e7836 */ /* 0x040fe20000000000 */
[----:B------:R-:W-:Y:S02]  /*1ed80*/  @P1 IADD3 R30, PT, PT, R33, RZ, RZ ;  /* 0x000000ff211e1210 */ /* 0x000fe40007ffe0ff */
[----:B----4-:R-:W-:-:S03]  /*1ed90*/  ISETP.NE.AND P1, PT, R26, -0x1, PT ;  /* 0xffffffff1a00780c */ /* 0x010fc60003f25270 */
[----:B------:R-:W-:-:S06]  /*1eda0*/  VIADD R26, R30, 0x1 ;  /* 0x000000011e1a7836 */ /* 0x000fcc0000000000 */
        /* <DEDUP_REMOVED lines=10> */
[----:B------:R-:W-:Y:S02]  /*1ee50*/  IADD3 R32, PT, PT, R32, 0x8, RZ ;  /* 0x0000000820207810 */ /* 0x000fe40007ffe0ff */
[----:B---3--:R-:W-:Y:S02]  /*1ee60*/  ISETP.NE.AND P2, PT, R29, -0x1, PT ;  /* 0xffffffff1d00780c */ /* 0x008fe40003f45270 */
[----:B-----5:R-:W-:-:S11]  /*1ee70*/  ISETP.NE.AND P1, PT, R22, -0x1, PT ;  /* 0xffffffff1600780c */ /* 0x020fd60003f25270 */
[----:B------:R-:W-:-:S05]  /*1ee80*/  @P2 IADD3 R21, PT, PT, R20, RZ, RZ ;  /* 0x000000ff14152210 */ /* 0x000fca0007ffe0ff */
[----:B------:R-:W-:Y:S02]  /*1ee90*/  VIADD R29, R21, 0x1 ;  /* 0x00000001151d7836 */ /* 0x000fe40000000000 */
[----:B------:R-:W-:-:S07]  /*1eea0*/  @P1 IMAD.MOV R29, RZ, RZ, R21 ;  /* 0x000000ffff1d1224 */ /* 0x000fce00078e0215 */
.L_x_1485:
[----:B------:R-:W-:Y:S05]  /*1eeb0*/  BSYNC.RECONVERGENT B2 ;  /* 0x0000000000027941 */ /* 0x000fea0003800200 */
.L_x_1484:
        /* <DEDUP_REMOVED lines=33> */
.L_x_1487:
[----:B------:R-:W-:Y:S05]  /*1f0d0*/  BSYNC.RECONVERGENT B2 ;  /* 0x0000000000027941 */ /* 0x000fea0003800200 */
.L_x_1486:
        /* <DEDUP_REMOVED lines=27> */
.L_x_1480:
[----:B------:R-:W-:Y:S05]  /*1f290*/  BSYNC.RECONVERGENT B1 ;  /* 0x0000000000017941 */ /* 0x000fea0003800200 */
.L_x_1479:
[----:B------:R-:W-:-:S05]  /*1f2a0*/  IADD3 R21, PT, PT, R3, UR4, RZ ;  /* 0x0000000403157c10 */ /* 0x000fca000fffe0ff */
[----:B------:R-:W-:-:S04]  /*1f2b0*/  IMAD.IADD R21, R21, 0x1, R4 ;  /* 0x0000000115157824 */ /* 0x000fc800078e0204 */
        /* <DEDUP_REMOVED lines=19> */
.L_x_1492:
        /* <DEDUP_REMOVED lines=29> */
[----:B----4-:R-:W-:-:S04]  /*1f5c0*/  ISETP.NE.AND P0, PT, R35, -0x1, PT ;  /* 0xffffffff2300780c */ /* 0x010fc80003f05270 */
[----:B------:R-:W-:Y:S01]  /*1f5d0*/  IADD3 R27, PT, PT, R20, 0x1, RZ ;  /* 0x00000001141b7810 */ /* 0x000fe20007ffe0ff */
[----:B------:R-:W-:-:S05]  /*1f5e0*/  @P1 IMAD.MOV R27, RZ, RZ, R20 ;  /* 0x000000ffff1b1224 */ /* 0x000fca00078e0214 */
[----:B------:R-:W-:-:S03]  /*1f5f0*/  IADD3 R20, PT, PT, R27, 0x1, RZ ;  /* 0x000000011b147810 */ /* 0x000fc60007ffe0ff */
        /* <DEDUP_REMOVED lines=9> */
[----:B------:R-:W3:Y:S03]  /*1f690*/  LDG.E R34, desc[UR6][R34.64] ;  /* 0x0000000622227981 */ /* 0x000ee6000c1e1900 */
[----:B------:R-:W-:Y:S01]  /*1f6a0*/  IADD3 R22, PT, PT, R21, 0x1, RZ ;  /* 0x0000000115167810 */ /* 0x000fe20007ffe0ff */
[----:B------:R-:W-:Y:S01]  /*1f6b0*/  @P0 IMAD.MOV R22, RZ, RZ, R21 ;  /* 0x000000ffff160224 */ /* 0x000fe200078e0215 */
[----:B------:R-:W5:Y:S04]  /*1f6c0*/  LDG.E R20, desc[UR6][R18.64+0x28] ;  /* 0x0000280612147981 */ /* 0x000f68000c1e1900 */
[----:B------:R-:W4:Y:S04]  /*1f6d0*/  LDG.E R21, desc[UR6][R18.64+0x2c] ;  /* 0x00002c0612157981 */ /* 0x000f28000c1e1900 */
[----:B------:R-:W4:Y:S01]  /*1f6e0*/  LDG.E R35, desc[UR6][R18.64+0x24] ;  /* 0x0000240612237981 */ /* 0x000f22000c1e1900 */
[----:B------:R-:W-:-:S02]  /*1f6f0*/  ISETP.NE.AND P0, PT, R37, -0x1, PT ;  /* 0xffffffff2500780c */ /* 0x000fc40003f05270 */
[----:B------:R-:W-:Y:S01]  /*1f700*/  IADD3 R26, PT, PT, R22, 0x1, RZ ;  /* 0x00000001161a7810 */ /* 0x000fe20007ffe0ff */
        /* <DEDUP_REMOVED lines=12> */
[----:B0-----:R-:W-:Y:S02]  /*1f7d0*/  IMAD.WIDE R20, R27, 0x4, R16 ;  /* 0x000000041b147825 */ /* 0x001fe400078e0210 */
[----:B------:R-:W3:Y:S04]  /*1f7e0*/  LDG.E R27, desc[UR6][R18.64+0x38] ;  /* 0x00003806121b7981 */ /* 0x000ee8000c1e1900 */
[----:B------:R-:W4:Y:S01]  /*1f7f0*/  LDG.E R19, desc[UR6][R18.64+0x3c] ;  /* 0x00003c0612137981 */ /* 0x000f22000c1e1900 */
[----:B------:R-:W-:Y:S01]  /*1f800*/  IADD3 R30, PT, PT, R22, 0x1, RZ ;  /* 0x00000001161e7810 */ /* 0x000fe20007ffe0ff */
[----:B------:R-:W-:-:S02]  /*1f810*/  @P1 IMAD.MOV R30, RZ, RZ, R22 ;  /* 0x000000ffff1e1224 */ /* 0x000fc400078e0216 */
        /* <DEDUP_REMOVED lines=25> */
[----:B------:R-:W-:Y:S01]  /*1f9b0*/  @P1 IMAD.MOV R19, RZ, RZ, R18 ;  /* 0x000000ffff131224 */ /* 0x000fe200078e0212 */
[----:B------:R-:W-:-:S04]  /*1f9c0*/  LOP3.LUT R18, R32, 0xfffffff0, RZ, 0xc0, !PT ;  /* 0xfffffff020127812 */ /* 0x000fc800078ec0ff */
[----:B0-----:R-:W-:Y:S02]  /*1f9d0*/  IADD3 R20, PT, PT, R19, 0x1, RZ ;  /* 0x0000000113147810 */ /* 0x001fe40007ffe0ff */
        /* <DEDUP_REMOVED lines=8> */
.L_x_1491:
[----:B------:R-:W-:Y:S05]  /*1fa60*/  BSYNC.RECONVERGENT B2 ;  /* 0x0000000000027941 */ /* 0x000fea0003800200 */
.L_x_1490:
        /* <DEDUP_REMOVED lines=44> */
[----:B0-----:R-:W-:-:S03]  /*1fd30*/  IADD3 R18, PT, PT, R20, 0x1, RZ ;  /* 0x0000000114127810 */ /* 0x001fc60007ffe0ff */
[----:B------:R-:W-:Y:S01]  /*1fd40*/  @P2 IMAD.MOV R18, RZ, RZ, R20 ;  /* 0x000000ffff122224 */ /* 0x000fe200078e0214 */
[----:B------:R-:W-:-:S04]  /*1fd50*/  ISETP.NE.AND P2, PT, R23, -0x1, PT ;  /* 0xffffffff1700780c */ /* 0x000fc80003f45270 */
[----:B------:R-:W-:Y:S01]  /*1fd60*/  IADD3 R19, PT, PT, R18, 0x1, RZ ;  /* 0x0000000112137810 */ /* 0x000fe20007ffe0ff */
        /* <DEDUP_REMOVED lines=10> */
.L_x_1494:
[----:B------:R-:W-:Y:S05]  /*1fe10*/  BSYNC.RECONVERGENT B2 ;  /* 0x0000000000027941 */ /* 0x000fea0003800200 */
.L_x_1493:
        /* <DEDUP_REMOVED lines=33> */
.L_x_1496:
[----:B------:R-:W-:Y:S05]  /*20030*/  BSYNC.RECONVERGENT B2 ;  /* 0x0000000000027941 */ /* 0x000fea0003800200 */
.L_x_1495:
        /* <DEDUP_REMOVED lines=27> */
.L_x_1489:
[----:B------:R-:W-:Y:S05]  /*201f0*/  BSYNC.RECONVERGENT B1 ;  /* 0x0000000000017941 */ /* 0x000fea0003800200 */
.L_x_1488:
[----:B------:R-:W-:-:S05]  /*20200*/  VIADD R19, R3, UR4 ;  /* 0x0000000403137c36 */ /* 0x000fca0008000000 */
[----:B------:R-:W-:-:S05]  /*20210*/  IADD3 R21, PT, PT, R19, R4, RZ ;  /* 0x0000000413157210 */ /* 0x000fca0007ffe0ff */
        /* <DEDUP_REMOVED lines=21> */
.L_x_1501:
        /* <DEDUP_REMOVED lines=41> */
[C---:B0-----:R-:W-:Y:S01]  /*20600*/  VIADD R27, R35.reuse, 0x1 ;  /* 0x00000001231b7836 */ /* 0x041fe20000000000 */
[----:B------:R-:W-:Y:S02]  /*20610*/  @P1 IADD3 R27, PT, PT, R35, RZ, RZ ;  /* 0x000000ff231b1210 */ /* 0x000fe40007ffe0ff */
[----:B------:R-:W4:Y:S03]  /*20620*/  LDG.E R35, desc[UR6][R18.64+0x24] ;  /* 0x0000240612237981 */ /* 0x000f26000c1e1900 */
[C---:B------:R-:W-:Y:S01]  /*20630*/  VIADD R20, R27.reuse, 0x1 ;  /* 0x000000011b147836 */ /* 0x040fe20000000000 */
[----:B------:R-:W-:Y:S02]  /*20640*/  @P0 IADD3 R20, PT, PT, R27, RZ, RZ ;  /* 0x000000ff1b140210 */ /* 0x000fe40007ffe0ff */
[----:B------:R-:W5:Y:S01]  /*20650*/  LDG.E R27, desc[UR6][R18.64+0x30] ;  /* 0x00003006121b7981 */ /* 0x000f62000c1e1900 */
        /* <DEDUP_REMOVED lines=8> */
[----:B------:R-:W2:Y:S01]  /*206e0*/  LDG.E R21, desc[UR6][R18.64+0x34] ;  /* 0x0000340612157981 */ /* 0x000ea2000c1e1900 */
        /* <DEDUP_REMOVED lines=9> */
[----:B-----5:R-:W-:-:S03]  /*20780*/  IMAD.WIDE R22, R27, 0x4, R16 ;  /* 0x000000041b167825 */ /* 0x020fc600078e0210 */
[----:B------:R-:W5:Y:S04]  /*20790*/  LDG.E R27, desc[UR6][R18.64+0x38] ;  /* 0x00003806121b7981 */ /* 0x000f68000c1e1900 */
[----:B------:R-:W3:Y:S04]  /*207a0*/  LDG.E R22, desc[UR6][R22.64] ;  /* 0x0000000616167981 */ /* 0x000ee8000c1e1900 */
[----:B------:R-:W3:Y:S01]  /*207b0*/  LDG.E R19, desc[UR6][R18.64+0x3c] ;  /* 0x00003c0612137981 */ /* 0x000ee2000c1e1900 */
[----:B--2---:R-:W-:-:S06]  /*207c0*/  IMAD.WIDE R36, R20, 0x4, R16 ;  /* 0x0000000414247825 */ /* 0x004fcc00078e0210 */
[----:B------:R-:W2:Y:S01]  /*207d0*/  LDG.E R36, desc[UR6][R36.64] ;  /* 0x0000000624247981 */ /* 0x000ea2000c1e1900 */
[----:B------:R-:W-:-:S05]  /*207e0*/  IMAD.WIDE R20, R21, 0x4, R16 ;  /* 0x0000000415147825 */ /* 0x000fca00078e0210 */
[----:B------:R5:W2:Y:S02]  /*207f0*/  LDG.E R23, desc[UR6][R20.64] ;  /* 0x0000000614177981 */ /* 0x000aa4000c1e1900 */
[----:B-----5:R-:W-:-:S06]  /*20800*/  IMAD.WIDE R20, R27, 0x4, R16 ;  /* 0x000000041b147825 */ /* 0x020fcc00078e0210 */
[----:B------:R-:W5:Y:S01]  /*20810*/  LDG.E R20, desc[UR6][R20.64] ;  /* 0x0000000614147981 */ /* 0x000f62000c1e1900 */
[----:B----4-:R-:W-:Y:S01]  /*20820*/  ISETP.NE.AND P0, PT, R26, -0x1, PT ;  /* 0xffffffff1a00780c */ /* 0x010fe20003f05270 */
[----:B---3--:R-:W-:-:S06]  /*20830*/  IMAD.WIDE R26, R19, 0x4, R16 ;  /* 0x00000004131a7825 */ /* 0x008fcc00078e0210 */
[----:B------:R-:W3:Y:S01]  /*20840*/  LDG.E R26, desc[UR6][R26.64] ;  /* 0x000000061a1a7981 */ /* 0x000ee2000c1e1900 */
        /* <DEDUP_REMOVED lines=11> */
[----:B------:R-:W-:-:S03]  /*20900*/  ISETP.NE.AND P0, PT, R23, -0x1, PT ;  /* 0xffffffff1700780c */ /* 0x000fc60003f05270 */
[C---:B------:R-:W-:Y:S01]  /*20910*/  VIADD R19, R18.reuse, 0x1 ;  /* 0x0000000112137836 */ /* 0x040fe20000000000 */
[----:B------:R-:W-:-:S05]  /*20920*/  @P1 IADD3 R19, PT, PT, R18, RZ, RZ ;  /* 0x000000ff12131210 */ /* 0x000fca0007ffe0ff */
[----:B------:R-:W-:-:S04]  /*20930*/  VIADD R18, R19, 0x1 ;  /* 0x0000000113127836 */ /* 0x000fc80000000000 */
[----:B------:R-:W-:Y:S02]  /*20940*/  @P0 IADD3 R18, PT, PT, R19, RZ, RZ ;  /* 0x000000ff13120210 */ /* 0x000fe40007ffe0ff */
[----:B------:R-:W-:Y:S02]  /*20950*/  LOP3.LUT R19, R32, 0xfffffff0, RZ, 0xc0, !PT ;  /* 0xfffffff020137812 */ /* 0x000fe400078ec0ff */
[----:B-----5:R-:W-:Y:S01]  /*20960*/  ISETP.NE.AND P1, PT, R20, -0x1, PT ;  /* 0xffffffff1400780c */ /* 0x020fe20003f25270 */
[----:B------:R-:W-:Y:S01]  /*20970*/  VIADD R20, R18, 0x1 ;  /* 0x0000000112147836 */ /* 0x000fe20000000000 */
[----:B---3--:R-:W-:-:S11]  /*20980*/  ISETP.NE.AND P0, PT, R26, -0x1, PT ;  /* 0xffffffff1a00780c */ /* 0x008fd60003f05270 */
[----:B------:R-:W-:Y:S01]  /*20990*/  @P1 IMAD.MOV R20, RZ, RZ, R18 ;  /* 0x000000ffff141224 */ /* 0x000fe200078e0212 */
[----:B------:R-:W-:-:S04]  /*209a0*/  ISETP.NE.AND P1, PT, R34, R19, PT ;  /* 0x000000132200720c */ /* 0x000fc80003f25270 */
[C---:B------:R-:W-:Y:S02]  /*209b0*/  IADD3 R33, PT, PT, R20.reuse, 0x1, RZ ;  /* 0x0000000114217810 */ /* 0x040fe40007ffe0ff */
[----:B------:R-:W-:-:S07]  /*209c0*/  @P0 IADD3 R33, PT, PT, R20, RZ, RZ ;  /* 0x000000ff14210210 */ /* 0x000fce0007ffe0ff */
[----:B------:R-:W-:Y:S05]  /*209d0*/  @P1 BRA `(.L_x_1501) ;  /* 0xfffffff800641947 */ /* 0x000fea000383ffff */
.L_x_1500:
[----:B------:R-:W-:Y:S05]  /*209e0*/  BSYNC.RECONVERGENT B2 ;  /* 0x0000000000027941 */ /* 0x000fea0003800200 */
.L_x_1499:
[----:B------:R-:W-:-:S04]  /*209f0*/  LOP3.LUT R18, R32, 0xf, RZ, 0xc0, !PT ;  /* 0x0000000f20127812 */ /* 0x000fc800078ec0ff */
[----:B------:R-:W-:-:S13]  /*20a00*/  ISETP.NE.AND P0, PT, R18, RZ, PT ;  /* 0x000000ff1200720c */ /* 0x000fda0003f05270 */
        /* <DEDUP_REMOVED lines=55> */
.L_x_1503:
[----:B------:R-:W-:Y:S05]  /*20d80*/  BSYNC.RECONVERGENT B2 ;  /* 0x0000000000027941 */ /* 0x000fea0003800200 */
.L_x_1502:
        /* <DEDUP_REMOVED lines=34> */
.L_x_1505:
[----:B------:R-:W-:Y:S05]  /*20fb0*/  BSYNC.RECONVERGENT B2 ;  /* 0x0000000000027941 */ /* 0x000fea0003800200 */
.L_x_1504:
        /* <DEDUP_REMOVED lines=27> */
.L_x_1498:
[----:B------:R-:W-:Y:S05]  /*21170*/  BSYNC.RECONVERGENT B1 ;  /* 0x0000000000017941 */ /* 0x000fea0003800200 */
.L_x_1497:
[----:B------:R-:W0:Y:S01]  /*21180*/  LDC R17, c[0x0][0x3a8] ;  /* 0x0000ea00ff117b82 */ /* 0x000e220000000800 */
[----:B------:R-:W-:-:S04]  /*21190*/  IADD3 R2, PT, PT, R6, R7, R2 ;  /* 0x0000000706027210 */ /* 0x000fc80007ffe002 */
[----:B------:R-:W-:-:S03]  /*211a0*/  IADD3 R2, PT, PT, R9, R8, R2 ;  /* 0x0000000809027210 */ /* 0x000fc60007ffe002 */
[----:B------:R-:W1:Y:S01]  /*211b0*/  LDC R16, c[0x0][0x3ac] ;  /* 0x0000eb00ff107b82 */ /* 0x000e620000000800 */
[----:B------:R-:W-:-:S04]  /*211c0*/  IADD3 R2, PT, PT, R11, R10, R2 ;  /* 0x0000000a0b027210 */ /* 0x000fc80007ffe002 */
[----:B------:R-:W-:-:S04]  /*211d0*/  IADD3 R2, PT, PT, R13, R12, R2 ;  /* 0x0000000c0d027210 */ /* 0x000fc80007ffe002 */
[----:B------:R-:W-:-:S04]  /*211e0*/  IADD3 R2, PT, PT, R15, R14, R2 ;  /* 0x0000000e0f027210 */ /* 0x000fc80007ffe002 */
[----:B------:R-:W-:Y:S01]  /*211f0*/  IADD3 R2, PT, PT, R25, R24, R2 ;  /* 0x0000001819027210 */ /* 0x000fe20007ffe002 */
[----:B0-----:R-:W-:-:S03]  /*21200*/  IMAD.IADD R6, R17, 0x1, -R4 ;  /* 0x0000000111067824 */ /* 0x001fc600078e0a04 */
[----:B------:R-:W-:-:S04]  /*21210*/  IADD3 R2, PT, PT, R29, R28, R2 ;  /* 0x0000001c1d027210 */ /* 0x000fc80007ffe002 */
[----:B------:R-:W-:Y:S02]  /*21220*/  IADD3 R2, PT, PT, R33, R30, R2 ;  /* 0x0000001e21027210 */ /* 0x000fe40007ffe002 */
[----:B-1----:R-:W-:-:S04]  /*21230*/  SHF.L.U32 R7, R16, 0xc, RZ ;  /* 0x0000000c10077819 */ /* 0x002fc800000006ff */
[----:B------:R-:W-:-:S13]  /*21240*/  ISETP.GE.U32.AND P0, PT, R6, R7, PT ;  /* 0x000000070600720c */ /* 0x000fda0003f06070 */
[----:B------:R-:W-:Y:S05]  /*21250*/  @!P0 BRA `(.L_x_1360) ;  /* 0x0000001000288947 */ /* 0x000fea0003800000 */
[----:B------:R-:W-:-:S04]  /*21260*/  IADD3 R4, PT, PT, R7, R4, RZ ;  /* 0x0000000407047210 */ /* 0x000fc80007ffe0ff */
[----:B------:R-:W-:-:S13]  /*21270*/  ISETP.GT.U32.AND P0, PT, R4, R5, PT ;  /* 0x000000050400720c */ /* 0x000fda0003f04070 */
[----:B------:R-:W-:Y:S05]  /*21280*/  @!P0 BRA `(.L_x_1506) ;  /* 0xffffff0800908947 */ /* 0x000fea000383ffff */
.L_x_1361:
[----:B------:R-:W-:-:S13]  /*21290*/  ISETP.GE.U32.AND P0, PT, R4, R17, PT ;  /* 0x000000110400720c */ /* 0x000fda0003f06070 */
[----:B------:R-:W-:Y:S05]  /*212a0*/  @P0 BRA `(.L_x_1360) ;  /* 0x0000001000140947 */ /* 0x000fea0003800000 */
[----:B------:R-:W-:Y:S01]  /*212b0*/  IMAD.IADD R6, R17, 0x1, -R4 ;  /* 0x0000000111067824 */ /* 0x000fe200078e0a04 */
[----:B------:R-:W-:Y:S04]  /*212c0*/  BSSY.RECONVERGENT B2, `(.L_x_1360) ;  /* 0x0000103000027945 */ /* 0x000fe80003800200 */
[----:B------:R-:W-:-:S13]  /*212d0*/  ISETP.GE.AND P0, PT, R3, R6, PT ;  /* 0x000000060300720c */ /* 0x000fda0003f06270 */
[----:B------:R-:W-:Y:S05]  /*212e0*/  @P0 BRA `(.L_x_1507) ;  /* 0x0000001000000947 */ /* 0x000fea0003800000 */
[----:B------:R-:W0:Y:S01]  /*212f0*/  LDCU UR4, c[0x0][0x380] ;  /* 0x00007000ff0477ac */ /* 0x000e220008000800 */
[----:B------:R-:W-:Y:S01]  /*21300*/  MOV R5, R3 ;  /* 0x0000000300057202 */ /* 0x000fe20000000f00 */
[----:B0-----:R-:W-:-:S07]  /*21310*/  VIADD R4, R4, UR4 ;  /* 0x0000000404047c36 */ /* 0x001fce0008000000 */
.L_x_1517:
[----:B------:R-:W0:Y:S01]  /*21320*/  LDC.64 R18, c[0x0][0x3d0] ;  /* 0x0000f400ff127b82 */ /* 0x000e220000000a00 */
[----:B------:R-:W-:-:S05]  /*21330*/  IADD3 R7, PT, PT, R4, R5, RZ ;  /* 0x0000000504077210 */ /* 0x000fca0007ffe0ff */
[----:B0-----:R-:W-:-:S06]  /*21340*/  IMAD.WIDE R8, R7, 0x4, R18 ;  /* 0x0000000407087825 */ /* 0x001fcc00078e0212 */
[----:B------:R-:W2:Y:S01]  /*21350*/  LDG.E R8, desc[UR6][R8.64] ;  /* 0x0000000608087981 */ /* 0x000ea2000c1e1900 */
[----:B------:R-:W-:Y:S01]  /*21360*/  VIADD R5, R5, 0x100 ;  /* 0x0000010005057836 */ /* 0x000fe20000000000 */
[----:B------:R-:W-:Y:S01]  /*21370*/  BSSY.RECONVERGENT B1, `(.L_x_1508) ;  /* 0x00000f5000017945 */ /* 0x000fe20003800200 */
[----:B------:R-:W-:-:S03]  /*21380*/  HFMA2 R13, -RZ, RZ, 0, 0 ;  /* 0x00000000ff0d7431 */ /* 0x000fc600000001ff */
        /* <DEDUP_REMOVED lines=21> */
.L_x_1512:
        /* <DEDUP_REMOVED lines=77> */
[----:B------:R-:W-:-:S03]  /*219b0*/  IADD3 R12, PT, PT, R13, 0x1, RZ ;  /* 0x000000010d0c7810 */ /* 0x000fc60007ffe0ff */
        /* <DEDUP_REMOVED lines=24> */
.L_x_1511:
[----:B------:R-:W-:Y:S05]  /*21b40*/  BSYNC.RECONVERGENT B3 ;  /* 0x0000000000037941 */ /* 0x000fea0003800200 */
.L_x_1510:
        /* <DEDUP_REMOVED lines=57> */
.L_x_1514:
[----:B------:R-:W-:Y:S05]  /*21ee0*/  BSYNC.RECONVERGENT B3 ;  /* 0x0000000000037941 */ /* 0x000fea0003800200 */
.L_x_1513:
        /* <DEDUP_REMOVED lines=33> */
.L_x_1516:
[----:B------:R-:W-:Y:S05]  /*22100*/  BSYNC.RECONVERGENT B3 ;  /* 0x0000000000037941 */ /* 0x000fea0003800200 */
.L_x_1515:
        /* <DEDUP_REMOVED lines=27> */
.L_x_1509:
[----:B------:R-:W-:Y:S05]  /*222c0*/  BSYNC.RECONVERGENT B1 ;  /* 0x0000000000017941 */ /* 0x000fea0003800200 */
.L_x_1508:
[----:B------:R-:W-:Y:S01]  /*222d0*/  IMAD.IADD R2, R13, 0x1, R2 ;  /* 0x000000010d027824 */ /* 0x000fe200078e0202 */
[----:B------:R-:W-:Y:S06]  /*222e0*/  @!P0 BRA `(.L_x_1517) ;  /* 0xfffffff0000c8947 */ /* 0x000fec000383ffff */
.L_x_1507:
[----:B------:R-:W-:Y:S05]  /*222f0*/  BSYNC.RECONVERGENT B2 ;  /* 0x0000000000027941 */ /* 0x000fea0003800200 */
.L_x_1360:
[----:B------:R-:W0:Y:S01]  /*22300*/  S2R R8, SR_LANEID ;  /* 0x0000000000087919 */ /* 0x000e220000000000 */
[----:B------:R-:W1:Y:S01]  /*22310*/  SHFL.DOWN PT, R4, R2, 0x1, 0x1f ;  /* 0x08201f0002047f89 */ /* 0x000e6200000e0000 */
[C---:B0-----:R-:W-:Y:S02]  /*22320*/  ISETP.GT.AND P0, PT, R8.reuse, 0x1e, PT ;  /* 0x0000001e0800780c */ /* 0x041fe40003f04270 */
[----:B------:R-:W-:Y:S02]  /*22330*/  ISETP.NE.AND P1, PT, R8, RZ, PT ;  /* 0x000000ff0800720c */ /* 0x000fe40003f25270 */
[----:B-1----:R-:W-:Y:S02]  /*22340*/  SEL R5, R4, RZ, !P0 ;  /* 0x000000ff04057207 */ /* 0x002fe40004000000 */
[----:B------:R-:W-:Y:S02]  /*22350*/  ISETP.GT.AND P0, PT, R8, 0x1d, PT ;  /* 0x0000001d0800780c */ /* 0x000fe40003f04270 */
[----:B------:R-:W-:-:S05]  /*22360*/  IADD3 R5, PT, PT, R5, R2, RZ ;  /* 0x0000000205057210 */ /* 0x000fca0007ffe0ff */
[----:B------:R-:W0:Y:S02]  /*22370*/  SHFL.DOWN PT, R4, R5, 0x2, 0x1f ;  /* 0x08401f0005047f89 */ /* 0x000e2400000e0000 */
        /* <DEDUP_REMOVED lines=28> */
[----:B0-----:R-:W0:Y:S04]  /*22540*/  LDS.128 R4, [UR4+0x10] ;  /* 0x00001004ff047984 */ /* 0x001e280008000c00 */
[----:B------:R-:W1:Y:S01]  /*22550*/  LDS.64 R10, [UR4+0x20] ;  /* 0x00002004ff0a7984 */ /* 0x000e620008000a00 */
[----:B0-----:R-:W-:-:S04]  /*22560*/  IADD3 R2, PT, PT, R4, R2, R9 ;  /* 0x0000000204027210 */ /* 0x001fc80007ffe009 */
[----:B------:R-:W-:-:S04]  /*22570*/  IADD3 R2, PT, PT, R6, R2, R5 ;  /* 0x0000000206027210 */ /* 0x000fc80007ffe005 */
[----:B-1----:R-:W-:-:S04]  /*22580*/  IADD3 R2, PT, PT, R10, R2, R7 ;  /* 0x000000020a027210 */ /* 0x002fc80007ffe007 */
[----:B------:R-:W-:-:S07]  /*22590*/  IADD3 R9, PT, PT, R2, R11, RZ ;  /* 0x0000000b02097210 */ /* 0x000fce0007ffe0ff */
.L_x_1215:
[----:B------:R-:W-:Y:S05]  /*225a0*/  BSYNC.RECONVERGENT B0 ;  /* 0x0000000000007941 */ /* 0x000fea0003800200 */
.L_x_1188:
[----:B------:R-:W-:Y:S05]  /*225b0*/  @P0 EXIT ;  /* 0x000000000000094d */ /* 0x000fea0003800000 */
[----:B--2---:R-:W2:Y:S02]  /*225c0*/  LDC.64 R2, c[0x0][0x388] ;  /* 0x0000e200ff027b82 */ /* 0x004ea40000000a00 */
[----:B--2---:R-:W-:-:S05]  /*225d0*/  IMAD.WIDE.U32 R2, R0, 0x4, R2 ;  /* 0x0000000400027825 */ /* 0x004fca00078e0002 */
[----:B------:R-:W-:Y:S01]  /*225e0*/  STG.E desc[UR6][R2.64], R9 ;  /* 0x0000000902007986 */ /* 0x000fe2000c101906 */
[----:B------:R-:W-:Y:S05]  /*225f0*/  EXIT ;  /* 0x000000000000794d */ /* 0x000fea0003800000 */
.L_x_1518:
        /* <DEDUP_REMOVED lines=16> */
.L_x_2204:


//--------------------- .text._ZN3cub18CUB_300001_SM_10006detail6reduce28DeviceReduceSingleTileKernelINS2_10policy_hubIijN4cuda3std3__44plusIiEEE10Policy1000EN6thrust24THRUST_300001_SM_1000_NS17counting_iteratorIiNSD_11use_defaultESF_SF_EEPijS9_ii19active_edge_counterEEvT0_T1_T2_T3_T4_T6_ --------------------------
	.section	.text._ZN3cub18CUB_300001_SM_10006detail6reduce28DeviceReduceSingleTileKernelINS2_10policy_hubIijN4cuda3std3__44plusIiEEE10Policy1000EN6thrust24THRUST_300001_SM_1000_NS17counting_iteratorIiNSD_11use_defaultESF_SF_EEPijS9_ii19active_edge_counterEEvT0_T1_T2_T3_T4_T6_,"ax",@progbits
	.align	128
        .global         _ZN3cub18CUB_300001_SM_10006detail6reduce28DeviceReduceSingleTileKernelINS2_10policy_hubIijN4cuda3std3__44plusIiEEE10Policy1000EN6thrust24THRUST_300001_SM_1000_NS17counting_iteratorIiNSD_11use_defaultESF_SF_EEPijS9_ii19active_edge_counterEEvT0_T1_T2_T3_T4_T6_
        .type           _ZN3cub18CUB_300001_SM_10006detail6reduce28DeviceReduceSingleTileKernelINS2_10policy_hubIijN4cuda3std3__44plusIiEEE10Policy1000EN6thrust24THRUST_300001_SM_1000_NS17counting_iteratorIiNSD_11use_defaultESF_SF_EEPijS9_ii19active_edge_counterEEvT0_T1_T2_T3_T4_T6_,@function
        .size           _ZN3cub18CUB_300001_SM_10006detail6reduce28DeviceReduceSingleTileKernelINS2_10policy_hubIijN4cuda3std3__44plusIiEEE10Policy1000EN6thrust24THRUST_300001_SM_1000_NS17counting_iteratorIiNSD_11use_defaultESF_SF_EEPijS9_ii19active_edge_counterEEvT0_T1_T2_T3_T4_T6_,(.L_x_2205 - _ZN3cub18CUB_300001_SM_10006detail6reduce28DeviceReduceSingleTileKernelINS2_10policy_hubIijN4cuda3std3__44plusIiEEE10Policy1000EN6thrust24THRUST_300001_SM_1000_NS17counting_iteratorIiNSD_11use_defaultESF_SF_EEPijS9_ii19active_edge_counterEEvT0_T1_T2_T3_T4_T6_)
        .other          _ZN3cub18CUB_300001_SM_10006detail6reduce28DeviceReduceSingleTileKernelINS2_10policy_hubIijN4cuda3std3__44plusIiEEE10Policy1000EN6thrust24THRUST_300001_SM_1000_NS17counting_iteratorIiNSD_11use_defaultESF_SF_EEPijS9_ii19active_edge_counterEEvT0_T1_T2_T3_T4_T6_,@"STO_CUDA_ENTRY STV_DEFAULT"
_ZN3cub18CUB_300001_SM_10006detail6reduce28DeviceReduceSingleTileKernelINS2_10policy_hubIijN4cuda3std3__44plusIiEEE10Policy1000EN6thrust24THRUST_300001_SM_1000_NS17counting_iteratorIiNSD_11use_defaultESF_SF_EEPijS9_ii19active_edge_counterEEvT0_T1_T2_T3_T4_T6_:
.text._ZN3cub18CUB_300001_SM_10006detail6reduce28DeviceReduceSingleTileKernelINS2_10policy_hubIijN4cuda3std3__44plusIiEEE10Policy1000EN6thrust24THRUST_300001_SM_1000_NS17counting_iteratorIiNSD_11use_defaultESF_SF_EEPijS9_ii19active_edge_counterEEvT0_T1_T2_T3_T4_T6_:
        /* <DEDUP_REMOVED lines=13> */
.L_x_1519:
[----:B------:R-:W-:Y:S01]  /*00d0*/  ISETP.GT.U32.AND P0, PT, R7, 0xfff, PT ;  /* 0x00000fff0700780c */ /* 0x000fe20003f04070 */
[----:B------:R-:W-:-:S12]  /*00e0*/  BSSY.RECONVERGENT B0, `(.L_x_1520) ;  /* 0x0002287000007945 */ /* 0x000fd80003800200 */
[----:B------:R-:W-:Y:S05]  /*00f0*/  @P0 BRA `(.L_x_1521) ;  /* 0x0000002400b40947 */ /* 0x000fea0003800000 */
[----:B------:R-:W0:Y:S01]  /*0100*/  S2R R0, SR_TID.X ;  /* 0x0000000000007919 */ /* 0x000e220000002100 */
[----:B------:R-:W-:Y:S01]  /*0110*/  BSSY.RECONVERGENT B2, `(.L_x_1522) ;  /* 0x00000f5000027945 */ /* 0x000fe20003800200 */
[----:B------:R-:W-:Y:S01]  /*0120*/  IMAD.MOV.U32 R6, RZ, RZ, RZ ;  /* 0x000000ffff067224 */ /* 0x000fe200078e00ff */
[----:B0-----:R-:W-:Y:S02]  /*0130*/  ISETP.GE.U32.AND P0, PT, R0, R7, PT ;  /* 0x000000070000720c */ /* 0x001fe40003f06070 */
[----:B------:R-:W-:-:S11]  /*0140*/  MOV R10, R0 ;  /* 0x00000000000a7202 */ /* 0x000fd60000000f00 */
[----:B------:R-:W-:Y:S05]  /*0150*/  @P0 BRA `(.L_x_1523) ;  /* 0x0000000c00c00947 */ /* 0x000fea0003800000 */
[----:B------:R-:W0:Y:S01]  /*0160*/  LDC.64 R2, c[0x0][0x3b0] ;  /* 0x0000ec00ff027b82 */ /* 0x000e220000000a00 */
[----:B------:R-:W1:Y:S02]  /*0170*/  LDCU UR4, c[0x0][0x380] ;  /* 0x00007000ff0477ac */ /* 0x000e640008000800 */
        /* <DEDUP_REMOVED lines=13> */
[----:B------:R-:W-:Y:S01]  /*0250*/  MOV R4, R8 ;  /* 0x0000000800047202 */ /* 0x000fe20000000f00 */
[----:B------:R-:W-:Y:S01]  /*0260*/  BSSY.RECONVERGENT B3, `(.L_x_1526) ;  /* 0x0000072000037945 */ /* 0x000fe20003800200 */
[----:B------:R-:W-:Y:S02]  /*0270*/  HFMA2 R6, -RZ, RZ, 0, 0 ;  /* 0x00000000ff067431 */ /* 0x000fe400000001ff */
[----:B------:R-:W-:-:S05]  /*0280*/  VIADDMNMX R9, R4, 0x1, R9, !PT ;  /* 0x0000000104097846 */ /* 0x000fca0007800109 */
        /* <DEDUP_REMOVED lines=9> */
.L_x_1528:
        /* <DEDUP_REMOVED lines=22> */
[----:B------:R0:W3:Y:S04]  /*0480*/  LDG.E R14, desc[UR6][R26.64] ;  /* 0x000000061a0e7981 */ /* 0x0000e8000c1e1900 */
[----:B------:R1:W4:Y:S01]  /*0490*/  LDG.E R16, desc[UR6][R28.64] ;  /* 0x000000061c107981 */ /* 0x000322000c1e1900 */
[----:B-----5:R-:W-:-:S04]  /*04a0*/  IMAD.WIDE R30, R31, 0x4, R2 ;  /* 0x000000041f1e7825 */ /* 0x020fc800078e0202 */
[--C-:B------:R-:W-:Y:S01]  /*04b0*/  IMAD.WIDE R32, R33, 0x4, R2.reuse ;  /* 0x0000000421207825 */ /* 0x100fe200078e0202 */
[----:B------:R5:W4:Y:S04]  /*04c0*/  LDG.E R18, desc[UR6][R30.64] ;  /* 0x000000061e127981 */ /* 0x000b28000c1e1900 */
[----:B------:R5:W4:Y:S01]  /*04d0*/  LDG.E R20, desc[UR6][R32.64] ;  /* 0x0000000620147981 */ /* 0x000b22000c1e1900 */
[----:B------:R-:W-:-:S04]  /*04e0*/  IMAD.WIDE R34, R35, 0x4, R2 ;  /* 0x0000000423227825 */ /* 0x000fc800078e0202 */
[--C-:B------:R-:W-:Y:S01]  /*04f0*/  IMAD.WIDE R36, R37, 0x4, R2.reuse ;  /* 0x0000000425247825 */ /* 0x100fe200078e0202 */
[----:B------:R5:W4:Y:S04]  /*0500*/  LDG.E R22, desc[UR6][R34.64] ;  /* 0x0000000622167981 */ /* 0x000b28000c1e1900 */
[----:B------:R5:W4:Y:S01]  /*0510*/  LDG.E R23, desc[UR6][R36.64] ;  /* 0x0000000624177981 */ /* 0x000b22000c1e1900 */
[----:B0-----:R-:W-:-:S04]  /*0520*/  IMAD.WIDE R26, R39, 0x4, R2 ;  /* 0x00000004271a7825 */ /* 0x001fc800078e0202 */
[--C-:B-1----:R-:W-:Y:S01]  /*0530*/  IMAD.WIDE R28, R41, 0x4, R2.reuse ;  /* 0x00000004291c7825 */ /* 0x102fe200078e0202 */
[----:B------:R0:W4:Y:S04]  /*0540*/  LDG.E R24, desc[UR6][R26.64] ;  /* 0x000000061a187981 */ /* 0x000128000c1e1900 */
[----:B------:R1:W4:Y:S01]  /*0550*/  LDG.E R25, desc[UR6][R28.64] ;  /* 0x000000061c197981 */ /* 0x000322000c1e1900 */
[----:B-----5:R-:W-:-:S04]  /*0560*/  IMAD.WIDE R30, R21, 0x4, R2 ;  /* 0x00000004151e7825 */ /* 0x020fc800078e0202 */
[--C-:B------:R-:W-:Y:S01]  /*0570*/  IMAD.WIDE R32, R19, 0x4, R2.reuse ;  /* 0x0000000413207825 */ /* 0x100fe200078e0202 */
[----:B------:R5:W4:Y:S03]  /*0580*/  LDG.E R21, desc[UR6][R30.64] ;  /* 0x000000061e157981 */ /* 0x000b26000c1e1900 */
[--C-:B------:R-:W-:Y:S02]  /*0590*/  IMAD.WIDE R34, R17, 0x4, R2.reuse ;  /* 0x0000000411227825 */ /* 0x100fe400078e0202 */
[----:B------:R-:W4:Y:S02]  /*05a0*/  LDG.E R32, desc[UR6][R32.64] ;  /* 0x0000000620207981 */ /* 0x000f24000c1e1900 */
[--C-:B------:R-:W-:Y:S02]  /*05b0*/  IMAD.WIDE R36, R15, 0x4, R2.reuse ;  /* 0x000000040f247825 */ /* 0x100fe400078e0202 */
[----:B------:R-:W4:Y:S02]  /*05c0*/  LDG.E R34, desc[UR6][R34.64] ;  /* 0x0000000622227981 */ /* 0x000f24000c1e1900 */
[----:B0-----:R-:W-:-:S02]  /*05d0*/  IMAD.WIDE R26, R11, 0x4, R2 ;  /* 0x000000040b1a7825 */ /* 0x001fc400078e0202 */
[----:B------:R-:W4:Y:S02]  /*05e0*/  LDG.E R36, desc[UR6][R36.64] ;  /* 0x0000000624247981 */ /* 0x000f24000c1e1900 */
[--C-:B-1----:R-:W-:Y:S02]  /*05f0*/  IMAD.WIDE R28, R9, 0x4, R2.reuse ;  /* 0x00000004091c7825 */ /* 0x102fe400078e0202 */
[----:B------:R-:W4:Y:S04]  /*0600*/  LDG.E R26, desc[UR6][R26.64] ;  /* 0x000000061a1a7981 */ /* 0x000f28000c1e1900 */
[----:B------:R-:W4:Y:S01]  /*0610*/  LDG.E R28, desc[UR6][R28.64] ;  /* 0x000000061c1c7981 */ /* 0x000f22000c1e1900 */
[----:B-----5:R-:W-:-:S06]  /*0620*/  IMAD.WIDE R30, R13, 0x4, R2 ;  /* 0x000000040d1e7825 */ /* 0x020fcc00078e0202 */
        /* <DEDUP_REMOVED lines=53> */
.L_x_1527:
[----:B------:R-:W-:Y:S05]  /*0980*/  BSYNC.RECONVERGENT B3 ;  /* 0x0000000000037941 */ /* 0x000fea0003800200 */
.L_x_1526:
        /* <DEDUP_REMOVED lines=57> */
.L_x_1530:
[----:B------:R-:W-:Y:S05]  /*0d20*/  BSYNC.RECONVERGENT B3 ;  /* 0x0000000000037941 */ /* 0x000fea0003800200 */
.L_x_1529:
        /* <DEDUP_REMOVED lines=33> */
.L_x_1532:
[----:B------:R-:W-:Y:S05]  /*0f40*/  BSYNC.RECONVERGENT B3 ;  /* 0x0000000000037941 */ /* 0x000fea0003800200 */
.L_x_1531:
[----:B------:R-:W-:Y:S05]  /*0f50*/  @!P0 BRA `(.L_x_1525) ;  /* 0x0000000000388947 */ /* 0x000fea0003800000 */
[----:B------:R-:W0:Y:S01]  /*0f60*/  LDC.64 R10, c[0x0][0x3a8] ;  /* 0x0000ea00ff0a7b82 */ /* 0x000e220000000a00 */
[----:B------:R-:W-:-:S07]  /*0f70*/  MOV R5, RZ ;  /* 0x000000ff00057202 */ /* 0x000fce0000000f00 */
.L_x_1533:
[----:B0-----:R-:W-:-:S05]  /*0f80*/  IMAD.WIDE R12, R4, 0x4, R10 ;  /* 0x00000004040c7825 */ /* 0x001fca00078e020a */
[----:B------:R-:W2:Y:S02]  /*0f90*/  LDG.E R9, desc[UR6][R12.64] ;  /* 0x000000060c097981 */ /* 0x000ea4000c1e1900 */
[----:B--2---:R-:W-:-:S06]  /*0fa0*/  IMAD.WIDE R8, R9, 0x4, R2 ;  /* 0x0000000409087825 */ /* 0x004fcc00078e0202 */
[----:B------:R-:W2:Y:S01]  /*0fb0*/  LDG.E R8, desc[UR6][R8.64] ;  /* 0x0000000608087981 */ /* 0x000ea2000c1e1900 */
[----:B------:R-:W-:Y:S02]  /*0fc0*/  VIADD R5, R5, 0x1 ;  /* 0x0000000105057836 */ /* 0x000fe40000000000 */
[----:B------:R-:W-:Y:S02]  /*0fd0*/  VIADD R14, R6, 0x1 ;  /* 0x00000001060e7836 */ /* 0x000fe40000000000 */
[----:B------:R-:W-:Y:S01]  /*0fe0*/  VIADD R4, R4, 0x1 ;  /* 0x0000000104047836 */ /* 0x000fe20000000000 */
[----:B------:R-:W-:Y:S02]  /*0ff0*/  ISETP.NE.AND P1, PT, R5, R18, PT ;  /* 0x000000120500720c */ /* 0x000fe40003f25270 */
[----:B--2---:R-:W-:-:S13]  /*1000*/  ISETP.NE.AND P0, PT, R8, -0x1, PT ;  /* 0xffffffff0800780c */ /* 0x004fda0003f05270 */
[----:B------:R-:W-:-:S05]  /*1010*/  @P0 IADD3 R14, PT, PT, R6, RZ, RZ ;  /* 0x000000ff060e0210 */ /* 0x000fca0007ffe0ff */
[----:B------:R-:W-:Y:S01]  /*1020*/  IMAD.MOV.U32 R6, RZ, RZ, R14 ;  /* 0x000000ffff067224 */ /* 0x000fe200078e000e */
[----:B------:R-:W-:Y:S06]  /*1030*/  @P1 BRA `(.L_x_1533) ;  /* 0xfffffffc00d01947 */ /* 0x000fec000383ffff */
.L_x_1525:
[----:B------:R-:W-:Y:S05]  /*1040*/  BSYNC.RECONVERGENT B1 ;  /* 0x0000000000017941 */ /* 0x000fea0003800200 */
.L_x_1524:
[----:B------:R-:W-:-:S07]  /*1050*/  IADD3 R10, PT, PT, R0, 0x100, RZ ;  /* 0x00000100000a7810 */ /* 0x000fce0007ffe0ff */
.L_x_1523:
[----:B------:R-:W-:Y:S05]  /*1060*/  BSYNC.RECONVERGENT B2 ;  /* 0x0000000000027941 */ /* 0x000fea0003800200 */
.L_x_1522:
[----:B------:R-:W-:Y:S01]  /*1070*/  ISETP.GE.U32.AND P0, PT, R10, R7, PT ;  /* 0x000000070a00720c */ /* 0x000fe20003f06070 */
[----:B------:R-:W-:-:S12]  /*1080*/  BSSY.RECONVERGENT B2, `(.L_x_1534) ;  /* 0x0000104000027945 */ /* 0x000fd80003800200 */
[----:B------:R-:W-:Y:S05]  /*1090*/  @P0 BRA `(.L_x_1535) ;  /* 0x0000001000080947 */ /* 0x000fea0003800000 */
[----:B------:R-:W0:Y:S02]  /*10a0*/  LDC.64 R2, c[0x0][0x3a8] ;  /* 0x0000ea00ff027b82 */ /* 0x000e240000000a00 */
[----:B0-----:R-:W-:-:S05]  /*10b0*/  IADD3 R2, P0, PT, R2, 0x20, RZ ;  /* 0x0000002002027810 */ /* 0x001fca0007f1e0ff */
[----:B------:R-:W-:-:S08]  /*10c0*/  IMAD.X R3, RZ, RZ, R3, P0 ;  /* 0x000000ffff037224 */ /* 0x000fd000000e0603 */
.L_x_1545:
[----:B------:R-:W0:Y:S01]  /*10d0*/  LDC.64 R4, c[0x0][0x3b0] ;  /* 0x0000ec00ff047b82 */ /* 0x000e220000000a00 */
[----:B------:R-:W1:Y:S02]  /*10e0*/  LDCU UR4, c[0x0][0x380] ;  /* 0x00007000ff0477ac */ /* 0x000e640008000800 */
[----:B-1----:R-:W-:Y:S01]  /*10f0*/  VIADD R11, R10, UR4 ;  /* 0x000000040a0b7c36 */ /* 0x002fe20008000000 */
[----:B------:R-:W1:Y:S03]  /*1100*/  LDCU UR4, c[0x0][0x390] ;  /* 0x00007200ff0477ac */ /* 0x000e660008000800 */
[----:B0-----:R-:W-:-:S06]  /*1110*/  IMAD.WIDE R8, R11, 0x4, R4 ;  /* 0x000000040b087825 */ /* 0x001fcc00078e0204 */
[----:B------:R-:W2:Y:S01]  /*1120*/  LDG.E R8, desc[UR6][R8.64] ;  /* 0x0000000608087981 */ /* 0x000ea2000c1e1900 */
[----:B------:R-:W-:Y:S01]  /*1130*/  VIADD R10, R10, 0x100 ;  /* 0x000001000a0a7836 */ /* 0x000fe20000000000 */
[----:B------:R-:W-:Y:S01]  /*1140*/  BSSY.RECONVERGENT B1, `(.L_x_1536) ;  /* 0x00000f5000017945 */ /* 0x000fe20003800200 */
[----:B------:R-:W-:Y:S01]  /*1150*/  IMAD.MOV.U32 R15, RZ, RZ, RZ ;  /* 0x000000ffff0f7224 */ /* 0x000fe200078e00ff */
[----:B-1----:R-:W-:-:S04]  /*1160*/  MOV R7, UR4 ;  /* 0x0000000400077c02 */ /* 0x002fc80008000f00 */
        /* <DEDUP_REMOVED lines=19> */
[----:B------:R-:W-:-:S04]  /*12a0*/  HFMA2 R15, -RZ, RZ, 0, 0 ;  /* 0x00000000ff0f7431 */ /* 0x000fc800000001ff */
[----:B------:R-:W-:-:S07]  /*12b0*/  IMAD.MOV R12, RZ, RZ, -R12 ;  /* 0x000000ffff0c7224 */ /* 0x000fce00078e0a0c */
.L_x_1540:
        /* <DEDUP_REMOVED lines=51> */
[----:B--2---:R-:W-:Y:S01]  /*15f0*/  ISETP.NE.AND P2, PT, R14, -0x1, PT ;  /* 0xffffffff0e00780c */ /* 0x004fe20003f45270 */
[----:B------:R-:W-:Y:S01]  /*1600*/  VIADD R14, R15, 0x1 ;  /* 0x000000010f0e7836 */ /* 0x000fe20000000000 */
[----:B---3--:R-:W-:-:S11]  /*1610*/  ISETP.NE.AND P3, PT, R16, -0x1, PT ;  /* 0xffffffff1000780c */ /* 0x008fd60003f65270 */
[----:B------:R-:W-:Y:S02]  /*1620*/  @P2 IADD3 R14, PT, PT, R15, RZ, RZ ;  /* 0x000000ff0f0e2210 */ /* 0x000fe40007ffe0ff */
[----:B------:R-:W-:-:S03]  /*1630*/  ISETP.NE.AND P2, PT, R18, -0x1, PT ;  /* 0xffffffff1200780c */ /* 0x000fc60003f45270 */
[----:B------:R-:W-:Y:S02]  /*1640*/  VIADD R15, R14, 0x1 ;  /* 0x000000010e0f7836 */ /* 0x000fe40000000000 */
[----:B------:R-:W-:Y:S01]  /*1650*/  @P3 IMAD.MOV R15, RZ, RZ, R14 ;  /* 0x000000ffff0f3224 */ /* 0x000fe200078e020e */
[----:B-----5:R-:W-:-:S04]  /*1660*/  ISETP.NE.AND P3, PT, R20, -0x1, PT ;  /* 0xffffffff1400780c */ /* 0x020fc80003f65270 */
        /* <DEDUP_REMOVED lines=38> */
[----:B------:R-:W-:-:S04]  /*18d0*/  ISETP.NE.AND P2, PT, R12, RZ, PT ;  /* 0x000000ff0c00720c */ /* 0x000fc80003f45270 */
[----:B------:R-:W-:Y:S01]  /*18e0*/  IADD3 R15, PT, PT, R8, 0x1, RZ ;  /* 0x00000001080f7810 */ /* 0x000fe20007ffe0ff */
[----:B------:R-:W-:-:S08]  /*18f0*/  @P3 IMAD.MOV R15, RZ, RZ, R8 ;  /* 0x000000ffff0f3224 */ /* 0x000fd000078e0208 */
[----:B------:R-:W-:Y:S05]  /*1900*/  @P2 BRA `(.L_x_1540) ;  /* 0xfffffff8006c2947 */ /* 0x000fea000383ffff */
.L_x_1539:
[----:B------:R-:W-:Y:S05]  /*1910*/  BSYNC.RECONVERGENT B3 ;  /* 0x0000000000037941 */ /* 0x000fea0003800200 */
.L_x_1538:
        /* <DEDUP_REMOVED lines=57> */
.L_x_1542:
[----:B------:R-:W-:Y:S05]  /*1cb0*/  BSYNC.RECONVERGENT B3 ;  /* 0x0000000000037941 */ /* 0x000fea0003800200 */
.L_x_1541:
        /* <DEDUP_REMOVED lines=33> */
.L_x_1544:
[----:B------:R-:W-:Y:S05]  /*1ed0*/  BSYNC.RECONVERGENT B3 ;  /* 0x0000000000037941 */ /* 0x000fea0003800200 */
.L_x_1543:
        /* <DEDUP_REMOVED lines=27> */
.L_x_1537:
[----:B------:R-:W-:Y:S05]  /*2090*/  BSYNC.RECONVERGENT B1 ;  /* 0x0000000000017941 */ /* 0x000fea0003800200 */
.L_x_1536:
[----:B------:R-:W-:Y:S01]  /*20a0*/  IMAD.IADD R6, R15, 0x1, R6 ;  /* 0x000000010f067824 */ /* 0x000fe200078e0206 */
[----:B------:R-:W-:Y:S06]  /*20b0*/  @!P0 BRA `(.L_x_1545) ;  /* 0xfffffff000048947 */ /* 0x000fec000383ffff */
.L_x_1535:
[----:B------:R-:W-:Y:S05]  /*20c0*/  BSYNC.RECONVERGENT B2 ;  /* 0x0000000000027941 */ /* 0x000fea0003800200 */
.L_x_1534:
[----:B------:R-:W-:-:S13]  /*20d0*/  ISETP.GE.AND P0, PT, R7, 0x100, PT ;  /* 0x000001000700780c */ /* 0x000fda0003f06270 */
[----:B------:R-:W-:Y:S05]  /*20e0*/  @!P0 BRA `(.L_x_1546) ;  /* 0x0000000000ac8947 */ /* 0x000fea0003800000 */
        /* <DEDUP_REMOVED lines=40> */
[----:B-1----:R-:W-:-:S04]  /*2370*/  IADD3 R0, PT, PT, R2, R0, R11 ;  /* 0x0000000002007210 */ /* 0x002fc80007ffe00b */
[----:B------:R-:W-:Y:S01]  /*2380*/  IADD3 R5, PT, PT, R0, R3, RZ ;  /* 0x0000000300057210 */ /* 0x000fe20007ffe0ff */
[----:B------:R-:W-:Y:S06]  /*2390*/  BRA `(.L_x_1547) ;  /* 0x00000204006c7947 */ /* 0x000fec0003800000 */
.L_x_1546:
[----:B------:R-:W-:Y:S01]  /*23a0*/  LOP3.LUT R2, R0, 0x3e0, RZ, 0xc0, !PT ;  /* 0x000003e000027812 */ /* 0x000fe200078ec0ff */
[----:B------:R-:W0:Y:S04]  /*23b0*/  S2R R10, SR_LANEID ;  /* 0x00000000000a7919 */ /* 0x000e280000000000 */
[----:B------:R-:W-:Y:S01]  /*23c0*/  VIADD R4, R2, 0x20 ;  /* 0x0000002002047836 */ /* 0x000fe20000000000 */
[----:B------:R-:W-:-:S04]  /*23d0*/  LOP3.LUT R2, RZ, R2, RZ, 0x33, !PT ;  /* 0x00000002ff027212 */ /* 0x000fc800078e33ff */
[----:B------:R-:W-:Y:S01]  /*23e0*/  ISETP.GT.AND P0, PT, R4, R7, PT ;  /* 0x000000070400720c */ /* 0x000fe20003f04270 */
[----:B------:R-:W-:-:S05]  /*23f0*/  IMAD.IADD R2, R2, 0x1, R7 ;  /* 0x0000000102027824 */ /* 0x000fca00078e0207 */
[----:B------:R-:W-:-:S05]  /*2400*/  SEL R3, R2, 0x1f, P0 ;  /* 0x0000001f02037807 */ /* 0x000fca0000000000 */
[----:B------:R-:W1:Y:S01]  /*2410*/  SHFL.DOWN PT, R2, R6, 0x1, R3 ;  /* 0x0820000006027989 */ /* 0x000e6200000e0003 */
[CC--:B0-----:R-:W-:Y:S01]  /*2420*/  ISETP.GE.AND P0, PT, R10.reuse, R3.reuse, PT ;  /* 0x000000030a00720c */ /* 0x0c1fe20003f06270 */
[C---:B------:R-:W-:Y:S01]  /*2430*/  VIADD R8, R10.reuse, 0x2 ;  /* 0x000000020a087836 */ /* 0x040fe20000000000 */
[----:B------:R-:W-:Y:S02]  /*2440*/  ISETP.NE.AND P1, PT, R10, RZ, PT ;  /* 0x000000ff0a00720c */ /* 0x000fe40003f25270 */
[----:B-1----:R-:W-:Y:S02]  /*2450*/  SEL R5, R2, RZ, !P0 ;  /* 0x000000ff02057207 */ /* 0x002fe40004000000 */
[----:B------:R-:W-:-:S09]  /*2460*/  ISETP.GT.AND P0, PT, R8, R3, PT ;  /* 0x000000030800720c */ /* 0x000fd20003f04270 */
[----:B------:R-:W0:Y:S01]  /*2470*/  @!P1 S2R R12, SR_CgaCtaId ;  /* 0x00000000000c9919 */ /* 0x000e220000008800 */
[----:B------:R-:W-:Y:S02]  /*2480*/  IADD3 R2, PT, PT, R5, R6, RZ ;  /* 0x0000000605027210 */ /* 0x000fe40007ffe0ff */
[----:B------:R-:W-:Y:S02]  /*2490*/  IADD3 R8, PT, PT, R10, 0x4, RZ ;  /* 0x000000040a087810 */ /* 0x000fe40007ffe0ff */
[----:B------:R-:W-:Y:S01]  /*24a0*/  @!P1 MOV R9, 0x400 ;  /* 0x0000040000099802 */ /* 0x000fe20000000f00 */
[----:B------:R-:W1:Y:S02]  /*24b0*/  SHFL.DOWN PT, R4, R2, 0x2, R3 ;  /* 0x0840000002047989 */ /* 0x000e6400000e0003 */
[----:B-1----:R-:W-:Y:S02]  /*24c0*/  SEL R5, R4, RZ, !P0 ;  /* 0x000000ff04057207 */ /* 0x002fe40004000000 */
[----:B------:R-:W-:Y:S01]  /*24d0*/  ISETP.GT.AND P0, PT, R8, R3, PT ;  /* 0x000000030800720c */ /* 0x000fe20003f04270 */
[----:B------:R-:W-:Y:S01]  /*24e0*/  VIADD R8, R10, 0x10 ;  /* 0x000000100a087836 */ /* 0x000fe20000000000 */
[----:B0-----:R-:W-:Y:S01]  /*24f0*/  @!P1 LEA R9, R12, R9, 0x18 ;  /* 0x000000090c099211 */ /* 0x001fe200078ec0ff */
[----:B------:R-:W-:-:S02]  /*2500*/  IMAD.IADD R4, R2, 0x1, R5 ;  /* 0x0000000102047824 */ /* 0x000fc400078e0205 */
[----:B------:R-:W-:-:S03]  /*2510*/  VIADD R2, R10, 0x8 ;  /* 0x000000080a027836 */ /* 0x000fc60000000000 */
[----:B------:R-:W0:Y:S02]  /*2520*/  SHFL.DOWN PT, R5, R4, 0x4, R3 ;  /* 0x0880000004057989 */ /* 0x000e2400000e0003 */
[----:B0-----:R-:W-:Y:S02]  /*2530*/  SEL R5, R5, RZ, !P0 ;  /* 0x000000ff05057207 */ /* 0x001fe40004000000 */
[----:B------:R-:W-:-:S03]  /*2540*/  ISETP.GT.AND P0, PT, R2, R3, PT ;  /* 0x000000030200720c */ /* 0x000fc60003f04270 */
[----:B------:R-:W-:-:S05]  /*2550*/  IMAD.IADD R6, R4, 0x1, R5 ;  /* 0x0000000104067824 */ /* 0x000fca00078e0205 */
[----:B------:R-:W0:Y:S02]  /*2560*/  SHFL.DOWN PT, R5, R6, 0x8, R3 ;  /* 0x0900000006057989 */ /* 0x000e2400000e0003 */
[----:B0-----:R-:W-:Y:S02]  /*2570*/  SEL R5, R5, RZ, !P0 ;  /* 0x000000ff05057207 */ /* 0x001fe40004000000 */
[----:B------:R-:W-:Y:S02]  /*2580*/  ISETP.GT.AND P0, PT, R8, R3, PT ;  /* 0x000000030800720c */ /* 0x000fe40003f04270 */
[----:B------:R-:W-:Y:S02]  /*2590*/  IADD3 R2, PT, PT, R6, R5, RZ ;  /* 0x0000000506027210 */ /* 0x000fe40007ffe0ff */
[----:B------:R-:W-:-:S03]  /*25a0*/  @!P1 SHF.R.U32.HI R5, RZ, 0x3, R0 ;  /* 0x00000003ff059819 */ /* 0x000fc60000011600 */
[----:B------:R-:W0:Y:S01]  /*25b0*/  SHFL.DOWN PT, R4, R2, 0x10, R3 ;  /* 0x0a00000002047989 */ /* 0x000e2200000e0003 */
[----:B------:R-:W-:-:S05]  /*25c0*/  @!P1 LOP3.LUT R6, R5, 0x7c, RZ, 0xc0, !PT ;  /* 0x0000007c05069812 */ /* 0x000fca00078ec0ff */
[----:B------:R-:W-:Y:S01]  /*25d0*/  @!P1 IMAD.IADD R6, R6, 0x1, R9 ;  /* 0x0000000106069824 */ /* 0x000fe200078e0209 */
[----:B0-----:R-:W-:Y:S02]  /*25e0*/  SEL R5, R4, RZ, !P0 ;  /* 0x000000ff04057207 */ /* 0x001fe40004000000 */
[----:B------:R-:W-:Y:S02]  /*25f0*/  ISETP.NE.AND P0, PT, R0, RZ, PT ;  /* 0x000000ff0000720c */ /* 0x000fe40003f05270 */
[----:B------:R-:W-:-:S05]  /*2600*/  IADD3 R5, PT, PT, R2, R5, RZ ;  /* 0x0000000502057210 */ /* 0x000fca0007ffe0ff */
        /* <DEDUP_REMOVED lines=11> */
[----:B------:R-:W3:Y:S01]  /*26c0*/  LDS.64 R2, [UR4+0x20] ;  /* 0x00002004ff027984 */ /* 0x000ee20008000a00 */
[----:B0-----:R-:W-:Y:S02]  /*26d0*/  SEL R8, R8, RZ, P2 ;  /* 0x000000ff08087207 */ /* 0x001fe40001000000 */
[----:B------:R-:W-:-:S02]  /*26e0*/  ISETP.GT.AND P2, PT, R7, 0x60, PT ;  /* 0x000000600700780c */ /* 0x000fc40003f44270 */
[----:B--2---:R-:W-:Y:S02]  /*26f0*/  SEL R0, R0, RZ, P1 ;  /* 0x000000ff00007207 */ /* 0x004fe40000800000 */
[----:B------:R-:W-:Y:S02]  /*2700*/  SEL R9, R9, RZ, P2 ;  /* 0x000000ff09097207 */ /* 0x000fe40001000000 */
[----:B------:R-:W-:Y:S02]  /*2710*/  IADD3 R0, PT, PT, R8, R0, R5 ;  /* 0x0000000008007210 */ /* 0x000fe40007ffe005 */
[C---:B------:R-:W-:Y:S02]  /*2720*/  ISETP.GT.AND P1, PT, R7.reuse, 0xa0, PT ;  /* 0x000000a00700780c */ /* 0x040fe40003f24270 */
[----:B------:R-:W-:Y:S02]  /*2730*/  SEL R10, R10, RZ, P3 ;  /* 0x000000ff0a0a7207 */ /* 0x000fe40001800000 */
[----:B------:R-:W-:-:S02]  /*2740*/  ISETP.GT.AND P2, PT, R7, 0xc0, PT ;  /* 0x000000c00700780c */ /* 0x000fc40003f44270 */
[----:B------:R-:W-:Y:S02]  /*2750*/  ISETP.GT.AND P3, PT, R7, 0xe0, PT ;  /* 0x000000e00700780c */ /* 0x000fe40003f64270 */
[----:B------:R-:W-:Y:S02]  /*2760*/  SEL R11, R11, RZ, P1 ;  /* 0x000000ff0b0b7207 */ /* 0x000fe40000800000 */
[----:B------:R-:W-:Y:S02]  /*2770*/  IADD3 R0, PT, PT, R10, R0, R9 ;  /* 0x000000000a007210 */ /* 0x000fe40007ffe009 */
[----:B---3--:R-:W-:Y:S02]  /*2780*/  SEL R2, R2, RZ, P2 ;  /* 0x000000ff02027207 */ /* 0x008fe40001000000 */
[----:B------:R-:W-:Y:S02]  /*2790*/  SEL R3, R3, RZ, P3 ;  /* 0x000000ff03037207 */ /* 0x000fe40001800000 */
[----:B------:R-:W-:-:S05]  /*27a0*/  IADD3 R0, PT, PT, R2, R0, R11 ;  /* 0x0000000002007210 */ /* 0x000fca0007ffe00b */
[----:B-1----:R-:W-:Y:S01]  /*27b0*/  IMAD.IADD R5, R0, 0x1, R3 ;  /* 0x0000000100057824 */ /* 0x002fe200078e0203 */
[----:B------:R-:W-:Y:S06]  /*27c0*/  BRA `(.L_x_1547) ;  /* 0x0000020000607947 */ /* 0x000fec0003800000 */
.L_x_1521:
        /* <DEDUP_REMOVED lines=9> */
[----:B---3--:R-:W-:Y:S02]  /*2860*/  ISETP.NE.AND P0, PT, R3, -0x1, PT ;  /* 0xffffffff0300780c */ /* 0x008fe40003f05270 */
        /* <DEDUP_REMOVED lines=18> */
.L_x_1552:
        /* <DEDUP_REMOVED lines=27> */
[----:B------:R-:W5:Y:S01]  /*2b40*/  LDG.E R24, desc[UR6][R46.64] ;  /* 0x000000062e187981 */ /* 0x000f62000c1e1900 */
[----:B------:R-:W-:-:S04]  /*2b50*/  IMAD.WIDE R32, R33, 0x4, R26 ;  /* 0x0000000421207825 */ /* 0x000fc800078e021a */
[--C-:B0-----:R-:W-:Y:S02]  /*2b60*/  IMAD.WIDE R8, R51, 0x4, R26.reuse ;  /* 0x0000000433087825 */ /* 0x101fe400078e021a */
[----:B------:R-:W5:Y:S02]  /*2b70*/  LDG.E R32, desc[UR6][R32.64] ;  /* 0x0000000620207981 */ /* 0x000f64000c1e1900 */
[--C-:B------:R-:W-:Y:S02]  /*2b80*/  IMAD.WIDE R4, R49, 0x4, R26.reuse ;  /* 0x0000000431047825 */ /* 0x100fe400078e021a */
[----:B------:R0:W5:Y:S02]  /*2b90*/  LDG.E R38, desc[UR6][R8.64] ;  /* 0x0000000608267981 */ /* 0x000164000c1e1900 */
[--C-:B------:R-:W-:Y:S02]  /*2ba0*/  IMAD.WIDE R10, R11, 0x4, R26.reuse ;  /* 0x000000040b0a7825 */ /* 0x100fe400078e021a */
[----:B------:R-:W5:Y:S04]  /*2bb0*/  LDG.E R4, desc[UR6][R4.64] ;  /* 0x0000000604047981 */ /* 0x000f68000c1e1900 */
        /* <DEDUP_REMOVED lines=67> */
.L_x_1551:
[----:B------:R-:W-:Y:S05]  /*2ff0*/  BSYNC.RECONVERGENT B2 ;  /* 0x0000000000027941 */ /* 0x000fea0003800200 */
.L_x_1550:
        /* <DEDUP_REMOVED lines=57> */
.L_x_1554:
[----:B------:R-:W-:Y:S05]  /*3390*/  BSYNC.RECONVERGENT B2 ;  /* 0x0000000000027941 */ /* 0x000fea0003800200 */
.L_x_1553:
        /* <DEDUP_REMOVED lines=33> */
.L_x_1556:
[----:B------:R-:W-:Y:S05]  /*35b0*/  BSYNC.RECONVERGENT B2 ;  /* 0x0000000000027941 */ /* 0x000fea0003800200 */
.L_x_1555:
        /* <DEDUP_REMOVED lines=27> */
.L_x_1549:
[----:B------:R-:W-:Y:S05]  /*3770*/  BSYNC.RECONVERGENT B1 ;  /* 0x0000000000017941 */ /* 0x000fea0003800200 */
.L_x_1548:
[----:B------:R-:W2:Y:S01]  /*3780*/  LDG.E R4, desc[UR6][R22.64+0x400] ;  /* 0x0004000616047981 */ /* 0x000ea2000c1e1900 */
[----:B------:R-:W-:Y:S01]  /*3790*/  BSSY.RECONVERGENT B1, `(.L_x_1557) ;  /* 0x00000f1000017945 */ /* 0x000fe20003800200 */
[----:B------:R-:W-:Y:S02]  /*37a0*/  MOV R8, RZ ;  /* 0x000000ff00087202 */ /* 0x000fe40000000f00 */
        /* <DEDUP_REMOVED lines=15> */
[----:B------:R-:W-:Y:S02]  /*38a0*/  LOP3.LUT R20, R18, 0xfffffff0, RZ, 0xc0, !PT ;  /* 0xfffffff012147812 */ /* 0x000fe400078ec0ff */
[----:B------:R-:W-:-:S07]  /*38b0*/  CS2R R8, SRZ ;  /* 0x0000000000087805 */ /* 0x000fce000001ff00 */
.L_x_1561:
        /* <DEDUP_REMOVED lines=26> */
[----:B------:R-:W5:Y:S03]  /*3a60*/  LDG.E R30, desc[UR6][R48.64] ;  /* 0x00000006301e7981 */ /* 0x000f66000c1e1900 */
[--C-:B------:R-:W-:Y:S02]  /*3a70*/  IMAD.WIDE R32, R33, 0x4, R26.reuse ;  /* 0x0000000421207825 */ /* 0x100fe400078e021a */
[----:B------:R-:W5:Y:S02]  /*3a80*/  LDG.E R40, desc[UR6][R40.64] ;  /* 0x0000000628287981 */ /* 0x000f64000c1e1900 */
[--C-:B0-----:R-:W-:Y:S02]  /*3a90*/  IMAD.WIDE R14, R51, 0x4, R26.reuse ;  /* 0x00000004330e7825 */ /* 0x101fe400078e021a */
[----:B------:R-:W5:Y:S04]  /*3aa0*/  LDG.E R32, desc[UR6][R32.64] ;  /* 0x0000000620207981 */ /* 0x000f68000c1e1900 */
        /* <DEDUP_REMOVED lines=8> */
[--C-:B------:R-:W-:Y:S02]  /*3b30*/  IMAD.WIDE R38, R39, 0x4, R26.reuse ;  /* 0x0000000427267825 */ /* 0x100fe400078e021a */
[----:B------:R1:W5:Y:S02]  /*3b40*/  LDG.E R16, desc[UR6][R16.64] ;  /* 0x0000000610107981 */ /* 0x000364000c1e1900 */
[--C-:B0-----:R-:W-:Y:S02]  /*3b50*/  IMAD.WIDE R14, R37, 0x4, R26.reuse ;  /* 0x00000004250e7825 */ /* 0x101fe400078e021a */
[----:B------:R-:W5:Y:S04]  /*3b60*/  LDG.E R38, desc[UR6][R38.64] ;  /* 0x0000000626267981 */ /* 0x000f68000c1e1900 */
[----:B------:R-:W5:Y:S01]  /*3b70*/  LDG.E R14, desc[UR6][R14.64] ;  /* 0x000000060e0e7981 */ /* 0x000f62000c1e1900 */
[----:B-1----:R-:W-:-:S04]  /*3b80*/  IMAD.WIDE R4, R35, 0x4, R26 ;  /* 0x0000000423047825 */ /* 0x002fc800078e021a */
[--C-:B------:R-:W-:Y:S02]  /*3b90*/  IMAD.WIDE R10, R31, 0x4, R26.reuse ;  /* 0x000000041f0a7825 */ /* 0x100fe400078e021a */
[----:B------:R0:W5:Y:S04]  /*3ba0*/  LDG.E R5, desc[UR6][R4.64] ;  /* 0x0000000604057981 */ /* 0x000168000c1e1900 */
[----:B------:R-:W5:Y:S01]  /*3bb0*/  LDG.E R10, desc[UR6][R10.64] ;  /* 0x000000060a0a7981 */ /* 0x000f62000c1e1900 */
[----:B------:R-:W-:-:S06]  /*3bc0*/  IMAD.WIDE R12, R19, 0x4, R26 ;  /* 0x00000004130c7825 */ /* 0x000fcc00078e021a */
[----:B------:R-:W5:Y:S01]  /*3bd0*/  LDG.E R12, desc[UR6][R12.64] ;  /* 0x000000060c0c7981 */ /* 0x000f62000c1e1900 */
[----:B------:R-:W-:Y:S01]  /*3be0*/  VIADD R17, R8, 0x1 ;  /* 0x0000000108117836 */ /* 0x000fe20000000000 */
[----:B------:R-:W-:Y:S02]  /*3bf0*/  IADD3 R9, PT, PT, R9, 0x10, RZ ;  /* 0x0000001009097810 */ /* 0x000fe40007ffe0ff */
[----:B------:R-:W-:Y:S02]  /*3c00*/  IADD3 R6, PT, PT, R6, 0x10, RZ ;  /* 0x0000001006067810 */ /* 0x000fe40007ffe0ff */
[----:B--2---:R-:W-:Y:S02]  /*3c10*/  ISETP.NE.AND P1, PT, R21, -0x1, PT ;  /* 0xffffffff1500780c */ /* 0x004fe40003f25270 */
[----:B---3--:R-:W-:-:S11]  /*3c20*/  ISETP.NE.AND P2, PT, R24, -0x1, PT ;  /* 0xffffffff1800780c */ /* 0x008fd60003f45270 */
        /* <DEDUP_REMOVED lines=42> */
[----:B------:R-:W-:Y:S01]  /*3ed0*/  @P1 IMAD.MOV R4, RZ, RZ, R5 ;  /* 0x000000ffff041224 */ /* 0x000fe200078e0205 */
[----:B------:R-:W-:-:S03]  /*3ee0*/  ISETP.NE.AND P1, PT, R9, R20, PT ;  /* 0x000000140900720c */ /* 0x000fc60003f25270 */
[----:B------:R-:W-:-:S03]  /*3ef0*/  VIADD R8, R4, 0x1 ;  /* 0x0000000104087836 */ /* 0x000fc60000000000 */
[----:B------:R-:W-:-:S07]  /*3f00*/  @P2 IMAD.MOV R8, RZ, RZ, R4 ;  /* 0x000000ffff082224 */ /* 0x000fce00078e0204 */
[----:B------:R-:W-:Y:S05]  /*3f10*/  @P1 BRA `(.L_x_1561) ;  /* 0xfffffff800681947 */ /* 0x000fea000383ffff */
.L_x_1560:
[----:B------:R-:W-:Y:S05]  /*3f20*/  BSYNC.RECONVERGENT B2 ;  /* 0x0000000000027941 */ /* 0x000fea0003800200 */
.L_x_1559:
        /* <DEDUP_REMOVED lines=57> */
.L_x_1563:
[----:B------:R-:W-:Y:S05]  /*42c0*/  BSYNC.RECONVERGENT B2 ;  /* 0x0000000000027941 */ /* 0x000fea0003800200 */
.L_x_1562:
        /* <DEDUP_REMOVED lines=33> */
.L_x_1565:
[----:B------:R-:W-:Y:S05]  /*44e0*/  BSYNC.RECONVERGENT B2 ;  /* 0x0000000000027941 */ /* 0x000fea0003800200 */
.L_x_1564:
        /* <DEDUP_REMOVED lines=27> */
.L_x_1558:
[----:B------:R-:W-:Y:S05]  /*46a0*/  BSYNC.RECONVERGENT B1 ;  /* 0x0000000000017941 */ /* 0x000fea0003800200 */
.L_x_1557:
        /* <DEDUP_REMOVED lines=21> */
.L_x_1570:
        /* <DEDUP_REMOVED lines=30> */
[----:B------:R0:W5:Y:S04]  /*49e0*/  LDG.E R36, desc[UR6][R18.64] ;  /* 0x0000000612247981 */ /* 0x000168000c1e1900 */
[----:B------:R0:W5:Y:S01]  /*49f0*/  LDG.E R38, desc[UR6][R4.64] ;  /* 0x0000000604267981 */ /* 0x000162000c1e1900 */
[----:B-1----:R-:W-:-:S04]  /*4a00*/  IMAD.WIDE R12, R51, 0x4, R26 ;  /* 0x00000004330c7825 */ /* 0x002fc800078e021a */
        /* <DEDUP_REMOVED lines=9> */
[----:B------:R0:W5:Y:S04]  /*4aa0*/  LDG.E R18, desc[UR6][R18.64] ;  /* 0x0000000612127981 */ /* 0x000168000c1e1900 */
[----:B------:R4:W5:Y:S01]  /*4ab0*/  LDG.E R39, desc[UR6][R4.64] ;  /* 0x0000000604277981 */ /* 0x000962000c1e1900 */
[----:B-1----:R-:W-:-:S04]  /*4ac0*/  IMAD.WIDE R12, R37, 0x4, R26 ;  /* 0x00000004250c7825 */ /* 0x002fc800078e021a */
[--C-:B------:R-:W-:Y:S02]  /*4ad0*/  IMAD.WIDE R14, R35, 0x4, R26.reuse ;  /* 0x00000004230e7825 */ /* 0x100fe400078e021a */
[----:B------:R-:W5:Y:S04]  /*4ae0*/  LDG.E R12, desc[UR6][R12.64] ;  /* 0x000000060c0c7981 */ /* 0x000f68000c1e1900 */
[----:B------:R-:W5:Y:S01]  /*4af0*/  LDG.E R14, desc[UR6][R14.64] ;  /* 0x000000060e0e7981 */ /* 0x000f62000c1e1900 */
[----:B------:R-:W-:-:S06]  /*4b00*/  IMAD.WIDE R16, R31, 0x4, R26 ;  /* 0x000000041f107825 */ /* 0x000fcc00078e021a */
[----:B------:R-:W5:Y:S01]  /*4b10*/  LDG.E R16, desc[UR6][R16.64] ;  /* 0x0000000610107981 */ /* 0x000f62000c1e1900 */
[----:B0-----:R-:W-:Y:S01]  /*4b20*/  VIADD R19, R10, 0x1 ;  /* 0x000000010a137836 */ /* 0x001fe20000000000 */
        /* <DEDUP_REMOVED lines=51> */
.L_x_1569:
[----:B------:R-:W-:Y:S05]  /*4e60*/  BSYNC.RECONVERGENT B2 ;  /* 0x0000000000027941 */ /* 0x000fea0003800200 */
.L_x_1568:
        /* <DEDUP_REMOVED lines=57> */
.L_x_1572:
[----:B------:R-:W-:Y:S05]  /*5200*/  BSYNC.RECONVERGENT B2 ;  /* 0x0000000000027941 */ /* 0x000fea0003800200 */
.L_x_1571:
        /* <DEDUP_REMOVED lines=33> */
.L_x_1574:
[----:B------:R-:W-:Y:S05]  /*5420*/  BSYNC.RECONVERGENT B2 ;  /* 0x0000000000027941 */ /* 0x000fea0003800200 */
.L_x_1573:
        /* <DEDUP_REMOVED lines=27> */
.L_x_1567:
[----:B------:R-:W-:Y:S05]  /*55e0*/  BSYNC.RECONVERGENT B1 ;  /* 0x0000000000017941 */ /* 0x000fea0003800200 */
.L_x_1566:
        /* <DEDUP_REMOVED lines=21> */
.L_x_1579:
        /* <DEDUP_REMOVED lines=43> */
[----:B------:R0:W4:Y:S01]  /*59f0*/  LDG.E R4, desc[UR6][R4.64] ;  /* 0x0000000604047981 */ /* 0x000122000c1e1900 */
[----:B-1----:R-:W-:-:S04]  /*5a00*/  IMAD.WIDE R14, R35, 0x4, R26 ;  /* 0x00000004230e7825 */ /* 0x002fc800078e021a */
[--C-:B------:R-:W-:Y:S02]  /*5a10*/  IMAD.WIDE R16, R33, 0x4, R26.reuse ;  /* 0x0000000421107825 */ /* 0x100fe400078e021a */
[----:B------:R-:W4:Y:S04]  /*5a20*/  LDG.E R14, desc[UR6][R14.64] ;  /* 0x000000060e0e7981 */ /* 0x000f28000c1e1900 */
[----:B------:R-:W4:Y:S01]  /*5a30*/  LDG.E R16, desc[UR6][R16.64] ;  /* 0x0000000610107981 */ /* 0x000f22000c1e1900 */
[----:B-----5:R-:W-:-:S06]  /*5a40*/  IMAD.WIDE R18, R31, 0x4, R26 ;  /* 0x000000041f127825 */ /* 0x020fcc00078e021a */
[----:B------:R-:W5:Y:S01]  /*5a50*/  LDG.E R18, desc[UR6][R18.64] ;  /* 0x0000000612127981 */ /* 0x000f62000c1e1900 */
[----:B------:R-:W-:Y:S02]  /*5a60*/  IADD3 R9, PT, PT, R9, 0x10, RZ ;  /* 0x0000001009097810 */ /* 0x000fe40007ffe0ff */
[----:B------:R-:W-:Y:S02]  /*5a70*/  IADD3 R6, PT, PT, R6, 0x10, RZ ;  /* 0x0000001006067810 */ /* 0x000fe40007ffe0ff */
[----:B--2---:R-:W-:Y:S01]  /*5a80*/  ISETP.NE.AND P1, PT, R13, -0x1, PT ;  /* 0xffffffff0d00780c */ /* 0x004fe20003f25270 */
[----:B------:R-:W-:Y:S01]  /*5a90*/  VIADD R13, R12, 0x1 ;  /* 0x000000010c0d7836 */ /* 0x000fe20000000000 */
[----:B---3--:R-:W-:-:S11]  /*5aa0*/  ISETP.NE.AND P2, PT, R32, -0x1, PT ;  /* 0xffffffff2000780c */ /* 0x008fd60003f45270 */
        /* <DEDUP_REMOVED lines=47> */
.L_x_1578:
[----:B------:R-:W-:Y:S05]  /*5da0*/  BSYNC.RECONVERGENT B2 ;  /* 0x0000000000027941 */ /* 0x000fea0003800200 */
.L_x_1577:
        /* <DEDUP_REMOVED lines=57> */
.L_x_1581:
[----:B------:R-:W-:Y:S05]  /*6140*/  BSYNC.RECONVERGENT B2 ;  /* 0x0000000000027941 */ /* 0x000fea0003800200 */
.L_x_1580:
        /* <DEDUP_REMOVED lines=33> */
.L_x_1583:
[----:B------:R-:W-:Y:S05]  /*6360*/  BSYNC.RECONVERGENT B2 ;  /* 0x0000000000027941 */ /* 0x000fea0003800200 */
.L_x_1582:
        /* <DEDUP_REMOVED lines=27> */
.L_x_1576:
[----:B------:R-:W-:Y:S05]  /*6520*/  BSYNC.RECONVERGENT B1 ;  /* 0x0000000000017941 */ /* 0x000fea0003800200 */
.L_x_1575:
        /* <DEDUP_REMOVED lines=21> */
.L_x_1588:
        /* <DEDUP_REMOVED lines=102> */
.L_x_1587:
[----:B------:R-:W-:Y:S05]  /*6ce0*/  BSYNC.RECONVERGENT B2 ;  /* 0x0000000000027941 */ /* 0x000fea0003800200 */
.L_x_1586:
        /* <DEDUP_REMOVED lines=57> */
.L_x_1590:
[----:B------:R-:W-:Y:S05]  /*7080*/  BSYNC.RECONVERGENT B2 ;  /* 0x0000000000027941 */ /* 0x000fea0003800200 */
.L_x_1589:
        /* <DEDUP_REMOVED lines=33> */
.L_x_1592:
[----:B------:R-:W-:Y:S05]  /*72a0*/  BSYNC.RECONVERGENT B2 ;  /* 0x0000000000027941 */ /* 0x000fea0003800200 */
.L_x_1591:
        /* <DEDUP_REMOVED lines=27> */
.L_x_1585:
[----:B------:R-:W-:Y:S05]  /*7460*/  BSYNC.RECONVERGENT B1 ;  /* 0x0000000000017941 */ /* 0x000fea0003800200 */
.L_x_1584:
        /* <DEDUP_REMOVED lines=21> */
.L_x_1597:
        /* <DEDUP_REMOVED lines=40> */
[----:B------:R0:W4:Y:S02]  /*7840*/  LDG.E R4, desc[UR6][R4.64] ;  /* 0x0000000604047981 */ /* 0x000124000c1e1900 */
[--C-:B-1----:R-:W-:Y:S02]  /*7850*/  IMAD.WIDE R18, R39, 0x4, R26.reuse ;  /* 0x0000000427127825 */ /* 0x102fe400078e021a */
[----:B------:R-:W4:Y:S04]  /*7860*/  LDG.E R16, desc[UR6][R16.64] ;  /* 0x0000000610107981 */ /* 0x000f28000c1e1900 */
        /* <DEDUP_REMOVED lines=59> */
.L_x_1596:
[----:B------:R-:W-:Y:S05]  /*7c20*/  BSYNC.RECONVERGENT B2 ;  /* 0x0000000000027941 */ /* 0x000fea0003800200 */
.L_x_1595:
        /* <DEDUP_REMOVED lines=57> */
.L_x_1599:
[----:B------:R-:W-:Y:S05]  /*7fc0*/  BSYNC.RECONVERGENT B2 ;  /* 0x0000000000027941 */ /* 0x000fea0003800200 */
.L_x_1598:
        /* <DEDUP_REMOVED lines=33> */
.L_x_1601:
[----:B------:R-:W-:Y:S05]  /*81e0*/  BSYNC.RECONVERGENT B2 ;  /* 0x0000000000027941 */ /* 0x000fea0003800200 */
.L_x_1600:
        /* <DEDUP_REMOVED lines=27> */
.L_x_1594:
[----:B------:R-:W-:Y:S05]  /*83a0*/  BSYNC.RECONVERGENT B1 ;  /* 0x0000000000017941 */ /* 0x000fea0003800200 */
.L_x_1593:
        /* <DEDUP_REMOVED lines=21> */
.L_x_1606:
        /* <DEDUP_REMOVED lines=102> */
.L_x_1605:
[----:B------:R-:W-:Y:S05]  /*8b60*/  BSYNC.RECONVERGENT B2 ;  /* 0x0000000000027941 */ /* 0x000fea0003800200 */
.L_x_1604:
        /* <DEDUP_REMOVED lines=57> */
.L_x_1608:
[----:B------:R-:W-:Y:S05]  /*8f00*/  BSYNC.RECONVERGENT B2 ;  /* 0x0000000000027941 */ /* 0x000fea0003800200 */
.L_x_1607:
        /* <DEDUP_REMOVED lines=33> */
.L_x_1610:
[----:B------:R-:W-:Y:S05]  /*9120*/  BSYNC.RECONVERGENT B2 ;  /* 0x0000000000027941 */ /* 0x000fea0003800200 */
.L_x_1609:
        /* <DEDUP_REMOVED lines=27> */
.L_x_1603:
[----:B------:R-:W-:Y:S05]  /*92e0*/  BSYNC.RECONVERGENT B1 ;  /* 0x0000000000017941 */ /* 0x000fea0003800200 */
.L_x_1602:
        /* <DEDUP_REMOVED lines=21> */
.L_x_1615:
        /* <DEDUP_REMOVED lines=50> */
[----:B------:R-:W-:Y:S02]  /*9760*/  IADD3 R5, PT, PT, R5, 0x10, RZ ;  /* 0x0000001005057810 */ /* 0x000fe40007ffe0ff */
[----:B------:R-:W-:Y:S02]  /*9770*/  IADD3 R4, PT, PT, R4, 0x10, RZ ;  /* 0x0000001004047810 */ /* 0x000fe40007ffe0ff */
[----:B--2---:R-:W-:Y:S01]  /*9780*/  ISETP.NE.AND P1, PT, R11, -0x1, PT ;  /* 0xffffffff0b00780c */ /* 0x004fe20003f25270 */
[----:B------:R-:W-:Y:S01]  /*9790*/  VIADD R11, R16, 0x1 ;  /* 0x00000001100b7836 */ /* 0x000fe20000000000 */
        /* <DEDUP_REMOVED lines=48> */
.L_x_1614:
[----:B------:R-:W-:Y:S05]  /*9aa0*/  BSYNC.RECONVERGENT B2 ;  /* 0x0000000000027941 */ /* 0x000fea0003800200 */
.L_x_1613:
        /* <DEDUP_REMOVED lines=57> */
.L_x_1617:
[----:B------:R-:W-:Y:S05]  /*9e40*/  BSYNC.RECONVERGENT B2 ;  /* 0x0000000000027941 */ /* 0x000fea0003800200 */
.L_x_1616:
        /* <DEDUP_REMOVED lines=33> */
.L_x_1619:
[----:B------:R-:W-:Y:S05]  /*a060*/  BSYNC.RECONVERGENT B2 ;  /* 0x0000000000027941 */ /* 0x000fea0003800200 */
.L_x_1618:
        /* <DEDUP_REMOVED lines=27> */
.L_x_1612:
[----:B------:R-:W-:Y:S05]  /*a220*/  BSYNC.RECONVERGENT B1 ;  /* 0x0000000000017941 */ /* 0x000fea0003800200 */
.L_x_1611:
        /* <DEDUP_REMOVED lines=21> */
.L_x_1624:
        /* <DEDUP_REMOVED lines=102> */
.L_x_1623:
[----:B------:R-:W-:Y:S05]  /*a9e0*/  BSYNC.RECONVERGENT B2 ;  /* 0x0000000000027941 */ /* 0x000fea0003800200 */
.L_x_1622:
        /* <DEDUP_REMOVED lines=57> */
.L_x_1626:
[----:B------:R-:W-:Y:S05]  /*ad80*/  BSYNC.RECONVERGENT B2 ;  /* 0x0000000000027941 */ /* 0x000fea0003800200 */
.L_x_1625:
        /* <DEDUP_REMOVED lines=33> */
.L_x_1628:
[----:B------:R-:W-:Y:S05]  /*afa0*/  BSYNC.RECONVERGENT B2 ;  /* 0x0000000000027941 */ /* 0x000fea0003800200 */
.L_x_1627:
        /* <DEDUP_REMOVED lines=27> */
.L_x_1621:
[----:B------:R-:W-:Y:S05]  /*b160*/  BSYNC.RECONVERGENT B1 ;  /* 0x0000000000017941 */ /* 0x000fea0003800200 */
.L_x_1620:
        /* <DEDUP_REMOVED lines=21> */
.L_x_1633:
        /* <DEDUP_REMOVED lines=50> */
[----:B------:R-:W-:Y:S01]  /*b5e0*/  VIADD R11, R18, 0x1 ;  /* 0x00000001120b7836 */ /* 0x000fe20000000000 */
        /* <DEDUP_REMOVED lines=51> */
.L_x_1632:
[----:B------:R-:W-:Y:S05]  /*b920*/  BSYNC.RECONVERGENT B2 ;  /* 0x0000000000027941 */ /* 0x000fea0003800200 */
.L_x_1631:
        /* <DEDUP_REMOVED lines=57> */
.L_x_1635:
[----:B------:R-:W-:Y:S05]  /*bcc0*/  BSYNC.RECONVERGENT B2 ;  /* 0x0000000000027941 */ /* 0x000fea0003800200 */
.L_x_1634:
        /* <DEDUP_REMOVED lines=33> */
.L_x_1637:
[----:B------:R-:W-:Y:S05]  /*bee0*/  BSYNC.RECONVERGENT B2 ;  /* 0x0000000000027941 */ /* 0x000fea0003800200 */
.L_x_1636:
        /* <DEDUP_REMOVED lines=27> */
.L_x_1630:
[----:B------:R-:W-:Y:S05]  /*c0a0*/  BSYNC.RECONVERGENT B1 ;  /* 0x0000000000017941 */ /* 0x000fea0003800200 */
.L_x_1629:
        /* <DEDUP_REMOVED lines=21> */
.L_x_1642:
        /* <DEDUP_REMOVED lines=102> */
.L_x_1641:
[----:B------:R-:W-:Y:S05]  /*c860*/  BSYNC.RECONVERGENT B2 ;  /* 0x0000000000027941 */ /* 0x000fea0003800200 */
.L_x_1640:
        /* <DEDUP_REMOVED lines=57> */
.L_x_1644:
[----:B------:R-:W-:Y:S05]  /*cc00*/  BSYNC.RECONVERGENT B2 ;  /* 0x0000000000027941 */ /* 0x000fea0003800200 */
.L_x_1643:
        /* <DEDUP_REMOVED lines=33> */
.L_x_1646:
[----:B------:R-:W-:Y:S05]  /*ce20*/  BSYNC.RECONVERGENT B2 ;  /* 0x0000000000027941 */ /* 0x000fea0003800200 */
.L_x_1645:
        /* <DEDUP_REMOVED lines=27> */
.L_x_1639:
[----:B------:R-:W-:Y:S05]  /*cfe0*/  BSYNC.RECONVERGENT B1 ;  /* 0x0000000000017941 */ /* 0x000fea0003800200 */
.L_x_1638:
        /* <DEDUP_REMOVED lines=21> */
.L_x_1651:
        /* <DEDUP_REMOVED lines=42> */
[----:B------:R-:W5:Y:S04]  /*d3e0*/  LDG.E R30, desc[UR6][R30.64] ;  /* 0x000000061e1e7981 */ /* 0x000f68000c1e1900 */
[----:B------:R-:W5:Y:S01]  /*d3f0*/  LDG.E R32, desc[UR6][R32.64] ;  /* 0x0000000620207981 */ /* 0x000f62000c1e1900 */
[----:B-1----:R-:W-:-:S04]  /*d400*/  IMAD.WIDE R34, R49, 0x4, R26 ;  /* 0x0000000431227825 */ /* 0x002fc800078e021a */
[--C-:B------:R-:W-:Y:S02]  /*d410*/  IMAD.WIDE R36, R47, 0x4, R26.reuse ;  /* 0x000000042f247825 */ /* 0x100fe400078e021a */
        /* <DEDUP_REMOVED lines=50> */
[----:B------:R-:W-:Y:S01]  /*d740*/  @P1 IMAD.MOV R20, RZ, RZ, R4 ;  /* 0x000000ffff141224 */ /* 0x000fe200078e0204 */
[----:B------:R-:W-:Y:S02]  /*d750*/  ISETP.NE.AND P1, PT, R6, R21, PT ;  /* 0x000000150600720c */ /* 0x000fe40003f25270 */
[----:B------:R-:W-:Y:S01]  /*d760*/  ISETP.NE.AND P2, PT, R38, -0x1, PT ;  /* 0xffffffff2600780c */ /* 0x000fe20003f45270 */
[----:B------:R-:W-:-:S12]  /*d770*/  VIADD R4, R20, 0x1 ;  /* 0x0000000114047836 */ /* 0x000fd80000000000 */
[----:B------:R-:W-:Y:S01]  /*d780*/  @P2 IMAD.MOV R4, RZ, RZ, R20 ;  /* 0x000000ffff042224 */ /* 0x000fe200078e0214 */
[----:B------:R-:W-:Y:S06]  /*d790*/  @P1 BRA `(.L_x_1651) ;  /* 0xfffffff800681947 */ /* 0x000fec000383ffff */
.L_x_1650:
[----:B------:R-:W-:Y:S05]  /*d7a0*/  BSYNC.RECONVERGENT B2 ;  /* 0x0000000000027941 */ /* 0x000fea0003800200 */
.L_x_1649:
        /* <DEDUP_REMOVED lines=57> */
.L_x_1653:
[----:B------:R-:W-:Y:S05]  /*db40*/  BSYNC.RECONVERGENT B2 ;  /* 0x0000000000027941 */ /* 0x000fea0003800200 */
.L_x_1652:
        /* <DEDUP_REMOVED lines=33> */
.L_x_1655:
[----:B------:R-:W-:Y:S05]  /*dd60*/  BSYNC.RECONVERGENT B2 ;  /* 0x0000000000027941 */ /* 0x000fea0003800200 */
.L_x_1654:
        /* <DEDUP_REMOVED lines=27> */
.L_x_1648:
[----:B------:R-:W-:Y:S05]  /*df20*/  BSYNC.RECONVERGENT B1 ;  /* 0x0000000000017941 */ /* 0x000fea0003800200 */
.L_x_1647:
        /* <DEDUP_REMOVED lines=21> */
.L_x_1660:
        /* <DEDUP_REMOVED lines=40> */
[----:B------:R-:W5:Y:S02]  /*e300*/  LDG.E R38, desc[UR6][R38.64] ;  /* 0x0000000626267981 */ /* 0x000f64000c1e1900 */
[--C-:B0-----:R-:W-:Y:S02]  /*e310*/  IMAD.WIDE R30, R53, 0x4, R26.reuse ;  /* 0x00000004351e7825 */ /* 0x101fe400078e021a */
        /* <DEDUP_REMOVED lines=55> */
[----:B------:R-:W-:Y:S02]  /*e690*/  ISETP.NE.AND P1, PT, R6, R21, PT ;  /* 0x000000150600720c */ /* 0x000fe40003f25270 */
[----:B------:R-:W-:Y:S01]  /*e6a0*/  ISETP.NE.AND P2, PT, R36, -0x1, PT ;  /* 0xffffffff2400780c */ /* 0x000fe20003f45270 */
[----:B------:R-:W-:-:S12]  /*e6b0*/  VIADD R9, R24, 0x1 ;  /* 0x0000000118097836 */ /* 0x000fd80000000000 */
[----:B------:R-:W-:Y:S01]  /*e6c0*/  @P2 IMAD.MOV R9, RZ, RZ, R24 ;  /* 0x000000ffff092224 */ /* 0x000fe200078e0218 */
[----:B------:R-:W-:Y:S06]  /*e6d0*/  @P1 BRA `(.L_x_1660) ;  /* 0xfffffff800681947 */ /* 0x000fec000383ffff */
.L_x_1659:
[----:B------:R-:W-:Y:S05]  /*e6e0*/  BSYNC.RECONVERGENT B2 ;  /* 0x0000000000027941 */ /* 0x000fea0003800200 */
.L_x_1658:
        /* <DEDUP_REMOVED lines=57> */
.L_x_1662:
[----:B------:R-:W-:Y:S05]  /*ea80*/  BSYNC.RECONVERGENT B2 ;  /* 0x0000000000027941 */ /* 0x000fea0003800200 */
.L_x_1661:
        /* <DEDUP_REMOVED lines=33> */
.L_x_1664:
[----:B------:R-:W-:Y:S05]  /*eca0*/  BSYNC.RECONVERGENT B2 ;  /* 0x0000000000027941 */ /* 0x000fea0003800200 */
.L_x_1663:
        /* <DEDUP_REMOVED lines=27> */
.L_x_1657:
[----:B------:R-:W-:Y:S05]  /*ee60*/  BSYNC.RECONVERGENT B1 ;  /* 0x0000000000017941 */ /* 0x000fea0003800200 */
.L_x_1656:
        /* <DEDUP_REMOVED lines=21> */
.L_x_1669:
        /* <DEDUP_REMOVED lines=42> */
[----:B------:R-:W5:Y:S04]  /*f260*/  LDG.E R38, desc[UR6][R38.64] ;  /* 0x0000000626267981 */ /* 0x000f68000c1e1900 */
[----:B------:R-:W5:Y:S01]  /*f270*/  LDG.E R40, desc[UR6][R40.64] ;  /* 0x0000000628287981 */ /* 0x000f62000c1e1900 */
[----:B0-----:R-:W-:-:S04]  /*f280*/  IMAD.WIDE R30, R53, 0x4, R26 ;  /* 0x00000004351e7825 */ /* 0x001fc800078e021a */
[--C-:B------:R-:W-:Y:S02]  /*f290*/  IMAD.WIDE R32, R51, 0x4, R26.reuse ;  /* 0x0000000433207825 */ /* 0x100fe400078e021a */
[----:B------:R-:W5:Y:S04]  /*f2a0*/  LDG.E R30, desc[UR6][R30.64] ;  /* 0x000000061e1e7981 */ /* 0x000f68000c1e1900 */
[----:B------:R-:W5:Y:S01]  /*f2b0*/  LDG.E R32, desc[UR6][R32.64] ;  /* 0x0000000620207981 */ /* 0x000f62000c1e1900 */
[----:B-1----:R-:W-:-:S06]  /*f2c0*/  IMAD.WIDE R34, R49, 0x4, R26 ;  /* 0x0000000431227825 */ /* 0x002fcc00078e021a */
        /* <DEDUP_REMOVED lines=22> */
[----:B------:R-:W-:Y:S01]  /*f430*/  VIADD R25, R6, 0x1 ;  /* 0x0000000106197836 */ /* 0x000fe20000000000 */
[----:B------:R-:W-:Y:S02]  /*f440*/  ISETP.NE.AND P2, PT, R48, -0x1, PT ;  /* 0xffffffff3000780c */ /* 0x000fe40003f45270 */
[----:B------:R-:W-:Y:S01]  /*f450*/  @P1 IMAD.MOV R25, RZ, RZ, R6 ;  /* 0x000000ffff191224 */ /* 0x000fe200078e0206 */
[----:B------:R-:W-:-:S04]  /*f460*/  ISETP.NE.AND P1, PT, R50, -0x1, PT ;  /* 0xffffffff3200780c */ /* 0x000fc80003f25270 */
[----:B------:R-:W-:-:S06]  /*f470*/  IADD3 R6, PT, PT, R25, 0x1, RZ ;  /* 0x0000000119067810 */ /* 0x000fcc0007ffe0ff */
        /* <DEDUP_REMOVED lines=26> */
.L_x_1668:
[----:B------:R-:W-:Y:S05]  /*f620*/  BSYNC.RECONVERGENT B2 ;  /* 0x0000000000027941 */ /* 0x000fea0003800200 */
.L_x_1667:
        /* <DEDUP_REMOVED lines=57> */
.L_x_1671:
[----:B------:R-:W-:Y:S05]  /*f9c0*/  BSYNC.RECONVERGENT B2 ;  /* 0x0000000000027941 */ /* 0x000fea0003800200 */
.L_x_1670:
        /* <DEDUP_REMOVED lines=33> */
.L_x_1673:
[----:B------:R-:W-:Y:S05]  /*fbe0*/  BSYNC.RECONVERGENT B2 ;  /* 0x0000000000027941 */ /* 0x000fea0003800200 */
.L_x_1672:
        /* <DEDUP_REMOVED lines=27> */
.L_x_1666:
[----:B------:R-:W-:Y:S05]  /*fda0*/  BSYNC.RECONVERGENT B1 ;  /* 0x0000000000017941 */ /* 0x000fea0003800200 */
.L_x_1665:
        /* <DEDUP_REMOVED lines=21> */
.L_x_1678:
        /* <DEDUP_REMOVED lines=42> */
[----:B------:R-:W5:Y:S04]  /*101a0*/  LDG.E R36, desc[UR6][R36.64] ;  /* 0x0000000624247981 */ /* 0x000f68000c1e1900 */
[----:B------:R-:W5:Y:S01]  /*101b0*/  LDG.E R38, desc[UR6][R38.64] ;  /* 0x0000000626267981 */ /* 0x000f62000c1e1900 */
[----:B------:R-:W-:-:S04]  /*101c0*/  IMAD.WIDE R40, R41, 0x4, R26 ;  /* 0x0000000429287825 */ /* 0x000fc800078e021a */
[--C-:B0-----:R-:W-:Y:S02]  /*101d0*/  IMAD.WIDE R30, R53, 0x4, R26.reuse ;  /* 0x00000004351e7825 */ /* 0x101fe400078e021a */
[----:B------:R-:W5:Y:S04]  /*101e0*/  LDG.E R40, desc[UR6][R40.64] ;  /* 0x0000000628287981 */ /* 0x000f68000c1e1900 */
[----:B------:R0:W5:Y:S01]  /*101f0*/  LDG.E R30, desc[UR6][R30.64] ;  /* 0x000000061e1e7981 */ /* 0x000162000c1e1900 */
[----:B-1----:R-:W-:-:S06]  /*10200*/  IMAD.WIDE R32, R51, 0x4, R26 ;  /* 0x0000000433207825 */ /* 0x002fcc00078e021a */
        /* <DEDUP_REMOVED lines=53> */
.L_x_1677:
[----:B------:R-:W-:Y:S05]  /*10560*/  BSYNC.RECONVERGENT B2 ;  /* 0x0000000000027941 */ /* 0x000fea0003800200 */
.L_x_1676:
        /* <DEDUP_REMOVED lines=57> */
.L_x_1680:
[----:B------:R-:W-:Y:S05]  /*10900*/  BSYNC.RECONVERGENT B2 ;  /* 0x0000000000027941 */ /* 0x000fea0003800200 */
.L_x_1679:
        /* <DEDUP_REMOVED lines=33> */
.L_x_1682:
[----:B------:R-:W-:Y:S05]  /*10b20*/  BSYNC.RECONVERGENT B2 ;  /* 0x0000000000027941 */ /* 0x000fea0003800200 */
.L_x_1681:
        /* <DEDUP_REMOVED lines=27> */
.L_x_1675:
[----:B------:R-:W-:Y:S05]  /*10ce0*/  BSYNC.RECONVERGENT B1 ;  /* 0x0000000000017941 */ /* 0x000fea0003800200 */
.L_x_1674:
        /* <DEDUP_REMOVED lines=21> */
.L_x_1687:
        /* <DEDUP_REMOVED lines=44> */
[----:B0-----:R-:W-:-:S04]  /*11100*/  IMAD.WIDE R28, R53, 0x4, R26 ;  /* 0x00000004351c7825 */ /* 0x001fc800078e021a */
[--C-:B------:R-:W-:Y:S02]  /*11110*/  IMAD.WIDE R30, R51, 0x4, R26.reuse ;  /* 0x00000004331e7825 */ /* 0x100fe400078e021a */
[----:B------:R0:W5:Y:S04]  /*11120*/  LDG.E R28, desc[UR6][R28.64] ;  /* 0x000000061c1c7981 */ /* 0x000168000c1e1900 */
[----:B------:R-:W5:Y:S01]  /*11130*/  LDG.E R30, desc[UR6][R30.64] ;  /* 0x000000061e1e7981 */ /* 0x000f62000c1e1900 */
        /* <DEDUP_REMOVED lines=54> */
.L_x_1686:
[----:B------:R-:W-:Y:S05]  /*114a0*/  BSYNC.RECONVERGENT B2 ;  /* 0x0000000000027941 */ /* 0x000fea0003800200 */
.L_x_1685:
        /* <DEDUP_REMOVED lines=57> */
.L_x_1689:
[----:B------:R-:W-:Y:S05]  /*11840*/  BSYNC.RECONVERGENT B2 ;  /* 0x0000000000027941 */ /* 0x000fea0003800200 */
.L_x_1688:
        /* <DEDUP_REMOVED lines=33> */
.L_x_1691:
[----:B------:R-:W-:Y:S05]  /*11a60*/  BSYNC.RECONVERGENT B2 ;  /* 0x0000000000027941 */ /* 0x000fea0003800200 */
.L_x_1690:
        /* <DEDUP_REMOVED lines=27> */
.L_x_1684:
[----:B------:R-:W-:Y:S05]  /*11c20*/  BSYNC.RECONVERGENT B1 ;  /* 0x0000000000017941 */ /* 0x000fea0003800200 */
.L_x_1683:
[----:B------:R-:W-:-:S04]  /*11c30*/  IADD3 R3, PT, PT, R10, R8, R3 ;  /* 0x000000080a037210 */ /* 0x000fc80007ffe003 */
[----:B------:R-:W-:-:S04]  /*11c40*/  IADD3 R3, PT, PT, R13, R12, R3 ;  /* 0x0000000c0d037210 */ /* 0x000fc80007ffe003 */
[----:B------:R-:W-:-:S04]  /*11c50*/  IADD3 R3, PT, PT, R15, R14, R3 ;  /* 0x0000000e0f037210 */ /* 0x000fc80007ffe003 */
[----:B------:R-:W-:-:S04]  /*11c60*/  IADD3 R3, PT, PT, R17, R16, R3 ;  /* 0x0000001011037210 */ /* 0x000fc80007ffe003 */
[----:B------:R-:W-:Y:S01]  /*11c70*/  IADD3 R18, PT, PT, R19, R18, R3 ;  /* 0x0000001213127210 */ /* 0x000fe20007ffe003 */
[----:B------:R-:W-:-:S03]  /*11c80*/  VIADD R3, R7, 0xfffff000 ;  /* 0xfffff00007037836 */ /* 0x000fc60000000000 */
[----:B------:R-:W-:Y:S01]  /*11c90*/  IADD3 R18, PT, PT, R9, R4, R18 ;  /* 0x0000000409127210 */ /* 0x000fe20007ffe012 */
[----:B------:R-:W-:Y:S01]  /*11ca0*/  IMAD.MOV.U32 R4, RZ, RZ, 0x1000 ;  /* 0x00001000ff047424 */ /* 0x000fe200078e00ff */
[----:B------:R-:W-:Y:S02]  /*11cb0*/  ISETP.GE.U32.AND P0, PT, R3, 0x1000, PT ;  /* 0x000010000300780c */ /* 0x000fe40003f06070 */
[----:B------:R-:W-:-:S04]  /*11cc0*/  IADD3 R18, PT, PT, R11, R6, R18 ;  /* 0x000000060b127210 */ /* 0x000fc80007ffe012 */
[----:B------:R-:W-:-:S07]  /*11cd0*/  IADD3 R5, PT, PT, R18, R5, RZ ;  /* 0x0000000512057210 */ /* 0x000fce0007ffe0ff */
[----:B------:R-:W-:Y:S05]  /*11ce0*/  @!P0 BRA `(.L_x_1692) ;  /* 0x000000f800548947 */ /* 0x000fea0003800000 */
[----:B------:R-:W-:-:S07]  /*11cf0*/  IMAD.MOV.U32 R4, RZ, RZ, 0x1000 ;  /* 0x00001000ff047424 */ /* 0x000fce00078e00ff */
.L_x_1838:
[----:B------:R-:W-:Y:S01]  /*11d00*/  IMAD.WIDE R24, R4, 0x4, R22 ;  /* 0x0000000404187825 */ /* 0x000fe200078e0216 */
[----:B------:R-:W0:Y:S04]  /*11d10*/  LDC.64 R26, c[0x0][0x3a0] ;  /* 0x0000e800ff1a7b82 */ /* 0x000e280000000a00 */
[----:B------:R-:W2:Y:S01]  /*11d20*/  LDG.E R6, desc[UR6][R24.64] ;  /* 0x0000000618067981 */ /* 0x000ea2000c1e1900 */
[----:B------:R-:W-:Y:S01]  /*11d30*/  IMAD.IADD R7, R2, 0x1, R4 ;  /* 0x0000000102077824 */ /* 0x000fe200078e0204 */
[----:B------:R-:W-:Y:S03]  /*11d40*/  BSSY.RECONVERGENT B1, `(.L_x_1693) ;  /* 0x00000f7000017945 */ /* 0x000fe60003800200 */
[----:B0-----:R-:W-:Y:S01]  /*11d50*/  IMAD.WIDE R26, R7, 0x4, R26 ;  /* 0x00000004071a7825 */ /* 0x001fe200078e021a */
[----:B--2---:R-:W-:-:S03]  /*11d60*/  ISETP.NE.AND P0, PT, R6, -0x1, PT ;  /* 0xffffffff0600780c */ /* 0x004fc60003f05270 */
[----:B------:R-:W-:-:S10]  /*11d70*/  HFMA2 R6, -RZ, RZ, 0, 0 ;  /* 0x00000000ff067431 */ /* 0x000fd400000001ff */
        /* <DEDUP_REMOVED lines=17> */
.L_x_1697:
        /* <DEDUP_REMOVED lines=45> */
[----:B------:R0:W2:Y:S02]  /*12160*/  LDG.E R10, desc[UR6][R10.64] ;  /* 0x000000060a0a7981 */ /* 0x0000a4000c1e1900 */
        /* <DEDUP_REMOVED lines=57> */
.L_x_1696:
[----:B------:R-:W-:Y:S05]  /*12500*/  BSYNC.RECONVERGENT B2 ;  /* 0x0000000000027941 */ /* 0x000fea0003800200 */
.L_x_1695:
        /* <DEDUP_REMOVED lines=58> */
.L_x_1699:
[----:B------:R-:W-:Y:S05]  /*128b0*/  BSYNC.RECONVERGENT B2 ;  /* 0x0000000000027941 */ /* 0x000fea0003800200 */
.L_x_1698:
        /* <DEDUP_REMOVED lines=34> */
.L_x_1701:
[----:B------:R-:W-:Y:S05]  /*12ae0*/  BSYNC.RECONVERGENT B2 ;  /* 0x0000000000027941 */ /* 0x000fea0003800200 */
.L_x_1700:
        /* <DEDUP_REMOVED lines=28> */
.L_x_1694:
[----:B------:R-:W-:Y:S05]  /*12cb0*/  BSYNC.RECONVERGENT B1 ;  /* 0x0000000000017941 */ /* 0x000fea0003800200 */
.L_x_1693:
        /* <DEDUP_REMOVED lines=21> */
.L_x_1706:
        /* <DEDUP_REMOVED lines=103> */
.L_x_1705:
[----:B------:R-:W-:Y:S05]  /*13480*/  BSYNC.RECONVERGENT B2 ;  /* 0x0000000000027941 */ /* 0x000fea0003800200 */
.L_x_1704:
        /* <DEDUP_REMOVED lines=58> */
.L_x_1708:
[----:B------:R-:W-:Y:S05]  /*13830*/  BSYNC.RECONVERGENT B2 ;  /* 0x0000000000027941 */ /* 0x000fea0003800200 */
.L_x_1707:
        /* <DEDUP_REMOVED lines=34> */
.L_x_1710:
[----:B------:R-:W-:Y:S05]  /*13a60*/  BSYNC.RECONVERGENT B2 ;  /* 0x0000000000027941 */ /* 0x000fea0003800200 */
.L_x_1709:
        /* <DEDUP_REMOVED lines=28> */
.L_x_1703:
[----:B------:R-:W-:Y:S05]  /*13c30*/  BSYNC.RECONVERGENT B1 ;  /* 0x0000000000017941 */ /* 0x000fea0003800200 */
.L_x_1702:
        /* <DEDUP_REMOVED lines=18> */
[----:B------:R-:W-:Y:S01]  /*13d60*/  HFMA2 R30, -RZ, RZ, 0, 0 ;  /* 0x00000000ff1e7431 */ /* 0x000fe200000001ff */
[----:B------:R-:W-:Y:S01]  /*13d70*/  LOP3.LUT R33, R31, 0xfffffff0, RZ, 0xc0, !PT ;  /* 0xfffffff01f217812 */ /* 0x000fe200078ec0ff */
[----:B------:R-:W-:-:S07]  /*13d80*/  IMAD.MOV.U32 R8, RZ, RZ, RZ ;  /* 0x000000ffff087224 */ /* 0x000fce00078e00ff */
.L_x_1715:
        /* <DEDUP_REMOVED lines=51> */
[----:B0-----:R-:W-:Y:S01]  /*140c0*/  VIADD R13, R8, 0x1 ;  /* 0x00000001080d7836 */ /* 0x001fe20000000000 */
[----:B------:R-:W-:Y:S01]  /*140d0*/  IADD3 R30, PT, PT, R30, 0x10, RZ ;  /* 0x000000101e1e7810 */ /* 0x000fe20007ffe0ff */
[----:B------:R-:W-:Y:S01]  /*140e0*/  VIADD R9, R9, 0x10 ;  /* 0x0000001009097836 */ /* 0x000fe20000000000 */
[----:B------:R-:W-:Y:S02]  /*140f0*/  ISETP.NE.AND P1, PT, R32, -0x1, PT ;  /* 0xffffffff2000780c */ /* 0x000fe40003f25270 */
        /* <DEDUP_REMOVED lines=48> */
.L_x_1714:
[----:B------:R-:W-:Y:S05]  /*14400*/  BSYNC.RECONVERGENT B2 ;  /* 0x0000000000027941 */ /* 0x000fea0003800200 */
.L_x_1713:
        /* <DEDUP_REMOVED lines=33> */
[----:B------:R-:W-:Y:S02]  /*14620*/  IADD3 R9, PT, PT, R9, 0x8, RZ ;  /* 0x0000000809097810 */ /* 0x000fe40007ffe0ff */
[----:B--2---:R-:W-:Y:S02]  /*14630*/  ISETP.NE.AND P1, PT, R30, -0x1, PT ;  /* 0xffffffff1e00780c */ /* 0x004fe40003f25270 */
[----:B---3--:R-:W-:Y:S01]  /*14640*/  ISETP.NE.AND P2, PT, R16, -0x1, PT ;  /* 0xffffffff1000780c */ /* 0x008fe20003f45270 */
[----:B------:R-:W-:-:S10]  /*14650*/  VIADD R16, R8, 0x1 ;  /* 0x0000000108107836 */ /* 0x000fd40000000000 */
        /* <DEDUP_REMOVED lines=21> */
.L_x_1717:
[----:B------:R-:W-:Y:S05]  /*147b0*/  BSYNC.RECONVERGENT B2 ;  /* 0x0000000000027941 */ /* 0x000fea0003800200 */
.L_x_1716:
        /* <DEDUP_REMOVED lines=34> */
.L_x_1719:
[----:B------:R-:W-:Y:S05]  /*149e0*/  BSYNC.RECONVERGENT B2 ;  /* 0x0000000000027941 */ /* 0x000fea0003800200 */
.L_x_1718:
        /* <DEDUP_REMOVED lines=28> */
.L_x_1712:
[----:B------:R-:W-:Y:S05]  /*14bb0*/  BSYNC.RECONVERGENT B1 ;  /* 0x0000000000017941 */ /* 0x000fea0003800200 */
.L_x_1711:
        /* <DEDUP_REMOVED lines=21> */
.L_x_1724:
        /* <DEDUP_REMOVED lines=52> */
[----:B------:R-:W-:Y:S01]  /*15050*/  VIADD R31, R31, 0x10 ;  /* 0x000000101f1f7836 */ /* 0x000fe20000000000 */
[----:B------:R-:W-:Y:S02]  /*15060*/  IADD3 R30, PT, PT, R30, 0x10, RZ ;  /* 0x000000101e1e7810 */ /* 0x000fe40007ffe0ff */
[----:B------:R-:W-:Y:S02]  /*15070*/  ISETP.NE.AND P1, PT, R33, -0x1, PT ;  /* 0xffffffff2100780c */ /* 0x000fe40003f25270 */
[----:B---3--:R-:W-:-:S11]  /*15080*/  ISETP.NE.AND P2, PT, R36, -0x1, PT ;  /* 0xffffffff2400780c */ /* 0x008fd60003f45270 */
        /* <DEDUP_REMOVED lines=47> */
.L_x_1723:
[----:B------:R-:W-:Y:S05]  /*15380*/  BSYNC.RECONVERGENT B2 ;  /* 0x0000000000027941 */ /* 0x000fea0003800200 */
.L_x_1722:
        /* <DEDUP_REMOVED lines=35> */
[----:B---3--:R-:W-:Y:S02]  /*155c0*/  ISETP.NE.AND P2, PT, R16, -0x1, PT ;  /* 0xffffffff1000780c */ /* 0x008fe40003f45270 */
[----:B------:R-:W-:-:S09]  /*155d0*/  IADD3 R16, PT, PT, R9, 0x1, RZ ;  /* 0x0000000109107810 */ /* 0x000fd20007ffe0ff */
        /* <DEDUP_REMOVED lines=21> */
.L_x_1726:
[----:B------:R-:W-:Y:S05]  /*15730*/  BSYNC.RECONVERGENT B2 ;  /* 0x0000000000027941 */ /* 0x000fea0003800200 */
.L_x_1725:
        /* <DEDUP_REMOVED lines=34> */
.L_x_1728:
[----:B------:R-:W-:Y:S05]  /*15960*/  BSYNC.RECONVERGENT B2 ;  /* 0x0000000000027941 */ /* 0x000fea0003800200 */
.L_x_1727:
        /* <DEDUP_REMOVED lines=28> */
.L_x_1721:
[----:B------:R-:W-:Y:S05]  /*15b30*/  BSYNC.RECONVERGENT B1 ;  /* 0x0000000000017941 */ /* 0x000fea0003800200 */
.L_x_1720:
        /* <DEDUP_REMOVED lines=21> */
.L_x_1733:
        /* <DEDUP_REMOVED lines=103> */
.L_x_1732:
[----:B------:R-:W-:Y:S05]  /*16300*/  BSYNC.RECONVERGENT B2 ;  /* 0x0000000000027941 */ /* 0x000fea0003800200 */
.L_x_1731:
        /* <DEDUP_REMOVED lines=58> */
.L_x_1735:
[----:B------:R-:W-:Y:S05]  /*166b0*/  BSYNC.RECONVERGENT B2 ;  /* 0x0000000000027941 */ /* 0x000fea0003800200 */
.L_x_1734:
        /* <DEDUP_REMOVED lines=34> */
.L_x_1737:
[----:B------:R-:W-:Y:S05]  /*168e0*/  BSYNC.RECONVERGENT B2 ;  /* 0x0000000000027941 */ /* 0x000fea0003800200 */
.L_x_1736:
        /* <DEDUP_REMOVED lines=28> */
.L_x_1730:
[----:B------:R-:W-:Y:S05]  /*16ab0*/  BSYNC.RECONVERGENT B1 ;  /* 0x0000000000017941 */ /* 0x000fea0003800200 */
.L_x_1729:
        /* <DEDUP_REMOVED lines=21> */
.L_x_1742:
        /* <DEDUP_REMOVED lines=103> */
.L_x_1741:
[----:B------:R-:W-:Y:S05]  /*17280*/  BSYNC.RECONVERGENT B2 ;  /* 0x0000000000027941 */ /* 0x000fea0003800200 */
.L_x_1740:
        /* <DEDUP_REMOVED lines=58> */
.L_x_1744:
[----:B------:R-:W-:Y:S05]  /*17630*/  BSYNC.RECONVERGENT B2 ;  /* 0x0000000000027941 */ /* 0x000fea0003800200 */
.L_x_1743:
        /* <DEDUP_REMOVED lines=34> */
.L_x_1746:
[----:B------:R-:W-:Y:S05]  /*17860*/  BSYNC.RECONVERGENT B2 ;  /* 0x0000000000027941 */ /* 0x000fea0003800200 */
.L_x_1745:
        /* <DEDUP_REMOVED lines=28> */
.L_x_1739:
[----:B------:R-:W-:Y:S05]  /*17a30*/  BSYNC.RECONVERGENT B1 ;  /* 0x0000000000017941 */ /* 0x000fea0003800200 */
.L_x_1738:
        /* <DEDUP_REMOVED lines=21> */
.L_x_1751:
        /* <DEDUP_REMOVED lines=103> */
.L_x_1750:
[----:B------:R-:W-:Y:S05]  /*18200*/  BSYNC.RECONVERGENT B2 ;  /* 0x0000000000027941 */ /* 0x000fea0003800200 */
.L_x_1749:
        /* <DEDUP_REMOVED lines=58> */
.L_x_1753:
[----:B------:R-:W-:Y:S05]  /*185b0*/  BSYNC.RECONVERGENT B2 ;  /* 0x0000000000027941 */ /* 0x000fea0003800200 */
.L_x_1752:
        /* <DEDUP_REMOVED lines=34> */
.L_x_1755:
[----:B------:R-:W-:Y:S05]  /*187e0*/  BSYNC.RECONVERGENT B2 ;  /* 0x0000000000027941 */ /* 0x000fea0003800200 */
.L_x_1754:
        /* <DEDUP_REMOVED lines=28> */
.L_x_1748:
[----:B------:R-:W-:Y:S05]  /*189b0*/  BSYNC.RECONVERGENT B1 ;  /* 0x0000000000017941 */ /* 0x000fea0003800200 */
.L_x_1747:
        /* <DEDUP_REMOVED lines=21> */
.L_x_1760:
        /* <DEDUP_REMOVED lines=103> */
.L_x_1759:
[----:B------:R-:W-:Y:S05]  /*19180*/  BSYNC.RECONVERGENT B2 ;  /* 0x0000000000027941 */ /* 0x000fea0003800200 */
.L_x_1758:
        /* <DEDUP_REMOVED lines=58> */
.L_x_1762:
[----:B------:R-:W-:Y:S05]  /*19530*/  BSYNC.RECONVERGENT B2 ;  /* 0x0000000000027941 */ /* 0x000fea0003800200 */
.L_x_1761:
        /* <DEDUP_REMOVED lines=34> */
.L_x_1764:
[----:B------:R-:W-:Y:S05]  /*19760*/  BSYNC.RECONVERGENT B2 ;  /* 0x0000000000027941 */ /* 0x000fea0003800200 */
.L_x_1763:
        /* <DEDUP_REMOVED lines=28> */
.L_x_1757:
[----:B------:R-:W-:Y:S05]  /*19930*/  BSYNC.RECONVERGENT B1 ;  /* 0x0000000000017941 */ /* 0x000fea0003800200 */
.L_x_1756:
        /* <DEDUP_REMOVED lines=21> */
.L_x_1769:
        /* <DEDUP_REMOVED lines=65> */
[----:B------:R-:W-:-:S05]  /*19ea0*/  @P2 IADD3 R14, PT, PT, R20, RZ, RZ ;  /* 0x000000ff140e2210 */ /* 0x000fca0007ffe0ff */
[----:B------:R-:W-:Y:S01]  /*19eb0*/  VIADD R20, R14, 0x1 ;  /* 0x000000010e147836 */ /* 0x000fe20000000000 */
[----:B------:R-:W-:-:S03]  /*19ec0*/  ISETP.NE.AND P2, PT, R46, -0x1, PT ;  /* 0xffffffff2e00780c */ /* 0x000fc60003f45270 */
[----:B------:R-:W-:Y:S02]  /*19ed0*/  @P1 IADD3 R20, PT, PT, R14, RZ, RZ ;  /* 0x000000ff0e141210 */ /* 0x000fe40007ffe0ff */
[----:B------:R-:W-:-:S03]  /*19ee0*/  ISETP.NE.AND P1, PT, R48, -0x1, PT ;  /* 0xffffffff3000780c */ /* 0x000fc60003f25270 */
[----:B------:R-:W-:-:S05]  /*19ef0*/  VIADD R14, R20, 0x1 ;  /* 0x00000001140e7836 */ /* 0x000fca0000000000 */
        /* <DEDUP_REMOVED lines=26> */
[----:B------:R-:W-:Y:S01]  /*1a0a0*/  @P1 IMAD.MOV R20, RZ, RZ, R14 ;  /* 0x000000ffff141224 */ /* 0x000fe200078e020e */
[----:B------:R-:W-:Y:S02]  /*1a0b0*/  ISETP.NE.AND P1, PT, R16, R19, PT ;  /* 0x000000131000720c */ /* 0x000fe40003f25270 */
[----:B------:R-:W-:Y:S02]  /*1a0c0*/  ISETP.NE.AND P2, PT, R28, -0x1, PT ;  /* 0xffffffff1c00780c */ /* 0x000fe40003f45270 */
[----:B------:R-:W-:-:S11]  /*1a0d0*/  IADD3 R14, PT, PT, R20, 0x1, RZ ;  /* 0x00000001140e7810 */ /* 0x000fd60007ffe0ff */
[----:B------:R-:W-:Y:S01]  /*1a0e0*/  @P2 IADD3 R14, PT, PT, R20, RZ, RZ ;  /* 0x000000ff140e2210 */ /* 0x000fe20007ffe0ff */
[----:B------:R-:W-:Y:S06]  /*1a0f0*/  @P1 BRA `(.L_x_1769) ;  /* 0xfffffff800641947 */ /* 0x000fec000383ffff */
.L_x_1768:
[----:B------:R-:W-:Y:S05]  /*1a100*/  BSYNC.RECONVERGENT B2 ;  /* 0x0000000000027941 */ /* 0x000fea0003800200 */
.L_x_1767:
        /* <DEDUP_REMOVED lines=58> */
.L_x_1771:
[----:B------:R-:W-:Y:S05]  /*1a4b0*/  BSYNC.RECONVERGENT B2 ;  /* 0x0000000000027941 */ /* 0x000fea0003800200 */
.L_x_1770:
        /* <DEDUP_REMOVED lines=34> */
.L_x_1773:
[----:B------:R-:W-:Y:S05]  /*1a6e0*/  BSYNC.RECONVERGENT B2 ;  /* 0x0000000000027941 */ /* 0x000fea0003800200 */
.L_x_1772:
        /* <DEDUP_REMOVED lines=28> */
.L_x_1766:
[----:B------:R-:W-:Y:S05]  /*1a8b0*/  BSYNC.RECONVERGENT B1 ;  /* 0x0000000000017941 */ /* 0x000fea0003800200 */
.L_x_1765:
        /* <DEDUP_REMOVED lines=21> */
.L_x_1778:
        /* <DEDUP_REMOVED lines=103> */
.L_x_1777:
[----:B------:R-:W-:Y:S05]  /*1b080*/  BSYNC.RECONVERGENT B2 ;  /* 0x0000000000027941 */ /* 0x000fea0003800200 */
.L_x_1776:
        /* <DEDUP_REMOVED lines=58> */
.L_x_1780:
[----:B------:R-:W-:Y:S05]  /*1b430*/  BSYNC.RECONVERGENT B2 ;  /* 0x0000000000027941 */ /* 0x000fea0003800200 */
.L_x_1779:
        /* <DEDUP_REMOVED lines=34> */
.L_x_1782:
[----:B------:R-:W-:Y:S05]  /*1b660*/  BSYNC.RECONVERGENT B2 ;  /* 0x0000000000027941 */ /* 0x000fea0003800200 */
.L_x_1781:
        /* <DEDUP_REMOVED lines=28> */
.L_x_1775:
[----:B------:R-:W-:Y:S05]  /*1b830*/  BSYNC.RECONVERGENT B1 ;  /* 0x0000000000017941 */ /* 0x000fea0003800200 */
.L_x_1774:
        /* <DEDUP_REMOVED lines=21> */
.L_x_1787:
        /* <DEDUP_REMOVED lines=51> */
[----:B-1----:R-:W-:Y:S01]  /*1bcc0*/  VIADD R35, R16, 0x1 ;  /* 0x0000000110237836 */ /* 0x002fe20000000000 */
        /* <DEDUP_REMOVED lines=9> */
[----:B0-----:R-:W-:-:S04]  /*1bd60*/  VIADD R31, R16, 0x1 ;  /* 0x00000001101f7836 */ /* 0x001fc80000000000 */
        /* <DEDUP_REMOVED lines=35> */
[----:B------:R-:W-:Y:S02]  /*1bfa0*/  VIADD R28, R16, 0x1 ;  /* 0x00000001101c7836 */ /* 0x000fe40000000000 */
[----:B------:R-:W-:Y:S01]  /*1bfb0*/  @P1 IMAD.MOV R28, RZ, RZ, R16 ;  /* 0x000000ffff1c1224 */ /* 0x000fe200078e0210 */
[----:B------:R-:W-:-:S04]  /*1bfc0*/  ISETP.NE.AND P1, PT, R18, R21, PT ;  /* 0x000000151200720c */ /* 0x000fc80003f25270 */
[----:B------:R-:W-:-:S03]  /*1bfd0*/  IADD3 R16, PT, PT, R28, 0x1, RZ ;  /* 0x000000011c107810 */ /* 0x000fc60007ffe0ff */
[----:B------:R-:W-:-:S06]  /*1bfe0*/  @P2 IADD3 R16, PT, PT, R28, RZ, RZ ;  /* 0x000000ff1c102210 */ /* 0x000fcc0007ffe0ff */
[----:B------:R-:W-:Y:S05]  /*1bff0*/  @P1 BRA `(.L_x_1787) ;  /* 0xfffffff800641947 */ /* 0x000fea000383ffff */
.L_x_1786:
[----:B------:R-:W-:Y:S05]  /*1c000*/  BSYNC.RECONVERGENT B2 ;  /* 0x0000000000027941 */ /* 0x000fea0003800200 */
.L_x_1785:
        /* <DEDUP_REMOVED lines=58> */
.L_x_1789:
[----:B------:R-:W-:Y:S05]  /*1c3b0*/  BSYNC.RECONVERGENT B2 ;  /* 0x0000000000027941 */ /* 0x000fea0003800200 */
.L_x_1788:
        /* <DEDUP_REMOVED lines=34> */
.L_x_1791:
[----:B------:R-:W-:Y:S05]  /*1c5e0*/  BSYNC.RECONVERGENT B2 ;  /* 0x0000000000027941 */ /* 0x000fea0003800200 */
.L_x_1790:
        /* <DEDUP_REMOVED lines=28> */
.L_x_1784:
[----:B------:R-:W-:Y:S05]  /*1c7b0*/  BSYNC.RECONVERGENT B1 ;  /* 0x0000000000017941 */ /* 0x000fea0003800200 */
.L_x_1783:
        /* <DEDUP_REMOVED lines=21> */
.L_x_1796:
        /* <DEDUP_REMOVED lines=103> */
.L_x_1795:
[----:B------:R-:W-:Y:S05]  /*1cf80*/  BSYNC.RECONVERGENT B2 ;  /* 0x0000000000027941 */ /* 0x000fea0003800200 */
.L_x_1794:
        /* <DEDUP_REMOVED lines=58> */
.L_x_1798:
[----:B------:R-:W-:Y:S05]  /*1d330*/  BSYNC.RECONVERGENT B2 ;  /* 0x0000000000027941 */ /* 0x000fea0003800200 */
.L_x_1797:
        /* <DEDUP_REMOVED lines=34> */
.L_x_1800:
[----:B------:R-:W-:Y:S05]  /*1d560*/  BSYNC.RECONVERGENT B2 ;  /* 0x0000000000027941 */ /* 0x000fea0003800200 */
.L_x_1799:
        /* <DEDUP_REMOVED lines=28> */
.L_x_1793:
[----:B------:R-:W-:Y:S05]  /*1d730*/  BSYNC.RECONVERGENT B1 ;  /* 0x0000000000017941 */ /* 0x000fea0003800200 */
.L_x_1792:
        /* <DEDUP_REMOVED lines=21> */
.L_x_1805:
        /* <DEDUP_REMOVED lines=103> */
.L_x_1804:
[----:B------:R-:W-:Y:S05]  /*1df00*/  BSYNC.RECONVERGENT B2 ;  /* 0x0000000000027941 */ /* 0x000fea0003800200 */
.L_x_1803:
        /* <DEDUP_REMOVED lines=58> */
.L_x_1807:
[----:B------:R-:W-:Y:S05]  /*1e2b0*/  BSYNC.RECONVERGENT B2 ;  /* 0x0000000000027941 */ /* 0x000fea0003800200 */
.L_x_1806:
        /* <DEDUP_REMOVED lines=34> */
.L_x_1809:
[----:B------:R-:W-:Y:S05]  /*1e4e0*/  BSYNC.RECONVERGENT B2 ;  /* 0x0000000000027941 */ /* 0x000fea0003800200 */
.L_x_1808:
        /* <DEDUP_REMOVED lines=28> */
.L_x_1802:
[----:B------:R-:W-:Y:S05]  /*1e6b0*/  BSYNC.RECONVERGENT B1 ;  /* 0x0000000000017941 */ /* 0x000fea0003800200 */
.L_x_1801:
        /* <DEDUP_REMOVED lines=21> */
.L_x_1814:
        /* <DEDUP_REMOVED lines=51> */
[----:B0-----:R-:W-:Y:S01]  /*1eb40*/  IADD3 R31, PT, PT, R19, 0x1, RZ ;  /* 0x00000001131f7810 */ /* 0x001fe20007ffe0ff */
[----:B------:R-:W-:Y:S01]  /*1eb50*/  VIADD R21, R21, 0x10 ;  /* 0x0000001015157836 */ /* 0x000fe20000000000 */
[----:B------:R-:W-:Y:S02]  /*1eb60*/  IADD3 R20, PT, PT, R20, 0x10, RZ ;  /* 0x0000001014147810 */ /* 0x000fe40007ffe0ff */
[----:B--2---:R-:W-:Y:S02]  /*1eb70*/  ISETP.NE.AND P1, PT, R44, -0x1, PT ;  /* 0xffffffff2c00780c */ /* 0x004fe40003f25270 */
[----:B---3--:R-:W-:-:S11]  /*1eb80*/  ISETP.NE.AND P2, PT, R45, -0x1, PT ;  /* 0xffffffff2d00780c */ /* 0x008fd60003f45270 */
[----:B------:R-:W-:-:S05]  /*1eb90*/  @P1 IMAD.MOV R31, RZ, RZ, R19 ;  /* 0x000000ffff1f1224 */ /* 0x000fca00078e0213 */
[----:B------:R-:W-:Y:S01]  /*1eba0*/  IADD3 R19, PT, PT, R31, 0x1, RZ ;  /* 0x000000011f137810 */ /* 0x000fe20007ffe0ff */
[----:B------:R-:W-:Y:S01]  /*1ebb0*/  @P2 IMAD.MOV R19, RZ, RZ, R31 ;  /* 0x000000ffff132224 */ /* 0x000fe200078e021f */
[----:B----4-:R-:W-:-:S04]  /*1ebc0*/  ISETP.NE.AND P1, PT, R46, -0x1, PT ;  /* 0xffffffff2e00780c */ /* 0x010fc80003f25270 */
[----:B------:R-:W-:Y:S02]  /*1ebd0*/  IADD3 R31, PT, PT, R19, 0x1, RZ ;  /* 0x00000001131f7810 */ /* 0x000fe40007ffe0ff */
[----:B-----5:R-:W-:-:S07]  /*1ebe0*/  ISETP.NE.AND P2, PT, R47, -0x1, PT ;  /* 0xffffffff2f00780c */ /* 0x020fce0003f45270 */
[----:B------:R-:W-:-:S05]  /*1ebf0*/  @P1 IMAD.MOV R31, RZ, RZ, R19 ;  /* 0x000000ffff1f1224 */ /* 0x000fca00078e0213 */
[----:B------:R-:W-:Y:S01]  /*1ec00*/  IADD3 R19, PT, PT, R31, 0x1, RZ ;  /* 0x000000011f137810 */ /* 0x000fe20007ffe0ff */
[----:B------:R-:W-:Y:S01]  /*1ec10*/  @P2 IMAD.MOV R19, RZ, RZ, R31 ;  /* 0x000000ffff132224 */ /* 0x000fe200078e021f */
[----:B------:R-:W-:-:S04]  /*1ec20*/  ISETP.NE.AND P1, PT, R48, -0x1, PT ;  /* 0xffffffff3000780c */ /* 0x000fc80003f25270 */
        /* <DEDUP_REMOVED lines=37> */
.L_x_1813:
[----:B------:R-:W-:Y:S05]  /*1ee80*/  BSYNC.RECONVERGENT B2 ;  /* 0x0000000000027941 */ /* 0x000fea0003800200 */
.L_x_1812:
        /* <DEDUP_REMOVED lines=58> */
.L_x_1816:
[----:B------:R-:W-:Y:S05]  /*1f230*/  BSYNC.RECONVERGENT B2 ;  /* 0x0000000000027941 */ /* 0x000fea0003800200 */
.L_x_1815:
        /* <DEDUP_REMOVED lines=34> */
.L_x_1818:
[----:B------:R-:W-:Y:S05]  /*1f460*/  BSYNC.RECONVERGENT B2 ;  /* 0x0000000000027941 */ /* 0x000fea0003800200 */
.L_x_1817:
        /* <DEDUP_REMOVED lines=28> */
.L_x_1811:
[----:B------:R-:W-:Y:S05]  /*1f630*/  BSYNC.RECONVERGENT B1 ;  /* 0x0000000000017941 */ /* 0x000fea0003800200 */
.L_x_1810:
        /* <DEDUP_REMOVED lines=21> */
.L_x_1823:
        /* <DEDUP_REMOVED lines=51> */
[----:B------:R-:W-:Y:S01]  /*1fac0*/  IADD3 R21, PT, PT, R21, 0x10, RZ ;  /* 0x0000001015157810 */ /* 0x000fe20007ffe0ff */
[----:B------:R-:W-:Y:S01]  /*1fad0*/  VIADD R20, R20, 0x10 ;  /* 0x0000001014147836 */ /* 0x000fe20000000000 */
[----:B--2---:R-:W-:Y:S01]  /*1fae0*/  ISETP.NE.AND P1, PT, R42, -0x1, PT ;  /* 0xffffffff2a00780c */ /* 0x004fe20003f25270 */
[----:B------:R-:W-:Y:S01]  /*1faf0*/  VIADD R42, R41, 0x1 ;  /* 0x00000001292a7836 */ /* 0x000fe20000000000 */
[----:B---3--:R-:W-:-:S11]  /*1fb00*/  ISETP.NE.AND P2, PT, R44, -0x1, PT ;  /* 0xffffffff2c00780c */ /* 0x008fd60003f45270 */
[----:B------:R-:W-:Y:S02]  /*1fb10*/  @P1 IADD3 R42, PT, PT, R41, RZ, RZ ;  /* 0x000000ff292a1210 */ /* 0x000fe40007ffe0ff */
[----:B----4-:R-:W-:-:S03]  /*1fb20*/  ISETP.NE.AND P1, PT, R45, -0x1, PT ;  /* 0xffffffff2d00780c */ /* 0x010fc60003f25270 */
[C---:B0-----:R-:W-:Y:S01]  /*1fb30*/  VIADD R32, R42.reuse, 0x1 ;  /* 0x000000012a207836 */ /* 0x041fe20000000000 */
[----:B------:R-:W-:Y:S02]  /*1fb40*/  @P2 IADD3 R32, PT, PT, R42, RZ, RZ ;  /* 0x000000ff2a202210 */ /* 0x000fe40007ffe0ff */
[----:B-----5:R-:W-:-:S03]  /*1fb50*/  ISETP.NE.AND P2, PT, R46, -0x1, PT ;  /* 0xffffffff2e00780c */ /* 0x020fc60003f45270 */
[----:B------:R-:W-:-:S04]  /*1fb60*/  VIADD R33, R32, 0x1 ;  /* 0x0000000120217836 */ /* 0x000fc80000000000 */
        /* <DEDUP_REMOVED lines=41> */
.L_x_1822:
[----:B------:R-:W-:Y:S05]  /*1fe00*/  BSYNC.RECONVERGENT B2 ;  /* 0x0000000000027941 */ /* 0x000fea0003800200 */
.L_x_1821:
        /* <DEDUP_REMOVED lines=27> */
[----:B------:R0:W5:Y:S02]  /*1ffc0*/  LDG.E R35, desc[UR6][R34.64] ;  /* 0x0000000622237981 */ /* 0x000164000c1e1900 */
[--C-:B-1----:R-:W-:Y:S02]  /*1ffd0*/  IMAD.WIDE R30, R21, 0x4, R28.reuse ;  /* 0x00000004151e7825 */ /* 0x102fe400078e021c */
[----:B------:R-:W5:Y:S02]  /*1ffe0*/  LDG.E R32, desc[UR6][R32.64] ;  /* 0x0000000620207981 */ /* 0x000f64000c1e1900 */
[----:B------:R-:W-:-:S02]  /*1fff0*/  IMAD.WIDE R28, R39, 0x4, R28 ;  /* 0x00000004271c7825 */ /* 0x000fc400078e021c */
        /* <DEDUP_REMOVED lines=27> */
.L_x_1825:
[----:B------:R-:W-:Y:S05]  /*201b0*/  BSYNC.RECONVERGENT B2 ;  /* 0x0000000000027941 */ /* 0x000fea0003800200 */
.L_x_1824:
        /* <DEDUP_REMOVED lines=34> */
.L_x_1827:
[----:B------:R-:W-:Y:S05]  /*203e0*/  BSYNC.RECONVERGENT B2 ;  /* 0x0000000000027941 */ /* 0x000fea0003800200 */
.L_x_1826:
        /* <DEDUP_REMOVED lines=28> */
.L_x_1820:
[----:B------:R-:W-:Y:S05]  /*205b0*/  BSYNC.RECONVERGENT B1 ;  /* 0x0000000000017941 */ /* 0x000fea0003800200 */
.L_x_1819:
        /* <DEDUP_REMOVED lines=21> */
.L_x_1832:
        /* <DEDUP_REMOVED lines=21> */
[----:B----4-:R-:W-:-:S06]  /*20860*/  IMAD.WIDE R46, R47, 0x4, R26 ;  /* 0x000000042f2e7825 */ /* 0x010fcc00078e021a */
[----:B------:R-:W4:Y:S01]  /*20870*/  LDG.E R46, desc[UR6][R46.64] ;  /* 0x000000062e2e7981 */ /* 0x000f22000c1e1900 */
[----:B---3--:R-:W-:-:S05]  /*20880*/  IMAD.WIDE R28, R38, 0x4, R26 ;  /* 0x00000004261c7825 */ /* 0x008fca00078e021a */
[----:B------:R0:W3:Y:S01]  /*20890*/  LDG.E R44, desc[UR6][R28.64] ;  /* 0x000000061c2c7981 */ /* 0x0000e2000c1e1900 */
[----:B-----5:R-:W-:-:S06]  /*208a0*/  IMAD.WIDE R48, R49, 0x4, R26 ;  /* 0x0000000431307825 */ /* 0x020fcc00078e021a */
[----:B------:R-:W5:Y:S01]  /*208b0*/  LDG.E R48, desc[UR6][R48.64] ;  /* 0x0000000630307981 */ /* 0x000f62000c1e1900 */
[----:B0-----:R-:W-:-:S05]  /*208c0*/  IMAD.WIDE R28, R36, 0x4, R26 ;  /* 0x00000004241c7825 */ /* 0x001fca00078e021a */
        /* <DEDUP_REMOVED lines=75> */
.L_x_1831:
[----:B------:R-:W-:Y:S05]  /*20d80*/  BSYNC.RECONVERGENT B2 ;  /* 0x0000000000027941 */ /* 0x000fea0003800200 */
.L_x_1830:
        /* <DEDUP_REMOVED lines=58> */
.L_x_1834:
[----:B------:R-:W-:Y:S05]  /*21130*/  BSYNC.RECONVERGENT B2 ;  /* 0x0000000000027941 */ /* 0x000fea0003800200 */
.L_x_1833:
        /* <DEDUP_REMOVED lines=34> */
.L_x_1836:
[----:B------:R-:W-:Y:S05]  /*21360*/  BSYNC.RECONVERGENT B2 ;  /* 0x0000000000027941 */ /* 0x000fea0003800200 */
.L_x_1835:
        /* <DEDUP_REMOVED lines=28> */
.L_x_1829:
[----:B------:R-:W-:Y:S05]  /*21530*/  BSYNC.RECONVERGENT B1 ;  /* 0x0000000000017941 */ /* 0x000fea0003800200 */
.L_x_1828:
[----:B------:R-:W0:Y:S01]  /*21540*/  LDCU UR4, c[0x0][0x390] ;  /* 0x00007200ff0477ac */ /* 0x000e220008000800 */
[----:B------:R-:W-:-:S04]  /*21550*/  IADD3 R5, PT, PT, R7, R6, R5 ;  /* 0x0000000607057210 */ /* 0x000fc80007ffe005 */
[----:B------:R-:W-:-:S04]  /*21560*/  IADD3 R5, PT, PT, R9, R8, R5 ;  /* 0x0000000809057210 */ /* 0x000fc80007ffe005 */
[----:B------:R-:W-:-:S04]  /*21570*/  IADD3 R5, PT, PT, R11, R10, R5 ;  /* 0x0000000a0b057210 */ /* 0x000fc80007ffe005 */
[----:B------:R-:W-:-:S04]  /*21580*/  IADD3 R5, PT, PT, R13, R12, R5 ;  /* 0x0000000c0d057210 */ /* 0x000fc80007ffe005 */
[----:B------:R-:W-:Y:S01]  /*21590*/  IADD3 R5, PT, PT, R15, R14, R5 ;  /* 0x0000000e0f057210 */ /* 0x000fe20007ffe005 */
[----:B0-----:R-:W-:-:S03]  /*215a0*/  IMAD.U32 R7, RZ, RZ, UR4 ;  /* 0x00000004ff077e24 */ /* 0x001fc6000f8e00ff */
[----:B------:R-:W-:Y:S02]  /*215b0*/  IADD3 R5, PT, PT, R17, R16, R5 ;  /* 0x0000001011057210 */ /* 0x000fe40007ffe005 */
[----:B------:R-:W-:Y:S02]  /*215c0*/  IADD3 R6, PT, PT, -R4, R7, RZ ;  /* 0x0000000704067210 */ /* 0x000fe40007ffe1ff */
[----:B------:R-:W-:Y:S02]  /*215d0*/  IADD3 R5, PT, PT, R19, R18, R5 ;  /* 0x0000001213057210 */ /* 0x000fe40007ffe005 */
[----:B------:R-:W-:Y:S02]  /*215e0*/  ISETP.GE.U32.AND P0, PT, R6, 0x1000, PT ;  /* 0x000010000600780c */ /* 0x000fe40003f06070 */
[----:B------:R-:W-:-:S11]  /*215f0*/  IADD3 R5, PT, PT, R20, R41, R5 ;  /* 0x0000002914057210 */ /* 0x000fd60007ffe005 */
[----:B------:R-:W-:Y:S05]  /*21600*/  @!P0 BRA `(.L_x_1837) ;  /* 0x0000001000288947 */ /* 0x000fea0003800000 */
[----:B------:R-:W-:-:S05]  /*21610*/  VIADD R4, R4, 0x1000 ;  /* 0x0000100004047836 */ /* 0x000fca0000000000 */
[----:B------:R-:W-:-:S13]  /*21620*/  ISETP.GT.U32.AND P0, PT, R4, R3, PT ;  /* 0x000000030400720c */ /* 0x000fda0003f04070 */
[----:B------:R-:W-:Y:S05]  /*21630*/  @!P0 BRA `(.L_x_1838) ;  /* 0xffffff0400b08947 */ /* 0x000fea000383ffff */
.L_x_1692:
[----:B------:R-:W-:-:S13]  /*21640*/  ISETP.GE.U32.AND P0, PT, R4, R7, PT ;  /* 0x000000070400720c */ /* 0x000fda0003f06070 */
        /* <DEDUP_REMOVED lines=8> */
.L_x_1849:
        /* <DEDUP_REMOVED lines=28> */
.L_x_1844:
        /* <DEDUP_REMOVED lines=102> */
.L_x_1843:
[----:B------:R-:W-:Y:S05]  /*21ef0*/  BSYNC.RECONVERGENT B3 ;  /* 0x0000000000037941 */ /* 0x000fea0003800200 */
.L_x_1842:
        /* <DEDUP_REMOVED lines=57> */
.L_x_1846:
[----:B------:R-:W-:Y:S05]  /*22290*/  BSYNC.RECONVERGENT B3 ;  /* 0x0000000000037941 */ /* 0x000fea0003800200 */
.L_x_1845:
        /* <DEDUP_REMOVED lines=33> */
.L_x_1848:
[----:B------:R-:W-:Y:S05]  /*224b0*/  BSYNC.RECONVERGENT B3 ;  /* 0x0000000000037941 */ /* 0x000fea0003800200 */
.L_x_1847:
        /* <DEDUP_REMOVED lines=27> */
.L_x_1841:
[----:B------:R-:W-:Y:S05]  /*22670*/  BSYNC.RECONVERGENT B1 ;  /* 0x0000000000017941 */ /* 0x000fea0003800200 */
.L_x_1840:
[----:B------:R-:W-:Y:S01]  /*22680*/  IADD3 R5, PT, PT, R16, R5, RZ ;  /* 0x0000000510057210 */ /* 0x000fe20007ffe0ff */
[----:B------:R-:W-:Y:S06]  /*22690*/  @!P0 BRA `(.L_x_1849) ;  /* 0xfffffff0000c8947 */ /* 0x000fec000383ffff */
.L_x_1839:
[----:B------:R-:W-:Y:S05]  /*226a0*/  BSYNC.RECONVERGENT B2 ;  /* 0x0000000000027941 */ /* 0x000fea0003800200 */
.L_x_1837:
        /* <DEDUP_REMOVED lines=27> */
[----:B------:R-:W-:Y:S02]  /*22860*/  ISETP.NE.AND P0, PT, R0, RZ, PT ;  /* 0x000000ff0000720c */ /* 0x000fe40003f05270 */
        /* <DEDUP_REMOVED lines=14> */
.L_x_1547:
[----:B------:R-:W-:Y:S05]  /*22950*/  BSYNC.RECONVERGENT B0 ;  /* 0x0000000000007941 */ /* 0x000fea0003800200 */
.L_x_1520:
[----:B------:R-:W-:Y:S05]  /*22960*/  @P0 EXIT ;  /* 0x000000000000094d */ /* 0x000fea0003800000 */
[----:B--2---:R-:W2:Y:S01]  /*22970*/  LDC.64 R2, c[0x0][0x388] ;  /* 0x0000e200ff027b82 */ /* 0x004ea20000000a00 */
[----:B------:R-:W0:Y:S02]  /*22980*/  LDCU UR4, c[0x0][0x398] ;  /* 0x00007300ff0477ac */ /* 0x000e240008000800 */
[----:B01----:R-:W-:-:S05]  /*22990*/  IADD3 R5, PT, PT, R5, UR4, RZ ;  /* 0x0000000405057c10 */ /* 0x003fca000fffe0ff */
[----:B--2---:R-:W-:Y:S01]  /*229a0*/  STG.E desc[UR6][R2.64], R5 ;  /* 0x0000000502007986 */ /* 0x004fe2000c101906 */
[----:B------:R-:W-:Y:S05]  /*229b0*/  EXIT ;  /* 0x000000000000794d */ /* 0x000fea0003800000 */
.L_x_1850:
        /* <DEDUP_REMOVED lines=12> */
.L_x_2205:


//--------------------- .text._ZN3cub18CUB_300001_SM_10006detail6reduce28DeviceReduceSingleTileKernelINS2_10policy_hubIlyN4cuda3std3__44plusIlEEE10Policy1000EPlSC_iS9_llNS7_10__identityEEEvT0_T1_T2_T3_T4_T6_ --------------------------
	.section	.text._ZN3cub18CUB_300001_SM_10006detail6reduce28DeviceReduceSingleTileKernelINS2_10policy_hubIlyN4cuda3std3__44plusIlEEE10Policy1000EPlSC_iS9_llNS7_10__identityEEEvT0_T1_T2_T3_T4_T6_,"ax",@progbits
	.align	128
        .global         _ZN3cub18CUB_300001_SM_10006detail6reduce28DeviceReduceSingleTileKernelINS2_10policy_hubIlyN4cuda3std3__44plusIlEEE10Policy1000EPlSC_iS9_llNS7_10__identityEEEvT0_T1_T2_T3_T4_T6_
        .type           _ZN3cub18CUB_300001_SM_10006detail6reduce28DeviceReduceSingleTileKernelINS2_10policy_hubIlyN4cuda3std3__44plusIlEEE10Policy1000EPlSC_iS9_llNS7_10__identityEEEvT0_T1_T2_T3_T4_T6_,@function
        .size           _ZN3cub18CUB_300001_SM_10006detail6reduce28DeviceReduceSingleTileKernelINS2_10policy_hubIlyN4cuda3std3__44plusIlEEE10Policy1000EPlSC_iS9_llNS7_10__identityEEEvT0_T1_T2_T3_T4_T6_,(.L_x_2206 - _ZN3cub18CUB_300001_SM_10006detail6reduce28DeviceReduceSingleTileKernelINS2_10policy_hubIlyN4cuda3std3__44plusIlEEE10Policy1000EPlSC_iS9_llNS7_10__identityEEEvT0_T1_T2_T3_T4_T6_)
        .other          _ZN3cub18CUB_300001_SM_10006detail6reduce28DeviceReduceSingleTileKernelINS2_10policy_hubIlyN4cuda3std3__44plusIlEEE10Policy1000EPlSC_iS9_llNS7_10__identityEEEvT0_T1_T2_T3_T4_T6_,@"STO_CUDA_ENTRY STV_DEFAULT"
_ZN3cub18CUB_300001_SM_10006detail6reduce28DeviceReduceSingleTileKernelINS2_10policy_hubIlyN4cuda3std3__44plusIlEEE10Policy1000EPlSC_iS9_llNS7_10__identityEEEvT0_T1_T2_T3_T4_T6_:
.text._ZN3cub18CUB_300001_SM_10006detail6reduce28DeviceReduceSingleTileKernelINS2_10policy_hubIlyN4cuda3std3__44plusIlEEE10Policy1000EPlSC_iS9_llNS7_10__identityEEEvT0_T1_T2_T3_T4_T6_:
        /* <DEDUP_REMOVED lines=9> */
[----:B------:R-:W0:Y:S08]  /*0090*/  LDC.64 R2, c[0x0][0x388] ;  /* 0x0000e200ff027b82 */ /* 0x000e300000000a00 */
[----:B------:R-:W0:Y:S02]  /*00a0*/  LDC.64 R4, c[0x0][0x398] ;  /* 0x0000e600ff047b82 */ /* 0x000e240000000a00 */
[----:B0-----:R-:W-:Y:S01]  /*00b0*/  STG.E.64 desc[UR6][R2.64], R4 ;  /* 0x0000000402007986 */ /* 0x001fe2000c101b06 */
[----:B------:R-:W-:Y:S05]  /*00c0*/  EXIT ;  /* 0x000000000000794d */ /* 0x000fea0003800000 */
.L_x_1851:
[----:B------:R-:W-:Y:S01]  /*00d0*/  ISETP.GT.AND P0, PT, R4, 0xdff, PT ;  /* 0x00000dff0400780c */ /* 0x000fe20003f04270 */
[----:B------:R-:W-:-:S12]  /*00e0*/  BSSY.RECONVERGENT B0, `(.L_x_1852) ;  /* 0x0000256000007945 */ /* 0x000fd80003800200 */
[----:B------:R-:W-:Y:S05]  /*00f0*/  @P0 BRA `(.L_x_1853) ;  /* 0x00000014004c0947 */ /* 0x000fea0003800000 */
[----:B------:R-:W0:Y:S01]  /*0100*/  S2R R5, SR_TID.X ;  /* 0x0000000000057919 */ /* 0x000e220000002100 */
[----:B------:R-:W-:Y:S01]  /*0110*/  BSSY.RECONVERGENT B1, `(.L_x_1854) ;  /* 0x0000009000017945 */ /* 0x000fe20003800200 */
[----:B------:R-:W-:Y:S02]  /*0120*/  CS2R R2, SRZ ;  /* 0x0000000000027805 */ /* 0x000fe4000001ff00 */
[----:B0-----:R-:W-:Y:S01]  /*0130*/  ISETP.GE.AND P0, PT, R5, R4, PT ;  /* 0x000000040500720c */ /* 0x001fe20003f06270 */
[----:B------:R-:W-:-:S12]  /*0140*/  IMAD.MOV.U32 R7, RZ, RZ, R5 ;  /* 0x000000ffff077224 */ /* 0x000fd800078e0005 */
[----:B------:R-:W-:Y:S05]  /*0150*/  @P0 BRA `(.L_x_1855) ;  /* 0x0000000000100947 */ /* 0x000fea0003800000 */
[----:B------:R-:W0:Y:S02]  /*0160*/  LDC.64 R2, c[0x0][0x380] ;  /* 0x0000e000ff027b82 */ /* 0x000e240000000a00 */
[----:B0-----:R-:W-:-:S06]  /*0170*/  IMAD.WIDE.U32 R2, R5, 0x8, R2 ;  /* 0x0000000805027825 */ /* 0x001fcc00078e0002 */
[----:B------:R-:W5:Y:S01]  /*0180*/  LDG.E.64.CONSTANT R2, desc[UR6][R2.64] ;  /* 0x0000000602027981 */ /* 0x000f62000c1e9b00 */
[----:B------:R-:W-:-:S07]  /*0190*/  VIADD R7, R5, 0x200 ;  /* 0x0000020005077836 */ /* 0x000fce0000000000 */
.L_x_1855:
[----:B------:R-:W-:Y:S05]  /*01a0*/  BSYNC.RECONVERGENT B1 ;  /* 0x0000000000017941 */ /* 0x000fea0003800200 */
.L_x_1854:
[----:B------:R-:W-:Y:S01]  /*01b0*/  ISETP.GE.AND P0, PT, R7, R4, PT ;  /* 0x000000040700720c */ /* 0x000fe20003f06270 */
[----:B------:R-:W-:-:S12]  /*01c0*/  BSSY.RECONVERGENT B1, `(.L_x_1856) ;  /* 0x0000077000017945 */ /* 0x000fd80003800200 */
[----:B------:R-:W-:Y:S05]  /*01d0*/  @P0 BRA `(.L_x_1857) ;  /* 0x0000000400d40947 */ /* 0x000fea0003800000 */
[----:B------:R-:W-:Y:S01]  /*01e0*/  LOP3.LUT R9, RZ, R7, RZ, 0x33, !PT ;  /* 0x00000007ff097212 */ /* 0x000fe200078e33ff */
        /* <DEDUP_REMOVED lines=11> */
[----:B------:R-:W-:Y:S02]  /*02a0*/  IMAD.MOV.U32 R6, RZ, RZ, R8 ;  /* 0x000000ffff067224 */ /* 0x000fe400078e0008 */
[----:B------:R-:W-:-:S07]  /*02b0*/  IMAD.MOV.U32 R11, RZ, RZ, R9 ;  /* 0x000000ffff0b7224 */ /* 0x000fce00078e0009 */
.L_x_1860:
[----:B------:R-:W-:Y:S02]  /*02c0*/  IMAD.MOV.U32 R8, RZ, RZ, R6 ;  /* 0x000000ffff087224 */ /* 0x000fe400078e0006 */
[----:B------:R-:W-:-:S06]  /*02d0*/  IMAD.MOV.U32 R9, RZ, RZ, R11 ;  /* 0x000000ffff097224 */ /* 0x000fcc00078e000b */
[----:B------:R-:W2:Y:S01]  /*02e0*/  LDG.E.64.CONSTANT R8, desc[UR6][R8.64] ;  /* 0x0000000608087981 */ /* 0x000ea2000c1e9b00 */
[----:B------:R-:W-:Y:S01]  /*02f0*/  VIADD R0, R0, 0x1 ;  /* 0x0000000100007836 */ /* 0x000fe20000000000 */
[----:B------:R-:W-:Y:S01]  /*0300*/  IADD3 R6, P3, PT, R6, 0x1000, RZ ;  /* 0x0000100006067810 */ /* 0x000fe20007f7e0ff */
[----:B------:R-:W-:-:S03]  /*0310*/  VIADD R7, R7, 0x200 ;  /* 0x0000020007077836 */ /* 0x000fc60000000000 */
[----:B------:R-:W-:Y:S01]  /*0320*/  ISETP.NE.AND P0, PT, R0, RZ, PT ;  /* 0x000000ff0000720c */ /* 0x000fe20003f05270 */
[----:B------:R-:W-:Y:S01]  /*0330*/  IMAD.X R11, RZ, RZ, R11, P3 ;  /* 0x000000ffff0b7224 */ /* 0x000fe200018e060b */
[----:B--2--5:R-:W-:-:S05]  /*0340*/  IADD3 R2, P2, PT, R8, R2, RZ ;  /* 0x0000000208027210 */ /* 0x024fca0007f5e0ff */
[----:B------:R-:W-:-:S06]  /*0350*/  IMAD.X R3, R9, 0x1, R3, P2 ;  /* 0x0000000109037824 */ /* 0x000fcc00010e0603 */
[----:B------:R-:W-:Y:S05]  /*0360*/  @P0 BRA `(.L_x_1860) ;  /* 0xfffffffc00d40947 */ /* 0x000fea000383ffff */
.L_x_1859:
[----:B------:R-:W-:Y:S05]  /*0370*/  BSYNC.RECONVERGENT B2 ;  /* 0x0000000000027941 */ /* 0x000fea0003800200 */
.L_x_1858:
        /* <DEDUP_REMOVED lines=8> */
.L_x_1863:
[----:B------:R-:W0:Y:S01]  /*0400*/  LDC.64 R44, c[0x0][0x380] ;  /* 0x0000e000ff2c7b82 */ /* 0x000e220000000a00 */
[C---:B------:R-:W-:Y:S02]  /*0410*/  VIADD R41, R7.reuse, 0x800 ;  /* 0x0000080007297836 */ /* 0x040fe40000000000 */
[C---:B------:R-:W-:Y:S02]  /*0420*/  VIADD R43, R7.reuse, 0x1000 ;  /* 0x00001000072b7836 */ /* 0x040fe40000000000 */
[----:B0-----:R-:W-:-:S05]  /*0430*/  IMAD.WIDE R28, R7, 0x8, R44 ;  /* 0x00000008071c7825 */ /* 0x001fca00078e022c */
[----:B------:R-:W2:Y:S01]  /*0440*/  LDG.E.64.CONSTANT R8, desc[UR6][R28.64] ;  /* 0x000000061c087981 */ /* 0x000ea2000c1e9b00 */
[----:B------:R-:W-:-:S03]  /*0450*/  IMAD.WIDE R40, R41, 0x8, R44 ;  /* 0x0000000829287825 */ /* 0x000fc600078e022c */
[----:B------:R-:W2:Y:S04]  /*0460*/  LDG.E.64.CONSTANT R10, desc[UR6][R28.64+0x1000] ;  /* 0x001000061c0a7981 */ /* 0x000ea8000c1e9b00 */
[----:B------:R-:W3:Y:S04]  /*0470*/  LDG.E.64.CONSTANT R12, desc[UR6][R28.64+0x2000] ;  /* 0x002000061c0c7981 */ /* 0x000ee8000c1e9b00 */
[----:B------:R-:W3:Y:S01]  /*0480*/  LDG.E.64.CONSTANT R14, desc[UR6][R28.64+0x3000] ;  /* 0x003000061c0e7981 */ /* 0x000ee2000c1e9b00 */
[----:B------:R-:W-:-:S03]  /*0490*/  IMAD.WIDE R42, R43, 0x8, R44 ;  /* 0x000000082b2a7825 */ /* 0x000fc600078e022c */
[----:B------:R-:W4:Y:S04]  /*04a0*/  LDG.E.64.CONSTANT R16, desc[UR6][R40.64] ;  /* 0x0000000628107981 */ /* 0x000f28000c1e9b00 */
[----:B------:R-:W4:Y:S04]  /*04b0*/  LDG.E.64.CONSTANT R18, desc[UR6][R40.64+0x1000] ;  /* 0x0010000628127981 */ /* 0x000f28000c1e9b00 */
[----:B------:R-:W4:Y:S04]  /*04c0*/  LDG.E.64.CONSTANT R20, desc[UR6][R40.64+0x2000] ;  /* 0x0020000628147981 */ /* 0x000f28000c1e9b00 */
[----:B------:R2:W4:Y:S01]  /*04d0*/  LDG.E.64.CONSTANT R26, desc[UR6][R40.64+0x3000] ;  /* 0x00300006281a7981 */ /* 0x000522000c1e9b00 */
[----:B------:R-:W-:-:S03]  /*04e0*/  VIADD R31, R7, 0x1800 ;  /* 0x00001800071f7836 */ /* 0x000fc60000000000 */
[----:B------:R-:W4:Y:S04]  /*04f0*/  LDG.E.64.CONSTANT R24, desc[UR6][R42.64] ;  /* 0x000000062a187981 */ /* 0x000f28000c1e9b00 */
[----:B------:R-:W4:Y:S01]  /*0500*/  LDG.E.64.CONSTANT R22, desc[UR6][R42.64+0x1000] ;  /* 0x001000062a167981 */ /* 0x000f22000c1e9b00 */
[----:B------:R-:W-:-:S03]  /*0510*/  IMAD.WIDE R44, R31, 0x8, R44 ;  /* 0x000000081f2c7825 */ /* 0x000fc600078e022c */
[----:B------:R-:W4:Y:S04]  /*0520*/  LDG.E.64.CONSTANT R28, desc[UR6][R42.64+0x2000] ;  /* 0x002000062a1c7981 */ /* 0x000f28000c1e9b00 */
[----:B------:R-:W4:Y:S04]  /*0530*/  LDG.E.64.CONSTANT R36, desc[UR6][R42.64+0x3000] ;  /* 0x003000062a247981 */ /* 0x000f28000c1e9b00 */
[----:B------:R-:W4:Y:S04]  /*0540*/  LDG.E.64.CONSTANT R34, desc[UR6][R44.64] ;  /* 0x000000062c227981 */ /* 0x000f28000c1e9b00 */
[----:B------:R-:W4:Y:S04]  /*0550*/  LDG.E.64.CONSTANT R32, desc[UR6][R44.64+0x1000] ;  /* 0x001000062c207981 */ /* 0x000f28000c1e9b00 */
[----:B------:R-:W4:Y:S04]  /*0560*/  LDG.E.64.CONSTANT R30, desc[UR6][R44.64+0x2000] ;  /* 0x002000062c1e7981 */ /* 0x000f28000c1e9b00 */
[----:B------:R-:W4:Y:S01]  /*0570*/  LDG.E.64.CONSTANT R38, desc[UR6][R44.64+0x3000] ;  /* 0x003000062c267981 */ /* 0x000f22000c1e9b00 */
[----:B------:R-:W-:Y:S01]  /*0580*/  VIADD R7, R7, 0x2000 ;  /* 0x0000200007077836 */ /* 0x000fe20000000000 */
[----:B--2--5:R-:W-:-:S04]  /*0590*/  IADD3 R41, P1, P2, R10, R8, R2 ;  /* 0x000000080a297210 */ /* 0x024fc80007a3e002 */
[----:B------:R-:W-:Y:S02]  /*05a0*/  IADD3.X R9, PT, PT, R11, R9, R3, P1, P2 ;  /* 0x000000090b097210 */ /* 0x000fe40000fe4403 */
[----:B---3--:R-:W-:-:S04]  /*05b0*/  IADD3 R41, P3, P4, R14, R12, R41 ;  /* 0x0000000c0e297210 */ /* 0x008fc80007c7e029 */
[----:B------:R-:W-:Y:S02]  /*05c0*/  IADD3.X R13, PT, PT, R15, R13, R9, P3, P4 ;  /* 0x0000000d0f0d7210 */ /* 0x000fe40001fe8409 */
[----:B----4-:R-:W-:-:S04]  /*05d0*/  IADD3 R3, P1, P2, R18, R16, R41 ;  /* 0x0000001012037210 */ /* 0x010fc80007a3e029 */
[----:B------:R-:W-:Y:S02]  /*05e0*/  IADD3.X R17, PT, PT, R19, R17, R13, P1, P2 ;  /* 0x0000001113117210 */ /* 0x000fe40000fe440d */
[----:B------:R-:W-:-:S04]  /*05f0*/  IADD3 R3, P3, P4, R26, R20, R3 ;  /* 0x000000141a037210 */ /* 0x000fc80007c7e003 */
[----:B------:R-:W-:Y:S02]  /*0600*/  IADD3.X R21, PT, PT, R27, R21, R17, P3, P4 ;  /* 0x000000151b157210 */ /* 0x000fe40001fe8411 */
[----:B------:R-:W-:-:S04]  /*0610*/  IADD3 R3, P1, P2, R22, R24, R3 ;  /* 0x0000001816037210 */ /* 0x000fc80007a3e003 */
[----:B------:R-:W-:Y:S02]  /*0620*/  IADD3.X R23, PT, PT, R23, R25, R21, P1, P2 ;  /* 0x0000001917177210 */ /* 0x000fe40000fe4415 */
[----:B------:R-:W-:-:S04]  /*0630*/  IADD3 R3, P3, P4, R36, R28, R3 ;  /* 0x0000001c24037210 */ /* 0x000fc80007c7e003 */
[----:B------:R-:W-:Y:S02]  /*0640*/  IADD3.X R29, PT, PT, R37, R29, R23, P3, P4 ;  /* 0x0000001d251d7210 */ /* 0x000fe40001fe8417 */
[----:B------:R-:W-:Y:S02]  /*0650*/  ISETP.GE.AND P3, PT, R7, R0, PT ;  /* 0x000000000700720c */ /* 0x000fe40003f66270 */
[----:B------:R-:W-:-:S04]  /*0660*/  IADD3 R3, P2, P1, R32, R34, R3 ;  /* 0x0000002220037210 */ /* 0x000fc8000795e003 */
[----:B------:R-:W-:Y:S02]  /*0670*/  IADD3 R2, P4, P5, R38, R30, R3 ;  /* 0x0000001e26027210 */ /* 0x000fe40007d9e003 */
[----:B------:R-:W-:-:S04]  /*0680*/  IADD3.X R3, PT, PT, R33, R35, R29, P2, P1 ;  /* 0x0000002321037210 */ /* 0x000fc800017e241d */
[----:B------:R-:W-:Y:S01]  /*0690*/  IADD3.X R3, PT, PT, R39, R31, R3, P4, P5 ;  /* 0x0000001f27037210 */ /* 0x000fe200027ea403 */
[----:B------:R-:W-:Y:S06]  /*06a0*/  @!P3 BRA `(.L_x_1863) ;  /* 0xfffffffc0054b947 */ /* 0x000fec000383ffff */
.L_x_1862:
[----:B------:R-:W-:Y:S05]  /*06b0*/  BSYNC.RECONVERGENT B2 ;  /* 0x0000000000027941 */ /* 0x000fea0003800200 */
.L_x_1861:
[----:B------:R-:W-:Y:S01]  /*06c0*/  IMAD.IADD R0, R4, 0x1, -R7 ;  /* 0x0000000104007824 */ /* 0x000fe200078e0a07 */
[----:B------:R-:W-:Y:S04]  /*06d0*/  BSSY.RECONVERGENT B2, `(.L_x_1864) ;  /* 0x0000019000027945 */ /* 0x000fe80003800200 */
[----:B------:R-:W-:-:S13]  /*06e0*/  ISETP.GT.AND P1, PT, R0, 0x800, PT ;  /* 0x000008000000780c */ /* 0x000fda0003f24270 */
[----:B------:R-:W-:Y:S05]  /*06f0*/  @!P1 BRA `(.L_x_1865) ;  /* 0x0000000000589947 */ /* 0x000fea0003800000 */
[----:B------:R-:W0:Y:S01]  /*0700*/  LDC.64 R18, c[0x0][0x380] ;  /* 0x0000e000ff127b82 */ /* 0x000e220000000a00 */
[C---:B------:R-:W-:Y:S02]  /*0710*/  VIADD R15, R7.reuse, 0x800 ;  /* 0x00000800070f7836 */ /* 0x040fe40000000000 */
[----:B0-----:R-:W-:-:S05]  /*0720*/  IMAD.WIDE R8, R7, 0x8, R18 ;  /* 0x0000000807087825 */ /* 0x001fca00078e0212 */
[----:B------:R-:W2:Y:S01]  /*0730*/  LDG.E.64.CONSTANT R10, desc[UR6][R8.64] ;  /* 0x00000006080a7981 */ /* 0x000ea2000c1e9b00 */
[----:B------:R-:W-:-:S03]  /*0740*/  IMAD.WIDE R18, R15, 0x8, R18 ;  /* 0x000000080f127825 */ /* 0x000fc600078e0212 */
[----:B------:R-:W2:Y:S04]  /*0750*/  LDG.E.64.CONSTANT R12, desc[UR6][R8.64+0x1000] ;  /* 0x00100006080c7981 */ /* 0x000ea8000c1e9b00 */
[----:B------:R-:W3:Y:S04]  /*0760*/  LDG.E.64.CONSTANT R14, desc[UR6][R8.64+0x2000] ;  /* 0x00200006080e7981 */ /* 0x000ee8000c1e9b00 */
[----:B------:R-:W3:Y:S04]  /*0770*/  LDG.E.64.CONSTANT R16, desc[UR6][R8.64+0x3000] ;  /* 0x0030000608107981 */ /* 0x000ee8000c1e9b00 */
[----:B------:R-:W4:Y:S04]  /*0780*/  LDG.E.64.CONSTANT R20, desc[UR6][R18.64] ;  /* 0x0000000612147981 */ /* 0x000f28000c1e9b00 */
[----:B------:R-:W4:Y:S04]  /*0790*/  LDG.E.64.CONSTANT R22, desc[UR6][R18.64+0x1000] ;  /* 0x0010000612167981 */ /* 0x000f28000c1e9b00 */
[----:B------:R-:W4:Y:S04]  /*07a0*/  LDG.E.64.CONSTANT R24, desc[UR6][R18.64+0x2000] ;  /* 0x0020000612187981 */ /* 0x000f28000c1e9b00 */
[----:B------:R-:W4:Y:S01]  /*07b0*/  LDG.E.64.CONSTANT R26, desc[UR6][R18.64+0x3000] ;  /* 0x00300006121a7981 */ /* 0x000f22000c1e9b00 */
[----:B------:R-:W-:Y:S01]  /*07c0*/  VIADD R7, R7, 0x1000 ;  /* 0x0000100007077836 */ /* 0x000fe20000000000 */
[----:B--2--5:R-:W-:-:S04]  /*07d0*/  IADD3 R29, P0, P1, R12, R10, R2 ;  /* 0x0000000a0c1d7210 */ /* 0x024fc8000791e002 */
[----:B------:R-:W-:Y:S02]  /*07e0*/  IADD3.X R11, PT, PT, R13, R11, R3, P0, P1 ;  /* 0x0000000b0d0b7210 */ /* 0x000fe400007e2403 */
[----:B------:R-:W-:Y:S02]  /*07f0*/  PLOP3.LUT P0, PT, PT, PT, PT, 0x8, 0x80 ;  /* 0x000000000080781c */ /* 0x000fe40003f0e170 */
[----:B---3--:R-:W-:-:S04]  /*0800*/  IADD3 R29, P2, P3, R16, R14, R29 ;  /* 0x0000000e101d7210 */ /* 0x008fc80007b5e01d */
[----:B------:R-:W-:Y:S02]  /*0810*/  IADD3.X R15, PT, PT, R17, R15, R11, P2, P3 ;  /* 0x0000000f110f7210 */ /* 0x000fe400017e640b */
[----:B----4-:R-:W-:-:S04]  /*0820*/  IADD3 R3, P1, P4, R22, R20, R29 ;  /* 0x0000001416037210 */ /* 0x010fc80007c3e01d */
[----:B------:R-:W-:Y:S02]  /*0830*/  IADD3 R2, P2, P3, R26, R24, R3 ;  /* 0x000000181a027210 */ /* 0x000fe40007b5e003 */
[----:B------:R-:W-:-:S04]  /*0840*/  IADD3.X R3, PT, PT, R23, R21, R15, P1, P4 ;  /* 0x0000001517037210 */ /* 0x000fc80000fe840f */
[----:B------:R-:W-:-:S07]  /*0850*/  IADD3.X R3, PT, PT, R27, R25, R3, P2, P3 ;  /* 0x000000191b037210 */ /* 0x000fce00017e6403 */
.L_x_1865:
[----:B------:R-:W-:Y:S05]  /*0860*/  BSYNC.RECONVERGENT B2 ;  /* 0x0000000000027941 */ /* 0x000fea0003800200 */
.L_x_1864:
[----:B------:R-:W-:-:S13]  /*0870*/  ISETP.LT.OR P0, PT, R7, R4, P0 ;  /* 0x000000040700720c */ /* 0x000fda0000701670 */
[----:B------:R-:W-:Y:S05]  /*0880*/  @!P0 BRA `(.L_x_1857) ;  /* 0x0000000000288947 */ /* 0x000fea0003800000 */
[----:B------:R-:W0:Y:S02]  /*0890*/  LDC.64 R8, c[0x0][0x380] ;  /* 0x0000e000ff087b82 */ /* 0x000e240000000a00 */
[----:B0-----:R-:W-:-:S05]  /*08a0*/  IMAD.WIDE R6, R7, 0x8, R8 ;  /* 0x0000000807067825 */ /* 0x001fca00078e0208 */
[----:B------:R-:W2:Y:S04]  /*08b0*/  LDG.E.64.CONSTANT R8, desc[UR6][R6.64] ;  /* 0x0000000606087981 */ /* 0x000ea8000c1e9b00 */
[----:B------:R-:W2:Y:S04]  /*08c0*/  LDG.E.64.CONSTANT R10, desc[UR6][R6.64+0x1000] ;  /* 0x00100006060a7981 */ /* 0x000ea8000c1e9b00 */
[----:B------:R-:W3:Y:S04]  /*08d0*/  LDG.E.64.CONSTANT R12, desc[UR6][R6.64+0x2000] ;  /* 0x00200006060c7981 */ /* 0x000ee8000c1e9b00 */
[----:B------:R-:W3:Y:S01]  /*08e0*/  LDG.E.64.CONSTANT R14, desc[UR6][R6.64+0x3000] ;  /* 0x00300006060e7981 */ /* 0x000ee2000c1e9b00 */
[----:B--2--5:R-:W-:-:S04]  /*08f0*/  IADD3 R17, P0, P1, R10, R8, R2 ;  /* 0x000000080a117210 */ /* 0x024fc8000791e002 */
[----:B------:R-:W-:Y:S02]  /*0900*/  IADD3.X R3, PT, PT, R11, R9, R3, P0, P1 ;  /* 0x000000090b037210 */ /* 0x000fe400007e2403 */
[----:B---3--:R-:W-:-:S04]  /*0910*/  IADD3 R2, P2, P3, R14, R12, R17 ;  /* 0x0000000c0e027210 */ /* 0x008fc80007b5e011 */
[----:B------:R-:W-:-:S09]  /*0920*/  IADD3.X R3, PT, PT, R15, R13, R3, P2, P3 ;  /* 0x0000000d0f037210 */ /* 0x000fd200017e6403 */
.L_x_1857:
[----:B------:R-:W-:Y:S05]  /*0930*/  BSYNC.RECONVERGENT B1 ;  /* 0x0000000000017941 */ /* 0x000fea0003800200 */
.L_x_1856:
[----:B------:R-:W-:-:S13]  /*0940*/  ISETP.GE.AND P0, PT, R4, 0x200, PT ;  /* 0x000002000400780c */ /* 0x000fda0003f06270 */
[----:B------:R-:W-:Y:S05]  /*0950*/  @!P0 BRA `(.L_x_1866) ;  /* 0x00000004002c8947 */ /* 0x000fea0003800000 */
[----:B------:R-:W0:Y:S01]  /*0960*/  S2R R8, SR_LANEID ;  /* 0x0000000000087919 */ /* 0x000e220000000000 */
[----:B-----5:R-:W1:Y:S04]  /*0970*/  SHFL.DOWN PT, R0, R2, 0x1, 0x1f ;  /* 0x08201f0002007f89 */ /* 0x020e6800000e0000 */
[----:B------:R-:W2:Y:S01]  /*0980*/  SHFL.DOWN PT, R4, R3, 0x1, 0x1f ;  /* 0x08201f0003047f89 */ /* 0x000ea200000e0000 */
[----:B0-----:R-:W-:-:S04]  /*0990*/  ISETP.GT.AND P0, PT, R8, 0x1e, PT ;  /* 0x0000001e0800780c */ /* 0x001fc80003f04270 */
[----:B-1----:R-:W-:Y:S02]  /*09a0*/  SEL R9, R0, RZ, !P0 ;  /* 0x000000ff00097207 */ /* 0x002fe40004000000 */
[----:B--2---:R-:W-:Y:S02]  /*09b0*/  SEL R4, R4, RZ, !P0 ;  /* 0x000000ff04047207 */ /* 0x004fe40004000000 */
[----:B------:R-:W-:-:S05]  /*09c0*/  IADD3 R9, P0, PT, R2, R9, RZ ;  /* 0x0000000902097210 */ /* 0x000fca0007f1e0ff */
[----:B------:R-:W-:Y:S01]  /*09d0*/  IMAD.X R6, R3, 0x1, R4, P0 ;  /* 0x0000000103067824 */ /* 0x000fe200000e0604 */
[----:B------:R-:W0:Y:S01]  /*09e0*/  SHFL.DOWN PT, R0, R9, 0x2, 0x1f ;  /* 0x08401f0009007f89 */ /* 0x000e2200000e0000 */
[----:B------:R-:W-:-:S03]  /*09f0*/  ISETP.GT.AND P0, PT, R8, 0x1d, PT ;  /* 0x0000001d0800780c */ /* 0x000fc60003f04270 */
[----:B------:R-:W1:Y:S01]  /*0a00*/  SHFL.DOWN PT, R4, R6, 0x2, 0x1f ;  /* 0x08401f0006047f89 */ /* 0x000e6200000e0000 */
[----:B0-----:R-:W-:-:S04]  /*0a10*/  SEL R0, R0, RZ, !P0 ;  /* 0x000000ff00007207 */ /* 0x001fc80004000000 */
[----:B------:R-:W-:Y:S02]  /*0a20*/  IADD3 R7, P1, PT, R0, R9, RZ ;  /* 0x0000000900077210 */ /* 0x000fe40007f3e0ff */
[----:B-1----:R-:W-:Y:S02]  /*0a30*/  SEL R3, R4, RZ, !P0 ;  /* 0x000000ff04037207 */ /* 0x002fe40004000000 */
[----:B------:R-:W-:Y:S01]  /*0a40*/  ISETP.GT.AND P0, PT, R8, 0x1b, PT ;  /* 0x0000001b0800780c */ /* 0x000fe20003f04270 */
[----:B------:R-:W0:Y:S02]  /*0a50*/  SHFL.DOWN PT, R0, R7, 0x4, 0x1f ;  /* 0x08801f0007007f89 */ /* 0x000e2400000e0000 */
[----:B------:R-:W-:-:S05]  /*0a60*/  IMAD.X R3, R3, 0x1, R6, P1 ;  /* 0x0000000103037824 */ /* 0x000fca00008e0606 */
[----:B------:R-:W1:Y:S01]  /*0a70*/  SHFL.DOWN PT, R2, R3, 0x4, 0x1f ;  /* 0x08801f0003027f89 */ /* 0x000e6200000e0000 */
[----:B0-----:R-:W-:-:S04]  /*0a80*/  SEL R0, R0, RZ, !P0 ;  /* 0x000000ff00007207 */ /* 0x001fc80004000000 */
[----:B------:R-:W-:Y:S02]  /*0a90*/  IADD3 R11, P1, PT, R0, R7, RZ ;  /* 0x00000007000b7210 */ /* 0x000fe40007f3e0ff */
[----:B-1----:R-:W-:-:S03]  /*0aa0*/  SEL R2, R2, RZ, !P0 ;  /* 0x000000ff02027207 */ /* 0x002fc60004000000 */
[----:B------:R-:W0:Y:S01]  /*0ab0*/  SHFL.DOWN PT, R0, R11, 0x8, 0x1f ;  /* 0x09001f000b007f89 */ /* 0x000e2200000e0000 */
[----:B------:R-:W-:Y:S01]  /*0ac0*/  ISETP.GT.AND P0, PT, R8, 0x17, PT ;  /* 0x000000170800780c */ /* 0x000fe20003f04270 */
[----:B------:R-:W-:Y:S01]  /*0ad0*/  IMAD.X R13, R2, 0x1, R3, P1 ;  /* 0x00000001020d7824 */ /* 0x000fe200008e0603 */
[----:B------:R-:W-:-:S04]  /*0ae0*/  ISETP.NE.AND P1, PT, R8, RZ, PT ;  /* 0x000000ff0800720c */ /* 0x000fc80003f25270 */
[----:B------:R-:W1:Y:S09]  /*0af0*/  SHFL.DOWN PT, R2, R13, 0x8, 0x1f ;  /* 0x09001f000d027f89 */ /* 0x000e7200000e0000 */
[----:B------:R-:W2:Y:S01]  /*0b00*/  @!P1 S2R R7, SR_CgaCtaId ;  /* 0x0000000000079919 */ /* 0x000ea20000008800 */
[----:B0-----:R-:W-:-:S04]  /*0b10*/  SEL R0, R0, RZ, !P0 ;  /* 0x000000ff00007207 */ /* 0x001fc80004000000 */
[----:B------:R-:W-:Y:S02]  /*0b20*/  IADD3 R9, P2, PT, R0, R11, RZ ;  /* 0x0000000b00097210 */ /* 0x000fe40007f5e0ff */
[----:B-1----:R-:W-:-:S03]  /*0b30*/  SEL R2, R2, RZ, !P0 ;  /* 0x000000ff02027207 */ /* 0x002fc60004000000 */
[----:B------:R-:W0:Y:S01]  /*0b40*/  SHFL.DOWN PT, R0, R9, 0x10, 0x1f ;  /* 0x0a001f0009007f89 */ /* 0x000e2200000e0000 */
[----:B------:R-:W-:Y:S01]  /*0b50*/  ISETP.GT.AND P0, PT, R8, 0xf, PT ;  /* 0x0000000f0800780c */ /* 0x000fe20003f04270 */
[----:B------:R-:W-:Y:S01]  /*0b60*/  IMAD.X R6, R2, 0x1, R13, P2 ;  /* 0x0000000102067824 */ /* 0x000fe200010e060d */
[----:B------:R-:W-:-:S04]  /*0b70*/  @!P1 MOV R2, 0x400 ;  /* 0x0000040000029802 */ /* 0x000fc80000000f00 */
[----:B------:R-:W1:Y:S01]  /*0b80*/  SHFL.DOWN PT, R3, R6, 0x10, 0x1f ;  /* 0x0a001f0006037f89 */ /* 0x000e6200000e0000 */
[----:B--2---:R-:W-:Y:S02]  /*0b90*/  @!P1 LEA R7, R7, R2, 0x18 ;  /* 0x0000000207079211 */ /* 0x004fe400078ec0ff */
[----:B0-----:R-:W-:Y:S02]  /*0ba0*/  SEL R4, R0, RZ, !P0 ;  /* 0x000000ff00047207 */ /* 0x001fe40004000000 */
[----:B------:R-:W-:Y:S02]  /*0bb0*/  @!P1 SHF.R.U32.HI R0, RZ, 0x2, R5 ;  /* 0x00000002ff009819 */ /* 0x000fe40000011605 */
[----:B------:R-:W-:Y:S02]  /*0bc0*/  IADD3 R2, P2, PT, R4, R9, RZ ;  /* 0x0000000904027210 */ /* 0x000fe40007f5e0ff */
[----:B------:R-:W-:Y:S02]  /*0bd0*/  @!P1 LOP3.LUT R0, R0, 0xf8, RZ, 0xc0, !PT ;  /* 0x000000f800009812 */ /* 0x000fe400078ec0ff */
[----:B-1----:R-:W-:-:S02]  /*0be0*/  SEL R3, R3, RZ, !P0 ;  /* 0x000000ff03037207 */ /* 0x002fc40004000000 */
[----:B------:R-:W-:Y:S01]  /*0bf0*/  ISETP.NE.AND P0, PT, R5, RZ, PT ;  /* 0x000000ff0500720c */ /* 0x000fe20003f05270 */
[----:B------:R-:W-:Y:S02]  /*0c00*/  @!P1 IMAD.IADD R7, R0, 0x1, R7 ;  /* 0x0000000100079824 */ /* 0x000fe400078e0207 */
[----:B------:R-:W-:-:S05]  /*0c10*/  IMAD.X R3, R3, 0x1, R6, P2 ;  /* 0x0000000103037824 */ /* 0x000fca00010e0606 */
[----:B------:R2:W-:Y:S01]  /*0c20*/  @!P1 STS.64 [R7+0x10], R2 ;  /* 0x0000100207009388 */ /* 0x0005e20000000a00 */
[----:B------:R-:W-:Y:S06]  /*0c30*/  BAR.SYNC.DEFER_BLOCKING 0x0 ;  /* 0x0000000000007b1d */ /* 0x000fec0000010000 */
[----:B------:R-:W-:Y:S05]  /*0c40*/  @P0 BRA `(.L_x_1867) ;  /* 0x00000018007c0947 */ /* 0x000fea0003800000 */
[----:B------:R-:W0:Y:S01]  /*0c50*/  S2UR UR5, SR_CgaCtaId ;  /* 0x00000000000579c3 */ /* 0x000e220000008800 */
[----:B------:R-:W-:Y:S02]  /*0c60*/  UMOV UR4, 0x400 ;  /* 0x0000040000047882 */ /* 0x000fe40000000000 */
[----:B0-----:R-:W-:-:S09]  /*0c70*/  ULEA UR4, UR5, UR4, 0x18 ;  /* 0x0000000405047291 */ /* 0x001fd2000f8ec0ff */
[----:B------:R-:W-:Y:S04]  /*0c80*/  LDS.64 R32, [UR4+0x18] ;  /* 0x00001804ff207984 */ /* 0x000fe80008000a00 */
[----:B------:R-:W0:Y:S04]  /*0c90*/  LDS.128 R28, [UR4+0x20] ;  /* 0x00002004ff1c7984 */ /* 0x000e280008000c00 */
[----:B------:R-:W1:Y:S04]  /*0ca0*/  LDS.128 R24, [UR4+0x30] ;  /* 0x00003004ff187984 */ /* 0x000e680008000c00 */
[----:B------:R-:W3:Y:S04]  /*0cb0*/  LDS.128 R20, [UR4+0x40] ;  /* 0x00004004ff147984 */ /* 0x000ee80008000c00 */
[----:B------:R-:W4:Y:S04]  /*0cc0*/  LDS.128 R16, [UR4+0x50] ;  /* 0x00005004ff107984 */ /* 0x000f280008000c00 */
[----:B------:R-:W5:Y:S04]  /*0cd0*/  LDS.128 R12, [UR4+0x60] ;  /* 0x00006004ff0c7984 */ /* 0x000f680008000c00 */
[----:B------:R-:W5:Y:S04]  /*0ce0*/  LDS.128 R8, [UR4+0x70] ;  /* 0x00007004ff087984 */ /* 0x000f680008000c00 */
[----:B--2---:R-:W2:Y:S01]  /*0cf0*/  LDS.128 R4, [UR4+0x80] ;  /* 0x00008004ff047984 */ /* 0x004ea20008000c00 */
[----:B0-----:R-:W-:-:S04]  /*0d00*/  IADD3 R35, P1, P2, R28, R32, R2 ;  /* 0x000000201c237210 */ /* 0x001fc80007a3e002 */
[----:B-1----:R-:W-:Y:S02]  /*0d10*/  IADD3 R35, P3, P4, R24, R35, R30 ;  /* 0x0000002318237210 */ /* 0x002fe40007c7e01e */
[----:B------:R-:W-:Y:S02]  /*0d20*/  IADD3.X R29, PT, PT, R29, R33, R3, P1, P2 ;  /* 0x000000211d1d7210 */ /* 0x000fe40000fe4403 */
[----:B---3--:R-:W-:Y:S02]  /*0d30*/  IADD3 R3, P1, P2, R20, R35, R26 ;  /* 0x0000002314037210 */ /* 0x008fe40007a3e01a */
[----:B------:R-:W-:Y:S02]  /*0d40*/  IADD3.X R25, PT, PT, R25, R29, R31, P3, P4 ;  /* 0x0000001d19197210 */ /* 0x000fe40001fe841f */
[----:B----4-:R-:W-:Y:S02]  /*0d50*/  IADD3 R3, P3, P4, R16, R3, R22 ;  /* 0x0000000310037210 */ /* 0x010fe40007c7e016 */
[----:B------:R-:W-:-:S02]  /*0d60*/  IADD3.X R21, PT, PT, R21, R25, R27, P1, P2 ;  /* 0x0000001915157210 */ /* 0x000fc40000fe441b */
[----:B-----5:R-:W-:Y:S02]  /*0d70*/  IADD3 R3, P1, P2, R12, R3, R18 ;  /* 0x000000030c037210 */ /* 0x020fe40007a3e012 */
[----:B------:R-:W-:Y:S02]  /*0d80*/  IADD3.X R17, PT, PT, R17, R21, R23, P3, P4 ;  /* 0x0000001511117210 */ /* 0x000fe40001fe8417 */
[----:B------:R-:W-:Y:S02]  /*0d90*/  IADD3 R3, P3, P4, R8, R3, R14 ;  /* 0x0000000308037210 */ /* 0x000fe40007c7e00e */
[----:B------:R-:W-:Y:S02]  /*0da0*/  IADD3.X R13, PT, PT, R13, R17, R19, P1, P2 ;  /* 0x000000110d0d7210 */ /* 0x000fe40000fe4413 */
[----:B--2---:R-:W-:Y:S02]  /*0db0*/  IADD3 R3, P1, P2, R4, R3, R10 ;  /* 0x0000000304037210 */ /* 0x004fe40007a3e00a */
[----:B------:R-:W-:-:S02]  /*0dc0*/  IADD3.X R9, PT, PT, R9, R13, R15, P3, P4 ;  /* 0x0000000d09097210 */ /* 0x000fc40001fe840f */
[----:B------:R-:W-:Y:S02]  /*0dd0*/  IADD3 R2, P3, PT, R3, R6, RZ ;  /* 0x0000000603027210 */ /* 0x000fe40007f7e0ff */
[----:B------:R-:W-:-:S05]  /*0de0*/  IADD3.X R3, PT, PT, R5, R9, R11, P1, P2 ;  /* 0x0000000905037210 */ /* 0x000fca0000fe440b */
[----:B------:R-:W-:Y:S01]  /*0df0*/  IMAD.X R3, R3, 0x1, R7, P3 ;  /* 0x0000000103037824 */ /* 0x000fe200018e0607 */
[----:B------:R-:W-:Y:S06]  /*0e00*/  BRA `(.L_x_1867) ;  /* 0x00000018000c7947 */ /* 0x000fec0003800000 */
.L_x_1866:
[----:B------:R-:W-:Y:S01]  /*0e10*/  LOP3.LUT R0, R5, 0x3e0, RZ, 0xc0, !PT ;  /* 0x000003e005007812 */ /* 0x000fe200078ec0ff */
[----:B------:R-:W0:Y:S03]  /*0e20*/  S2R R12, SR_LANEID ;  /* 0x00000000000c7919 */ /* 0x000e260000000000 */
[----:B------:R-:W-:Y:S01]  /*0e30*/  LOP3.LUT R9, RZ, R0, RZ, 0x33, !PT ;  /* 0x00000000ff097212 */ /* 0x000fe200078e33ff */
[----:B------:R-:W-:-:S04]  /*0e40*/  VIADD R7, R0, 0x20 ;  /* 0x0000002000077836 */ /* 0x000fc80000000000 */
[----:B------:R-:W-:Y:S01]  /*0e50*/  IMAD.IADD R9, R9, 0x1, R4 ;  /* 0x0000000109097824 */ /* 0x000fe200078e0204 */
[----:B------:R-:W-:-:S04]  /*0e60*/  ISETP.GT.AND P0, PT, R7, R4, PT ;  /* 0x000000040700720c */ /* 0x000fc80003f04270 */
[----:B------:R-:W-:-:S05]  /*0e70*/  SEL R9, R9, 0x1f, P0 ;  /* 0x0000001f09097807 */ /* 0x000fca0000000000 */
[----:B-----5:R-:W1:Y:S04]  /*0e80*/  SHFL.DOWN PT, R0, R2, 0x1, R9 ;  /* 0x0820000002007989 */ /* 0x020e6800000e0009 */
[----:B------:R-:W2:Y:S01]  /*0e90*/  SHFL.DOWN PT, R6, R3, 0x1, R9 ;  /* 0x0820000003067989 */ /* 0x000ea200000e0009 */
[C---:B0-----:R-:W-:Y:S01]  /*0ea0*/  ISETP.GE.AND P0, PT, R12.reuse, R9, PT ;  /* 0x000000090c00720c */ /* 0x041fe20003f06270 */
[C---:B------:R-:W-:Y:S01]  /*0eb0*/  VIADD R8, R12.reuse, 0x2 ;  /* 0x000000020c087836 */ /* 0x040fe20000000000 */
[----:B------:R-:W-:Y:S02]  /*0ec0*/  ISETP.NE.AND P2, PT, R12, RZ, PT ;  /* 0x000000ff0c00720c */ /* 0x000fe40003f45270 */
[----:B-1----:R-:W-:Y:S02]  /*0ed0*/  SEL R7, R0, RZ, !P0 ;  /* 0x000000ff00077207 */ /* 0x002fe40004000000 */
[----:B--2---:R-:W-:-:S02]  /*0ee0*/  SEL R6, R6, RZ, !P0 ;  /* 0x000000ff06067207 */ /* 0x004fc40004000000 */
[----:B------:R-:W-:-:S05]  /*0ef0*/  IADD3 R7, P0, PT, R2, R7, RZ ;  /* 0x0000000702077210 */ /* 0x000fca0007f1e0ff */
[----:B------:R-:W-:Y:S01]  /*0f00*/  IMAD.X R11, R3, 0x1, R6, P0 ;  /* 0x00000001030b7824 */ /* 0x000fe200000e0606 */
[----:B------:R-:W0:Y:S01]  /*0f10*/  SHFL.DOWN PT, R0, R7, 0x2, R9 ;  /* 0x0840000007007989 */ /* 0x000e2200000e0009 */
[----:B------:R-:W-:-:S03]  /*0f20*/  ISETP.GT.AND P0, PT, R8, R9, PT ;  /* 0x000000090800720c */ /* 0x000fc60003f04270 */
[----:B------:R-:W1:Y:S01]  /*0f30*/  SHFL.DOWN PT, R6, R11, 0x2, R9 ;  /* 0x084000000b067989 */ /* 0x000e6200000e0009 */
[----:B0-----:R-:W-:-:S04]  /*0f40*/  SEL R0, R0, RZ, !P0 ;  /* 0x000000ff00007207 */ /* 0x001fc80004000000 */
[----:B------:R-:W-:Y:S02]  /*0f50*/  IADD3 R8, P1, PT, R0, R7, RZ ;  /* 0x0000000700087210 */ /* 0x000fe40007f3e0ff */
[----:B-1----:R-:W-:-:S03]  /*0f60*/  SEL R6, R6, RZ, !P0 ;  /* 0x000000ff06067207 */ /* 0x002fc60004000000 */
[----:B------:R-:W0:Y:S02]  /*0f70*/  SHFL.DOWN PT, R0, R8, 0x4, R9 ;  /* 0x0880000008007989 */ /* 0x000e2400000e0009 */
[----:B------:R-:W-:Y:S02]  /*0f80*/  IMAD.X R10, R6, 0x1, R11, P1 ;  /* 0x00000001060a7824 */ /* 0x000fe400008e060b */
[----:B------:R-:W-:Y:S01]  /*0f90*/  VIADD R6, R12, 0x4 ;  /* 0x000000040c067836 */ /* 0x000fe20000000000 */
[----:B------:R-:W1:Y:S02]  /*0fa0*/  @!P2 S2R R11, SR_CgaCtaId ;  /* 0x00000000000ba919 */ /* 0x000e640000008800 */
[----:B------:R-:W2:Y:S02]  /*0fb0*/  SHFL.DOWN PT, R2, R10, 0x4, R9 ;  /* 0x088000000a027989 */ /* 0x000ea400000e0009 */
[----:B------:R-:W-:Y:S01]  /*0fc0*/  ISETP.GT.AND P0, PT, R6, R9, PT ;  /* 0x000000090600720c */ /* 0x000fe20003f04270 */
[----:B------:R-:W-:-:S03]  /*0fd0*/  VIADD R6, R12, 0x8 ;  /* 0x000000080c067836 */ /* 0x000fc60000000000 */
[----:B0-----:R-:W-:-:S04]  /*0fe0*/  SEL R0, R0, RZ, !P0 ;  /* 0x000000ff00007207 */ /* 0x001fc80004000000 */
[----:B------:R-:W-:Y:S02]  /*0ff0*/  IADD3 R3, P1, PT, R0, R8, RZ ;  /* 0x0000000800037210 */ /* 0x000fe40007f3e0ff */
[----:B--2---:R-:W-:-:S03]  /*1000*/  SEL R2, R2, RZ, !P0 ;  /* 0x000000ff02027207 */ /* 0x004fc60004000000 */
[----:B------:R-:W0:Y:S01]  /*1010*/  SHFL.DOWN PT, R0, R3, 0x8, R9 ;  /* 0x0900000003007989 */ /* 0x000e2200000e0009 */
[----:B------:R-:W-:Y:S01]  /*1020*/  ISETP.GT.AND P0, PT, R6, R9, PT ;  /* 0x000000090600720c */ /* 0x000fe20003f04270 */
[----:B------:R-:W-:-:S05]  /*1030*/  IMAD.X R7, R2, 0x1, R10, P1 ;  /* 0x0000000102077824 */ /* 0x000fca00008e060a */
[----:B------:R-:W2:Y:S01]  /*1040*/  SHFL.DOWN PT, R2, R7, 0x8, R9 ;  /* 0x0900000007027989 */ /* 0x000ea200000e0009 */
[----:B0-----:R-:W-:-:S04]  /*1050*/  SEL R0, R0, RZ, !P0 ;  /* 0x000000ff00007207 */ /* 0x001fc80004000000 */
[----:B------:R-:W-:Y:S02]  /*1060*/  IADD3 R6, P1, PT, R0, R3, RZ ;  /* 0x0000000300067210 */ /* 0x000fe40007f3e0ff */
[----:B--2---:R-:W-:-:S03]  /*1070*/  SEL R2, R2, RZ, !P0 ;  /* 0x000000ff02027207 */ /* 0x004fc60004000000 */
[----:B------:R-:W0:Y:S02]  /*1080*/  SHFL.DOWN PT, R0, R6, 0x10, R9 ;  /* 0x0a00000006007989 */ /* 0x000e2400000e0009 */
[----:B------:R-:W-:Y:S01]  /*1090*/  IMAD.X R8, R2, 0x1, R7, P1 ;  /* 0x0000000102087824 */ /* 0x000fe200008e0607 */
[----:B------:R-:W-:Y:S01]  /*10a0*/  @!P2 SHF.R.U32.HI R7, RZ, 0x2, R5 ;  /* 0x00000002ff07a819 */ /* 0x000fe20000011605 */
[----:B------:R-:W-:-:S03]  /*10b0*/  VIADD R2, R12, 0x10 ;  /* 0x000000100c027836 */ /* 0x000fc60000000000 */
[----:B------:R-:W2:Y:S01]  /*10c0*/  SHFL.DOWN PT, R3, R8, 0x10, R9 ;  /* 0x0a00000008037989 */ /* 0x000ea200000e0009 */
[----:B------:R-:W-:Y:S02]  /*10d0*/  @!P2 LOP3.LUT R7, R7, 0xf8, RZ, 0xc0, !PT ;  /* 0x000000f80707a812 */ /* 0x000fe400078ec0ff */
[----:B------:R-:W-:Y:S02]  /*10e0*/  ISETP.GT.AND P0, PT, R2, R9, PT ;  /* 0x000000090200720c */ /* 0x000fe40003f04270 */
[----:B------:R-:W-:-:S04]  /*10f0*/  @!P2 MOV R2, 0x400 ;  /* 0x000004000002a802 */ /* 0x000fc80000000f00 */
[----:B-1----:R-:W-:-:S05]  /*1100*/  @!P2 LEA R10, R11, R2, 0x18 ;  /* 0x000000020b0aa211 */ /* 0x002fca00078ec0ff */
[----:B------:R-:W-:Y:S01]  /*1110*/  @!P2 IMAD.IADD R7, R7, 0x1, R10 ;  /* 0x000000010707a824 */ /* 0x000fe200078e020a */
[----:B0-----:R-:W-:-:S04]  /*1120*/  SEL R0, R0, RZ, !P0 ;  /* 0x000000ff00007207 */ /* 0x001fc80004000000 */
[----:B------:R-:W-:Y:S02]  /*1130*/  IADD3 R2, P1, PT, R0, R6, RZ ;  /* 0x0000000600027210 */ /* 0x000fe40007f3e0ff */
[----:B--2---:R-:W-:Y:S02]  /*1140*/  SEL R3, R3, RZ, !P0 ;  /* 0x000000ff03037207 */ /* 0x004fe40004000000 */
[----:B------:R-:W-:-:S03]  /*1150*/  ISETP.NE.AND P0, PT, R5, RZ, PT ;  /* 0x000000ff0500720c */ /* 0x000fc60003f05270 */
[----:B------:R-:W-:-:S05]  /*1160*/  IMAD.X R3, R3, 0x1, R8, P1 ;  /* 0x0000000103037824 */ /* 0x000fca00008e0608 */
[----:B------:R1:W-:Y:S01]  /*1170*/  @!P2 STS.64 [R7+0x10], R2 ;  /* 0x000010020700a388 */ /* 0x0003e20000000a00 */
[----:B------:R-:W-:Y:S06]  /*1180*/  BAR.SYNC.DEFER_BLOCKING 0x0 ;  /* 0x0000000000007b1d */ /* 0x000fec0000010000 */
[----:B------:R-:W-:Y:S05]  /*1190*/  @P0 BRA `(.L_x_1867) ;  /* 0x0000001400280947 */ /* 0x000fea0003800000 */
[----:B------:R-:W0:Y:S01]  /*11a0*/  S2UR UR5, SR_CgaCtaId ;  /* 0x00000000000579c3 */ /* 0x000e220000008800 */
[----:B------:R-:W-:Y:S01]  /*11b0*/  UMOV UR4, 0x400 ;  /* 0x0000040000047882 */ /* 0x000fe20000000000 */
[C---:B------:R-:W-:Y:S02]  /*11c0*/  ISETP.GT.AND P2, PT, R4.reuse, 0x40, PT ;  /* 0x000000400400780c */ /* 0x040fe40003f44270 */
[C---:B------:R-:W-:Y:S02]  /*11d0*/  ISETP.GT.AND P1, PT, R4.reuse, 0x20, PT ;  /* 0x000000200400780c */ /* 0x040fe40003f24270 */
[C---:B------:R-:W-:Y:S02]  /*11e0*/  ISETP.GT.AND P5, PT, R4.reuse, 0x180, PT ;  /* 0x000001800400780c */ /* 0x040fe40003fa4270 */
[----:B------:R-:W-:Y:S01]  /*11f0*/  ISETP.GT.AND P6, PT, R4, 0x1a0, PT ;  /* 0x000001a00400780c */ /* 0x000fe20003fc4270 */
[----:B0-----:R-:W-:-:S09]  /*1200*/  ULEA UR4, UR5, UR4, 0x18 ;  /* 0x0000000405047291 */ /* 0x001fd2000f8ec0ff */
[----:B------:R-:W0:Y:S04]  /*1210*/  LDS.128 R8, [UR4+0x20] ;  /* 0x00002004ff087984 */ /* 0x000e280008000c00 */
[----:B-1----:R-:W1:Y:S04]  /*1220*/  LDS.64 R6, [UR4+0x18] ;  /* 0x00001804ff067984 */ /* 0x002e680008000a00 */
[----:B------:R-:W2:Y:S04]  /*1230*/  LDS.128 R12, [UR4+0x30] ;  /* 0x00003004ff0c7984 */ /* 0x000ea80008000c00 */
[----:B------:R-:W3:Y:S04]  /*1240*/  LDS.128 R16, [UR4+0x40] ;  /* 0x00004004ff107984 */ /* 0x000ee80008000c00 */
[----:B------:R-:W4:Y:S04]  /*1250*/  LDS.128 R20, [UR4+0x50] ;  /* 0x00005004ff147984 */ /* 0x000f280008000c00 */
[----:B------:R-:W5:Y:S04]  /*1260*/  LDS.128 R24, [UR4+0x60] ;  /* 0x00006004ff187984 */ /* 0x000f680008000c00 */
[----:B------:R-:W5:Y:S04]  /*1270*/  LDS.128 R32, [UR4+0x70] ;  /* 0x00007004ff207984 */ /* 0x000f680008000c00 */
[----:B------:R-:W5:Y:S01]  /*1280*/  LDS.128 R28, [UR4+0x80] ;  /* 0x00008004ff1c7984 */ /* 0x000f620008000c00 */
[----:B0-----:R-:W-:-:S02]  /*1290*/  SEL R5, R8, RZ, P2 ;  /* 0x000000ff08057207 */ /* 0x001fc40001000000 */
[----:B------:R-:W-:Y:S02]  /*12a0*/  SEL R8, R9, RZ, P2 ;  /* 0x000000ff09087207 */ /* 0x000fe40001000000 */
[----:B-1----:R-:W-:Y:S02]  /*12b0*/  SEL R0, R6, RZ, P1 ;  /* 0x000000ff06007207 */ /* 0x002fe40000800000 */
[----:B------:R-:W-:Y:S02]  /*12c0*/  SEL R7, R7, RZ, P1 ;  /* 0x000000ff07077207 */ /* 0x000fe40000800000 */
[C---:B------:R-:W-:Y:S02]  /*12d0*/  ISETP.GT.AND P1, PT, R4.reuse, 0x60, PT ;  /* 0x000000600400780c */ /* 0x040fe40003f24270 */
[----:B------:R-:W-:Y:S02]  /*12e0*/  ISETP.GT.AND P2, PT, R4, 0x80, PT ;  /* 0x000000800400780c */ /* 0x000fe40003f44270 */
[----:B------:R-:W-:-:S02]  /*12f0*/  IADD3 R0, P3, P4, R5, R0, R2 ;  /* 0x0000000005007210 */ /* 0x000fc40007c7e002 */
[----:B------:R-:W-:Y:S02]  /*1300*/  SEL R5, R10, RZ, P1 ;  /* 0x000000ff0a057207 */ /* 0x000fe40000800000 */
[----:B------:R-:W-:Y:S02]  /*1310*/  SEL R11, R11, RZ, P1 ;  /* 0x000000ff0b0b7207 */ /* 0x000fe40000800000 */
[----:B--2---:R-:W-:Y:S02]  /*1320*/  SEL R2, R12, RZ, P2 ;  /* 0x000000ff0c027207 */ /* 0x004fe40001000000 */
[----:B------:R-:W-:Y:S02]  /*1330*/  SEL R6, R13, RZ, P2 ;  /* 0x000000ff0d067207 */ /* 0x000fe40001000000 */
[C---:B------:R-:W-:Y:S02]  /*1340*/  ISETP.GT.AND P1, PT, R4.reuse, 0xa0, PT ;  /* 0x000000a00400780c */ /* 0x040fe40003f24270 */
[----:B------:R-:W-:-:S02]  /*1350*/  ISETP.GT.AND P2, PT, R4, 0xc0, PT ;  /* 0x000000c00400780c */ /* 0x000fc40003f44270 */
[----:B------:R-:W-:Y:S02]  /*1360*/  IADD3.X R7, PT, PT, R8, R7, R3, P3, P4 ;  /* 0x0000000708077210 */ /* 0x000fe40001fe8403 */
[----:B------:R-:W-:Y:S02]  /*1370*/  IADD3 R2, P3, P4, R2, R0, R5 ;  /* 0x0000000002027210 */ /* 0x000fe40007c7e005 */
[----:B------:R-:W-:Y:S02]  /*1380*/  SEL R3, R14, RZ, P1 ;  /* 0x000000ff0e037207 */ /* 0x000fe40000800000 */
[----:B---3--:R-:W-:Y:S02]  /*1390*/  SEL R0, R16, RZ, P2 ;  /* 0x000000ff10007207 */ /* 0x008fe40001000000 */
[----:B------:R-:W-:Y:S02]  /*13a0*/  SEL R14, R15, RZ, P1 ;  /* 0x000000ff0f0e7207 */ /* 0x000fe40000800000 */
[----:B------:R-:W-:-:S02]  /*13b0*/  ISETP.GT.AND P1, PT, R4, 0xe0, PT ;  /* 0x000000e00400780c */ /* 0x000fc40003f24270 */
[----:B------:R-:W-:Y:S02]  /*13c0*/  IADD3.X R6, PT, PT, R6, R7, R11, P3, P4 ;  /* 0x0000000706067210 */ /* 0x000fe40001fe840b */
[----:B------:R-:W-:Y:S02]  /*13d0*/  SEL R5, R17, RZ, P2 ;  /* 0x000000ff11057207 */ /* 0x000fe40001000000 */
[----:B------:R-:W-:Y:S02]  /*13e0*/  IADD3 R0, P3, P4, R0, R2, R3 ;  /* 0x0000000200007210 */ /* 0x000fe40007c7e003 */
[----:B------:R-:W-:Y:S02]  /*13f0*/  ISETP.GT.AND P2, PT, R4, 0x100, PT ;  /* 0x000001000400780c */ /* 0x000fe40003f44270 */
[----:B------:R-:W-:Y:S02]  /*1400*/  SEL R3, R18, RZ, P1 ;  /* 0x000000ff12037207 */ /* 0x000fe40000800000 */
[----:B------:R-:W-:-:S02]  /*1410*/  SEL R19, R19, RZ, P1 ;  /* 0x000000ff13137207 */ /* 0x000fc40000800000 */
[----:B------:R-:W-:Y:S02]  /*1420*/  ISETP.GT.AND P1, PT, R4, 0x120, PT ;  /* 0x000001200400780c */ /* 0x000fe40003f24270 */
[----:B------:R-:W-:Y:S02]  /*1430*/  IADD3.X R5, PT, PT, R5, R6, R14, P3, P4 ;  /* 0x0000000605057210 */ /* 0x000fe40001fe840e */
[----:B----4-:R-:W-:Y:S02]  /*1440*/  SEL R2, R20, RZ, P2 ;  /* 0x000000ff14027207 */ /* 0x010fe40001000000 */
[----:B------:R-:W-:Y:S02]  /*1450*/  SEL R6, R21, RZ, P2 ;  /* 0x000000ff15067207 */ /* 0x000fe40001000000 */
[----:B------:R-:W-:Y:S02]  /*1460*/  ISETP.GT.AND P2, PT, R4, 0x140, PT ;  /* 0x000001400400780c */ /* 0x000fe40003f44270 */
[----:B------:R-:W-:-:S02]  /*1470*/  SEL R7, R22, RZ, P1 ;  /* 0x000000ff16077207 */ /* 0x000fc40000800000 */
[----:B------:R-:W-:Y:S02]  /*1480*/  SEL R22, R23, RZ, P1 ;  /* 0x000000ff17167207 */ /* 0x000fe40000800000 */
[----:B------:R-:W-:Y:S02]  /*1490*/  IADD3 R2, P3, P4, R2, R0, R3 ;  /* 0x0000000002027210 */ /* 0x000fe40007c7e003 */
[----:B------:R-:W-:Y:S02]  /*14a0*/  ISETP.GT.AND P1, PT, R4, 0x160, PT ;  /* 0x000001600400780c */ /* 0x000fe40003f24270 */
[----:B-----5:R-:W-:Y:S02]  /*14b0*/  SEL R0, R24, RZ, P2 ;  /* 0x000000ff18007207 */ /* 0x020fe40001000000 */
[----:B------:R-:W-:Y:S02]  /*14c0*/  IADD3.X R6, PT, PT, R6, R5, R19, P3, P4 ;  /* 0x0000000506067210 */ /* 0x000fe40001fe8413 */
[----:B------:R-:W-:-:S02]  /*14d0*/  SEL R3, R26, RZ, P1 ;  /* 0x000000ff1a037207 */ /* 0x000fc40000800000 */
[----:B------:R-:W-:Y:S02]  /*14e0*/  SEL R27, R27, RZ, P1 ;  /* 0x000000ff1b1b7207 */ /* 0x000fe40000800000 */
[----:B------:R-:W-:Y:S02]  /*14f0*/  SEL R5, R25, RZ, P2 ;  /* 0x000000ff19057207 */ /* 0x000fe40001000000 */
[----:B------:R-:W-:Y:S02]  /*1500*/  IADD3 R0, P1, P3, R0, R2, R7 ;  /* 0x0000000200007210 */ /* 0x000fe40007b3e007 */
[----:B------:R-:W-:Y:S02]  /*1510*/  SEL R2, R32, RZ, P5 ;  /* 0x000000ff20027207 */ /* 0x000fe40002800000 */
[----:B------:R-:W-:Y:S02]  /*1520*/  ISETP.GT.AND P2, PT, R4, 0x1c0, PT ;  /* 0x000001c00400780c */ /* 0x000fe40003f44270 */
[----:B------:R-:W-:-:S02]  /*1530*/  IADD3.X R5, PT, PT, R5, R6, R22, P1, P3 ;  /* 0x0000000605057210 */ /* 0x000fc40000fe6416 */
[----:B------:R-:W-:Y:S02]  /*1540*/  IADD3 R2, P3, P4, R2, R0, R3 ;  /* 0x0000000002027210 */ /* 0x000fe40007c7e003 */
[----:B------:R-:W-:Y:S02]  /*1550*/  SEL R0, R34, RZ, P6 ;  /* 0x000000ff22007207 */ /* 0x000fe40003000000 */
[----:B------:R-:W-:Y:S02]  /*1560*/  SEL R3, R28, RZ, P2 ;  /* 0x000000ff1c037207 */ /* 0x000fe40001000000 */
[----:B------:R-:W-:Y:S02]  /*1570*/  ISETP.GT.AND P1, PT, R4, 0x1e0, PT ;  /* 0x000001e00400780c */ /* 0x000fe40003f24270 */
[----:B------:R-:W-:Y:S02]  /*1580*/  SEL R4, R33, RZ, P5 ;  /* 0x000000ff21047207 */ /* 0x000fe40002800000 */
[----:B------:R-:W-:-:S02]  /*1590*/  SEL R35, R35, RZ, P6 ;  /* 0x000000ff23237207 */ /* 0x000fc40003000000 */
[----:B------:R-:W-:Y:S02]  /*15a0*/  IADD3 R3, P5, P6, R3, R2, R0 ;  /* 0x0000000203037210 */ /* 0x000fe40007ebe000 */
[----:B------:R-:W-:Y:S02]  /*15b0*/  SEL R2, R30, RZ, P1 ;  /* 0x000000ff1e027207 */ /* 0x000fe40000800000 */
[----:B------:R-:W-:Y:S02]  /*15c0*/  IADD3.X R4, PT, PT, R4, R5, R27, P3, P4 ;  /* 0x0000000504047210 */ /* 0x000fe40001fe841b */
[----:B------:R-:W-:Y:S02]  /*15d0*/  SEL R0, R29, RZ, P2 ;  /* 0x000000ff1d007207 */ /* 0x000fe40001000000 */
[----:B------:R-:W-:Y:S02]  /*15e0*/  IADD3 R2, P2, PT, R2, R3, RZ ;  /* 0x0000000302027210 */ /* 0x000fe40007f5e0ff */
[----:B------:R-:W-:-:S02]  /*15f0*/  SEL R3, R31, RZ, P1 ;  /* 0x000000ff1f037207 */ /* 0x000fc40000800000 */
[----:B------:R-:W-:-:S05]  /*1600*/  IADD3.X R0, PT, PT, R0, R4, R35, P5, P6 ;  /* 0x0000000400007210 */ /* 0x000fca0002fec423 */
[----:B------:R-:W-:Y:S01]  /*1610*/  IMAD.X R3, R3, 0x1, R0, P2 ;  /* 0x0000000103037824 */ /* 0x000fe200010e0600 */
[----:B------:R-:W-:Y:S06]  /*1620*/  BRA `(.L_x_1867) ;  /* 0x0000001000047947 */ /* 0x000fec0003800000 */
.L_x_1853:
[----:B------:R-:W0:Y:S01]  /*1630*/  S2R R39, SR_TID.X ;  /* 0x0000000000277919 */ /* 0x000e220000002100 */
[----:B------:R-:W1:Y:S02]  /*1640*/  LDCU.64 UR4, c[0x0][0x380] ;  /* 0x00007000ff0477ac */ /* 0x000e640008000a00 */
[----:B-1----:R-:W-:Y:S02]  /*1650*/  IMAD.U32 R2, RZ, RZ, UR4 ;  /* 0x00000004ff027e24 */ /* 0x002fe4000f8e00ff */
[----:B------:R-:W-:Y:S02]  /*1660*/  IMAD.U32 R3, RZ, RZ, UR5 ;  /* 0x00000005ff037e24 */ /* 0x000fe4000f8e00ff */
[----:B0-----:R-:W-:-:S05]  /*1670*/  IMAD.WIDE.U32 R18, R39, 0x8, R2 ;  /* 0x0000000827127825 */ /* 0x001fca00078e0002 */
[----:B------:R-:W2:Y:S04]  /*1680*/  LDG.E.64.CONSTANT R20, desc[UR6][R18.64] ;  /* 0x0000000612147981 */ /* 0x000ea8000c1e9b00 */
[----:B------:R-:W2:Y:S04]  /*1690*/  LDG.E.64.CONSTANT R6, desc[UR6][R18.64+0x1000] ;  /* 0x0010000612067981 */ /* 0x000ea8000c1e9b00 */
[----:B------:R-:W2:Y:S04]  /*16a0*/  LDG.E.64.CONSTANT R8, desc[UR6][R18.64+0x2000] ;  /* 0x0020000612087981 */ /* 0x000ea8000c1e9b00 */
[----:B------:R-:W3:Y:S04]  /*16b0*/  LDG.E.64.CONSTANT R10, desc[UR6][R18.64+0x3000] ;  /* 0x00300006120a7981 */ /* 0x000ee8000c1e9b00 */
[----:B------:R-:W3:Y:S04]  /*16c0*/  LDG.E.64.CONSTANT R12, desc[UR6][R18.64+0x4000] ;  /* 0x00400006120c7981 */ /* 0x000ee8000c1e9b00 */
[----:B------:R-:W4:Y:S04]  /*16d0*/  LDG.E.64.CONSTANT R14, desc[UR6][R18.64+0x5000] ;  /* 0x00500006120e7981 */ /* 0x000f28000c1e9b00 */
[----:B------:R-:W4:Y:S01]  /*16e0*/  LDG.E.64.CONSTANT R16, desc[UR6][R18.64+0x6000] ;  /* 0x0060000612107981 */ /* 0x000f22000c1e9b00 */
[----:B------:R-:W-:Y:S01]  /*16f0*/  UMOV UR4, 0xe00 ;  /* 0x00000e0000047882 */ /* 0x000fe20000000000 */
[----:B--2---:R-:W-:-:S04]  /*1700*/  IADD3 R43, P0, P1, R8, R6, R20 ;  /* 0x00000006082b7210 */ /* 0x004fc8000791e014 */
[----:B------:R-:W-:Y:S02]  /*1710*/  IADD3.X R7, PT, PT, R9, R7, R21, P0, P1 ;  /* 0x0000000709077210 */ /* 0x000fe400007e2415 */
[----:B------:R-:W-:Y:S02]  /*1720*/  ISETP.GE.U32.AND P0, PT, R4, 0x1c00, PT ;  /* 0x00001c000400780c */ /* 0x000fe40003f06070 */
[----:B---3--:R-:W-:-:S04]  /*1730*/  IADD3 R43, P2, P3, R12, R10, R43 ;  /* 0x0000000a0c2b7210 */ /* 0x008fc80007b5e02b */
[----:B------:R-:W-:Y:S02]  /*1740*/  IADD3.X R11, PT, PT, R13, R11, R7, P2, P3 ;  /* 0x0000000b0d0b7210 */ /* 0x000fe400017e6407 */
[----:B----4-:R-:W-:-:S04]  /*1750*/  IADD3 R43, P1, P4, R16, R14, R43 ;  /* 0x0000000e102b7210 */ /* 0x010fc80007c3e02b */
[----:B------:R-:W-:Y:S01]  /*1760*/  IADD3.X R41, PT, PT, R17, R15, R11, P1, P4 ;  /* 0x0000000f11297210 */ /* 0x000fe20000fe840b */
[----:B------:R-:W-:Y:S08]  /*1770*/  @!P0 BRA `(.L_x_1868) ;  /* 0x0000000000708947 */ /* 0x000ff00003800000 */
[----:B------:R-:W0:Y:S01]  /*1780*/  LDC R20, c[0x0][0x390] ;  /* 0x0000e400ff147b82 */ /* 0x000e220000000800 */
[----:B------:R-:W-:Y:S01]  /*1790*/  VIADD R21, R4, 0xfffff200 ;  /* 0xfffff20004157836 */ /* 0x000fe20000000000 */
[----:B------:R-:W-:-:S06]  /*17a0*/  UMOV UR4, 0xe00 ;  /* 0x00000e0000047882 */ /* 0x000fcc0000000000 */
[----:B------:R-:W1:Y:S02]  /*17b0*/  LDC.64 R2, c[0x0][0x380] ;  /* 0x0000e000ff027b82 */ /* 0x000e640000000a00 */
.L_x_1870:
[----:B------:R-:W-:-:S04]  /*17c0*/  VIADD R7, R39, UR4 ;  /* 0x0000000427077c36 */ /* 0x000fc80008000000 */
[----:B-1----:R-:W-:-:S05]  /*17d0*/  IMAD.WIDE.U32 R6, R7, 0x8, R2 ;  /* 0x0000000807067825 */ /* 0x002fca00078e0002 */
[----:B------:R-:W2:Y:S04]  /*17e0*/  LDG.E.64.CONSTANT R4, desc[UR6][R6.64] ;  /* 0x0000000606047981 */ /* 0x000ea8000c1e9b00 */
[----:B------:R-:W2:Y:S04]  /*17f0*/  LDG.E.64.CONSTANT R8, desc[UR6][R6.64+0x1000] ;  /* 0x0010000606087981 */ /* 0x000ea8000c1e9b00 */
[----:B------:R-:W3:Y:S04]  /*1800*/  LDG.E.64.CONSTANT R10, desc[UR6][R6.64+0x2000] ;  /* 0x00200006060a7981 */ /* 0x000ee8000c1e9b00 */
[----:B------:R-:W3:Y:S04]  /*1810*/  LDG.E.64.CONSTANT R12, desc[UR6][R6.64+0x3000] ;  /* 0x00300006060c7981 */ /* 0x000ee8000c1e9b00 */
[----:B------:R-:W4:Y:S04]  /*1820*/  LDG.E.64.CONSTANT R14, desc[UR6][R6.64+0x4000] ;  /* 0x00400006060e7981 */ /* 0x000f28000c1e9b00 */
[----:B------:R-:W4:Y:S04]  /*1830*/  LDG.E.64.CONSTANT R16, desc[UR6][R6.64+0x5000] ;  /* 0x0050000606107981 */ /* 0x000f28000c1e9b00 */
[----:B------:R-:W5:Y:S01]  /*1840*/  LDG.E.64.CONSTANT R18, desc[UR6][R6.64+0x6000] ;  /* 0x0060000606127981 */ /* 0x000f62000c1e9b00 */
[----:B--2---:R-:W-:Y:S01]  /*1850*/  IADD3 R43, P0, P1, R8, R4, R43 ;  /* 0x00000004082b7210 */ /* 0x004fe2000791e02b */
[----:B0-----:R-:W-:-:S03]  /*1860*/  IMAD.MOV.U32 R4, RZ, RZ, R20 ;  /* 0x000000ffff047224 */ /* 0x001fc600078e0014 */
[----:B------:R-:W-:Y:S01]  /*1870*/  IADD3.X R5, PT, PT, R9, R5, R41, P0, P1 ;  /* 0x0000000509057210 */ /* 0x000fe200007e2429 */
[----:B------:R-:W-:Y:S01]  /*1880*/  VIADD R0, R4, -UR4 ;  /* 0x8000000404007c36 */ /* 0x000fe20008000000 */
[----:B---3--:R-:W-:-:S04]  /*1890*/  IADD3 R43, P2, P3, R12, R10, R43 ;  /* 0x0000000a0c2b7210 */ /* 0x008fc80007b5e02b */
[----:B------:R-:W-:Y:S02]  /*18a0*/  ISETP.GE.AND P0, PT, R0, 0xe00, PT ;  /* 0x00000e000000780c */ /* 0x000fe40003f06270 */
[----:B------:R-:W-:Y:S02]  /*18b0*/  IADD3.X R11, PT, PT, R13, R11, R5, P2, P3 ;  /* 0x0000000b0d0b7210 */ /* 0x000fe400017e6405 */
[----:B----4-:R-:W-:-:S04]  /*18c0*/  IADD3 R43, P1, P4, R16, R14, R43 ;  /* 0x0000000e102b7210 */ /* 0x010fc80007c3e02b */
[----:B-----5:R-:W-:Y:S02]  /*18d0*/  IADD3 R43, P2, PT, R18, R43, RZ ;  /* 0x0000002b122b7210 */ /* 0x020fe40007f5e0ff */
[----:B------:R-:W-:-:S05]  /*18e0*/  IADD3.X R15, PT, PT, R17, R15, R11, P1, P4 ;  /* 0x0000000f110f7210 */ /* 0x000fca0000fe840b */
[----:B------:R-:W-:Y:S01]  /*18f0*/  IMAD.X R41, R19, 0x1, R15, P2 ;  /* 0x0000000113297824 */ /* 0x000fe200010e060f */
[----:B------:R-:W-:Y:S06]  /*1900*/  @!P0 BRA `(.L_x_1869) ;  /* 0x0000000800248947 */ /* 0x000fec0003800000 */
[----:B------:R-:W-:-:S06]  /*1910*/  UIADD3 UR4, UPT, UPT, UR4, 0xe00, URZ ;  /* 0x00000e0004047890 */ /* 0x000fcc000fffe0ff */
[----:B------:R-:W-:-:S13]  /*1920*/  ISETP.LT.AND P0, PT, R21, UR4, PT ;  /* 0x0000000415007c0c */ /* 0x000fda000bf01270 */
[----:B------:R-:W-:Y:S05]  /*1930*/  @!P0 BRA `(.L_x_1870) ;  /* 0xfffffffc00a08947 */ /* 0x000fea000383ffff */
.L_x_1868:
[----:B------:R-:W-:-:S13]  /*1940*/  ISETP.LE.AND P0, PT, R4, UR4, PT ;  /* 0x0000000404007c0c */ /* 0x000fda000bf03270 */
[----:B------:R-:W-:Y:S05]  /*1950*/  @P0 BRA `(.L_x_1869) ;  /* 0x0000000800100947 */ /* 0x000fea0003800000 */
[----:B------:R-:W-:Y:S01]  /*1960*/  VIADD R0, R4, -UR4 ;  /* 0x8000000404007c36 */ /* 0x000fe20008000000 */
[----:B------:R-:W-:Y:S04]  /*1970*/  BSSY.RECONVERGENT B1, `(.L_x_1869) ;  /* 0x0000082000017945 */ /* 0x000fe80003800200 */
[----:B------:R-:W-:-:S13]  /*1980*/  ISETP.GE.AND P0, PT, R39, R0, PT ;  /* 0x000000002700720c */ /* 0x000fda0003f06270 */
[----:B------:R-:W-:Y:S05]  /*1990*/  @P0 BRA `(.L_x_1871) ;  /* 0x0000000400fc0947 */ /* 0x000fea0003800000 */
[----:B------:R-:W-:Y:S01]  /*19a0*/  LOP3.LUT R5, RZ, R39, RZ, 0x33, !PT ;  /* 0x00000027ff057212 */ /* 0x000fe200078e33ff */
[----:B------:R-:W-:Y:S01]  /*19b0*/  BSSY.RECONVERGENT B2, `(.L_x_1872) ;  /* 0x0000015000027945 */ /* 0x000fe20003800200 */
[----:B------:R-:W-:Y:S02]  /*19c0*/  IMAD.MOV.U32 R45, RZ, RZ, R39 ;  /* 0x000000ffff2d7224 */ /* 0x000fe400078e0027 */
[----:B------:R-:W-:-:S04]  /*19d0*/  IADD3 R4, PT, PT, R4, -UR4, R5 ;  /* 0x8000000404047c10 */ /* 0x000fc8000fffe005 */
[C---:B------:R-:W-:Y:S02]  /*19e0*/  LOP3.LUT R5, R4.reuse, 0x600, RZ, 0xc0, !PT ;  /* 0x0000060004057812 */ /* 0x040fe400078ec0ff */
[----:B------:R-:W-:Y:S02]  /*19f0*/  ISETP.GE.U32.AND P1, PT, R4, 0x600, PT ;  /* 0x000006000400780c */ /* 0x000fe40003f26070 */
[----:B------:R-:W-:-:S13]  /*1a00*/  ISETP.NE.AND P0, PT, R5, 0x600, PT ;  /* 0x000006000500780c */ /* 0x000fda0003f05270 */
[----:B------:R-:W-:Y:S05]  /*1a10*/  @!P0 BRA `(.L_x_1873) ;  /* 0x0000000000388947 */ /* 0x000fea0003800000 */
[----:B------:R-:W-:Y:S01]  /*1a20*/  LEA.HI R4, R4, 0x1, RZ, 0x17 ;  /* 0x0000000104047811 */ /* 0x000fe200078fb8ff */
[----:B------:R-:W-:Y:S02]  /*1a30*/  VIADD R7, R39, UR4 ;  /* 0x0000000427077c36 */ /* 0x000fe40008000000 */
[----:B------:R-:W-:Y:S01]  /*1a40*/  IMAD.MOV.U32 R45, RZ, RZ, R39 ;  /* 0x000000ffff2d7224 */ /* 0x000fe200078e0027 */
[----:B------:R-:W-:-:S05]  /*1a50*/  LOP3.LUT R4, R4, 0x3, RZ, 0xc0, !PT ;  /* 0x0000000304047812 */ /* 0x000fca00078ec0ff */
[----:B------:R-:W-:-:S07]  /*1a60*/  IMAD.MOV R6, RZ, RZ, -R4 ;  /* 0x000000ffff067224 */ /* 0x000fce00078e0a04 */
.L_x_1874:
[----:B------:R-:W-:-:S06]  /*1a70*/  IMAD.WIDE.U32 R4, R7, 0x8, R2 ;  /* 0x0000000807047825 */ /* 0x000fcc00078e0002 */
[----:B------:R-:W2:Y:S01]  /*1a80*/  LDG.E.64.CONSTANT R4, desc[UR6][R4.64] ;  /* 0x0000000604047981 */ /* 0x000ea2000c1e9b00 */
[----:B------:R-:W-:Y:S02]  /*1a90*/  VIADD R6, R6, 0x1 ;  /* 0x0000000106067836 */ /* 0x000fe40000000000 */
[----:B------:R-:W-:Y:S02]  /*1aa0*/  VIADD R45, R45, 0x200 ;  /* 0x000002002d2d7836 */ /* 0x000fe40000000000 */
[----:B------:R-:W-:Y:S01]  /*1ab0*/  VIADD R7, R7, 0x200 ;  /* 0x0000020007077836 */ /* 0x000fe20000000000 */
[----:B------:R-:W-:Y:S02]  /*1ac0*/  ISETP.NE.AND P0, PT, R6, RZ, PT ;  /* 0x000000ff0600720c */ /* 0x000fe40003f05270 */
[----:B--2---:R-:W-:-:S05]  /*1ad0*/  IADD3 R43, P2, PT, R4, R43, RZ ;  /* 0x0000002b042b7210 */ /* 0x004fca0007f5e0ff */
[----:B------:R-:W-:-:S06]  /*1ae0*/  IMAD.X R41, R5, 0x1, R41, P2 ;  /* 0x0000000105297824 */ /* 0x000fcc00010e0629 */
[----:B------:R-:W-:Y:S05]  /*1af0*/  @P0 BRA `(.L_x_1874) ;  /* 0xfffffffc00dc0947 */ /* 0x000fea000383ffff */
.L_x_1873:
[----:B------:R-:W-:Y:S05]  /*1b00*/  BSYNC.RECONVERGENT B2 ;  /* 0x0000000000027941 */ /* 0x000fea0003800200 */
.L_x_1872:
[----:B------:R-:W-:Y:S05]  /*1b10*/  @!P1 BRA `(.L_x_1871) ;  /* 0x00000004009c9947 */ /* 0x000fea0003800000 */
[----:B------:R-:W0:Y:S01]  /*1b20*/  LDCU.64 UR8, c[0x0][0x380] ;  /* 0x00007000ff0877ac */ /* 0x000e220008000a00 */
[----:B------:R-:W-:Y:S01]  /*1b30*/  IMAD.IADD R7, R0, 0x1, -R45 ;  /* 0x0000000100077824 */ /* 0x000fe200078e0a2d */
[C---:B------:R-:W-:Y:S01]  /*1b40*/  IADD3 R4, P0, PT, R45.reuse, UR4, RZ ;  /* 0x000000042d047c10 */ /* 0x040fe2000ff1e0ff */
[----:B------:R-:W-:Y:S01]  /*1b50*/  BSSY.RECONVERGENT B2, `(.L_x_1875) ;  /* 0x0000039000027945 */ /* 0x000fe20003800200 */
[----:B------:R-:W-:Y:S02]  /*1b60*/  VIADD R38, R45, UR4 ;  /* 0x000000042d267c36 */ /* 0x000fe40008000000 */
        /* <DEDUP_REMOVED lines=10> */
.L_x_1877:
[C-C-:B------:R-:W-:Y:S01]  /*1c10*/  IMAD.WIDE.U32 R8, R38.reuse, 0x8, R2.reuse ;  /* 0x0000000826087825 */ /* 0x140fe200078e0002 */
[----:B------:R-:W2:Y:S03]  /*1c20*/  LDG.E.64.CONSTANT R4, desc[UR6][R6.64+-0x1000] ;  /* 0xfff0000606047981 */ /* 0x000ea6000c1e9b00 */
[----:B------:R-:W-:Y:S01]  /*1c30*/  VIADD R25, R38, 0x800 ;  /* 0x0000080026197836 */ /* 0x000fe20000000000 */
[----:B------:R-:W3:Y:S04]  /*1c40*/  LDG.E.64.CONSTANT R10, desc[UR6][R6.64] ;  /* 0x00000006060a7981 */ /* 0x000ee8000c1e9b00 */
[----:B------:R-:W2:Y:S01]  /*1c50*/  LDG.E.64.CONSTANT R8, desc[UR6][R8.64] ;  /* 0x0000000608087981 */ /* 0x000ea2000c1e9b00 */
[----:B------:R-:W-:-:S03]  /*1c60*/  IMAD.WIDE.U32 R24, R25, 0x8, R2 ;  /* 0x0000000819187825 */ /* 0x000fc600078e0002 */
[----:B------:R-:W3:Y:S01]  /*1c70*/  LDG.E.64.CONSTANT R26, desc[UR6][R6.64+0x1000] ;  /* 0x00100006061a7981 */ /* 0x000ee2000c1e9b00 */
[----:B------:R-:W-:-:S03]  /*1c80*/  VIADD R17, R38, 0x1000 ;  /* 0x0000100026117836 */ /* 0x000fc60000000000 */
[----:B------:R-:W4:Y:S01]  /*1c90*/  LDG.E.64.CONSTANT R22, desc[UR6][R6.64+0x3000] ;  /* 0x0030000606167981 */ /* 0x000f22000c1e9b00 */
[----:B------:R-:W-:-:S03]  /*1ca0*/  IMAD.WIDE.U32 R16, R17, 0x8, R2 ;  /* 0x0000000811107825 */ /* 0x000fc600078e0002 */
[----:B------:R-:W4:Y:S04]  /*1cb0*/  LDG.E.64.CONSTANT R24, desc[UR6][R24.64] ;  /* 0x0000000618187981 */ /* 0x000f28000c1e9b00 */
[----:B------:R-:W5:Y:S04]  /*1cc0*/  LDG.E.64.CONSTANT R20, desc[UR6][R6.64+0x4000] ;  /* 0x0040000606147981 */ /* 0x000f68000c1e9b00 */
[----:B------:R-:W5:Y:S04]  /*1cd0*/  LDG.E.64.CONSTANT R18, desc[UR6][R6.64+0x5000] ;  /* 0x0050000606127981 */ /* 0x000f68000c1e9b00 */
[----:B------:R-:W5:Y:S04]  /*1ce0*/  LDG.E.64.CONSTANT R14, desc[UR6][R6.64+0x7000] ;  /* 0x00700006060e7981 */ /* 0x000f68000c1e9b00 */
[----:B------:R-:W5:Y:S01]  /*1cf0*/  LDG.E.64.CONSTANT R16, desc[UR6][R16.64] ;  /* 0x0000000610107981 */ /* 0x000f62000c1e9b00 */
[----:B------:R-:W-:-:S03]  /*1d00*/  VIADD R33, R38, 0x1800 ;  /* 0x0000180026217836 */ /* 0x000fc60000000000 */
[----:B------:R-:W5:Y:S04]  /*1d10*/  LDG.E.64.CONSTANT R12, desc[UR6][R6.64+0x8000] ;  /* 0x00800006060c7981 */ /* 0x000f68000c1e9b00 */
[----:B------:R-:W5:Y:S01]  /*1d20*/  LDG.E.64.CONSTANT R28, desc[UR6][R6.64+0x9000] ;  /* 0x00900006061c7981 */ /* 0x000f62000c1e9b00 */
[----:B------:R-:W-:-:S03]  /*1d30*/  IMAD.WIDE.U32 R32, R33, 0x8, R2 ;  /* 0x0000000821207825 */ /* 0x000fc600078e0002 */
[----:B------:R-:W5:Y:S04]  /*1d40*/  LDG.E.64.CONSTANT R30, desc[UR6][R6.64+0xb000] ;  /* 0x00b00006061e7981 */ /* 0x000f68000c1e9b00 */
[----:B------:R-:W5:Y:S04]  /*1d50*/  LDG.E.64.CONSTANT R32, desc[UR6][R32.64] ;  /* 0x0000000620207981 */ /* 0x000f68000c1e9b00 */
[----:B------:R-:W5:Y:S04]  /*1d60*/  LDG.E.64.CONSTANT R34, desc[UR6][R6.64+0xc000] ;  /* 0x00c0000606227981 */ /* 0x000f68000c1e9b00 */
[----:B------:R0:W5:Y:S01]  /*1d70*/  LDG.E.64.CONSTANT R36, desc[UR6][R6.64+0xd000] ;  /* 0x00d0000606247981 */ /* 0x000162000c1e9b00 */
[----:B------:R-:W-:-:S02]  /*1d80*/  VIADD R45, R45, 0x2000 ;  /* 0x000020002d2d7836 */ /* 0x000fc40000000000 */
[----:B------:R-:W-:Y:S01]  /*1d90*/  VIADD R38, R38, 0x2000 ;  /* 0x0000200026267836 */ /* 0x000fe20000000000 */
[----:B0-----:R-:W-:-:S05]  /*1da0*/  IADD3 R6, P6, PT, R6, 0x10000, RZ ;  /* 0x0001000006067810 */ /* 0x001fca0007fde0ff */
[----:B------:R-:W-:Y:S01]  /*1db0*/  IMAD.X R7, RZ, RZ, R7, P6 ;  /* 0x000000ffff077224 */ /* 0x000fe200030e0607 */
[----:B--2---:R-:W-:-:S04]  /*1dc0*/  IADD3 R43, P1, P2, R4, R8, R43 ;  /* 0x00000008042b7210 */ /* 0x004fc80007a3e02b */
[----:B---3--:R-:W-:Y:S02]  /*1dd0*/  IADD3 R43, P3, P4, R26, R10, R43 ;  /* 0x0000000a1a2b7210 */ /* 0x008fe40007c7e02b */
[----:B------:R-:W-:-:S04]  /*1de0*/  IADD3.X R5, PT, PT, R5, R9, R41, P1, P2 ;  /* 0x0000000905057210 */ /* 0x000fc80000fe4429 */
[----:B------:R-:W-:Y:S02]  /*1df0*/  IADD3.X R11, PT, PT, R27, R11, R5, P3, P4 ;  /* 0x0000000b1b0b7210 */ /* 0x000fe40001fe8405 */
[----:B----4-:R-:W-:-:S04]  /*1e00*/  IADD3 R43, P1, P2, R22, R24, R43 ;  /* 0x00000018162b7210 */ /* 0x010fc80007a3e02b */
[----:B------:R-:W-:Y:S02]  /*1e10*/  IADD3.X R23, PT, PT, R23, R25, R11, P1, P2 ;  /* 0x0000001917177210 */ /* 0x000fe40000fe440b */
[----:B-----5:R-:W-:-:S04]  /*1e20*/  IADD3 R43, P3, P4, R18, R20, R43 ;  /* 0x00000014122b7210 */ /* 0x020fc80007c7e02b */
[----:B------:R-:W-:Y:S02]  /*1e30*/  IADD3.X R19, PT, PT, R19, R21, R23, P3, P4 ;  /* 0x0000001513137210 */ /* 0x000fe40001fe8417 */
[----:B------:R-:W-:-:S04]  /*1e40*/  IADD3 R43, P1, P2, R14, R16, R43 ;  /* 0x000000100e2b7210 */ /* 0x000fc80007a3e02b */
[----:B------:R-:W-:Y:S02]  /*1e50*/  IADD3.X R15, PT, PT, R15, R17, R19, P1, P2 ;  /* 0x000000110f0f7210 */ /* 0x000fe40000fe4413 */
[----:B------:R-:W-:-:S04]  /*1e60*/  IADD3 R43, P3, P4, R28, R12, R43 ;  /* 0x0000000c1c2b7210 */ /* 0x000fc80007c7e02b */
[----:B------:R-:W-:Y:S02]  /*1e70*/  IADD3.X R13, PT, PT, R29, R13, R15, P3, P4 ;  /* 0x0000000d1d0d7210 */ /* 0x000fe40001fe840f */
[----:B------:R-:W-:Y:S02]  /*1e80*/  ISETP.GE.AND P3, PT, R45, R40, PT ;  /* 0x000000282d00720c */ /* 0x000fe40003f66270 */
[----:B------:R-:W-:-:S04]  /*1e90*/  IADD3 R43, P2, P1, R30, R32, R43 ;  /* 0x000000201e2b7210 */ /* 0x000fc8000795e02b */
[----:B------:R-:W-:Y:S02]  /*1ea0*/  IADD3.X R31, PT, PT, R31, R33, R13, P2, P1 ;  /* 0x000000211f1f7210 */ /* 0x000fe400017e240d */
[----:B------:R-:W-:-:S04]  /*1eb0*/  IADD3 R43, P4, P5, R36, R34, R43 ;  /* 0x00000022242b7210 */ /* 0x000fc80007d9e02b */
[----:B------:R-:W-:Y:S01]  /*1ec0*/  IADD3.X R41, PT, PT, R37, R35, R31, P4, P5 ;  /* 0x0000002325297210 */ /* 0x000fe200027ea41f */
[----:B------:R-:W-:Y:S08]  /*1ed0*/  @!P3 BRA `(.L_x_1877) ;  /* 0xfffffffc004cb947 */ /* 0x000ff0000383ffff */
.L_x_1876:
[----:B------:R-:W-:Y:S05]  /*1ee0*/  BSYNC.RECONVERGENT B2 ;  /* 0x0000000000027941 */ /* 0x000fea0003800200 */
.L_x_1875:
[----:B------:R-:W-:Y:S01]  /*1ef0*/  IMAD.IADD R4, R0, 0x1, -R45 ;  /* 0x0000000100047824 */ /* 0x000fe200078e0a2d */
[----:B------:R-:W-:Y:S04]  /*1f00*/  BSSY.RECONVERGENT B2, `(.L_x_1878) ;  /* 0x000001d000027945 */ /* 0x000fe80003800200 */
[----:B------:R-:W-:-:S13]  /*1f10*/  ISETP.GT.AND P1, PT, R4, 0x800, PT ;  /* 0x000008000400780c */ /* 0x000fda0003f24270 */
[----:B------:R-:W-:Y:S05]  /*1f20*/  @!P1 BRA `(.L_x_1879) ;  /* 0x0000000000689947 */ /* 0x000fea0003800000 */
[C-C-:B------:R-:W-:Y:S01]  /*1f30*/  IMAD.WIDE.U32 R10, R38.reuse, 0x8, R2.reuse ;  /* 0x00000008260a7825 */ /* 0x140fe200078e0002 */
[----:B------:R-:W2:Y:S03]  /*1f40*/  LDG.E.64.CONSTANT R12, desc[UR6][R6.64+-0x1000] ;  /* 0xfff00006060c7981 */ /* 0x000ea6000c1e9b00 */
[----:B------:R-:W-:Y:S01]  /*1f50*/  VIADD R19, R38, 0x800 ;  /* 0x0000080026137836 */ /* 0x000fe20000000000 */
[----:B------:R-:W3:Y:S04]  /*1f60*/  LDG.E.64.CONSTANT R14, desc[UR6][R6.64] ;  /* 0x00000006060e7981 */ /* 0x000ee8000c1e9b00 */
[----:B------:R-:W2:Y:S01]  /*1f70*/  LDG.E.64.CONSTANT R10, desc[UR6][R10.64] ;  /* 0x000000060a0a7981 */ /* 0x000ea2000c1e9b00 */
[----:B------:R-:W-:-:S03]  /*1f80*/  IMAD.WIDE.U32 R18, R19, 0x8, R2 ;  /* 0x0000000813127825 */ /* 0x000fc600078e0002 */
[----:B------:R-:W3:Y:S04]  /*1f90*/  LDG.E.64.CONSTANT R16, desc[UR6][R6.64+0x1000] ;  /* 0x0010000606107981 */ /* 0x000ee8000c1e9b00 */
[----:B------:R-:W4:Y:S04]  /*1fa0*/  LDG.E.64.CONSTANT R20, desc[UR6][R6.64+0x3000] ;  /* 0x0030000606147981 */ /* 0x000f28000c1e9b00 */
[----:B------:R-:W4:Y:S04]  /*1fb0*/  LDG.E.64.CONSTANT R18, desc[UR6][R18.64] ;  /* 0x0000000612127981 */ /* 0x000f28000c1e9b00 */
[----:B------:R-:W5:Y:S04]  /*1fc0*/  LDG.E.64.CONSTANT R4, desc[UR6][R6.64+0x4000] ;  /* 0x0040000606047981 */ /* 0x000f68000c1e9b00 */
[----:B------:R-:W5:Y:S01]  /*1fd0*/  LDG.E.64.CONSTANT R8, desc[UR6][R6.64+0x5000] ;  /* 0x0050000606087981 */ /* 0x000f62000c1e9b00 */
[----:B------:R-:W-:-:S02]  /*1fe0*/  VIADD R45, R45, 0x1000 ;  /* 0x000010002d2d7836 */ /* 0x000fc40000000000 */
[----:B------:R-:W-:Y:S01]  /*1ff0*/  VIADD R38, R38, 0x1000 ;  /* 0x0000100026267836 */ /* 0x000fe20000000000 */
[----:B--2---:R-:W-:-:S04]  /*2000*/  IADD3 R43, P0, P1, R12, R10, R43 ;  /* 0x0000000a0c2b7210 */ /* 0x004fc8000791e02b */
[----:B------:R-:W-:Y:S02]  /*2010*/  IADD3.X R13, PT, PT, R13, R11, R41, P0, P1 ;  /* 0x0000000b0d0d7210 */ /* 0x000fe400007e2429 */
[----:B---3--:R-:W-:Y:S02]  /*2020*/  IADD3 R43, P0, P1, R16, R14, R43 ;  /* 0x0000000e102b7210 */ /* 0x008fe4000791e02b */
[----:B------:R-:W-:Y:S02]  /*2030*/  IADD3 R10, P3, PT, R6, 0x8000, RZ ;  /* 0x00008000060a7810 */ /* 0x000fe40007f7e0ff */
[----:B------:R-:W-:Y:S02]  /*2040*/  IADD3.X R15, PT, PT, R17, R15, R13, P0, P1 ;  /* 0x0000000f110f7210 */ /* 0x000fe400007e240d */
[----:B----4-:R-:W-:Y:S01]  /*2050*/  IADD3 R43, P0, P1, R20, R18, R43 ;  /* 0x00000012142b7210 */ /* 0x010fe2000791e02b */
[----:B------:R-:W-:-:S03]  /*2060*/  IMAD.X R11, RZ, RZ, R7, P3 ;  /* 0x000000ffff0b7224 */ /* 0x000fc600018e0607 */
[----:B------:R-:W-:Y:S02]  /*2070*/  IADD3.X R21, PT, PT, R21, R19, R15, P0, P1 ;  /* 0x0000001315157210 */ /* 0x000fe400007e240f */
[----:B-----5:R-:W-:Y:S01]  /*2080*/  IADD3 R43, P1, P2, R8, R4, R43 ;  /* 0x00000004082b7210 */ /* 0x020fe20007a3e02b */
[----:B------:R-:W-:Y:S01]  /*2090*/  IMAD.MOV.U32 R6, RZ, RZ, R10 ;  /* 0x000000ffff067224 */ /* 0x000fe200078e000a */
[----:B------:R-:W-:Y:S01]  /*20a0*/  PLOP3.LUT P0, PT, PT, PT, PT, 0x8, 0x80 ;  /* 0x000000000080781c */ /* 0x000fe20003f0e170 */
[----:B------:R-:W-:Y:S01]  /*20b0*/  IMAD.MOV.U32 R7, RZ, RZ, R11 ;  /* 0x000000ffff077224 */ /* 0x000fe200078e000b */
[----:B------:R-:W-:-:S11]  /*20c0*/  IADD3.X R41, PT, PT, R9, R5, R21, P1, P2 ;  /* 0x0000000509297210 */ /* 0x000fd60000fe4415 */
.L_x_1879:
[----:B------:R-:W-:Y:S05]  /*20d0*/  BSYNC.RECONVERGENT B2 ;  /* 0x0000000000027941 */ /* 0x000fea0003800200 */
.L_x_1878:
[----:B------:R-:W-:-:S13]  /*20e0*/  ISETP.LT.OR P0, PT, R45, R0, P0 ;  /* 0x000000002d00720c */ /* 0x000fda0000701670 */
[----:B------:R-:W-:Y:S05]  /*20f0*/  @!P0 BRA `(.L_x_1871) ;  /* 0x0000000000248947 */ /* 0x000fea0003800000 */
[----:B------:R-:W-:Y:S01]  /*2100*/  IMAD.WIDE.U32 R2, R38, 0x8, R2 ;  /* 0x0000000826027825 */ /* 0x000fe200078e0002 */
[----:B------:R-:W2:Y:S04]  /*2110*/  LDG.E.64.CONSTANT R4, desc[UR6][R6.64+-0x1000] ;  /* 0xfff0000606047981 */ /* 0x000ea8000c1e9b00 */
[----:B------:R-:W3:Y:S04]  /*2120*/  LDG.E.64.CONSTANT R8, desc[UR6][R6.64] ;  /* 0x0000000606087981 */ /* 0x000ee8000c1e9b00 */
[----:B------:R-:W2:Y:S04]  /*2130*/  LDG.E.64.CONSTANT R2, desc[UR6][R2.64] ;  /* 0x0000000602027981 */ /* 0x000ea8000c1e9b00 */
[----:B------:R-:W3:Y:S01]  /*2140*/  LDG.E.64.CONSTANT R10, desc[UR6][R6.64+0x1000] ;  /* 0x00100006060a7981 */ /* 0x000ee2000c1e9b00 */
[----:B--2---:R-:W-:-:S04]  /*2150*/  IADD3 R43, P0, P1, R4, R2, R43 ;  /* 0x00000002042b7210 */ /* 0x004fc8000791e02b */
[----:B---3--:R-:W-:Y:S02]  /*2160*/  IADD3 R43, P2, P3, R10, R8, R43 ;  /* 0x000000080a2b7210 */ /* 0x008fe40007b5e02b */
[----:B------:R-:W-:-:S04]  /*2170*/  IADD3.X R41, PT, PT, R5, R3, R41, P0, P1 ;  /* 0x0000000305297210 */ /* 0x000fc800007e2429 */
[----:B------:R-:W-:-:S07]  /*2180*/  IADD3.X R41, PT, PT, R11, R9, R41, P2, P3 ;  /* 0x000000090b297210 */ /* 0x000fce00017e6429 */
.L_x_1871:
[----:B------:R-:W-:Y:S05]  /*2190*/  BSYNC.RECONVERGENT B1 ;  /* 0x0000000000017941 */ /* 0x000fea0003800200 */
.L_x_1869:
[----:B------:R-:W0:Y:S01]  /*21a0*/  S2R R6, SR_LANEID ;  /* 0x0000000000067919 */ /* 0x000e220000000000 */
[----:B------:R-:W1:Y:S04]  /*21b0*/  SHFL.DOWN PT, R0, R43, 0x1, 0x1f ;  /* 0x08201f002b007f89 */ /* 0x000e6800000e0000 */
[----:B------:R-:W2:Y:S01]  /*21c0*/  SHFL.DOWN PT, R2, R41, 0x1, 0x1f ;  /* 0x08201f0029027f89 */ /* 0x000ea200000e0000 */
[C---:B0-----:R-:W-:Y:S02]  /*21d0*/  ISETP.GT.AND P0, PT, R6.reuse, 0x1e, PT ;  /* 0x0000001e0600780c */ /* 0x041fe40003f04270 */
[----:B------:R-:W-:Y:S02]  /*21e0*/  ISETP.GT.AND P1, PT, R6, 0x1d, PT ;  /* 0x0000001d0600780c */ /* 0x000fe40003f24270 */
[----:B-1----:R-:W-:-:S02]  /*21f0*/  SEL R0, R0, RZ, !P0 ;  /* 0x000000ff00007207 */ /* 0x002fc40004000000 */
[----:B--2---:R-:W-:Y:S02]  /*2200*/  SEL R2, R2, RZ, !P0 ;  /* 0x000000ff02027207 */ /* 0x004fe40004000000 */
[----:B------:R-:W-:Y:S02]  /*2210*/  IADD3 R7, P0, PT, R43, R0, RZ ;  /* 0x000000002b077210 */ /* 0x000fe40007f1e0ff */
[----:B------:R-:W-:-:S03]  /*2220*/  ISETP.NE.AND P2, PT, R6, RZ, PT ;  /* 0x000000ff0600720c */ /* 0x000fc60003f45270 */
[----:B------:R-:W-:Y:S01]  /*2230*/  IMAD.X R9, R41, 0x1, R2, P0 ;  /* 0x0000000129097824 */ /* 0x000fe200000e0602 */
[----:B------:R-:W0:Y:S04]  /*2240*/  SHFL.DOWN PT, R0, R7, 0x2, 0x1f ;  /* 0x08401f0007007f89 */ /* 0x000e2800000e0000 */
[----:B------:R-:W1:Y:S05]  /*2250*/  SHFL.DOWN PT, R2, R9, 0x2, 0x1f ;  /* 0x08401f0009027f89 */ /* 0x000e6a00000e0000 */
[----:B------:R-:W2:Y:S01]  /*2260*/  @!P2 S2R R11, SR_CgaCtaId ;  /* 0x00000000000ba919 */ /* 0x000ea20000008800 */
        /* <DEDUP_REMOVED lines=12> */
[----:B------:R-:W-:-:S05]  /*2330*/  IMAD.X R9, R2, 0x1, R5, P0 ;  /* 0x0000000102097824 */ /* 0x000fca00000e0605 */
[----:B------:R-:W1:Y:S01]  /*2340*/  SHFL.DOWN PT, R2, R9, 0x8, 0x1f ;  /* 0x09001f0009027f89 */ /* 0x000e6200000e0000 */
[----:B0-----:R-:W-:-:S04]  /*2350*/  SEL R0, R0, RZ, !P1 ;  /* 0x000000ff00007207 */ /* 0x001fc80004800000 */
[----:B------:R-:W-:Y:S02]  /*2360*/  IADD3 R5, P0, PT, R0, R7, RZ ;  /* 0x0000000700057210 */ /* 0x000fe40007f1e0ff */
[----:B-1----:R-:W-:-:S03]  /*2370*/  SEL R2, R2, RZ, !P1 ;  /* 0x000000ff02027207 */ /* 0x002fc60004800000 */
[----:B------:R-:W0:Y:S01]  /*2380*/  SHFL.DOWN PT, R0, R5, 0x10, 0x1f ;  /* 0x0a001f0005007f89 */ /* 0x000e2200000e0000 */
[----:B------:R-:W-:Y:S02]  /*2390*/  ISETP.GT.AND P1, PT, R6, 0xf, PT ;  /* 0x0000000f0600780c */ /* 0x000fe40003f24270 */
[----:B------:R-:W-:Y:S01]  /*23a0*/  @!P2 SHF.R.U32.HI R6, RZ, 0x2, R39 ;  /* 0x00000002ff06a819 */ /* 0x000fe20000011627 */
[----:B------:R-:W-:Y:S01]  /*23b0*/  IMAD.X R4, R2, 0x1, R9, P0 ;  /* 0x0000000102047824 */ /* 0x000fe200000e0609 */
[----:B------:R-:W-:Y:S02]  /*23c0*/  @!P2 MOV R2, 0x400 ;  /* 0x000004000002a802 */ /* 0x000fe40000000f00 */
[----:B------:R-:W-:Y:S02]  /*23d0*/  @!P2 LOP3.LUT R6, R6, 0xf8, RZ, 0xc0, !PT ;  /* 0x000000f80606a812 */ /* 0x000fe400078ec0ff */
[----:B------:R-:W1:Y:S01]  /*23e0*/  SHFL.DOWN PT, R3, R4, 0x10, 0x1f ;  /* 0x0a001f0004037f89 */ /* 0x000e6200000e0000 */
[----:B--2---:R-:W-:-:S05]  /*23f0*/  @!P2 LEA R11, R11, R2, 0x18 ;  /* 0x000000020b0ba211 */ /* 0x004fca00078ec0ff */
[----:B------:R-:W-:Y:S01]  /*2400*/  @!P2 IMAD.IADD R11, R6, 0x1, R11 ;  /* 0x00000001060ba824 */ /* 0x000fe200078e020b */
[----:B0-----:R-:W-:-:S04]  /*2410*/  SEL R0, R0, RZ, !P1 ;  /* 0x000000ff00007207 */ /* 0x001fc80004800000 */
[----:B------:R-:W-:Y:S02]  /*2420*/  IADD3 R2, P0, PT, R0, R5, RZ ;  /* 0x0000000500027210 */ /* 0x000fe40007f1e0ff */
[----:B-1----:R-:W-:-:S05]  /*2430*/  SEL R3, R3, RZ, !P1 ;  /* 0x000000ff03037207 */ /* 0x002fca0004800000 */
[----:B------:R-:W-:Y:S01]  /*2440*/  IMAD.X R3, R3, 0x1, R4, P0 ;  /* 0x0000000103037824 */ /* 0x000fe200000e0604 */
[----:B------:R-:W-:-:S04]  /*2450*/  ISETP.NE.AND P0, PT, R39, RZ, PT ;  /* 0x000000ff2700720c */ /* 0x000fc80003f05270 */
[----:B------:R0:W-:Y:S01]  /*2460*/  @!P2 STS.64 [R11+0x10], R2 ;  /* 0x000010020b00a388 */ /* 0x0001e20000000a00 */
[----:B------:R-:W-:Y:S08]  /*2470*/  BAR.SYNC.DEFER_BLOCKING 0x0 ;  /* 0x0000000000007b1d */ /* 0x000ff00000010000 */
[----:B------:R-:W-:Y:S05]  /*2480*/  @P0 BRA `(.L_x_1867) ;  /* 0x00000000006c0947 */ /* 0x000fea0003800000 */
[----:B------:R-:W1:Y:S01]  /*2490*/  S2UR UR5, SR_CgaCtaId ;  /* 0x00000000000579c3 */ /* 0x000e620000008800 */
[----:B------:R-:W-:Y:S02]  /*24a0*/  UMOV UR4, 0x400 ;  /* 0x0000040000047882 */ /* 0x000fe40000000000 */
[----:B-1----:R-:W-:-:S09]  /*24b0*/  ULEA UR4, UR5, UR4, 0x18 ;  /* 0x0000000405047291 */ /* 0x002fd2000f8ec0ff */
[----:B------:R-:W-:Y:S04]  /*24c0*/  LDS.64 R32, [UR4+0x18] ;  /* 0x00001804ff207984 */ /* 0x000fe80008000a00 */
[----:B------:R-:W1:Y:S04]  /*24d0*/  LDS.128 R28, [UR4+0x20] ;  /* 0x00002004ff1c7984 */ /* 0x000e680008000c00 */
[----:B------:R-:W2:Y:S04]  /*24e0*/  LDS.128 R24, [UR4+0x30] ;  /* 0x00003004ff187984 */ /* 0x000ea80008000c00 */
[----:B------:R-:W3:Y:S04]  /*24f0*/  LDS.128 R20, [UR4+0x40] ;  /* 0x00004004ff147984 */ /* 0x000ee80008000c00 */
[----:B------:R-:W4:Y:S04]  /*2500*/  LDS.128 R16, [UR4+0x50] ;  /* 0x00005004ff107984 */ /* 0x000f280008000c00 */
[----:B------:R-:W5:Y:S04]  /*2510*/  LDS.128 R12, [UR4+0x60] ;  /* 0x00006004ff0c7984 */ /* 0x000f680008000c00 */
[----:B0-----:R-:W0:Y:S04]  /*2520*/  LDS.128 R8, [UR4+0x70] ;  /* 0x00007004ff087984 */ /* 0x001e280008000c00 */
[----:B------:R-:W0:Y:S01]  /*2530*/  LDS.128 R4, [UR4+0x80] ;  /* 0x00008004ff047984 */ /* 0x000e220008000c00 */
[----:B-1----:R-:W-:-:S04]  /*2540*/  IADD3 R35, P1, P2, R28, R32, R2 ;  /* 0x000000201c237210 */ /* 0x002fc80007a3e002 */
[----:B--2---:R-:W-:Y:S02]  /*2550*/  IADD3 R35, P3, P4, R24, R35, R30 ;  /* 0x0000002318237210 */ /* 0x004fe40007c7e01e */
[----:B------:R-:W-:Y:S02]  /*2560*/  IADD3.X R29, PT, PT, R29, R33, R3, P1, P2 ;  /* 0x000000211d1d7210 */ /* 0x000fe40000fe4403 */
[----:B---3--:R-:W-:Y:S02]  /*2570*/  IADD3 R3, P1, P2, R20, R35, R26 ;  /* 0x0000002314037210 */ /* 0x008fe40007a3e01a */
[----:B------:R-:W-:Y:S02]  /*2580*/  IADD3.X R25, PT, PT, R25, R29, R31, P3, P4 ;  /* 0x0000001d19197210 */ /* 0x000fe40001fe841f */
[----:B----4-:R-:W-:Y:S02]  /*2590*/  IADD3 R3, P3, P4, R16, R3, R22 ;  /* 0x0000000310037210 */ /* 0x010fe40007c7e016 */
[----:B------:R-:W-:-:S02]  /*25a0*/  IADD3.X R21, PT, PT, R21, R25, R27, P1, P2 ;  /* 0x0000001915157210 */ /* 0x000fc40000fe441b */
[----:B-----5:R-:W-:Y:S02]  /*25b0*/  IADD3 R3, P1, P2, R12, R3, R18 ;  /* 0x000000030c037210 */ /* 0x020fe40007a3e012 */
[----:B------:R-:W-:Y:S02]  /*25c0*/  IADD3.X R17, PT, PT, R17, R21, R23, P3, P4 ;  /* 0x0000001511117210 */ /* 0x000fe40001fe8417 */
[----:B0-----:R-:W-:Y:S02]  /*25d0*/  IADD3 R3, P3, P4, R8, R3, R14 ;  /* 0x0000000308037210 */ /* 0x001fe40007c7e00e */
[----:B------:R-:W-:Y:S02]  /*25e0*/  IADD3.X R13, PT, PT, R13, R17, R19, P1, P2 ;  /* 0x000000110d0d7210 */ /* 0x000fe40000fe4413 */
[----:B------:R-:W-:Y:S02]  /*25f0*/  IADD3 R3, P1, P2, R4, R3, R10 ;  /* 0x0000000304037210 */ /* 0x000fe40007a3e00a */
[----:B------:R-:W-:-:S02]  /*2600*/  IADD3.X R9, PT, PT, R9, R13, R15, P3, P4 ;  /* 0x0000000d09097210 */ /* 0x000fc40001fe840f */
[----:B------:R-:W-:Y:S02]  /*2610*/  IADD3 R2, P3, PT, R3, R6, RZ ;  /* 0x0000000603027210 */ /* 0x000fe40007f7e0ff */
[----:B------:R-:W-:-:S05]  /*2620*/  IADD3.X R3, PT, PT, R5, R9, R11, P1, P2 ;  /* 0x0000000905037210 */ /* 0x000fca0000fe440b */
[----:B------:R-:W-:-:S07]  /*2630*/  IMAD.X R3, R3, 0x1, R7, P3 ;  /* 0x0000000103037824 */ /* 0x000fce00018e0607 */
.L_x_1867:
[----:B------:R-:W-:Y:S05]  /*2640*/  BSYNC.RECONVERGENT B0 ;  /* 0x0000000000007941 */ /* 0x000fea0003800200 */
.L_x_1852:
[----:B------:R-:W-:Y:S05]  /*2650*/  @P0 EXIT ;  /* 0x000000000000094d */ /* 0x000fea0003800000 */
[----:B------:R-:W0:Y:S01]  /*2660*/  LDCU.64 UR4, c[0x0][0x398] ;  /* 0x00007300ff0477ac */ /* 0x000e220008000a00 */
[----:B------:R-:W3:Y:S01]  /*2670*/  LDC.64 R4, c[0x0][0x388] ;  /* 0x0000e200ff047b82 */ /* 0x000ee20000000a00 */
[----:B012---:R-:W-:-:S04]  /*2680*/  IADD3 R2, P0, PT, R2, UR4, RZ ;  /* 0x0000000402027c10 */ /* 0x007fc8000ff1e0ff */
[----:B------:R-:W-:-:S05]  /*2690*/  IADD3.X R3, PT, PT, R3, UR5, RZ, P0, !PT ;  /* 0x0000000503037c10 */ /* 0x000fca00087fe4ff */
[----:B---3--:R-:W-:Y:S01]  /*26a0*/  STG.E.64 desc[UR6][R4.64], R2 ;  /* 0x0000000204007986 */ /* 0x008fe2000c101b06 */
[----:B------:R-:W-:Y:S05]  /*26b0*/  EXIT ;  /* 0x000000000000794d */ /* 0x000fea0003800000 */
.L_x_1880:
        /* <DEDUP_REMOVED lines=12> */
.L_x_2206:


//--------------------- .text._ZN3cub18CUB_300001_SM_10006detail6reduce18DeviceReduceKernelINS2_10policy_hubIlyN4cuda3std3__44plusIlEEE10Policy1000EN6thrust24THRUST_300001_SM_1000_NS18transform_iteratorI9is_activeNSD_10device_ptrIiEEllEEyS9_lNS7_10__identityEEEvT0_PT3_T1_NS0_13GridEvenShareISN_EET2_T4_ --------------------------
	.section	.text._ZN3cub18CUB_300001_SM_10006detail6reduce18DeviceReduceKernelINS2_10policy_hubIlyN4cuda3std3__44plusIlEEE10Policy1000EN6thrust24THRUST_300001_SM_1000_NS18transform_iteratorI9is_activeNSD_10device_ptrIiEEllEEyS9_lNS7_10__identityEEEvT0_PT3_T1_NS0_13GridEvenShareISN_EET2_T4_,"ax",@progbits
	.align	128
        .global         _ZN3cub18CUB_300001_SM_10006detail6reduce18DeviceReduceKernelINS2_10policy_hubIlyN4cuda3std3__44plusIlEEE10Policy1000EN6thrust24THRUST_300001_SM_1000_NS18transform_iteratorI9is_activeNSD_10device_ptrIiEEllEEyS9_lNS7_10__identityEEEvT0_PT3_T1_NS0_13GridEvenShareISN_EET2_T4_
        .type           _ZN3cub18CUB_300001_SM_10006detail6reduce18DeviceReduceKernelINS2_10policy_hubIlyN4cuda3std3__44plusIlEEE10Policy1000EN6thrust24THRUST_300001_SM_1000_NS18transform_iteratorI9is_activeNSD_10device_ptrIiEEllEEyS9_lNS7_10__identityEEEvT0_PT3_T1_NS0_13GridEvenShareISN_EET2_T4_,@function
        .size           _ZN3cub18CUB_300001_SM_10006detail6reduce18DeviceReduceKernelINS2_10policy_hubIlyN4cuda3std3__44plusIlEEE10Policy1000EN6thrust24THRUST_300001_SM_1000_NS18transform_iteratorI9is_activeNSD_10device_ptrIiEEllEEyS9_lNS7_10__identityEEEvT0_PT3_T1_NS0_13GridEvenShareISN_EET2_T4_,(.L_x_2207 - _ZN3cub18CUB_300001_SM_10006detail6reduce18DeviceReduceKernelINS2_10policy_hubIlyN4cuda3std3__44plusIlEEE10Policy1000EN6thrust24THRUST_300001_SM_1000_NS18transform_iteratorI9is_activeNSD_10device_ptrIiEEllEEyS9_lNS7_10__identityEEEvT0_PT3_T1_NS0_13GridEvenShareISN_EET2_T4_)
        .other          _ZN3cub18CUB_300001_SM_10006detail6reduce18DeviceReduceKernelINS2_10policy_hubIlyN4cuda3std3__44plusIlEEE10Policy1000EN6thrust24THRUST_300001_SM_1000_NS18transform_iteratorI9is_activeNSD_10device_ptrIiEEllEEyS9_lNS7_10__identityEEEvT0_PT3_T1_NS0_13GridEvenShareISN_EET2_T4_,@"STO_CUDA_ENTRY STV_DEFAULT"
_ZN3cub18CUB_300001_SM_10006detail6reduce18DeviceReduceKernelINS2_10policy_hubIlyN4cuda3std3__44plusIlEEE10Policy1000EN6thrust24THRUST_300001_SM_1000_NS18transform_iteratorI9is_activeNSD_10device_ptrIiEEllEEyS9_lNS7_10__identityEEEvT0_PT3_T1_NS0_13GridEvenShareISN_EET2_T4_:
.text._ZN3cub18CUB_300001_SM_10006detail6reduce18DeviceReduceKernelINS2_10policy_hubIlyN4cuda3std3__44plusIlEEE10Policy1000EN6thrust24THRUST_300001_SM_1000_NS18transform_iteratorI9is_activeNSD_10device_ptrIiEEllEEyS9_lNS7_10__identityEEEvT0_PT3_T1_NS0_13GridEvenShareISN_EET2_T4_:
[----:B------:R-:W-:Y:S01]  /*0000*/  LDC R1, c[0x0][0x37c] ;  /* 0x0000df00ff017b82 */ /* 0x000fe20000000800 */
[----:B------:R-:W0:Y:S01]  /*0010*/  S2R R0, SR_CTAID.X ;  /* 0x0000000000007919 */ /* 0x000e220000002500 */
[----:B------:R-:W1:Y:S01]  /*0020*/  LDCU.64 UR6, c[0x0][0x3c0] ;  /* 0x00007800ff0677ac */ /* 0x000e620008000a00 */
[----:B------:R-:W-:Y:S01]  /*0030*/  BSSY.RECONVERGENT B0, `(.L_x_1881) ;  /* 0x000031b000007945 */ /* 0x000fe20003800200 */
[----:B------:R-:W2:Y:S01]  /*0040*/  LDCU UR4, c[0x0][0x3c8] ;  /* 0x00007900ff0477ac */ /* 0x000ea20008000800 */
[----:B------:R-:W3:Y:S01]  /*0050*/  LDCU.64 UR8, c[0x0][0x358] ;  /* 0x00006b00ff0877ac */ /* 0x000ee20008000a00 */
[----:B-1----:R-:W-:Y:S02]  /*0060*/  IMAD.U32 R2, RZ, RZ, UR6 ;  /* 0x00000006ff027e24 */ /* 0x002fe4000f8e00ff */
[----:B------:R-:W-:Y:S02]  /*0070*/  IMAD.U32 R3, RZ, RZ, UR7 ;  /* 0x00000007ff037e24 */ /* 0x000fe4000f8e00ff */
[----:B--2---:R-:W-:-:S04]  /*0080*/  IMAD.U32 R16, RZ, RZ, UR4 ;  /* 0x00000004ff107e24 */ /* 0x004fc8000f8e00ff */
[----:B------:R-:W-:Y:S02]  /*0090*/  IMAD R11, R16, 0xe00, RZ ;  /* 0x00000e00100b7824 */ /* 0x000fe400078e02ff */
[----:B0-----:R-:W-:-:S03]  /*00a0*/  IMAD R9, R0, 0xe00, RZ ;  /* 0x00000e0000097824 */ /* 0x001fc600078e02ff */
[----:B------:R-:W-:Y:S02]  /*00b0*/  SHF.R.S32.HI R8, RZ, 0x1f, R11 ;  /* 0x0000001fff087819 */ /* 0x000fe4000001140b */
[----:B------:R-:W-:-:S04]  /*00c0*/  IADD3 R18, P1, PT, -R9, R2, RZ ;  /* 0x0000000209127210 */ /* 0x000fc80007f3e1ff */
[----:B------:R-:W-:Y:S02]  /*00d0*/  ISETP.GT.U32.AND P0, PT, R18, 0xdff, PT ;  /* 0x00000dff1200780c */ /* 0x000fe40003f04070 */
[----:B------:R-:W-:-:S04]  /*00e0*/  IADD3.X R7, PT, PT, R3, -0x1, RZ, P1, !PT ;  /* 0xffffffff03077810 */ /* 0x000fc80000ffe4ff */
[----:B------:R-:W-:-:S13]  /*00f0*/  ISETP.GT.U32.AND.EX P0, PT, R7, RZ, PT, P0 ;  /* 0x000000ff0700720c */ /* 0x000fda0003f04100 */
[----:B---3--:R-:W-:Y:S05]  /*0100*/  @P0 BRA `(.L_x_1882) ;  /* 0x00000018004c0947 */ /* 0x008fea0003800000 */
[----:B------:R-:W0:Y:S01]  /*0110*/  S2R R4, SR_TID.X ;  /* 0x0000000000047919 */ /* 0x000e220000002100 */
[----:B------:R-:W-:Y:S01]  /*0120*/  IMAD.IADD R28, R2, 0x1, -R9 ;  /* 0x00000001021c7824 */ /* 0x000fe200078e0a09 */
[----:B------:R-:W-:Y:S01]  /*0130*/  BSSY.RECONVERGENT B1, `(.L_x_1883) ;  /* 0x000000e000017945 */ /* 0x000fe20003800200 */
[----:B------:R-:W-:Y:S02]  /*0140*/  IMAD.MOV.U32 R6, RZ, RZ, RZ ;  /* 0x000000ffff067224 */ /* 0x000fe400078e00ff */
[----:B------:R-:W-:Y:S01]  /*0150*/  IMAD.MOV.U32 R5, RZ, RZ, RZ ;  /* 0x000000ffff057224 */ /* 0x000fe200078e00ff */
[----:B0-----:R-:W-:Y:S01]  /*0160*/  ISETP.GE.AND P0, PT, R4, R28, PT ;  /* 0x0000001c0400720c */ /* 0x001fe20003f06270 */
[----:B------:R-:W-:-:S12]  /*0170*/  IMAD.MOV.U32 R8, RZ, RZ, R4 ;  /* 0x000000ffff087224 */ /* 0x000fd800078e0004 */
[----:B------:R-:W-:Y:S05]  /*0180*/  @P0 BRA `(.L_x_1884) ;  /* 0x0000000000200947 */ /* 0x000fea0003800000 */
[----:B------:R-:W0:Y:S01]  /*0190*/  LDC.64 R10, c[0x0][0x380] ;  /* 0x0000e000ff0a7b82 */ /* 0x000e220000000a00 */
[----:B------:R-:W-:-:S04]  /*01a0*/  IMAD.IADD R3, R9, 0x1, R4 ;  /* 0x0000000109037824 */ /* 0x000fc800078e0204 */
[----:B0-----:R-:W-:-:S06]  /*01b0*/  IMAD.WIDE.U32 R10, R3, 0x4, R10 ;  /* 0x00000004030a7825 */ /* 0x001fcc00078e000a */
[----:B------:R-:W2:Y:S01]  /*01c0*/  LDG.E R10, desc[UR8][R10.64] ;  /* 0x000000080a0a7981 */ /* 0x000ea2000c1e1900 */
[----:B------:R-:W-:Y:S02]  /*01d0*/  VIADD R8, R4, 0x200 ;  /* 0x0000020004087836 */ /* 0x000fe40000000000 */
[----:B------:R-:W-:Y:S01]  /*01e0*/  IMAD.MOV.U32 R5, RZ, RZ, RZ ;  /* 0x000000ffff057224 */ /* 0x000fe200078e00ff */
[----:B--2---:R-:W-:-:S04]  /*01f0*/  ISETP.NE.AND P0, PT, R10, -0x1, PT ;  /* 0xffffffff0a00780c */ /* 0x004fc80003f05270 */
[----:B------:R-:W-:-:S09]  /*0200*/  SEL R6, RZ, 0x1, P0 ;  /* 0x00000001ff067807 */ /* 0x000fd20000000000 */
.L_x_1884:
[----:B------:R-:W-:Y:S05]  /*0210*/  BSYNC.RECONVERGENT B1 ;  /* 0x0000000000017941 */ /* 0x000fea0003800200 */
.L_x_1883:
[----:B------:R-:W-:Y:S01]  /*0220*/  ISETP.GE.AND P0, PT, R8, R28, PT ;  /* 0x0000001c0800720c */ /* 0x000fe20003f06270 */
[----:B------:R-:W-:-:S12]  /*0230*/  BSSY.RECONVERGENT B1, `(.L_x_1885) ;  /* 0x00000b1000017945 */ /* 0x000fd80003800200 */
[----:B------:R-:W-:Y:S05]  /*0240*/  @P0 BRA `(.L_x_1886) ;  /* 0x0000000800bc0947 */ /* 0x000fea0003800000 */
[----:B------:R-:W-:Y:S01]  /*0250*/  LOP3.LUT R3, RZ, R8, RZ, 0x33, !PT ;  /* 0x00000008ff037212 */ /* 0x000fe200078e33ff */
[----:B------:R-:W-:Y:S03]  /*0260*/  BSSY.RECONVERGENT B2, `(.L_x_1887) ;  /* 0x0000055000027945 */ /* 0x000fe60003800200 */
[----:B------:R-:W-:-:S04]  /*0270*/  IADD3 R3, PT, PT, -R9, R2, R3 ;  /* 0x0000000209037210 */ /* 0x000fc80007ffe103 */
[C---:B------:R-:W-:Y:S02]  /*0280*/  ISETP.GE.U32.AND P1, PT, R3.reuse, 0x1e00, PT ;  /* 0x00001e000300780c */ /* 0x040fe40003f26070 */
[----:B------:R-:W-:-:S04]  /*0290*/  LEA.HI R7, R3, 0x1, RZ, 0x17 ;  /* 0x0000000103077811 */ /* 0x000fc800078fb8ff */
[----:B------:R-:W-:-:S04]  /*02a0*/  LOP3.LUT R24, R7, 0xf, RZ, 0xc0, !PT ;  /* 0x0000000f07187812 */ /* 0x000fc800078ec0ff */
[----:B------:R-:W-:-:S03]  /*02b0*/  ISETP.NE.AND P0, PT, R24, RZ, PT ;  /* 0x000000ff1800720c */ /* 0x000fc60003f05270 */
[----:B------:R-:W-:Y:S10]  /*02c0*/  @!P1 BRA `(.L_x_1888) ;  /* 0x0000000400389947 */ /* 0x000ff40003800000 */
[----:B------:R-:W0:Y:S01]  /*02d0*/  LDCU.64 UR4, c[0x0][0x380] ;  /* 0x00007000ff0477ac */ /* 0x000e220008000a00 */
[----:B------:R-:W-:Y:S01]  /*02e0*/  IMAD.WIDE.U32 R2, R8, 0x4, RZ ;  /* 0x0000000408027825 */ /* 0x000fe200078e00ff */
[----:B------:R-:W-:-:S03]  /*02f0*/  LOP3.LUT R10, R7, 0xfffff0, RZ, 0xc0, !PT ;  /* 0x00fffff0070a7812 */ /* 0x000fc600078ec0ff */
[----:B------:R-:W-:-:S04]  /*0300*/  IMAD.WIDE.U32 R2, R0, 0x3800, R2 ;  /* 0x0000380000027825 */ /* 0x000fc800078e0002 */
[----:B------:R-:W-:Y:S01]  /*0310*/  IMAD.MOV R10, RZ, RZ, -R10 ;  /* 0x000000ffff0a7224 */ /* 0x000fe200078e0a0a */
[----:B0-----:R-:W-:-:S04]  /*0320*/  IADD3 R2, P1, PT, R2, UR4, RZ ;  /* 0x0000000402027c10 */ /* 0x001fc8000ff3e0ff */
[----:B------:R-:W-:-:S04]  /*0330*/  IADD3 R2, P2, PT, R2, 0x4000, RZ ;  /* 0x0000400002027810 */ /* 0x000fc80007f5e0ff */
[----:B------:R-:W-:-:S09]  /*0340*/  IADD3.X R3, PT, PT, RZ, UR5, R3, P2, P1 ;  /* 0x00000005ff037c10 */ /* 0x000fd200097e2403 */
.L_x_1889:
        /* <DEDUP_REMOVED lines=13> */
[----:B--2---:R-:W-:-:S03]  /*0420*/  ISETP.NE.AND P1, PT, R12, -0x1, PT ;  /* 0xffffffff0c00780c */ /* 0x004fc60003f25270 */
[----:B------:R-:W2:Y:S01]  /*0430*/  LDG.E R12, desc[UR8][R2.64+0x2800] ;  /* 0x00280008020c7981 */ /* 0x000ea2000c1e1900 */
[----:B---3--:R-:W-:Y:S02]  /*0440*/  ISETP.NE.AND P2, PT, R11, -0x1, PT ;  /* 0xffffffff0b00780c */ /* 0x008fe40003f45270 */
[----:B------:R-:W-:Y:S02]  /*0450*/  SEL R11, RZ, 0x1, P1 ;  /* 0x00000001ff0b7807 */ /* 0x000fe40000800000 */
[----:B------:R-:W-:-:S04]  /*0460*/  SEL R25, RZ, 0x1, P2 ;  /* 0x00000001ff197807 */ /* 0x000fc80001000000 */
[----:B------:R-:W-:Y:S02]  /*0470*/  IADD3 R25, P5, P6, R25, R6, R11 ;  /* 0x0000000619197210 */ /* 0x000fe40007ebe00b */
[----:B------:R-:W3:Y:S04]  /*0480*/  LDG.E R6, desc[UR8][R2.64+0x3800] ;  /* 0x0038000802067981 */ /* 0x000ee8000c1e1900 */
[----:B------:R-:W3:Y:S01]  /*0490*/  LDG.E R11, desc[UR8][R2.64+0x3000] ;  /* 0x00300008020b7981 */ /* 0x000ee2000c1e1900 */
[----:B----4-:R-:W-:Y:S02]  /*04a0*/  ISETP.NE.AND P1, PT, R21, -0x1, PT ;  /* 0xffffffff1500780c */ /* 0x010fe40003f25270 */
[----:B-----5:R-:W-:Y:S02]  /*04b0*/  ISETP.NE.AND P2, PT, R22, -0x1, PT ;  /* 0xffffffff1600780c */ /* 0x020fe40003f45270 */
[----:B------:R-:W-:-:S02]  /*04c0*/  SEL R21, RZ, 0x1, P1 ;  /* 0x00000001ff157807 */ /* 0x000fc40000800000 */
[----:B------:R-:W-:Y:S02]  /*04d0*/  SEL R22, RZ, 0x1, P2 ;  /* 0x00000001ff167807 */ /* 0x000fe40001000000 */
[----:B------:R-:W-:Y:S02]  /*04e0*/  ISETP.NE.AND P3, PT, R23, -0x1, PT ;  /* 0xffffffff1700780c */ /* 0x000fe40003f65270 */
[----:B------:R-:W-:Y:S02]  /*04f0*/  ISETP.NE.AND P4, PT, R20, -0x1, PT ;  /* 0xffffffff1400780c */ /* 0x000fe40003f85270 */
[----:B------:R-:W-:Y:S02]  /*0500*/  IADD3 R22, P2, P1, R22, R25, R21 ;  /* 0x0000001916167210 */ /* 0x000fe4000795e015 */
[----:B------:R-:W-:Y:S02]  /*0510*/  SEL R21, RZ, 0x1, P3 ;  /* 0x00000001ff157807 */ /* 0x000fe40001800000 */
[----:B------:R-:W-:-:S02]  /*0520*/  SEL R20, RZ, 0x1, P4 ;  /* 0x00000001ff147807 */ /* 0x000fc40002000000 */
[----:B------:R-:W-:Y:S02]  /*0530*/  ISETP.NE.AND P3, PT, R19, -0x1, PT ;  /* 0xffffffff1300780c */ /* 0x000fe40003f65270 */
[----:B------:R-:W-:Y:S02]  /*0540*/  ISETP.NE.AND P4, PT, R18, -0x1, PT ;  /* 0xffffffff1200780c */ /* 0x000fe40003f85270 */
[----:B------:R-:W-:Y:S02]  /*0550*/  IADD3.X R23, PT, PT, RZ, R5, RZ, P5, P6 ;  /* 0x00000005ff177210 */ /* 0x000fe40002fec4ff */
        /* <DEDUP_REMOVED lines=14> */
[----:B------:R-:W-:-:S02]  /*0640*/  ISETP.NE.AND P3, PT, R13, -0x1, PT ;  /* 0xffffffff0d00780c */ /* 0x000fc40003f65270 */
[----:B------:R-:W-:Y:S01]  /*0650*/  SEL R14, RZ, 0x1, P4 ;  /* 0x00000001ff0e7807 */ /* 0x000fe20002000000 */
[----:B------:R-:W-:Y:S01]  /*0660*/  VIADD R10, R10, 0x10 ;  /* 0x000000100a0a7836 */ /* 0x000fe20000000000 */
[----:B------:R-:W-:Y:S02]  /*0670*/  IADD3.X R16, PT, PT, RZ, R18, RZ, P2, P1 ;  /* 0x00000012ff107210 */ /* 0x000fe400017e24ff */
[----:B------:R-:W-:Y:S02]  /*0680*/  IADD3 R13, P2, P1, R5, R15, R14 ;  /* 0x0000000f050d7210 */ /* 0x000fe4000795e00e */
[----:B------:R-:W-:Y:S01]  /*0690*/  IADD3.X R14, PT, PT, RZ, R16, RZ, P5, P6 ;  /* 0x00000010ff0e7210 */ /* 0x000fe20002fec4ff */
[----:B------:R-:W-:Y:S01]  /*06a0*/  VIADD R8, R8, 0x2000 ;  /* 0x0000200008087836 */ /* 0x000fe20000000000 */
[----:B--2---:R-:W-:Y:S02]  /*06b0*/  ISETP.NE.AND P4, PT, R12, -0x1, PT ;  /* 0xffffffff0c00780c */ /* 0x004fe40003f85270 */
[----:B------:R-:W-:-:S02]  /*06c0*/  SEL R12, RZ, 0x1, P3 ;  /* 0x00000001ff0c7807 */ /* 0x000fc40001800000 */
[----:B------:R-:W-:Y:S02]  /*06d0*/  SEL R5, RZ, 0x1, P4 ;  /* 0x00000001ff057807 */ /* 0x000fe40002000000 */
[----:B---3--:R-:W-:-:S04]  /*06e0*/  ISETP.NE.AND P3, PT, R6, -0x1, PT ;  /* 0xffffffff0600780c */ /* 0x008fc80003f65270 */
[----:B------:R-:W-:Y:S02]  /*06f0*/  SEL R6, RZ, 0x1, P3 ;  /* 0x00000001ff067807 */ /* 0x000fe40001800000 */
[----:B------:R-:W-:Y:S02]  /*0700*/  ISETP.NE.AND P3, PT, R10, RZ, PT ;  /* 0x000000ff0a00720c */ /* 0x000fe40003f65270 */
[----:B------:R-:W-:Y:S02]  /*0710*/  ISETP.NE.AND P4, PT, R11, -0x1, PT ;  /* 0xffffffff0b00780c */ /* 0x000fe40003f85270 */
[----:B------:R-:W-:Y:S02]  /*0720*/  IADD3 R11, P5, P6, R5, R13, R12 ;  /* 0x0000000d050b7210 */ /* 0x000fe40007ebe00c */
[----:B------:R-:W-:Y:S02]  /*0730*/  SEL R5, RZ, 0x1, P4 ;  /* 0x00000001ff057807 */ /* 0x000fe40002000000 */
[----:B------:R-:W-:-:S02]  /*0740*/  IADD3.X R12, PT, PT, RZ, R14, RZ, P2, P1 ;  /* 0x0000000eff0c7210 */ /* 0x000fc400017e24ff */
[----:B------:R-:W-:Y:S02]  /*0750*/  IADD3 R6, P1, P2, R6, R11, R5 ;  /* 0x0000000b06067210 */ /* 0x000fe40007a3e005 */
[----:B------:R-:W-:Y:S02]  /*0760*/  IADD3 R2, P4, PT, R2, 0x8000, RZ ;  /* 0x0000800002027810 */ /* 0x000fe40007f9e0ff */
[----:B------:R-:W-:-:S03]  /*0770*/  IADD3.X R5, PT, PT, RZ, R12, RZ, P5, P6 ;  /* 0x0000000cff057210 */ /* 0x000fc60002fec4ff */
[----:B------:R-:W-:Y:S01]  /*0780*/  IMAD.X R3, RZ, RZ, R3, P4 ;  /* 0x000000ffff037224 */ /* 0x000fe200020e0603 */
[----:B------:R-:W-:Y:S01]  /*0790*/  IADD3.X R5, PT, PT, RZ, R5, RZ, P1, P2 ;  /* 0x00000005ff057210 */ /* 0x000fe20000fe44ff */
[----:B------:R-:W-:Y:S06]  /*07a0*/  @P3 BRA `(.L_x_1889) ;  /* 0xfffffff800e83947 */ /* 0x000fec000383ffff */
.L_x_1888:
[----:B------:R-:W-:Y:S05]  /*07b0*/  BSYNC.RECONVERGENT B2 ;  /* 0x0000000000027941 */ /* 0x000fea0003800200 */
.L_x_1887:
[----:B------:R-:W-:Y:S05]  /*07c0*/  @!P0 BRA `(.L_x_1886) ;  /* 0x00000004005c8947 */ /* 0x000fea0003800000 */
[----:B------:R-:W-:Y:S01]  /*07d0*/  ISETP.GE.U32.AND P1, PT, R24, 0x8, PT ;  /* 0x000000081800780c */ /* 0x000fe20003f26070 */
[----:B------:R-:W-:Y:S01]  /*07e0*/  BSSY.RECONVERGENT B2, `(.L_x_1890) ;  /* 0x000002a000027945 */ /* 0x000fe20003800200 */
[----:B------:R-:W-:-:S04]  /*07f0*/  LOP3.LUT R17, R7, 0x7, RZ, 0xc0, !PT ;  /* 0x0000000707117812 */ /* 0x000fc800078ec0ff */
[----:B------:R-:W-:-:S07]  /*0800*/  ISETP.NE.AND P0, PT, R17, RZ, PT ;  /* 0x000000ff1100720c */ /* 0x000fce0003f05270 */
[----:B------:R-:W-:Y:S06]  /*0810*/  @!P1 BRA `(.L_x_1891) ;  /* 0x0000000000989947 */ /* 0x000fec0003800000 */
[----:B------:R-:W0:Y:S01]  /*0820*/  LDCU.64 UR4, c[0x0][0x380] ;  /* 0x00007000ff0477ac */ /* 0x000e220008000a00 */
[----:B------:R-:W-:-:S04]  /*0830*/  IADD3 R3, P1, PT, R9, R8, RZ ;  /* 0x0000000809037210 */ /* 0x000fc80007f3e0ff */
[----:B------:R-:W-:Y:S02]  /*0840*/  LEA.HI.X.SX32 R10, R8, RZ, 0x1, P1 ;  /* 0x000000ff080a7211 */ /* 0x000fe400008f0eff */
[----:B0-----:R-:W-:-:S04]  /*0850*/  LEA R2, P1, R3, UR4, 0x2 ;  /* 0x0000000403027c11 */ /* 0x001fc8000f8210ff */
[----:B------:R-:W-:-:S05]  /*0860*/  LEA.HI.X R3, R3, UR5, R10, 0x2, P1 ;  /* 0x0000000503037c11 */ /* 0x000fca00088f140a */
        /* <DEDUP_REMOVED lines=8> */
[----:B------:R-:W-:Y:S01]  /*08f0*/  VIADD R8, R8, 0x1000 ;  /* 0x0000100008087836 */ /* 0x000fe20000000000 */
[----:B--2---:R-:W-:-:S02]  /*0900*/  ISETP.NE.AND P1, PT, R18, -0x1, PT ;  /* 0xffffffff1200780c */ /* 0x004fc40003f25270 */
[----:B---3--:R-:W-:Y:S02]  /*0910*/  ISETP.NE.AND P2, PT, R10, -0x1, PT ;  /* 0xffffffff0a00780c */ /* 0x008fe40003f45270 */
[----:B------:R-:W-:Y:S02]  /*0920*/  SEL R10, RZ, 0x1, P1 ;  /* 0x00000001ff0a7807 */ /* 0x000fe40000800000 */
[----:B------:R-:W-:Y:S02]  /*0930*/  SEL R19, RZ, 0x1, P2 ;  /* 0x00000001ff137807 */ /* 0x000fe40001000000 */
[----:B----4-:R-:W-:Y:S02]  /*0940*/  ISETP.NE.AND P1, PT, R11, -0x1, PT ;  /* 0xffffffff0b00780c */ /* 0x010fe40003f25270 */
[----:B-----5:R-:W-:Y:S02]  /*0950*/  ISETP.NE.AND P2, PT, R12, -0x1, PT ;  /* 0xffffffff0c00780c */ /* 0x020fe40003f45270 */
[----:B------:R-:W-:-:S02]  /*0960*/  IADD3 R10, P5, P6, R19, R6, R10 ;  /* 0x00000006130a7210 */ /* 0x000fc40007ebe00a */
[----:B------:R-:W-:Y:S02]  /*0970*/  SEL R11, RZ, 0x1, P1 ;  /* 0x00000001ff0b7807 */ /* 0x000fe40000800000 */
[----:B------:R-:W-:Y:S02]  /*0980*/  SEL R6, RZ, 0x1, P2 ;  /* 0x00000001ff067807 */ /* 0x000fe40001000000 */
[----:B------:R-:W-:Y:S02]  /*0990*/  ISETP.NE.AND P3, PT, R13, -0x1, PT ;  /* 0xffffffff0d00780c */ /* 0x000fe40003f65270 */
[----:B------:R-:W-:Y:S02]  /*09a0*/  ISETP.NE.AND P4, PT, R14, -0x1, PT ;  /* 0xffffffff0e00780c */ /* 0x000fe40003f85270 */
[----:B------:R-:W-:Y:S02]  /*09b0*/  IADD3 R6, P1, P2, R6, R10, R11 ;  /* 0x0000000a06067210 */ /* 0x000fe40007a3e00b */
[----:B0-----:R-:W-:-:S02]  /*09c0*/  SEL R3, RZ, 0x1, P3 ;  /* 0x00000001ff037807 */ /* 0x001fc40001800000 */
[----:B------:R-:W-:Y:S02]  /*09d0*/  SEL R2, RZ, 0x1, P4 ;  /* 0x00000001ff027807 */ /* 0x000fe40002000000 */
[----:B------:R-:W-:Y:S02]  /*09e0*/  ISETP.NE.AND P4, PT, R15, -0x1, PT ;  /* 0xffffffff0f00780c */ /* 0x000fe40003f85270 */
[----:B------:R-:W-:Y:S02]  /*09f0*/  ISETP.NE.AND P3, PT, R16, -0x1, PT ;  /* 0xffffffff1000780c */ /* 0x000fe40003f65270 */
[----:B------:R-:W-:Y:S02]  /*0a00*/  IADD3.X R5, PT, PT, RZ, R5, RZ, P5, P6 ;  /* 0x00000005ff057210 */ /* 0x000fe40002fec4ff */
[----:B------:R-:W-:Y:S02]  /*0a10*/  IADD3 R2, P5, P6, R2, R6, R3 ;  /* 0x0000000602027210 */ /* 0x000fe40007ebe003 */
[----:B------:R-:W-:-:S02]  /*0a20*/  SEL R3, RZ, 0x1, P4 ;  /* 0x00000001ff037807 */ /* 0x000fc40002000000 */
[----:B------:R-:W-:Y:S02]  /*0a30*/  SEL R6, RZ, 0x1, P3 ;  /* 0x00000001ff067807 */ /* 0x000fe40001800000 */
[----:B------:R-:W-:Y:S02]  /*0a40*/  IADD3.X R5, PT, PT, RZ, R5, RZ, P1, P2 ;  /* 0x00000005ff057210 */ /* 0x000fe40000fe44ff */
[----:B------:R-:W-:Y:S02]  /*0a50*/  IADD3 R6, P1, P2, R6, R2, R3 ;  /* 0x0000000206067210 */ /* 0x000fe40007a3e003 */
[----:B------:R-:W-:-:S04]  /*0a60*/  IADD3.X R5, PT, PT, RZ, R5, RZ, P5, P6 ;  /* 0x00000005ff057210 */ /* 0x000fc80002fec4ff */
[----:B------:R-:W-:-:S07]  /*0a70*/  IADD3.X R5, PT, PT, RZ, R5, RZ, P1, P2 ;  /* 0x00000005ff057210 */ /* 0x000fce0000fe44ff */
.L_x_1891:
[----:B------:R-:W-:Y:S05]  /*0a80*/  BSYNC.RECONVERGENT B2 ;  /* 0x0000000000027941 */ /* 0x000fea0003800200 */
.L_x_1890:
        /* <DEDUP_REMOVED lines=14> */
[----:B------:R-:W5:Y:S01]  /*0b70*/  LDG.E R11, desc[UR8][R2.64+0x1800] ;  /* 0x00180008020b7981 */ /* 0x000f62000c1e1900 */
[----:B------:R-:W-:Y:S01]  /*0b80*/  VIADD R8, R8, 0x800 ;  /* 0x0000080008087836 */ /* 0x000fe20000000000 */
[----:B--2---:R-:W-:-:S02]  /*0b90*/  ISETP.NE.AND P1, PT, R12, -0x1, PT ;  /* 0xffffffff0c00780c */ /* 0x004fc40003f25270 */
[----:B---3--:R-:W-:Y:S02]  /*0ba0*/  ISETP.NE.AND P2, PT, R9, -0x1, PT ;  /* 0xffffffff0900780c */ /* 0x008fe40003f45270 */
[----:B------:R-:W-:Y:S02]  /*0bb0*/  SEL R9, RZ, 0x1, P1 ;  /* 0x00000001ff097807 */ /* 0x000fe40000800000 */
[----:B----4-:R-:W-:Y:S02]  /*0bc0*/  ISETP.NE.AND P3, PT, R10, -0x1, PT ;  /* 0xffffffff0a00780c */ /* 0x010fe40003f65270 */
[----:B------:R-:W-:Y:S02]  /*0bd0*/  SEL R10, RZ, 0x1, P2 ;  /* 0x00000001ff0a7807 */ /* 0x000fe40001000000 */
[----:B-----5:R-:W-:Y:S02]  /*0be0*/  ISETP.NE.AND P4, PT, R11, -0x1, PT ;  /* 0xffffffff0b00780c */ /* 0x020fe40003f85270 */
[----:B------:R-:W-:-:S02]  /*0bf0*/  SEL R11, RZ, 0x1, P3 ;  /* 0x00000001ff0b7807 */ /* 0x000fc40001800000 */
[----:B------:R-:W-:Y:S02]  /*0c00*/  SEL R12, RZ, 0x1, P4 ;  /* 0x00000001ff0c7807 */ /* 0x000fe40002000000 */
[----:B------:R-:W-:-:S04]  /*0c10*/  IADD3 R6, P1, P2, R10, R6, R9 ;  /* 0x000000060a067210 */ /* 0x000fc80007a3e009 */
[----:B------:R-:W-:Y:S02]  /*0c20*/  IADD3 R6, P3, P4, R12, R6, R11 ;  /* 0x000000060c067210 */ /* 0x000fe40007c7e00b */
[----:B------:R-:W-:-:S04]  /*0c30*/  IADD3.X R5, PT, PT, RZ, R5, RZ, P1, P2 ;  /* 0x00000005ff057210 */ /* 0x000fc80000fe44ff */
[----:B------:R-:W-:-:S07]  /*0c40*/  IADD3.X R5, PT, PT, RZ, R5, RZ, P3, P4 ;  /* 0x00000005ff057210 */ /* 0x000fce0001fe84ff */
.L_x_1893:
[----:B------:R-:W-:Y:S05]  /*0c50*/  BSYNC.RECONVERGENT B2 ;  /* 0x0000000000027941 */ /* 0x000fea0003800200 */
.L_x_1892:
[----:B------:R-:W-:Y:S05]  /*0c60*/  @!P0 BRA `(.L_x_1886) ;  /* 0x0000000000348947 */ /* 0x000fea0003800000 */
[----:B------:R-:W0:Y:S01]  /*0c70*/  LDC.64 R2, c[0x0][0x380] ;  /* 0x0000e000ff027b82 */ /* 0x000e220000000a00 */
[----:B------:R-:W-:Y:S02]  /*0c80*/  IMAD.MOV R7, RZ, RZ, -R7 ;  /* 0x000000ffff077224 */ /* 0x000fe400078e0a07 */
[----:B0-----:R-:W-:-:S07]  /*0c90*/  IMAD.WIDE.U32 R2, R0, 0x3800, R2 ;  /* 0x0000380000027825 */ /* 0x001fce00078e0002 */
.L_x_1894:
[----:B------:R-:W-:-:S06]  /*0ca0*/  IMAD.WIDE R10, R8, 0x4, R2 ;  /* 0x00000004080a7825 */ /* 0x000fcc00078e0202 */
[----:B------:R-:W2:Y:S01]  /*0cb0*/  LDG.E R10, desc[UR8][R10.64] ;  /* 0x000000080a0a7981 */ /* 0x000ea2000c1e1900 */
[----:B------:R-:W-:Y:S02]  /*0cc0*/  VIADD R7, R7, 0x1 ;  /* 0x0000000107077836 */ /* 0x000fe40000000000 */
[----:B------:R-:W-:Y:S01]  /*0cd0*/  VIADD R8, R8, 0x200 ;  /* 0x0000020008087836 */ /* 0x000fe20000000000 */
[----:B--2---:R-:W-:-:S04]  /*0ce0*/  ISETP.NE.AND P0, PT, R10, -0x1, PT ;  /* 0xffffffff0a00780c */ /* 0x004fc80003f05270 */
[----:B------:R-:W-:Y:S02]  /*0cf0*/  SEL R9, RZ, 0x1, P0 ;  /* 0x00000001ff097807 */ /* 0x000fe40000000000 */
[----:B------:R-:W-:Y:S02]  /*0d00*/  ISETP.NE.AND P0, PT, R7, RZ, PT ;  /* 0x000000ff0700720c */ /* 0x000fe40003f05270 */
[----:B------:R-:W-:-:S05]  /*0d10*/  IADD3 R6, P1, PT, R6, R9, RZ ;  /* 0x0000000906067210 */ /* 0x000fca0007f3e0ff */
[----:B------:R-:W-:-:S06]  /*0d20*/  IMAD.X R5, RZ, RZ, R5, P1 ;  /* 0x000000ffff057224 */ /* 0x000fcc00008e0605 */
[----:B------:R-:W-:Y:S05]  /*0d30*/  @P0 BRA `(.L_x_1894) ;  /* 0xfffffffc00d80947 */ /* 0x000fea000383ffff */
.L_x_1886:
[----:B------:R-:W-:Y:S05]  /*0d40*/  BSYNC.RECONVERGENT B1 ;  /* 0x0000000000017941 */ /* 0x000fea0003800200 */
.L_x_1885:
[----:B------:R-:W-:-:S13]  /*0d50*/  ISETP.GE.AND P0, PT, R28, 0x200, PT ;  /* 0x000002001c00780c */ /* 0x000fda0003f06270 */
[----:B------:R-:W-:Y:S05]  /*0d60*/  @!P0 BRA `(.L_x_1895) ;  /* 0x00000004002c8947 */ /* 0x000fea0003800000 */
[----:B------:R-:W0:Y:S01]  /*0d70*/  S2R R10, SR_LANEID ;  /* 0x00000000000a7919 */ /* 0x000e220000000000 */
[----:B------:R-:W1:Y:S04]  /*0d80*/  SHFL.DOWN PT, R2, R6, 0x1, 0x1f ;  /* 0x08201f0006027f89 */ /* 0x000e6800000e0000 */
        /* <DEDUP_REMOVED lines=20> */
[C---:B------:R-:W-:Y:S01]  /*0ed0*/  ISETP.GT.AND P0, PT, R10.reuse, 0x17, PT ;  /* 0x000000170a00780c */ /* 0x040fe20003f04270 */
[----:B------:R-:W-:Y:S01]  /*0ee0*/  IMAD.X R6, R3, 0x1, R8, P1 ;  /* 0x0000000103067824 */ /* 0x000fe200008e0608 */
[----:B------:R-:W-:-:S04]  /*0ef0*/  ISETP.NE.AND P1, PT, R10, RZ, PT ;  /* 0x000000ff0a00720c */ /* 0x000fc80003f25270 */
[----:B------:R-:W1:Y:S09]  /*0f00*/  SHFL.DOWN PT, R3, R6, 0x8, 0x1f ;  /* 0x09001f0006037f89 */ /* 0x000e7200000e0000 */
[----:B------:R-:W2:Y:S01]  /*0f10*/  @!P1 S2R R7, SR_CgaCtaId ;  /* 0x0000000000079919 */ /* 0x000ea20000008800 */
[----:B0-----:R-:W-:-:S04]  /*0f20*/  SEL R2, R2, RZ, !P0 ;  /* 0x000000ff02027207 */ /* 0x001fc80004000000 */
[----:B------:R-:W-:Y:S02]  /*0f30*/  IADD3 R9, P2, PT, R2, R5, RZ ;  /* 0x0000000502097210 */ /* 0x000fe40007f5e0ff */
[----:B------:R-:W-:Y:S02]  /*0f40*/  @!P1 SHF.R.U32.HI R5, RZ, 0x2, R4 ;  /* 0x00000002ff059819 */ /* 0x000fe40000011604 */
[----:B-1----:R-:W-:Y:S01]  /*0f50*/  SEL R3, R3, RZ, !P0 ;  /* 0x000000ff03037207 */ /* 0x002fe20004000000 */
[----:B------:R-:W0:Y:S01]  /*0f60*/  SHFL.DOWN PT, R2, R9, 0x10, 0x1f ;  /* 0x0a001f0009027f89 */ /* 0x000e2200000e0000 */
[----:B------:R-:W-:Y:S02]  /*0f70*/  ISETP.GT.AND P0, PT, R10, 0xf, PT ;  /* 0x0000000f0a00780c */ /* 0x000fe40003f04270 */
[----:B------:R-:W-:Y:S01]  /*0f80*/  @!P1 LOP3.LUT R5, R5, 0xf8, RZ, 0xc0, !PT ;  /* 0x000000f805059812 */ /* 0x000fe200078ec0ff */
[----:B------:R-:W-:Y:S01]  /*0f90*/  IMAD.X R8, R3, 0x1, R6, P2 ;  /* 0x0000000103087824 */ /* 0x000fe200010e0606 */
[----:B------:R-:W-:-:S04]  /*0fa0*/  @!P1 MOV R6, 0x400 ;  /* 0x0000040000069802 */ /* 0x000fc80000000f00 */
[----:B------:R-:W1:Y:S01]  /*0fb0*/  SHFL.DOWN PT, R3, R8, 0x10, 0x1f ;  /* 0x0a001f0008037f89 */ /* 0x000e6200000e0000 */
[----:B--2---:R-:W-:-:S05]  /*0fc0*/  @!P1 LEA R6, R7, R6, 0x18 ;  /* 0x0000000607069211 */ /* 0x004fca00078ec0ff */
[----:B------:R-:W-:Y:S01]  /*0fd0*/  @!P1 IMAD.IADD R5, R5, 0x1, R6 ;  /* 0x0000000105059824 */ /* 0x000fe200078e0206 */
[----:B0-----:R-:W-:-:S04]  /*0fe0*/  SEL R2, R2, RZ, !P0 ;  /* 0x000000ff02027207 */ /* 0x001fc80004000000 */
[----:B------:R-:W-:Y:S02]  /*0ff0*/  IADD3 R2, P2, PT, R2, R9, RZ ;  /* 0x0000000902027210 */ /* 0x000fe40007f5e0ff */
[----:B-1----:R-:W-:Y:S02]  /*1000*/  SEL R3, R3, RZ, !P0 ;  /* 0x000000ff03037207 */ /* 0x002fe40004000000 */
[----:B------:R-:W-:-:S03]  /*1010*/  ISETP.NE.AND P0, PT, R4, RZ, PT ;  /* 0x000000ff0400720c */ /* 0x000fc60003f05270 */
        /* <DEDUP_REMOVED lines=9> */
[----:B--2---:R-:W1:Y:S04]  /*10b0*/  LDS.128 R4, [UR4+0x30] ;  /* 0x00003004ff047984 */ /* 0x004e680008000c00 */
[----:B------:R-:W2:Y:S04]  /*10c0*/  LDS.128 R20, [UR4+0x40] ;  /* 0x00004004ff147984 */ /* 0x000ea80008000c00 */
[----:B------:R-:W3:Y:S04]  /*10d0*/  LDS.128 R16, [UR4+0x50] ;  /* 0x00005004ff107984 */ /* 0x000ee80008000c00 */
[----:B------:R-:W4:Y:S01]  /*10e0*/  LDS.128 R12, [UR4+0x60] ;  /* 0x00006004ff0c7984 */ /* 0x000f220008000c00 */
[----:B0-----:R-:W-:-:S04]  /*10f0*/  IADD3 R11, P1, P2, R24, R8, R2 ;  /* 0x00000008180b7210 */ /* 0x001fc80007a3e002 */
[----:B------:R-:W-:Y:S02]  /*1100*/  IADD3.X R25, PT, PT, R25, R9, R3, P1, P2 ;  /* 0x0000000919197210 */ /* 0x000fe40000fe4403 */
[----:B-1----:R-:W-:Y:S02]  /*1110*/  IADD3 R3, P1, P2, R4, R11, R26 ;  /* 0x0000000b04037210 */ /* 0x002fe40007a3e01a */
[----:B------:R-:W0:Y:S02]  /*1120*/  LDS.128 R8, [UR4+0x70] ;  /* 0x00007004ff087984 */ /* 0x000e240008000c00 */
[----:B------:R-:W-:Y:S02]  /*1130*/  IADD3.X R5, PT, PT, R5, R25, R27, P1, P2 ;  /* 0x0000001905057210 */ /* 0x000fe40000fe441b */
[----:B------:R-:W1:Y:S01]  /*1140*/  LDS.128 R24, [UR4+0x80] ;  /* 0x00008004ff187984 */ /* 0x000e620008000c00 */
[----:B--2---:R-:W-:-:S04]  /*1150*/  IADD3 R3, P1, P2, R20, R3, R6 ;  /* 0x0000000314037210 */ /* 0x004fc80007a3e006 */
[----:B---3--:R-:W-:Y:S02]  /*1160*/  IADD3 R3, P3, P4, R16, R3, R22 ;  /* 0x0000000310037210 */ /* 0x008fe40007c7e016 */
[----:B------:R-:W-:Y:S02]  /*1170*/  IADD3.X R7, PT, PT, R21, R5, R7, P1, P2 ;  /* 0x0000000515077210 */ /* 0x000fe40000fe4407 */
[----:B----4-:R-:W-:Y:S02]  /*1180*/  IADD3 R3, P1, P2, R12, R3, R18 ;  /* 0x000000030c037210 */ /* 0x010fe40007a3e012 */
[----:B------:R-:W-:-:S04]  /*1190*/  IADD3.X R17, PT, PT, R17, R7, R23, P3, P4 ;  /* 0x0000000711117210 */ /* 0x000fc80001fe8417 */
[----:B------:R-:W-:Y:S02]  /*11a0*/  IADD3.X R13, PT, PT, R13, R17, R19, P1, P2 ;  /* 0x000000110d0d7210 */ /* 0x000fe40000fe4413 */
[----:B0-----:R-:W-:-:S04]  /*11b0*/  IADD3 R3, P3, P4, R8, R3, R14 ;  /* 0x0000000308037210 */ /* 0x001fc80007c7e00e */
[----:B-1----:R-:W-:Y:S02]  /*11c0*/  IADD3 R3, P1, P2, R24, R3, R10 ;  /* 0x0000000318037210 */ /* 0x002fe40007a3e00a */
[----:B------:R-:W-:Y:S02]  /*11d0*/  IADD3.X R9, PT, PT, R9, R13, R15, P3, P4 ;  /* 0x0000000d09097210 */ /* 0x000fe40001fe840f */
[----:B------:R-:W-:Y:S02]  /*11e0*/  IADD3 R2, P3, PT, R3, R26, RZ ;  /* 0x0000001a03027210 */ /* 0x000fe40007f7e0ff */
[----:B------:R-:W-:-:S05]  /*11f0*/  IADD3.X R3, PT, PT, R25, R9, R11, P1, P2 ;  /* 0x0000000919037210 */ /* 0x000fca0000fe440b */
[----:B------:R-:W-:Y:S01]  /*1200*/  IMAD.X R3, R3, 0x1, R27, P3 ;  /* 0x0000000103037824 */ /* 0x000fe200018e061b */
[----:B------:R-:W-:Y:S06]  /*1210*/  BRA `(.L_x_1896) ;  /* 0x0000001c00f07947 */ /* 0x000fec0003800000 */
.L_x_1895:
[----:B------:R-:W-:-:S04]  /*1220*/  LOP3.LUT R2, R4, 0x3e0, RZ, 0xc0, !PT ;  /* 0x000003e004027812 */ /* 0x000fc800078ec0ff */
[----:B------:R-:W-:Y:S01]  /*1230*/  LOP3.LUT R7, RZ, R2, RZ, 0x33, !PT ;  /* 0x00000002ff077212 */ /* 0x000fe200078e33ff */
[----:B------:R-:W-:Y:S02]  /*1240*/  VIADD R3, R2, 0x20 ;  /* 0x0000002002037836 */ /* 0x000fe40000000000 */
[----:B------:R-:W0:Y:S02]  /*1250*/  S2R R2, SR_LANEID ;  /* 0x0000000000027919 */ /* 0x000e240000000000 */
[----:B------:R-:W-:Y:S01]  /*1260*/  IMAD.IADD R7, R28, 0x1, R7 ;  /* 0x000000011c077824 */ /* 0x000fe200078e0207 */
[----:B------:R-:W-:-:S04]  /*1270*/  ISETP.GT.AND P0, PT, R3, R28, PT ;  /* 0x0000001c0300720c */ /* 0x000fc80003f04270 */
[----:B------:R-:W-:-:S05]  /*1280*/  SEL R7, R7, 0x1f, P0 ;  /* 0x0000001f07077807 */ /* 0x000fca0000000000 */
[----:B------:R-:W1:Y:S04]  /*1290*/  SHFL.DOWN PT, R3, R6, 0x1, R7 ;  /* 0x0820000006037989 */ /* 0x000e6800000e0007 */
[----:B------:R-:W2:Y:S01]  /*12a0*/  SHFL.DOWN PT, R8, R5, 0x1, R7 ;  /* 0x0820000005087989 */ /* 0x000ea200000e0007 */
[C---:B0-----:R-:W-:Y:S01]  /*12b0*/  ISETP.GE.AND P0, PT, R2.reuse, R7, PT ;  /* 0x000000070200720c */ /* 0x041fe20003f06270 */
[C---:B------:R-:W-:Y:S01]  /*12c0*/  VIADD R10, R2.reuse, 0x2 ;  /* 0x00000002020a7836 */ /* 0x040fe20000000000 */
[----:B------:R-:W-:Y:S02]  /*12d0*/  ISETP.NE.AND P2, PT, R2, RZ, PT ;  /* 0x000000ff0200720c */ /* 0x000fe40003f45270 */
[----:B-1----:R-:W-:Y:S02]  /*12e0*/  SEL R3, R3, RZ, !P0 ;  /* 0x000000ff03037207 */ /* 0x002fe40004000000 */
[----:B--2---:R-:W-:-:S02]  /*12f0*/  SEL R8, R8, RZ, !P0 ;  /* 0x000000ff08087207 */ /* 0x004fc40004000000 */
[----:B------:R-:W-:Y:S01]  /*1300*/  IADD3 R12, P0, PT, R6, R3, RZ ;  /* 0x00000003060c7210 */ /* 0x000fe20007f1e0ff */
[----:B------:R-:W-:-:S04]  /*1310*/  VIADD R6, R2, 0x4 ;  /* 0x0000000402067836 */ /* 0x000fc80000000000 */
[----:B------:R-:W-:Y:S01]  /*1320*/  IMAD.X R9, R5, 0x1, R8, P0 ;  /* 0x0000000105097824 */ /* 0x000fe200000e0608 */
[----:B------:R-:W0:Y:S01]  /*1330*/  SHFL.DOWN PT, R3, R12, 0x2, R7 ;  /* 0x084000000c037989 */ /* 0x000e2200000e0007 */
[----:B------:R-:W-:-:S03]  /*1340*/  ISETP.GT.AND P0, PT, R10, R7, PT ;  /* 0x000000070a00720c */ /* 0x000fc60003f04270 */
[----:B------:R-:W1:Y:S01]  /*1350*/  SHFL.DOWN PT, R8, R9, 0x2, R7 ;  /* 0x0840000009087989 */ /* 0x000e6200000e0007 */
[----:B------:R-:W2:Y:S01]  /*1360*/  @!P2 S2R R11, SR_CgaCtaId ;  /* 0x00000000000ba919 */ /* 0x000ea20000008800 */
[----:B0-----:R-:W-:-:S04]  /*1370*/  SEL R3, R3, RZ, !P0 ;  /* 0x000000ff03037207 */ /* 0x001fc80004000000 */
[----:B------:R-:W-:Y:S02]  /*1380*/  IADD3 R14, P1, PT, R3, R12, RZ ;  /* 0x0000000c030e7210 */ /* 0x000fe40007f3e0ff */
[----:B-1----:R-:W-:Y:S02]  /*1390*/  SEL R8, R8, RZ, !P0 ;  /* 0x000000ff08087207 */ /* 0x002fe40004000000 */
[----:B------:R-:W-:Y:S01]  /*13a0*/  ISETP.GT.AND P0, PT, R6, R7, PT ;  /* 0x000000070600720c */ /* 0x000fe20003f04270 */
[----:B------:R-:W0:Y:S01]  /*13b0*/  SHFL.DOWN PT, R3, R14, 0x4, R7 ;  /* 0x088000000e037989 */ /* 0x000e2200000e0007 */
[----:B------:R-:W-:Y:S02]  /*13c0*/  VIADD R6, R2, 0x8 ;  /* 0x0000000802067836 */ /* 0x000fe40000000000 */
[----:B------:R-:W-:Y:S01]  /*13d0*/  IMAD.X R8, R8, 0x1, R9, P1 ;  /* 0x0000000108087824 */ /* 0x000fe200008e0609 */
[----:B------:R-:W-:Y:S01]  /*13e0*/  @!P2 SHF.R.U32.HI R9, RZ, 0x2, R4 ;  /* 0x00000002ff09a819 */ /* 0x000fe20000011604 */
[----:B------:R-:W-:-:S03]  /*13f0*/  VIADD R2, R2, 0x10 ;  /* 0x0000001002027836 */ /* 0x000fc60000000000 */
[----:B------:R-:W1:Y:S01]  /*1400*/  SHFL.DOWN PT, R5, R8, 0x4, R7 ;  /* 0x0880000008057989 */ /* 0x000e6200000e0007 */
[----:B------:R-:W-:Y:S02]  /*1410*/  @!P2 LOP3.LUT R9, R9, 0xf8, RZ, 0xc0, !PT ;  /* 0x000000f80909a812 */ /* 0x000fe400078ec0ff */
[----:B0-----:R-:W-:-:S04]  /*1420*/  SEL R3, R3, RZ, !P0 ;  /* 0x000000ff03037207 */ /* 0x001fc80004000000 */
[----:B------:R-:W-:Y:S02]  /*1430*/  IADD3 R10, P1, PT, R3, R14, RZ ;  /* 0x0000000e030a7210 */ /* 0x000fe40007f3e0ff */
[----:B-1----:R-:W-:-:S03]  /*1440*/  SEL R5, R5, RZ, !P0 ;  /* 0x000000ff05057207 */ /* 0x002fc60004000000 */
[----:B------:R-:W0:Y:S01]  /*1450*/  SHFL.DOWN PT, R3, R10, 0x8, R7 ;  /* 0x090000000a037989 */ /* 0x000e2200000e0007 */
[----:B------:R-:W-:Y:S01]  /*1460*/  ISETP.GT.AND P0, PT, R6, R7, PT ;  /* 0x000000070600720c */ /* 0x000fe20003f04270 */
[----:B------:R-:W-:-:S05]  /*1470*/  IMAD.X R12, R5, 0x1, R8, P1 ;  /* 0x00000001050c7824 */ /* 0x000fca00008e0608 */
[----:B------:R-:W1:Y:S01]  /*1480*/  SHFL.DOWN PT, R5, R12, 0x8, R7 ;  /* 0x090000000c057989 */ /* 0x000e6200000e0007 */
[----:B0-----:R-:W-:-:S04]  /*1490*/  SEL R3, R3, RZ, !P0 ;  /* 0x000000ff03037207 */ /* 0x001fc80004000000 */
[----:B------:R-:W-:Y:S02]  /*14a0*/  IADD3 R6, P1, PT, R3, R10, RZ ;  /* 0x0000000a03067210 */ /* 0x000fe40007f3e0ff */
[----:B-1----:R-:W-:-:S03]  /*14b0*/  SEL R5, R5, RZ, !P0 ;  /* 0x000000ff05057207 */ /* 0x002fc60004000000 */
[----:B------:R-:W0:Y:S01]  /*14c0*/  SHFL.DOWN PT, R3, R6, 0x10, R7 ;  /* 0x0a00000006037989 */ /* 0x000e2200000e0007 */
[----:B------:R-:W-:Y:S02]  /*14d0*/  ISETP.GT.AND P0, PT, R2, R7, PT ;  /* 0x000000070200720c */ /* 0x000fe40003f04270 */
[----:B------:R-:W-:Y:S01]  /*14e0*/  @!P2 MOV R2, 0x400 ;  /* 0x000004000002a802 */ /* 0x000fe20000000f00 */
[----:B------:R-:W-:-:S03]  /*14f0*/  IMAD.X R8, R5, 0x1, R12, P1 ;  /* 0x0000000105087824 */ /* 0x000fc600008e060c */
[----:B--2---:R-:W-:Y:S02]  /*1500*/  @!P2 LEA R10, R11, R2, 0x18 ;  /* 0x000000020b0aa211 */ /* 0x004fe400078ec0ff */
[----:B------:R-:W1:Y:S03]  /*1510*/  SHFL.DOWN PT, R5, R8, 0x10, R7 ;  /* 0x0a00000008057989 */ /* 0x000e6600000e0007 */
        /* <DEDUP_REMOVED lines=14> */
[C---:B------:R-:W-:Y:S02]  /*1600*/  ISETP.GT.AND P5, PT, R28.reuse, 0x180, PT ;  /* 0x000001801c00780c */ /* 0x040fe40003fa4270 */
[----:B------:R-:W-:Y:S01]  /*1610*/  ISETP.GT.AND P6, PT, R28, 0x1a0, PT ;  /* 0x000001a01c00780c */ /* 0x000fe20003fc4270 */
[----:B0-----:R-:W-:-:S09]  /*1620*/  ULEA UR4, UR5, UR4, 0x18 ;  /* 0x0000000405047291 */ /* 0x001fd2000f8ec0ff */
[----:B------:R-:W0:Y:S04]  /*1630*/  LDS.64 R12, [UR4+0x18] ;  /* 0x00001804ff0c7984 */ /* 0x000e280008000a00 */
[----:B------:R-:W2:Y:S04]  /*1640*/  LDS.128 R16, [UR4+0x20] ;  /* 0x00002004ff107984 */ /* 0x000ea80008000c00 */
[----:B------:R-:W3:Y:S04]  /*1650*/  LDS.128 R4, [UR4+0x30] ;  /* 0x00003004ff047984 */ /* 0x000ee80008000c00 */
[----:B-1----:R-:W1:Y:S04]  /*1660*/  LDS.128 R8, [UR4+0x40] ;  /* 0x00004004ff087984 */ /* 0x002e680008000c00 */
[----:B------:R-:W-:Y:S01]  /*1670*/  LDS.128 R24, [UR4+0x80] ;  /* 0x00008004ff187984 */ /* 0x000fe20008000c00 */
[----:B0-----:R-:W-:-:S02]  /*1680*/  SEL R22, R12, RZ, P1 ;  /* 0x000000ff0c167207 */ /* 0x001fc40000800000 */
[----:B------:R-:W-:Y:S02]  /*1690*/  SEL R23, R13, RZ, P1 ;  /* 0x000000ff0d177207 */ /* 0x000fe40000800000 */
[----:B--2---:R-:W-:Y:S01]  /*16a0*/  SEL R21, R16, RZ, P2 ;  /* 0x000000ff10157207 */ /* 0x004fe20001000000 */
[----:B------:R-:W0:Y:S01]  /*16b0*/  LDS.128 R12, [UR4+0x50] ;  /* 0x00005004ff0c7984 */ /* 0x000e220008000c00 */
[----:B------:R-:W-:Y:S02]  /*16c0*/  ISETP.GT.AND P1, PT, R28, 0x60, PT ;  /* 0x000000601c00780c */ /* 0x000fe40003f24270 */
[----:B------:R-:W-:Y:S02]  /*16d0*/  SEL R20, R17, RZ, P2 ;  /* 0x000000ff11147207 */ /* 0x000fe40001000000 */
[----:B------:R-:W-:Y:S02]  /*16e0*/  IADD3 R16, P2, P4, R21, R22, R2 ;  /* 0x0000001615107210 */ /* 0x000fe40007c5e002 */
[----:B------:R-:W-:-:S02]  /*16f0*/  SEL R17, R18, RZ, P1 ;  /* 0x000000ff12117207 */ /* 0x000fc40000800000 */
[----:B---3--:R-:W-:Y:S02]  /*1700*/  SEL R4, R4, RZ, P3 ;  /* 0x000000ff04047207 */ /* 0x008fe40001800000 */
[----:B------:R-:W-:Y:S02]  /*1710*/  IADD3.X R20, PT, PT, R20, R23, R3, P2, P4 ;  /* 0x0000001714147210 */ /* 0x000fe400017e8403 */
[----:B------:R-:W-:Y:S02]  /*1720*/  SEL R3, R5, RZ, P3 ;  /* 0x000000ff05037207 */ /* 0x000fe40001800000 */
[----:B------:R-:W-:Y:S02]  /*1730*/  SEL R2, R19, RZ, P1 ;  /* 0x000000ff13027207 */ /* 0x000fe40000800000 */
[----:B------:R-:W-:Y:S02]  /*1740*/  IADD3 R4, P3, P4, R4, R16, R17 ;  /* 0x0000001004047210 */ /* 0x000fe40007c7e011 */
[----:B------:R-:W2:Y:S01]  /*1750*/  LDS.128 R16, [UR4+0x60] ;  /* 0x00006004ff107984 */ /* 0x000ea20008000c00 */
[----:B------:R-:W-:-:S02]  /*1760*/  ISETP.GT.AND P1, PT, R28, 0xa0, PT ;  /* 0x000000a01c00780c */ /* 0x000fc40003f24270 */
[----:B------:R-:W-:Y:S02]  /*1770*/  IADD3.X R3, PT, PT, R3, R20, R2, P3, P4 ;  /* 0x0000001403037210 */ /* 0x000fe40001fe8402 */
[----:B------:R-:W3:Y:S01]  /*1780*/  LDS.128 R20, [UR4+0x70] ;  /* 0x00007004ff147984 */ /* 0x000ee20008000c00 */
[----:B------:R-:W-:Y:S02]  /*1790*/  ISETP.GT.AND P2, PT, R28, 0xc0, PT ;  /* 0x000000c01c00780c */ /* 0x000fe40003f44270 */
[----:B------:R-:W-:Y:S02]  /*17a0*/  SEL R5, R6, RZ, P1 ;  /* 0x000000ff06057207 */ /* 0x000fe40000800000 */
[----:B-1----:R-:W-:Y:S02]  /*17b0*/  SEL R2, R8, RZ, P2 ;  /* 0x000000ff08027207 */ /* 0x002fe40001000000 */
[----:B------:R-:W-:Y:S02]  /*17c0*/  SEL R7, R7, RZ, P1 ;  /* 0x000000ff07077207 */ /* 0x000fe40000800000 */
[----:B------:R-:W-:-:S02]  /*17d0*/  ISETP.GT.AND P1, PT, R28, 0xe0, PT ;  /* 0x000000e01c00780c */ /* 0x000fc40003f24270 */
[----:B------:R-:W-:Y:S02]  /*17e0*/  IADD3 R2, P3, P4, R2, R4, R5 ;  /* 0x0000000402027210 */ /* 0x000fe40007c7e005 */
[----:B------:R-:W-:Y:S02]  /*17f0*/  SEL R6, R9, RZ, P2 ;  /* 0x000000ff09067207 */ /* 0x000fe40001000000 */
[----:B------:R-:W-:Y:S02]  /*1800*/  ISETP.GT.AND P2, PT, R28, 0x100, PT ;  /* 0x000001001c00780c */ /* 0x000fe40003f44270 */
[----:B------:R-:W-:Y:S02]  /*1810*/  SEL R4, R10, RZ, P1 ;  /* 0x000000ff0a047207 */ /* 0x000fe40000800000 */
[----:B------:R-:W-:Y:S02]  /*1820*/  SEL R10, R11, RZ, P1 ;  /* 0x000000ff0b0a7207 */ /* 0x000fe40000800000 */
[----:B------:R-:W-:-:S02]  /*1830*/  ISETP.GT.AND P1, PT, R28, 0x120, PT ;  /* 0x000001201c00780c */ /* 0x000fc40003f24270 */
[----:B------:R-:W-:Y:S02]  /*1840*/  IADD3.X R6, PT, PT, R6, R3, R7, P3, P4 ;  /* 0x0000000306067210 */ /* 0x000fe40001fe8407 */
[----:B0-----:R-:W-:Y:S02]  /*1850*/  SEL R3, R12, RZ, P2 ;  /* 0x000000ff0c037207 */ /* 0x001fe40001000000 */
[----:B------:R-:W-:Y:S02]  /*1860*/  SEL R7, R13, RZ, P2 ;  /* 0x000000ff0d077207 */ /* 0x000fe40001000000 */
[----:B------:R-:W-:Y:S02]  /*1870*/  ISETP.GT.AND P2, PT, R28, 0x140, PT ;  /* 0x000001401c00780c */ /* 0x000fe40003f44270 */
[----:B------:R-:W-:Y:S02]  /*1880*/  SEL R5, R14, RZ, P1 ;  /* 0x000000ff0e057207 */ /* 0x000fe40000800000 */
[----:B------:R-:W-:-:S02]  /*1890*/  SEL R15, R15, RZ, P1 ;  /* 0x000000ff0f0f7207 */ /* 0x000fc40000800000 */
[----:B------:R-:W-:Y:S02]  /*18a0*/  ISETP.GT.AND P1, PT, R28, 0x160, PT ;  /* 0x000001601c00780c */ /* 0x000fe40003f24270 */
[----:B------:R-:W-:Y:S02]  /*18b0*/  IADD3 R4, P3, P4, R3, R2, R4 ;  /* 0x0000000203047210 */ /* 0x000fe40007c7e004 */
[----:B--2---:R-:W-:Y:S02]  /*18c0*/  SEL R2, R16, RZ, P2 ;  /* 0x000000ff10027207 */ /* 0x004fe40001000000 */
[----:B------:R-:W-:Y:S02]  /*18d0*/  SEL R3, R18, RZ, P1 ;  /* 0x000000ff12037207 */ /* 0x000fe40000800000 */
[----:B------:R-:W-:Y:S02]  /*18e0*/  IADD3.X R7, PT, PT, R7, R6, R10, P3, P4 ;  /* 0x0000000607077210 */ /* 0x000fe40001fe840a */
[----:B------:R-:W-:-:S02]  /*18f0*/  SEL R18, R19, RZ, P1 ;  /* 0x000000ff13127207 */ /* 0x000fc40000800000 */
[----:B------:R-:W-:Y:S02]  /*1900*/  SEL R6, R17, RZ, P2 ;  /* 0x000000ff11067207 */ /* 0x000fe40001000000 */
[----:B------:R-:W-:Y:S02]  /*1910*/  IADD3 R2, P1, P3, R2, R4, R5 ;  /* 0x0000000402027210 */ /* 0x000fe40007b3e005 */
[----:B---3--:R-:W-:Y:S02]  /*1920*/  SEL R4, R20, RZ, P5 ;  /* 0x000000ff14047207 */ /* 0x008fe40002800000 */
[----:B------:R-:W-:Y:S02]  /*1930*/  ISETP.GT.AND P2, PT, R28, 0x1c0, PT ;  /* 0x000001c01c00780c */ /* 0x000fe40003f44270 */
[----:B------:R-:W-:Y:S02]  /*1940*/  IADD3.X R6, PT, PT, R6, R7, R15, P1, P3 ;  /* 0x0000000706067210 */ /* 0x000fe40000fe640f */
[----:B------:R-:W-:-:S02]  /*1950*/  IADD3 R4, P3, P4, R4, R2, R3 ;  /* 0x0000000204047210 */ /* 0x000fc40007c7e003 */
[----:B------:R-:W-:Y:S02]  /*1960*/  SEL R2, R22, RZ, P6 ;  /* 0x000000ff16027207 */ /* 0x000fe40003000000 */
[----:B------:R-:W-:Y:S02]  /*1970*/  SEL R3, R24, RZ, P2 ;  /* 0x000000ff18037207 */ /* 0x000fe40001000000 */
[----:B------:R-:W-:Y:S02]  /*1980*/  ISETP.GT.AND P1, PT, R28, 0x1e0, PT ;  /* 0x000001e01c00780c */ /* 0x000fe40003f24270 */
[----:B------:R-:W-:Y:S02]  /*1990*/  SEL R5, R21, RZ, P5 ;  /* 0x000000ff15057207 */ /* 0x000fe40002800000 */
[----:B------:R-:W-:Y:S02]  /*19a0*/  SEL R23, R23, RZ, P6 ;  /* 0x000000ff17177207 */ /* 0x000fe40003000000 */
[----:B------:R-:W-:-:S02]  /*19b0*/  IADD3 R3, P5, P6, R3, R4, R2 ;  /* 0x0000000403037210 */ /* 0x000fc40007ebe002 */
[----:B------:R-:W-:Y:S02]  /*19c0*/  SEL R2, R26, RZ, P1 ;  /* 0x000000ff1a027207 */ /* 0x000fe40000800000 */
[----:B------:R-:W-:Y:S02]  /*19d0*/  IADD3.X R5, PT, PT, R5, R6, R18, P3, P4 ;  /* 0x0000000605057210 */ /* 0x000fe40001fe8412 */
[----:B------:R-:W-:Y:S02]  /*19e0*/  SEL R4, R25, RZ, P2 ;  /* 0x000000ff19047207 */ /* 0x000fe40001000000 */
[----:B------:R-:W-:Y:S02]  /*19f0*/  IADD3 R2, P2, PT, R2, R3, RZ ;  /* 0x0000000302027210 */ /* 0x000fe40007f5e0ff */
[----:B------:R-:W-:Y:S02]  /*1a00*/  SEL R3, R27, RZ, P1 ;  /* 0x000000ff1b037207 */ /* 0x000fe40000800000 */
[----:B------:R-:W-:-:S05]  /*1a10*/  IADD3.X R4, PT, PT, R4, R5, R23, P5, P6 ;  /* 0x0000000504047210 */ /* 0x000fca0002fec417 */
[----:B------:R-:W-:Y:S01]  /*1a20*/  IMAD.X R3, R3, 0x1, R4, P2 ;  /* 0x0000000103037824 */ /* 0x000fe200010e0604 */
[----:B------:R-:W-:Y:S06]  /*1a30*/  BRA `(.L_x_1896) ;  /* 0x0000001400e87947 */ /* 0x000fec0003800000 */
.L_x_1882:
[----:B------:R-:W0:Y:S01]  /*1a40*/  S2R R12, SR_TID.X ;  /* 0x00000000000c7919 */ /* 0x000e220000002100 */
[----:B------:R-:W1:Y:S01]  /*1a50*/  LDC.64 R4, c[0x0][0x380] ;  /* 0x0000e000ff047b82 */ /* 0x000e620000000a00 */
[----:B0-----:R-:W-:-:S04]  /*1a60*/  IMAD.IADD R13, R9, 0x1, R12 ;  /* 0x00000001090d7824 */ /* 0x001fc800078e020c */
[----:B-1----:R-:W-:-:S05]  /*1a70*/  IMAD.WIDE.U32 R4, R13, 0x4, R4 ;  /* 0x000000040d047825 */ /* 0x002fca00078e0004 */
[----:B------:R-:W2:Y:S04]  /*1a80*/  LDG.E R19, desc[UR8][R4.64] ;  /* 0x0000000804137981 */ /* 0x000ea8000c1e1900 */
[----:B------:R-:W3:Y:S04]  /*1a90*/  LDG.E R6, desc[UR8][R4.64+0x800] ;  /* 0x0008000804067981 */ /* 0x000ee8000c1e1900 */
[----:B------:R-:W4:Y:S04]  /*1aa0*/  LDG.E R10, desc[UR8][R4.64+0x1000] ;  /* 0x00100008040a7981 */ /* 0x000f28000c1e1900 */
[----:B------:R-:W5:Y:S04]  /*1ab0*/  LDG.E R13, desc[UR8][R4.64+0x1800] ;  /* 0x00180008040d7981 */ /* 0x000f68000c1e1900 */
[----:B------:R-:W5:Y:S04]  /*1ac0*/  LDG.E R14, desc[UR8][R4.64+0x2000] ;  /* 0x00200008040e7981 */ /* 0x000f68000c1e1900 */
[----:B------:R-:W5:Y:S04]  /*1ad0*/  LDG.E R15, desc[UR8][R4.64+0x2800] ;  /* 0x00280008040f7981 */ /* 0x000f68000c1e1900 */
[----:B------:R0:W5:Y:S01]  /*1ae0*/  LDG.E R17, desc[UR8][R4.64+0x3000] ;  /* 0x0030000804117981 */ /* 0x000162000c1e1900 */
[----:B--2---:R-:W-:-:S02]  /*1af0*/  ISETP.NE.AND P0, PT, R19, -0x1, PT ;  /* 0xffffffff1300780c */ /* 0x004fc40003f05270 */
[----:B---3--:R-:W-:Y:S02]  /*1b00*/  ISETP.NE.AND P1, PT, R6, -0x1, PT ;  /* 0xffffffff0600780c */ /* 0x008fe40003f25270 */
[----:B----4-:R-:W-:Y:S02]  /*1b10*/  ISETP.NE.AND P2, PT, R10, -0x1, PT ;  /* 0xffffffff0a00780c */ /* 0x010fe40003f45270 */
[----:B------:R-:W-:Y:S02]  /*1b20*/  SEL R10, RZ, 0x1, P0 ;  /* 0x00000001ff0a7807 */ /* 0x000fe40000000000 */
[----:B------:R-:W-:Y:S02]  /*1b30*/  SEL R19, RZ, 0x1, P1 ;  /* 0x00000001ff137807 */ /* 0x000fe40000800000 */
[----:B------:R-:W-:Y:S02]  /*1b40*/  SEL R6, RZ, 0x1, P2 ;  /* 0x00000001ff067807 */ /* 0x000fe40001000000 */
[----:B-----5:R-:W-:-:S02]  /*1b50*/  ISETP.NE.AND P0, PT, R13, -0x1, PT ;  /* 0xffffffff0d00780c */ /* 0x020fc40003f05270 */
[----:B------:R-:W-:Y:S02]  /*1b60*/  IADD3 R6, P1, P2, R6, R19, R10 ;  /* 0x0000001306067210 */ /* 0x000fe40007a3e00a */
[----:B------:R-:W-:Y:S02]  /*1b70*/  SEL R10, RZ, 0x1, P0 ;  /* 0x00000001ff0a7807 */ /* 0x000fe40000000000 */
[----:B------:R-:W-:Y:S02]  /*1b80*/  ISETP.GE.U32.AND P0, PT, R18, R11, PT ;  /* 0x0000000b1200720c */ /* 0x000fe40003f06070 */
[----:B------:R-:W-:Y:S02]  /*1b90*/  ISETP.NE.AND P3, PT, R14, -0x1, PT ;  /* 0xffffffff0e00780c */ /* 0x000fe40003f65270 */
[----:B------:R-:W-:Y:S02]  /*1ba0*/  ISETP.GE.U32.AND.EX P0, PT, R7, R8, PT, P0 ;  /* 0x000000080700720c */ /* 0x000fe40003f06100 */
[----:B0-----:R-:W-:-:S02]  /*1bb0*/  SEL R5, RZ, 0x1, P3 ;  /* 0x00000001ff057807 */ /* 0x001fc40001800000 */
[----:B------:R-:W-:Y:S02]  /*1bc0*/  ISETP.NE.AND P5, PT, R15, -0x1, PT ;  /* 0xffffffff0f00780c */ /* 0x000fe40003fa5270 */
[----:B------:R-:W-:Y:S02]  /*1bd0*/  ISETP.NE.AND P6, PT, R17, -0x1, PT ;  /* 0xffffffff1100780c */ /* 0x000fe40003fc5270 */
[----:B------:R-:W-:Y:S02]  /*1be0*/  IADD3 R6, P3, P4, R5, R6, R10 ;  /* 0x0000000605067210 */ /* 0x000fe40007c7e00a */
[----:B------:R-:W-:Y:S02]  /*1bf0*/  SEL R4, RZ, 0x1, P5 ;  /* 0x00000001ff047807 */ /* 0x000fe40002800000 */
[----:B------:R-:W-:Y:S02]  /*1c00*/  SEL R5, RZ, 0x1, P6 ;  /* 0x00000001ff057807 */ /* 0x000fe40003000000 */
[----:B------:R-:W-:-:S02]  /*1c10*/  IADD3.X R10, PT, PT, RZ, RZ, RZ, P1, P2 ;  /* 0x000000ffff0a7210 */ /* 0x000fc40000fe44ff */
[----:B------:R-:W-:Y:S02]  /*1c20*/  IADD3 R6, P1, P2, R5, R6, R4 ;  /* 0x0000000605067210 */ /* 0x000fe40007a3e004 */
[----:B------:R-:W-:-:S04]  /*1c30*/  IADD3.X R10, PT, PT, RZ, R10, RZ, P3, P4 ;  /* 0x0000000aff0a7210 */ /* 0x000fc80001fe84ff */
[----:B------:R-:W-:Y:S01]  /*1c40*/  IADD3.X R10, PT, PT, RZ, R10, RZ, P1, P2 ;  /* 0x0000000aff0a7210 */ /* 0x000fe20000fe44ff */
[----:B------:R-:W-:Y:S06]  /*1c50*/  @!P0 BRA `(.L_x_1897) ;  /* 0x0000001000348947 */ /* 0x000fec0003800000 */
[----:B------:R-:W0:Y:S01]  /*1c60*/  LDCU.64 UR6, c[0x0][0x380] ;  /* 0x00007000ff0677ac */ /* 0x000e220008000a00 */
[----:B------:R-:W-:Y:S01]  /*1c70*/  IADD3 R7, P0, PT, R11, R9, RZ ;  /* 0x000000090b077210 */ /* 0x000fe20007f1e0ff */
[----:B------:R-:W-:Y:S01]  /*1c80*/  IMAD.MOV.U32 R20, RZ, RZ, R11 ;  /* 0x000000ffff147224 */ /* 0x000fe200078e000b */
[----:B------:R-:W-:Y:S01]  /*1c90*/  IADD3 R14, P2, PT, R2, -0xe00, RZ ;  /* 0xfffff200020e7810 */ /* 0x000fe20007f5e0ff */
[----:B------:R-:W-:Y:S01]  /*1ca0*/  UMOV UR4, URZ ;  /* 0x000000ff00047c82 */ /* 0x000fe20008000000 */
[----:B------:R-:W-:Y:S01]  /*1cb0*/  LOP3.LUT R4, RZ, R12, RZ, 0x33, !PT ;  /* 0x0000000cff047212 */ /* 0x000fe200078e33ff */
[----:B------:R-:W-:Y:S01]  /*1cc0*/  IMAD.X R8, RZ, RZ, R8, P0 ;  /* 0x000000ffff087224 */ /* 0x000fe200000e0608 */
[----:B------:R-:W-:Y:S02]  /*1cd0*/  ISETP.GT.U32.AND P0, PT, R7, R14, PT ;  /* 0x0000000e0700720c */ /* 0x000fe40003f04070 */
[----:B------:R-:W-:Y:S02]  /*1ce0*/  IADD3.X R15, PT, PT, R3, -0x1, RZ, P2, !PT ;  /* 0xffffffff030f7810 */ /* 0x000fe400017fe4ff */
[----:B------:R-:W-:-:S02]  /*1cf0*/  IADD3 R12, P1, PT, R12, R7, RZ ;  /* 0x000000070c0c7210 */ /* 0x000fc40007f3e0ff */
[----:B------:R-:W-:Y:S02]  /*1d00*/  ISETP.GT.U32.AND.EX P0, PT, R8, R15, PT, P0 ;  /* 0x0000000f0800720c */ /* 0x000fe40003f04100 */
[----:B------:R-:W-:Y:S01]  /*1d10*/  IADD3 R4, PT, PT, -R11, R2, R4 ;  /* 0x000000020b047210 */ /* 0x000fe20007ffe104 */
[--C-:B------:R-:W-:Y:S01]  /*1d20*/  IMAD.X R5, RZ, RZ, R8.reuse, P1 ;  /* 0x000000ffff057224 */ /* 0x100fe200008e0608 */
[----:B0-----:R-:W-:Y:S01]  /*1d30*/  LEA R13, P2, R12, UR6, 0x2 ;  /* 0x000000060c0d7c11 */ /* 0x001fe2000f8410ff */
[----:B------:R-:W-:Y:S02]  /*1d40*/  IMAD.MOV.U32 R11, RZ, RZ, R7 ;  /* 0x000000ffff0b7224 */ /* 0x000fe400078e0007 */
[----:B------:R-:W-:Y:S01]  /*1d50*/  IMAD.IADD R9, R4, 0x1, -R9 ;  /* 0x0000000104097824 */ /* 0x000fe200078e0a09 */
[----:B------:R-:W-:Y:S02]  /*1d60*/  IADD3 R13, P1, PT, R13, 0x4000, RZ ;  /* 0x000040000d0d7810 */ /* 0x000fe40007f3e0ff */
[----:B------:R-:W-:Y:S01]  /*1d70*/  LEA.HI.X R18, R12, UR7, R5, 0x2, P2 ;  /* 0x000000070c127c11 */ /* 0x000fe200090f1405 */
[----:B------:R-:W-:-:S04]  /*1d80*/  IMAD.MOV.U32 R12, RZ, RZ, R8 ;  /* 0x000000ffff0c7224 */ /* 0x000fc800078e0008 */
[----:B------:R-:W-:Y:S01]  /*1d90*/  IMAD.X R18, RZ, RZ, R18, P1 ;  /* 0x000000ffff127224 */ /* 0x000fe200008e0612 */
[----:B------:R-:W-:Y:S06]  /*1da0*/  @P0 BRA `(.L_x_1898) ;  /* 0x0000000000e80947 */ /* 0x000fec0003800000 */
[----:B------:R-:W0:Y:S01]  /*1db0*/  LDC R16, c[0x0][0x3c8] ;  /* 0x0000f200ff107b82 */ /* 0x000e220000000800 */
[----:B------:R-:W1:Y:S07]  /*1dc0*/  LDCU.64 UR6, c[0x0][0x380] ;  /* 0x00007000ff0677ac */ /* 0x000e6e0008000a00 */
[----:B------:R-:W2:Y:S02]  /*1dd0*/  LDC.64 R2, c[0x0][0x3c0] ;  /* 0x0000f000ff027b82 */ /* 0x000ea40000000a00 */
.L_x_1899:
[----:B------:R-:W3:Y:S02]  /*1de0*/  S2R R4, SR_TID.X ;  /* 0x0000000000047919 */ /* 0x000ee40000002100 */
[----:B---3--:R-:W-:-:S05]  /*1df0*/  IADD3 R5, P0, PT, R4, R7, RZ ;  /* 0x0000000704057210 */ /* 0x008fca0007f1e0ff */
[----:B------:R-:W-:Y:S01]  /*1e00*/  IMAD.X R20, RZ, RZ, R8, P0 ;  /* 0x000000ffff147224 */ /* 0x000fe200000e0608 */
[----:B-1----:R-:W-:-:S04]  /*1e10*/  LEA R4, P0, R5, UR6, 0x2 ;  /* 0x0000000605047c11 */ /* 0x002fc8000f8010ff */
[----:B------:R-:W-:-:S05]  /*1e20*/  LEA.HI.X R5, R5, UR7, R20, 0x2, P0 ;  /* 0x0000000705057c11 */ /* 0x000fca00080f1414 */
[----:B------:R-:W3:Y:S04]  /*1e30*/  LDG.E R24, desc[UR8][R4.64] ;  /* 0x0000000804187981 */ /* 0x000ee8000c1e1900 */
[----:B------:R-:W4:Y:S04]  /*1e40*/  LDG.E R20, desc[UR8][R4.64+0x800] ;  /* 0x0008000804147981 */ /* 0x000f28000c1e1900 */
[----:B------:R-:W5:Y:S04]  /*1e50*/  LDG.E R23, desc[UR8][R4.64+0x1000] ;  /* 0x0010000804177981 */ /* 0x000f68000c1e1900 */
[----:B------:R-:W2:Y:S04]  /*1e60*/  LDG.E R22, desc[UR8][R4.64+0x1800] ;  /* 0x0018000804167981 */ /* 0x000ea8000c1e1900 */
[----:B------:R-:W2:Y:S04]  /*1e70*/  LDG.E R21, desc[UR8][R4.64+0x2000] ;  /* 0x0020000804157981 */ /* 0x000ea8000c1e1900 */
[----:B------:R-:W2:Y:S04]  /*1e80*/  LDG.E R19, desc[UR8][R4.64+0x2800] ;  /* 0x0028000804137981 */ /* 0x000ea8000c1e1900 */
[----:B------:R1:W2:Y:S01]  /*1e90*/  LDG.E R17, desc[UR8][R4.64+0x3000] ;  /* 0x0030000804117981 */ /* 0x0002a2000c1e1900 */
[----:B---3--:R-:W-:-:S02]  /*1ea0*/  ISETP.NE.AND P0, PT, R24, -0x1, PT ;  /* 0xffffffff1800780c */ /* 0x008fc40003f05270 */
[----:B----4-:R-:W-:Y:S01]  /*1eb0*/  ISETP.NE.AND P2, PT, R20, -0x1, PT ;  /* 0xffffffff1400780c */ /* 0x010fe20003f45270 */
[----:B0-----:R-:W-:Y:S01]  /*1ec0*/  IMAD R20, R16, 0xe00, RZ ;  /* 0x00000e0010147824 */ /* 0x001fe200078e02ff */
[----:B------:R-:W-:Y:S02]  /*1ed0*/  SEL R24, RZ, 0x1, P0 ;  /* 0x00000001ff187807 */ /* 0x000fe40000000000 */
[----:B-----5:R-:W-:Y:S02]  /*1ee0*/  ISETP.NE.AND P1, PT, R23, -0x1, PT ;  /* 0xffffffff1700780c */ /* 0x020fe40003f25270 */
[----:B------:R-:W-:Y:S02]  /*1ef0*/  SEL R25, RZ, 0x1, P2 ;  /* 0x00000001ff197807 */ /* 0x000fe40001000000 */
[----:B--2---:R-:W-:Y:S02]  /*1f00*/  ISETP.NE.AND P6, PT, R22, -0x1, PT ;  /* 0xffffffff1600780c */ /* 0x004fe40003fc5270 */
[----:B------:R-:W-:-:S02]  /*1f10*/  IADD3 R6, P3, P4, R25, R6, R24 ;  /* 0x0000000619067210 */ /* 0x000fc40007c7e018 */
[----:B------:R-:W-:Y:S02]  /*1f20*/  ISETP.NE.AND P2, PT, R21, -0x1, PT ;  /* 0xffffffff1500780c */ /* 0x000fe40003f45270 */
[----:B-1----:R-:W-:Y:S02]  /*1f30*/  SEL R4, RZ, 0x1, P1 ;  /* 0x00000001ff047807 */ /* 0x002fe40000800000 */
[----:B------:R-:W-:Y:S02]  /*1f40*/  SEL R5, RZ, 0x1, P6 ;  /* 0x00000001ff057807 */ /* 0x000fe40003000000 */
[----:B------:R-:W-:Y:S02]  /*1f50*/  IADD3 R23, P5, PT, -R7, R2, RZ ;  /* 0x0000000207177210 */ /* 0x000fe40007fbe1ff */
[----:B------:R-:W-:Y:S02]  /*1f60*/  ISETP.NE.AND P6, PT, R19, -0x1, PT ;  /* 0xffffffff1300780c */ /* 0x000fe40003fc5270 */
[----:B------:R-:W-:-:S02]  /*1f70*/  SEL R19, RZ, 0x1, P2 ;  /* 0x00000001ff137807 */ /* 0x000fc40001000000 */
[----:B------:R-:W-:Y:S01]  /*1f80*/  IADD3 R6, P1, P2, R5, R6, R4 ;  /* 0x0000000605067210 */ /* 0x000fe20007a3e004 */
[----:B------:R-:W-:Y:S01]  /*1f90*/  IMAD.X R4, R3, 0x1, ~R8, P5 ;  /* 0x0000000103047824 */ /* 0x000fe200028e0e08 */
[----:B------:R-:W-:Y:S02]  /*1fa0*/  SEL R5, RZ, 0x1, P6 ;  /* 0x00000001ff057807 */ /* 0x000fe40003000000 */
[----:B------:R-:W-:Y:S02]  /*1fb0*/  ISETP.NE.AND P6, PT, R17, -0x1, PT ;  /* 0xffffffff1100780c */ /* 0x000fe40003fc5270 */
[----:B------:R-:W-:Y:S02]  /*1fc0*/  ISETP.GE.U32.AND P0, PT, R23, R20, PT ;  /* 0x000000141700720c */ /* 0x000fe40003f06070 */
[----:B------:R-:W-:Y:S02]  /*1fd0*/  SHF.R.S32.HI R17, RZ, 0x1f, R20 ;  /* 0x0000001fff117819 */ /* 0x000fe40000011414 */
[----:B------:R-:W-:-:S02]  /*1fe0*/  IADD3.X R10, PT, PT, RZ, R10, RZ, P3, P4 ;  /* 0x0000000aff0a7210 */ /* 0x000fc40001fe84ff */
[----:B------:R-:W-:Y:S02]  /*1ff0*/  ISETP.GE.U32.AND.EX P0, PT, R4, R17, PT, P0 ;  /* 0x000000110400720c */ /* 0x000fe40003f06100 */
[----:B------:R-:W-:Y:S02]  /*2000*/  IADD3 R6, P4, P3, R5, R6, R19 ;  /* 0x0000000605067210 */ /* 0x000fe40007b9e013 */
[----:B------:R-:W-:Y:S02]  /*2010*/  SEL R5, RZ, 0x1, P6 ;  /* 0x00000001ff057807 */ /* 0x000fe40003000000 */
[----:B------:R-:W-:Y:S02]  /*2020*/  IADD3.X R10, PT, PT, RZ, R10, RZ, P1, P2 ;  /* 0x0000000aff0a7210 */ /* 0x000fe40000fe44ff */
[----:B------:R-:W-:Y:S02]  /*2030*/  IADD3 R6, P1, PT, R6, R5, RZ ;  /* 0x0000000506067210 */ /* 0x000fe40007f3e0ff */
[----:B------:R-:W-:-:S02]  /*2040*/  IADD3 R11, P2, PT, R20, R11, RZ ;  /* 0x0000000b140b7210 */ /* 0x000fc40007f5e0ff */
[----:B------:R-:W-:-:S03]  /*2050*/  IADD3.X R10, PT, PT, RZ, R10, RZ, P4, P3 ;  /* 0x0000000aff0a7210 */ /* 0x000fc600027e64ff */
[----:B------:R-:W-:Y:S02]  /*2060*/  IMAD.X R12, R17, 0x1, R12, P2 ;  /* 0x00000001110c7824 */ /* 0x000fe400010e060c */
[----:B------:R-:W-:Y:S01]  /*2070*/  IMAD.X R10, RZ, RZ, R10, P1 ;  /* 0x000000ffff0a7224 */ /* 0x000fe200008e060a */
[----:B------:R-:W-:Y:S06]  /*2080*/  @!P0 BRA `(.L_x_1897) ;  /* 0x0000000c00288947 */ /* 0x000fec0003800000 */
[C---:B------:R-:W-:Y:S01]  /*2090*/  IADD3 R7, P0, PT, R20.reuse, R7, RZ ;  /* 0x0000000714077210 */ /* 0x040fe20007f1e0ff */
[----:B------:R-:W-:Y:S01]  /*20a0*/  IMAD.MOV.U32 R4, RZ, RZ, R13 ;  /* 0x000000ffff047224 */ /* 0x000fe200078e000d */
[----:B------:R-:W-:Y:S01]  /*20b0*/  UIADD3 UR4, UPT, UPT, UR4, 0x1, URZ ;  /* 0x0000000104047890 */ /* 0x000fe2000fffe0ff */
[----:B------:R-:W-:Y:S02]  /*20c0*/  IMAD.MOV.U32 R5, RZ, RZ, R18 ;  /* 0x000000ffff057224 */ /* 0x000fe400078e0012 */
[----:B------:R-:W-:Y:S01]  /*20d0*/  IMAD.X R8, R17, 0x1, R8, P0 ;  /* 0x0000000111087824 */ /* 0x000fe200000e0608 */
[----:B------:R-:W-:Y:S01]  /*20e0*/  ISETP.GT.U32.AND P0, PT, R7, R14, PT ;  /* 0x0000000e0700720c */ /* 0x000fe20003f04070 */
[----:B------:R-:W-:-:S03]  /*20f0*/  IMAD.WIDE R4, R20, 0x4, R4 ;  /* 0x0000000414047825 */ /* 0x000fc600078e0204 */
[----:B------:R-:W-:Y:S01]  /*2100*/  ISETP.GT.U32.AND.EX P0, PT, R8, R15, PT, P0 ;  /* 0x0000000f0800720c */ /* 0x000fe20003f04100 */
[----:B------:R-:W-:Y:S02]  /*2110*/  IMAD.MOV.U32 R13, RZ, RZ, R4 ;  /* 0x000000ffff0d7224 */ /* 0x000fe400078e0004 */
[----:B------:R-:W-:Y:S02]  /*2120*/  IMAD.MOV.U32 R18, RZ, RZ, R5 ;  /* 0x000000ffff127224 */ /* 0x000fe400078e0005 */
[----:B------:R-:W-:-:S08]  /*2130*/  IMAD.IADD R9, R9, 0x1, -R20 ;  /* 0x0000000109097824 */ /* 0x000fd000078e0a14 */
[----:B------:R-:W-:Y:S05]  /*2140*/  @!P0 BRA `(.L_x_1899) ;  /* 0xfffffffc00248947 */ /* 0x000fea000383ffff */
.L_x_1898:
[----:B------:R-:W0:Y:S01]  /*2150*/  S2R R5, SR_TID.X ;  /* 0x0000000000057919 */ /* 0x000e220000002100 */
[----:B------:R-:W-:Y:S01]  /*2160*/  IMAD.IADD R4, R2, 0x1, -R7 ;  /* 0x0000000102047824 */ /* 0x000fe200078e0a07 */
[----:B------:R-:W-:Y:S01]  /*2170*/  ISETP.GE.U32.AND P1, PT, R7, R2, PT ;  /* 0x000000020700720c */ /* 0x000fe20003f26070 */
[----:B------:R-:W-:Y:S03]  /*2180*/  BSSY.RECONVERGENT B1, `(.L_x_1897) ;  /* 0x00000ba000017945 */ /* 0x000fe60003800200 */
[----:B0-----:R-:W-:-:S04]  /*2190*/  ISETP.GE.AND P0, PT, R5, R4, PT ;  /* 0x000000040500720c */ /* 0x001fc80003f06270 */
[----:B------:R-:W-:-:S13]  /*21a0*/  ISETP.GE.U32.OR.EX P0, PT, R8, R3, P0, P1 ;  /* 0x000000030800720c */ /* 0x000fda0000706510 */
[----:B------:R-:W-:Y:S05]  /*21b0*/  @P0 BRA `(.L_x_1900) ;  /* 0x0000000800d80947 */ /* 0x000fea0003800000 */
[----:B------:R-:W-:Y:S01]  /*21c0*/  IMAD R3, R0, 0xe00, RZ ;  /* 0x00000e0000037824 */ /* 0x000fe200078e02ff */
[----:B------:R-:W-:Y:S01]  /*21d0*/  LOP3.LUT R4, RZ, R5, RZ, 0x33, !PT ;  /* 0x00000005ff047212 */ /* 0x000fe200078e33ff */
[----:B------:R-:W-:Y:S01]  /*21e0*/  IMAD R16, R16, UR4, RZ ;  /* 0x0000000410107c24 */ /* 0x000fe2000f8e02ff */
[----:B------:R-:W-:Y:S01]  /*21f0*/  BSSY.RECONVERGENT B2, `(.L_x_1901) ;  /* 0x0000056000027945 */ /* 0x000fe20003800200 */
[----:B------:R-:W-:-:S05]  /*2200*/  IMAD.IADD R3, R3, 0x1, R20 ;  /* 0x0000000103037824 */ /* 0x000fca00078e0214 */
[----:B------:R-:W-:Y:S01]  /*2210*/  IADD3 R3, PT, PT, -R3, R2, R4 ;  /* 0x0000000203037210 */ /* 0x000fe20007ffe104 */
[----:B------:R-:W-:-:S04]  /*2220*/  IMAD.MOV.U32 R4, RZ, RZ, R5 ;  /* 0x000000ffff047224 */ /* 0x000fc800078e0005 */
[----:B------:R-:W-:-:S05]  /*2230*/  IMAD R3, R16, -0xe00, R3 ;  /* 0xfffff20010037824 */ /* 0x000fca00078e0203 */
[C---:B------:R-:W-:Y:S02]  /*2240*/  ISETP.GE.U32.AND P1, PT, R3.reuse, 0x1e00, PT ;  /* 0x00001e000300780c */ /* 0x040fe40003f26070 */
[----:B------:R-:W-:-:S04]  /*2250*/  LEA.HI R24, R3, 0x1, RZ, 0x17 ;  /* 0x0000000103187811 */ /* 0x000fc800078fb8ff */
[----:B------:R-:W-:-:S04]  /*2260*/  LOP3.LUT R25, R24, 0xf, RZ, 0xc0, !PT ;  /* 0x0000000f18197812 */ /* 0x000fc800078ec0ff */
[----:B------:R-:W-:-:S03]  /*2270*/  ISETP.NE.AND P0, PT, R25, RZ, PT ;  /* 0x000000ff1900720c */ /* 0x000fc60003f05270 */
[----:B------:R-:W-:Y:S10]  /*2280*/  @!P1 BRA `(.L_x_1902) ;  /* 0x0000000400309947 */ /* 0x000ff40003800000 */
[----:B------:R-:W-:Y:S01]  /*2290*/  LEA.HI R2, R9, 0x1, RZ, 0x17 ;  /* 0x0000000109027811 */ /* 0x000fe200078fb8ff */
[----:B------:R-:W-:-:S03]  /*22a0*/  IMAD.MOV.U32 R4, RZ, RZ, R5 ;  /* 0x000000ffff047224 */ /* 0x000fc600078e0005 */
[----:B------:R-:W-:-:S05]  /*22b0*/  LOP3.LUT R2, R2, 0xfffff0, RZ, 0xc0, !PT ;  /* 0x00fffff002027812 */ /* 0x000fca00078ec0ff */
[----:B------:R-:W-:-:S07]  /*22c0*/  IMAD.MOV R5, RZ, RZ, -R2 ;  /* 0x000000ffff057224 */ /* 0x000fce00078e0a02 */
.L_x_1903:
[----:B------:R-:W-:Y:S02]  /*22d0*/  IMAD.MOV.U32 R2, RZ, RZ, R13 ;  /* 0x000000ffff027224 */ /* 0x000fe400078e000d */
[----:B------:R-:W-:-:S05]  /*22e0*/  IMAD.MOV.U32 R3, RZ, RZ, R18 ;  /* 0x000000ffff037224 */ /* 0x000fca00078e0012 */
        /* <DEDUP_REMOVED lines=11> */
[----:B--2---:R-:W-:-:S02]  /*23a0*/  ISETP.NE.AND P1, PT, R16, -0x1, PT ;  /* 0xffffffff1000780c */ /* 0x004fc40003f25270 */
[----:B---3--:R-:W-:Y:S02]  /*23b0*/  ISETP.NE.AND P2, PT, R13, -0x1, PT ;  /* 0xffffffff0d00780c */ /* 0x008fe40003f45270 */
[----:B------:R-:W-:Y:S02]  /*23c0*/  SEL R16, RZ, 0x1, P1 ;  /* 0x00000001ff107807 */ /* 0x000fe40000800000 */
[----:B------:R-:W-:Y:S02]  /*23d0*/  SEL R13, RZ, 0x1, P2 ;  /* 0x00000001ff0d7807 */ /* 0x000fe40001000000 */
[----:B----4-:R-:W-:Y:S02]  /*23e0*/  ISETP.NE.AND P1, PT, R14, -0x1, PT ;  /* 0xffffffff0e00780c */ /* 0x010fe40003f25270 */
[----:B------:R-:W-:Y:S01]  /*23f0*/  IADD3 R6, P6, P5, R13, R6, R16 ;  /* 0x000000060d067210 */ /* 0x000fe20007dde010 */
[----:B------:R-:W2:Y:S01]  /*2400*/  LDG.E R14, desc[UR8][R2.64+0x2800] ;  /* 0x00280008020e7981 */ /* 0x000ea2000c1e1900 */
[----:B-----5:R-:W-:-:S03]  /*2410*/  ISETP.NE.AND P2, PT, R15, -0x1, PT ;  /* 0xffffffff0f00780c */ /* 0x020fc60003f45270 */
[----:B------:R-:W3:Y:S01]  /*2420*/  LDG.E R16, desc[UR8][R2.64+0x1800] ;  /* 0x0018000802107981 */ /* 0x000ee2000c1e1900 */
[----:B------:R-:W-:Y:S02]  /*2430*/  SEL R13, RZ, 0x1, P1 ;  /* 0x00000001ff0d7807 */ /* 0x000fe40000800000 */
[----:B------:R-:W-:Y:S01]  /*2440*/  SEL R26, RZ, 0x1, P2 ;  /* 0x00000001ff1a7807 */ /* 0x000fe20001000000 */
[----:B------:R-:W4:Y:S03]  /*2450*/  LDG.E R15, desc[UR8][R2.64+0x2000] ;  /* 0x00200008020f7981 */ /* 0x000f26000c1e1900 */
[----:B------:R-:W-:Y:S02]  /*2460*/  IADD3 R26, P2, P1, R26, R6, R13 ;  /* 0x000000061a1a7210 */ /* 0x000fe4000795e00d */
[----:B------:R-:W5:Y:S04]  /*2470*/  LDG.E R6, desc[UR8][R2.64+0x3800] ;  /* 0x0038000802067981 */ /* 0x000f68000c1e1900 */
[----:B------:R-:W5:Y:S01]  /*2480*/  LDG.E R13, desc[UR8][R2.64+0x3000] ;  /* 0x00300008020d7981 */ /* 0x000f62000c1e1900 */
[----:B------:R-:W-:-:S02]  /*2490*/  ISETP.NE.AND P3, PT, R22, -0x1, PT ;  /* 0xffffffff1600780c */ /* 0x000fc40003f65270 */
[----:B------:R-:W-:Y:S02]  /*24a0*/  ISETP.NE.AND P4, PT, R23, -0x1, PT ;  /* 0xffffffff1700780c */ /* 0x000fe40003f85270 */
[----:B------:R-:W-:Y:S02]  /*24b0*/  SEL R22, RZ, 0x1, P3 ;  /* 0x00000001ff167807 */ /* 0x000fe40001800000 */
[----:B------:R-:W-:Y:S02]  /*24c0*/  ISETP.NE.AND P3, PT, R21, -0x1, PT ;  /* 0xffffffff1500780c */ /* 0x000fe40003f65270 */
[----:B------:R-:W-:Y:S02]  /*24d0*/  SEL R21, RZ, 0x1, P4 ;  /* 0x00000001ff157807 */ /* 0x000fe40002000000 */
[----:B------:R-:W-:Y:S02]  /*24e0*/  ISETP.NE.AND P4, PT, R20, -0x1, PT ;  /* 0xffffffff1400780c */ /* 0x000fe40003f85270 */
[----:B------:R-:W-:-:S02]  /*24f0*/  IADD3.X R23, PT, PT, RZ, R10, RZ, P6, P5 ;  /* 0x0000000aff177210 */ /* 0x000fc400037ea4ff */
[----:B------:R-:W-:Y:S02]  /*2500*/  IADD3 R20, P5, P6, R21, R26, R22 ;  /* 0x0000001a15147210 */ /* 0x000fe40007ebe016 */
[----:B------:R-:W-:Y:S02]  /*2510*/  SEL R21, RZ, 0x1, P3 ;  /* 0x00000001ff157807 */ /* 0x000fe40001800000 */
[----:B------:R-:W-:Y:S02]  /*2520*/  SEL R10, RZ, 0x1, P4 ;  /* 0x00000001ff0a7807 */ /* 0x000fe40002000000 */
[----:B------:R-:W-:Y:S02]  /*2530*/  ISETP.NE.AND P3, PT, R18, -0x1, PT ;  /* 0xffffffff1200780c */ /* 0x000fe40003f65270 */
[----:B------:R-:W-:Y:S02]  /*2540*/  ISETP.NE.AND P4, PT, R19, -0x1, PT ;  /* 0xffffffff1300780c */ /* 0x000fe40003f85270 */
[----:B------:R-:W-:-:S02]  /*2550*/  IADD3.X R22, PT, PT, RZ, R23, RZ, P2, P1 ;  /* 0x00000017ff167210 */ /* 0x000fc400017e24ff */
[----:B------:R-:W-:Y:S02]  /*2560*/  IADD3 R18, P2, P1, R10, R20, R21 ;  /* 0x000000140a127210 */ /* 0x000fe4000795e015 */
[----:B------:R-:W-:Y:S02]  /*2570*/  SEL R19, RZ, 0x1, P3 ;  /* 0x00000001ff137807 */ /* 0x000fe40001800000 */
[----:B------:R-:W-:Y:S02]  /*2580*/  SEL R10, RZ, 0x1, P4 ;  /* 0x00000001ff0a7807 */ /* 0x000fe40002000000 */
[----:B------:R-:W-:Y:S02]  /*2590*/  IADD3.X R20, PT, PT, RZ, R22, RZ, P5, P6 ;  /* 0x00000016ff147210 */ /* 0x000fe40002fec4ff */
[----:B------:R-:W-:Y:S01]  /*25a0*/  ISETP.NE.AND P4, PT, R17, -0x1, PT ;  /* 0xffffffff1100780c */ /* 0x000fe20003f85270 */
[----:B------:R-:W-:-:S03]  /*25b0*/  VIADD R5, R5, 0x10 ;  /* 0x0000001005057836 */ /* 0x000fc60000000000 */
[----:B------:R-:W-:Y:S01]  /*25c0*/  SEL R17, RZ, 0x1, P4 ;  /* 0x00000001ff117807 */ /* 0x000fe20002000000 */
[----:B------:R-:W-:Y:S01]  /*25d0*/  VIADD R4, R4, 0x2000 ;  /* 0x0000200004047836 */ /* 0x000fe20000000000 */
[----:B---3--:R-:W-:Y:S02]  /*25e0*/  ISETP.NE.AND P3, PT, R16, -0x1, PT ;  /* 0xffffffff1000780c */ /* 0x008fe40003f65270 */
[----:B------:R-:W-:Y:S02]  /*25f0*/  IADD3 R16, P5, P6, R10, R18, R19 ;  /* 0x000000120a107210 */ /* 0x000fe40007ebe013 */
[----:B------:R-:W-:Y:S02]  /*2600*/  SEL R10, RZ, 0x1, P3 ;  /* 0x00000001ff0a7807 */ /* 0x000fe40001800000 */
[----:B----4-:R-:W-:Y:S02]  /*2610*/  ISETP.NE.AND P3, PT, R15, -0x1, PT ;  /* 0xffffffff0f00780c */ /* 0x010fe40003f65270 */
[----:B--2---:R-:W-:-:S02]  /*2620*/  ISETP.NE.AND P4, PT, R14, -0x1, PT ;  /* 0xffffffff0e00780c */ /* 0x004fc40003f85270 */
[----:B------:R-:W-:Y:S02]  /*2630*/  SEL R15, RZ, 0x1, P3 ;  /* 0x00000001ff0f7807 */ /* 0x000fe40001800000 */
[----:B-----5:R-:W-:Y:S02]  /*2640*/  ISETP.NE.AND P3, PT, R6, -0x1, PT ;  /* 0xffffffff0600780c */ /* 0x020fe40003f65270 */
[----:B------:R-:W-:Y:S02]  /*2650*/  IADD3.X R18, PT, PT, RZ, R20, RZ, P2, P1 ;  /* 0x00000014ff127210 */ /* 0x000fe400017e24ff */
[----:B------:R-:W-:Y:S02]  /*2660*/  IADD3 R14, P2, P1, R10, R16, R17 ;  /* 0x000000100a0e7210 */ /* 0x000fe4000795e011 */
[----:B------:R-:W-:Y:S02]  /*2670*/  SEL R6, RZ, 0x1, P3 ;  /* 0x00000001ff067807 */ /* 0x000fe40001800000 */
[----:B------:R-:W-:-:S02]  /*2680*/  SEL R10, RZ, 0x1, P4 ;  /* 0x00000001ff0a7807 */ /* 0x000fc40002000000 */
[----:B------:R-:W-:Y:S02]  /*2690*/  ISETP.NE.AND P3, PT, R5, RZ, PT ;  /* 0x000000ff0500720c */ /* 0x000fe40003f65270 */
[----:B------:R-:W-:Y:S02]  /*26a0*/  ISETP.NE.AND P4, PT, R13, -0x1, PT ;  /* 0xffffffff0d00780c */ /* 0x000fe40003f85270 */
[----:B------:R-:W-:Y:S02]  /*26b0*/  IADD3.X R16, PT, PT, RZ, R18, RZ, P5, P6 ;  /* 0x00000012ff107210 */ /* 0x000fe40002fec4ff */
        /* <DEDUP_REMOVED lines=9> */
.L_x_1902:
[----:B------:R-:W-:Y:S05]  /*2750*/  BSYNC.RECONVERGENT B2 ;  /* 0x0000000000027941 */ /* 0x000fea0003800200 */
.L_x_1901:
[----:B------:R-:W-:Y:S05]  /*2760*/  @!P0 BRA `(.L_x_1900) ;  /* 0x00000004006c8947 */ /* 0x000fea0003800000 */
[----:B------:R-:W-:Y:S01]  /*2770*/  ISETP.GE.U32.AND P1, PT, R25, 0x8, PT ;  /* 0x000000081900780c */ /* 0x000fe20003f26070 */
[----:B------:R-:W-:Y:S01]  /*2780*/  BSSY.RECONVERGENT B2, `(.L_x_1904) ;  /* 0x0000029000027945 */ /* 0x000fe20003800200 */
[----:B------:R-:W-:-:S04]  /*2790*/  LOP3.LUT R19, R24, 0x7, RZ, 0xc0, !PT ;  /* 0x0000000718137812 */ /* 0x000fc800078ec0ff */
[----:B------:R-:W-:-:S07]  /*27a0*/  ISETP.NE.AND P0, PT, R19, RZ, PT ;  /* 0x000000ff1300720c */ /* 0x000fce0003f05270 */
[----:B------:R-:W-:Y:S06]  /*27b0*/  @!P1 BRA `(.L_x_1905) ;  /* 0x0000000000949947 */ /* 0x000fec0003800000 */
[----:B------:R-:W-:-:S05]  /*27c0*/  IADD3 R3, P1, PT, R4, R7, RZ ;  /* 0x0000000704037210 */ /* 0x000fca0007f3e0ff */
[----:B------:R-:W-:Y:S01]  /*27d0*/  IMAD.X R14, RZ, RZ, R8, P1 ;  /* 0x000000ffff0e7224 */ /* 0x000fe200008e0608 */
[----:B------:R-:W-:-:S04]  /*27e0*/  LEA R2, P1, R3, UR6, 0x2 ;  /* 0x0000000603027c11 */ /* 0x000fc8000f8210ff */
        /* <DEDUP_REMOVED lines=34> */
.L_x_1905:
[----:B------:R-:W-:Y:S05]  /*2a10*/  BSYNC.RECONVERGENT B2 ;  /* 0x0000000000027941 */ /* 0x000fea0003800200 */
.L_x_1904:
[----:B------:R-:W-:Y:S05]  /*2a20*/  @!P0 BRA `(.L_x_1900) ;  /* 0x0000000000bc8947 */ /* 0x000fea0003800000 */
[----:B------:R-:W-:Y:S01]  /*2a30*/  ISETP.GE.U32.AND P1, PT, R19, 0x4, PT ;  /* 0x000000041300780c */ /* 0x000fe20003f26070 */
[----:B------:R-:W-:Y:S01]  /*2a40*/  BSSY.RECONVERGENT B2, `(.L_x_1906) ;  /* 0x0000018000027945 */ /* 0x000fe20003800200 */
[----:B------:R-:W-:-:S11]  /*2a50*/  LOP3.LUT P0, RZ, R24, 0x3, RZ, 0xc0, !PT ;  /* 0x0000000318ff7812 */ /* 0x000fd6000780c0ff */
[----:B------:R-:W-:Y:S05]  /*2a60*/  @!P1 BRA `(.L_x_1907) ;  /* 0x0000000000549947 */ /* 0x000fea0003800000 */
[----:B------:R-:W-:-:S05]  /*2a70*/  IADD3 R3, P1, PT, R4, R7, RZ ;  /* 0x0000000704037210 */ /* 0x000fca0007f3e0ff */
[----:B------:R-:W-:Y:S01]  /*2a80*/  IMAD.X R8, RZ, RZ, R8, P1 ;  /* 0x000000ffff087224 */ /* 0x000fe200008e0608 */
[----:B------:R-:W-:-:S04]  /*2a90*/  LEA R2, P1, R3, UR6, 0x2 ;  /* 0x0000000603027c11 */ /* 0x000fc8000f8210ff */
        /* <DEDUP_REMOVED lines=18> */
.L_x_1907:
[----:B------:R-:W-:Y:S05]  /*2bc0*/  BSYNC.RECONVERGENT B2 ;  /* 0x0000000000027941 */ /* 0x000fea0003800200 */
.L_x_1906:
[----:B------:R-:W-:Y:S05]  /*2bd0*/  @!P0 BRA `(.L_x_1900) ;  /* 0x0000000000508947 */ /* 0x000fea0003800000 */
[----:B------:R-:W-:Y:S02]  /*2be0*/  LOP3.LUT R2, R9, 0xffff, RZ, 0xc0, !PT ;  /* 0x0000ffff09027812 */ /* 0x000fe400078ec0ff */
[----:B------:R-:W-:Y:S02]  /*2bf0*/  IADD3 R4, P0, PT, R4, R11, RZ ;  /* 0x0000000b04047210 */ /* 0x000fe40007f1e0ff */
[----:B------:R-:W-:Y:S02]  /*2c00*/  LEA.HI R2, R2, 0x1, RZ, 0x17 ;  /* 0x0000000102027811 */ /* 0x000fe400078fb8ff */
[----:B------:R-:W-:Y:S01]  /*2c10*/  LEA R7, P1, R4, UR6, 0x2 ;  /* 0x0000000604077c11 */ /* 0x000fe2000f8210ff */
[----:B------:R-:W-:Y:S01]  /*2c20*/  IMAD.X R3, RZ, RZ, R12, P0 ;  /* 0x000000ffff037224 */ /* 0x000fe200000e060c */
[----:B------:R-:W-:-:S04]  /*2c30*/  LOP3.LUT R2, R2, 0x3, RZ, 0xc0, !PT ;  /* 0x0000000302027812 */ /* 0x000fc800078ec0ff */
[----:B------:R-:W-:Y:S01]  /*2c40*/  LEA.HI.X R8, R4, UR7, R3, 0x2, P1 ;  /* 0x0000000704087c11 */ /* 0x000fe200088f1403 */
[----:B------:R-:W-:-:S07]  /*2c50*/  IMAD.MOV R4, RZ, RZ, -R2 ;  /* 0x000000ffff047224 */ /* 0x000fce00078e0a02 */
.L_x_1908:
[----:B------:R-:W-:Y:S02]  /*2c60*/  IMAD.MOV.U32 R2, RZ, RZ, R7 ;  /* 0x000000ffff027224 */ /* 0x000fe400078e0007 */
[----:B------:R-:W-:-:S05]  /*2c70*/  IMAD.MOV.U32 R3, RZ, RZ, R8 ;  /* 0x000000ffff037224 */ /* 0x000fca00078e0008 */
[----:B------:R-:W2:Y:S01]  /*2c80*/  LDG.E R2, desc[UR8][R2.64] ;  /* 0x0000000802027981 */ /* 0x000ea2000c1e1900 */
[----:B------:R-:W-:Y:S01]  /*2c90*/  VIADD R4, R4, 0x1 ;  /* 0x0000000104047836 */ /* 0x000fe20000000000 */
[----:B------:R-:W-:-:S05]  /*2ca0*/  IADD3 R7, P2, PT, R7, 0x800, RZ ;  /* 0x0000080007077810 */ /* 0x000fca0007f5e0ff */
[----:B------:R-:W-:Y:S01]  /*2cb0*/  IMAD.X R8, RZ, RZ, R8, P2 ;  /* 0x000000ffff087224 */ /* 0x000fe200010e0608 */
[----:B--2---:R-:W-:-:S04]  /*2cc0*/  ISETP.NE.AND P0, PT, R2, -0x1, PT ;  /* 0xffffffff0200780c */ /* 0x004fc80003f05270 */
[----:B------:R-:W-:Y:S02]  /*2cd0*/  SEL R5, RZ, 0x1, P0 ;  /* 0x00000001ff057807 */ /* 0x000fe40000000000 */
[----:B------:R-:W-:Y:S02]  /*2ce0*/  ISETP.NE.AND P0, PT, R4, RZ, PT ;  /* 0x000000ff0400720c */ /* 0x000fe40003f05270 */
[----:B------:R-:W-:-:S05]  /*2cf0*/  IADD3 R6, P1, PT, R6, R5, RZ ;  /* 0x0000000506067210 */ /* 0x000fca0007f3e0ff */
[----:B------:R-:W-:-:S06]  /*2d00*/  IMAD.X R10, RZ, RZ, R10, P1 ;  /* 0x000000ffff0a7224 */ /* 0x000fcc00008e060a */
[----:B------:R-:W-:Y:S05]  /*2d10*/  @P0 BRA `(.L_x_1908) ;  /* 0xfffffffc00d00947 */ /* 0x000fea000383ffff */
.L_x_1900:
[----:B------:R-:W-:Y:S05]  /*2d20*/  BSYNC.RECONVERGENT B1 ;  /* 0x0000000000017941 */ /* 0x000fea0003800200 */
.L_x_1897:
[----:B------:R-:W0:Y:S01]  /*2d30*/  S2R R9, SR_LANEID ;  /* 0x0000000000097919 */ /* 0x000e220000000000 */
[----:B------:R-:W1:Y:S04]  /*2d40*/  SHFL.DOWN PT, R2, R6, 0x1, 0x1f ;  /* 0x08201f0006027f89 */ /* 0x000e6800000e0000 */
[----:B------:R-:W2:Y:S01]  /*2d50*/  SHFL.DOWN PT, R3, R10, 0x1, 0x1f ;  /* 0x08201f000a037f89 */ /* 0x000ea200000e0000 */
[C---:B0-----:R-:W-:Y:S02]  /*2d60*/  ISETP.GT.AND P1, PT, R9.reuse, 0x1e, PT ;  /* 0x0000001e0900780c */ /* 0x041fe40003f24270 */
[----:B------:R-:W-:Y:S02]  /*2d70*/  ISETP.NE.AND P2, PT, R9, RZ, PT ;  /* 0x000000ff0900720c */ /* 0x000fe40003f45270 */
[----:B-1----:R-:W-:-:S02]  /*2d80*/  SEL R7, R2, RZ, !P1 ;  /* 0x000000ff02077207 */ /* 0x002fc40004800000 */
[----:B--2---:R-:W-:Y:S02]  /*2d90*/  SEL R3, R3, RZ, !P1 ;  /* 0x000000ff03037207 */ /* 0x004fe40004800000 */
[----:B------:R-:W-:Y:S02]  /*2da0*/  IADD3 R7, P0, PT, R6, R7, RZ ;  /* 0x0000000706077210 */ /* 0x000fe40007f1e0ff */
[----:B------:R-:W-:-:S03]  /*2db0*/  ISETP.GT.AND P1, PT, R9, 0x1d, PT ;  /* 0x0000001d0900780c */ /* 0x000fc60003f24270 */
[----:B------:R-:W-:Y:S01]  /*2dc0*/  IMAD.X R8, R10, 0x1, R3, P0 ;  /* 0x000000010a087824 */ /* 0x000fe200000e0603 */
[----:B------:R-:W0:Y:S04]  /*2dd0*/  SHFL.DOWN PT, R2, R7, 0x2, 0x1f ;  /* 0x08401f0007027f89 */ /* 0x000e2800000e0000 */
[----:B------:R-:W1:Y:S01]  /*2de0*/  SHFL.DOWN PT, R3, R8, 0x2, 0x1f ;  /* 0x08401f0008037f89 */ /* 0x000e6200000e0000 */
[----:B------:R-:W2:Y:S01]  /*2df0*/  S2R R10, SR_TID.X ;  /* 0x00000000000a7919 */ /* 0x000ea20000002100 */
[----:B0-----:R-:W-:-:S04]  /*2e00*/  SEL R2, R2, RZ, !P1 ;  /* 0x000000ff02027207 */ /* 0x001fc80004800000 */
[----:B------:R-:W-:Y:S02]  /*2e10*/  IADD3 R5, P0, PT, R2, R7, RZ ;  /* 0x0000000702057210 */ /* 0x000fe40007f1e0ff */
[----:B-1----:R-:W-:Y:S02]  /*2e20*/  SEL R3, R3, RZ, !P1 ;  /* 0x000000ff03037207 */ /* 0x002fe40004800000 */
[----:B------:R-:W-:Y:S01]  /*2e30*/  ISETP.GT.AND P1, PT, R9, 0x1b, PT ;  /* 0x0000001b0900780c */ /* 0x000fe20003f24270 */
[----:B------:R-:W0:Y:S02]  /*2e40*/  SHFL.DOWN PT, R2, R5, 0x4, 0x1f ;  /* 0x08801f0005027f89 */ /* 0x000e2400000e0000 */
[----:B------:R-:W-:Y:S02]  /*2e50*/  IMAD.X R4, R3, 0x1, R8, P0 ;  /* 0x0000000103047824 */ /* 0x000fe400000e0608 */
[----:B------:R-:W1:Y:S03]  /*2e60*/  @!P2 S2R R8, SR_CgaCtaId ;  /* 0x000000000008a919 */ /* 0x000e660000008800 */
[----:B------:R-:W3:Y:S01]  /*2e70*/  SHFL.DOWN PT, R3, R4, 0x4, 0x1f ;  /* 0x08801f0004037f89 */ /* 0x000ee200000e0000 */
[----:B0-----:R-:W-:-:S04]  /*2e80*/  SEL R2, R2, RZ, !P1 ;  /* 0x000000ff02027207 */ /* 0x001fc80004800000 */
[----:B------:R-:W-:Y:S02]  /*2e90*/  IADD3 R7, P0, PT, R2, R5, RZ ;  /* 0x0000000502077210 */ /* 0x000fe40007f1e0ff */
[----:B---3--:R-:W-:-:S03]  /*2ea0*/  SEL R3, R3, RZ, !P1 ;  /* 0x000000ff03037207 */ /* 0x008fc60004800000 */
[----:B------:R-:W0:Y:S01]  /*2eb0*/  SHFL.DOWN PT, R2, R7, 0x8, 0x1f ;  /* 0x09001f0007027f89 */ /* 0x000e2200000e0000 */
[----:B------:R-:W-:Y:S01]  /*2ec0*/  ISETP.GT.AND P1, PT, R9, 0x17, PT ;  /* 0x000000170900780c */ /* 0x000fe20003f24270 */
[----:B------:R-:W-:-:S05]  /*2ed0*/  IMAD.X R6, R3, 0x1, R4, P0 ;  /* 0x0000000103067824 */ /* 0x000fca00000e0604 */
[----:B------:R-:W3:Y:S01]  /*2ee0*/  SHFL.DOWN PT, R3, R6, 0x8, 0x1f ;  /* 0x09001f0006037f89 */ /* 0x000ee200000e0000 */
[----:B0-----:R-:W-:-:S04]  /*2ef0*/  SEL R2, R2, RZ, !P1 ;  /* 0x000000ff02027207 */ /* 0x001fc80004800000 */
[----:B------:R-:W-:Y:S02]  /*2f00*/  IADD3 R5, P0, PT, R2, R7, RZ ;  /* 0x0000000702057210 */ /* 0x000fe40007f1e0ff */
[----:B------:R-:W-:Y:S02]  /*2f10*/  @!P2 MOV R7, 0x400 ;  /* 0x000004000007a802 */ /* 0x000fe40000000f00 */
[----:B---3--:R-:W-:Y:S01]  /*2f20*/  SEL R3, R3, RZ, !P1 ;  /* 0x000000ff03037207 */ /* 0x008fe20004800000 */
[----:B------:R-:W0:Y:S01]  /*2f30*/  SHFL.DOWN PT, R2, R5, 0x10, 0x1f ;  /* 0x0a001f0005027f89 */ /* 0x000e2200000e0000 */
[----:B------:R-:W-:Y:S02]  /*2f40*/  ISETP.GT.AND P1, PT, R9, 0xf, PT ;  /* 0x0000000f0900780c */ /* 0x000fe40003f24270 */
[----:B-1----:R-:W-:Y:S01]  /*2f50*/  @!P2 LEA R7, R8, R7, 0x18 ;  /* 0x000000070807a211 */ /* 0x002fe200078ec0ff */
[----:B------:R-:W-:Y:S01]  /*2f60*/  IMAD.X R4, R3, 0x1, R6, P0 ;  /* 0x0000000103047824 */ /* 0x000fe200000e0606 */
[----:B--2---:R-:W-:-:S04]  /*2f70*/  @!P2 SHF.R.U32.HI R6, RZ, 0x2, R10 ;  /* 0x00000002ff06a819 */ /* 0x004fc8000001160a */
[----:B------:R-:W1:Y:S01]  /*2f80*/  SHFL.DOWN PT, R3, R4, 0x10, 0x1f ;  /* 0x0a001f0004037f89 */ /* 0x000e6200000e0000 */
[----:B------:R-:W-:-:S05]  /*2f90*/  @!P2 LOP3.LUT R6, R6, 0xf8, RZ, 0xc0, !PT ;  /* 0x000000f80606a812 */ /* 0x000fca00078ec0ff */
        /* <DEDUP_REMOVED lines=14> */
[----:B0-----:R-:W0:Y:S04]  /*3080*/  LDS.128 R4, [UR4+0x30] ;  /* 0x00003004ff047984 */ /* 0x001e280008000c00 */
[----:B------:R-:W2:Y:S04]  /*3090*/  LDS.128 R20, [UR4+0x40] ;  /* 0x00004004ff147984 */ /* 0x000ea80008000c00 */
[----:B------:R-:W3:Y:S04]  /*30a0*/  LDS.128 R16, [UR4+0x50] ;  /* 0x00005004ff107984 */ /* 0x000ee80008000c00 */
[----:B------:R-:W4:Y:S01]  /*30b0*/  LDS.128 R12, [UR4+0x60] ;  /* 0x00006004ff0c7984 */ /* 0x000f220008000c00 */
[----:B-1----:R-:W-:-:S04]  /*30c0*/  IADD3 R11, P1, P2, R24, R8, R2 ;  /* 0x00000008180b7210 */ /* 0x002fc80007a3e002 */
[----:B------:R-:W-:Y:S02]  /*30d0*/  IADD3.X R25, PT, PT, R25, R9, R3, P1, P2 ;  /* 0x0000000919197210 */ /* 0x000fe40000fe4403 */
[----:B0-----:R-:W-:Y:S02]  /*30e0*/  IADD3 R3, P1, P2, R4, R11, R26 ;  /* 0x0000000b04037210 */ /* 0x001fe40007a3e01a */
        /* <DEDUP_REMOVED lines=14> */
[----:B------:R-:W-:-:S07]  /*31d0*/  IMAD.X R3, R3, 0x1, R27, P3 ;  /* 0x0000000103037824 */ /* 0x000fce00018e061b */
.L_x_1896:
[----:B------:R-:W-:Y:S05]  /*31e0*/  BSYNC.RECONVERGENT B0 ;  /* 0x0000000000007941 */ /* 0x000fea0003800200 */
.L_x_1881:
[----:B------:R-:W-:Y:S05]  /*31f0*/  @P0 EXIT ;  /* 0x000000000000094d */ /* 0x000fea0003800000 */
[----:B--2---:R-:W2:Y:S02]  /*3200*/  LDC.64 R4, c[0x0][0x390] ;  /* 0x0000e400ff047b82 */ /* 0x004ea40000000a00 */
[----:B--2---:R-:W-:-:S05]  /*3210*/  IMAD.WIDE.U32 R4, R0, 0x8, R4 ;  /* 0x0000000800047825 */ /* 0x004fca00078e0004 */
[----:B------:R-:W-:Y:S01]  /*3220*/  STG.E.64 desc[UR8][R4.64], R2 ;  /* 0x0000000204007986 */ /* 0x000fe2000c101b08 */
[----:B------:R-:W-:Y:S05]  /*3230*/  EXIT ;  /* 0x000000000000794d */ /* 0x000fea0003800000 */
.L_x_1909:
        /* <DEDUP_REMOVED lines=12> */
.L_x_2207:


//--------------------- .text._ZN3cub18CUB_300001_SM_10006detail6reduce28DeviceReduceSingleTileKernelINS2_10policy_hubIlyN4cuda3std3__44plusIlEEE10Policy1000EN6thrust24THRUST_300001_SM_1000_NS18transform_iteratorI9is_activeNSD_10device_ptrIiEEllEEPlyS9_llNS7_10__identityEEEvT0_T1_T2_T3_T4_T6_ --------------------------
	.section	.text._ZN3cub18CUB_300001_SM_10006detail6reduce28DeviceReduceSingleTileKernelINS2_10policy_hubIlyN4cuda3std3__44plusIlEEE10Policy1000EN6thrust24THRUST_300001_SM_1000_NS18transform_iteratorI9is_activeNSD_10device_ptrIiEEllEEPlyS9_llNS7_10__identityEEEvT0_T1_T2_T3_T4_T6_,"ax",@progbits
	.align	128
        .global         _ZN3cub18CUB_300001_SM_10006detail6reduce28DeviceReduceSingleTileKernelINS2_10policy_hubIlyN4cuda3std3__44plusIlEEE10Policy1000EN6thrust24THRUST_300001_SM_1000_NS18transform_iteratorI9is_activeNSD_10device_ptrIiEEllEEPlyS9_llNS7_10__identityEEEvT0_T1_T2_T3_T4_T6_
        .type           _ZN3cub18CUB_300001_SM_10006detail6reduce28DeviceReduceSingleTileKernelINS2_10policy_hubIlyN4cuda3std3__44plusIlEEE10Policy1000EN6thrust24THRUST_300001_SM_1000_NS18transform_iteratorI9is_activeNSD_10device_ptrIiEEllEEPlyS9_llNS7_10__identityEEEvT0_T1_T2_T3_T4_T6_,@function
        .size           _ZN3cub18CUB_300001_SM_10006detail6reduce28DeviceReduceSingleTileKernelINS2_10policy_hubIlyN4cuda3std3__44plusIlEEE10Policy1000EN6thrust24THRUST_300001_SM_1000_NS18transform_iteratorI9is_activeNSD_10device_ptrIiEEllEEPlyS9_llNS7_10__identityEEEvT0_T1_T2_T3_T4_T6_,(.L_x_2208 - _ZN3cub18CUB_300001_SM_10006detail6reduce28DeviceReduceSingleTileKernelINS2_10policy_hubIlyN4cuda3std3__44plusIlEEE10Policy1000EN6thrust24THRUST_300001_SM_1000_NS18transform_iteratorI9is_activeNSD_10device_ptrIiEEllEEPlyS9_llNS7_10__identityEEEvT0_T1_T2_T3_T4_T6_)
        .other          _ZN3cub18CUB_300001_SM_10006detail6reduce28DeviceReduceSingleTileKernelINS2_10policy_hubIlyN4cuda3std3__44plusIlEEE10Policy1000EN6thrust24THRUST_300001_SM_1000_NS18transform_iteratorI9is_activeNSD_10device_ptrIiEEllEEPlyS9_llNS7_10__identityEEEvT0_T1_T2_T3_T4_T6_,@"STO_CUDA_ENTRY STV_DEFAULT"
_ZN3cub18CUB_300001_SM_10006detail6reduce28DeviceReduceSingleTileKernelINS2_10policy_hubIlyN4cuda3std3__44plusIlEEE10Policy1000EN6thrust24THRUST_300001_SM_1000_NS18transform_iteratorI9is_activeNSD_10device_ptrIiEEllEEPlyS9_llNS7_10__identityEEEvT0_T1_T2_T3_T4_T6_:
.text._ZN3cub18CUB_300001_SM_10006detail6reduce28DeviceReduceSingleTileKernelINS2_10policy_hubIlyN4cuda3std3__44plusIlEEE10Policy1000EN6thrust24THRUST_300001_SM_1000_NS18transform_iteratorI9is_activeNSD_10device_ptrIiEEllEEPlyS9_llNS7_10__identityEEEvT0_T1_T2_T3_T4_T6_:
        /* <DEDUP_REMOVED lines=15> */
.L_x_1910:
[----:B------:R-:W-:Y:S01]  /*00f0*/  ISETP.GT.U32.AND P0, PT, R16, 0xdff, PT ;  /* 0x00000dff1000780c */ /* 0x000fe20003f04070 */
[----:B------:R-:W-:Y:S03]  /*0100*/  BSSY.RECONVERGENT B0, `(.L_x_1911) ;  /* 0x00002f2000007945 */ /* 0x000fe60003800200 */
[----:B------:R-:W-:-:S13]  /*0110*/  ISETP.GT.U32.AND.EX P0, PT, R0, RZ, PT, P0 ;  /* 0x000000ff0000720c */ /* 0x000fda0003f04100 */
[----:B------:R-:W-:Y:S05]  /*0120*/  @P0 BRA `(.L_x_1912) ;  /* 0x00000018005c0947 */ /* 0x000fea0003800000 */
[----:B------:R-:W0:Y:S01]  /*0130*/  S2R R5, SR_TID.X ;  /* 0x0000000000057919 */ /* 0x000e220000002100 */
[----:B------:R-:W-:Y:S01]  /*0140*/  BSSY.RECONVERGENT B1, `(.L_x_1913) ;  /* 0x000000c000017945 */ /* 0x000fe20003800200 */
[----:B------:R-:W-:Y:S02]  /*0150*/  CS2R R2, SRZ ;  /* 0x0000000000027805 */ /* 0x000fe4000001ff00 */
[----:B0-----:R-:W-:Y:S01]  /*0160*/  ISETP.GE.U32.AND P0, PT, R5, R16, PT ;  /* 0x000000100500720c */ /* 0x001fe20003f06070 */
[----:B------:R-:W-:-:S12]  /*0170*/  IMAD.MOV.U32 R7, RZ, RZ, R5 ;  /* 0x000000ffff077224 */ /* 0x000fd800078e0005 */
[----:B------:R-:W-:Y:S05]  /*0180*/  @P0 BRA `(.L_x_1914) ;  /* 0x00000000001c0947 */ /* 0x000fea0003800000 */
[----:B------:R-:W0:Y:S02]  /*0190*/  LDC.64 R8, c[0x0][0x380] ;  /* 0x0000e000ff087b82 */ /* 0x000e240000000a00 */
[----:B0-----:R-:W-:-:S06]  /*01a0*/  IMAD.WIDE.U32 R8, R5, 0x4, R8 ;  /* 0x0000000405087825 */ /* 0x001fcc00078e0008 */
[----:B------:R-:W2:Y:S01]  /*01b0*/  LDG.E R8, desc[UR6][R8.64] ;  /* 0x0000000608087981 */ /* 0x000ea2000c1e1900 */
[----:B------:R-:W-:Y:S02]  /*01c0*/  VIADD R7, R5, 0x200 ;  /* 0x0000020005077836 */ /* 0x000fe40000000000 */
[----:B------:R-:W-:Y:S01]  /*01d0*/  IMAD.MOV.U32 R3, RZ, RZ, RZ ;  /* 0x000000ffff037224 */ /* 0x000fe200078e00ff */
[----:B--2---:R-:W-:-:S04]  /*01e0*/  ISETP.NE.AND P0, PT, R8, -0x1, PT ;  /* 0xffffffff0800780c */ /* 0x004fc80003f05270 */
[----:B------:R-:W-:-:S09]  /*01f0*/  SEL R2, RZ, 0x1, P0 ;  /* 0x00000001ff027807 */ /* 0x000fd20000000000 */
.L_x_1914:
[----:B------:R-:W-:Y:S05]  /*0200*/  BSYNC.RECONVERGENT B1 ;  /* 0x0000000000017941 */ /* 0x000fea0003800200 */
.L_x_1913:
[----:B------:R-:W-:Y:S01]  /*0210*/  ISETP.GE.U32.AND P0, PT, R7, R16, PT ;  /* 0x000000100700720c */ /* 0x000fe20003f06070 */
[----:B------:R-:W-:-:S12]  /*0220*/  BSSY.RECONVERGENT B1, `(.L_x_1915) ;  /* 0x00000a8000017945 */ /* 0x000fd80003800200 */
[----:B------:R-:W-:Y:S05]  /*0230*/  @P0 BRA `(.L_x_1916) ;  /* 0x0000000800980947 */ /* 0x000fea0003800000 */
[----:B------:R-:W-:Y:S01]  /*0240*/  LOP3.LUT R9, RZ, R7, RZ, 0x33, !PT ;  /* 0x00000007ff097212 */ /* 0x000fe200078e33ff */
[----:B------:R-:W-:Y:S04]  /*0250*/  BSSY.RECONVERGENT B2, `(.L_x_1917) ;  /* 0x0000053000027945 */ /* 0x000fe80003800200 */
[----:B------:R-:W-:-:S05]  /*0260*/  IMAD.IADD R9, R9, 0x1, R16 ;  /* 0x0000000109097824 */ /* 0x000fca00078e0210 */
[C---:B------:R-:W-:Y:S02]  /*0270*/  ISETP.GE.U32.AND P1, PT, R9.reuse, 0x1e00, PT ;  /* 0x00001e000900780c */ /* 0x040fe40003f26070 */
[----:B------:R-:W-:-:S04]  /*0280*/  LEA.HI R4, R9, 0x1, RZ, 0x17 ;  /* 0x0000000109047811 */ /* 0x000fc800078fb8ff */
[----:B------:R-:W-:-:S04]  /*0290*/  LOP3.LUT R26, R4, 0xf, RZ, 0xc0, !PT ;  /* 0x0000000f041a7812 */ /* 0x000fc800078ec0ff */
[----:B------:R-:W-:-:S03]  /*02a0*/  ISETP.NE.AND P0, PT, R26, RZ, PT ;  /* 0x000000ff1a00720c */ /* 0x000fc60003f05270 */
[----:B------:R-:W-:Y:S10]  /*02b0*/  @!P1 BRA `(.L_x_1918) ;  /* 0x0000000400309947 */ /* 0x000ff40003800000 */
[----:B------:R-:W0:Y:S01]  /*02c0*/  LDC.64 R8, c[0x0][0x380] ;  /* 0x0000e000ff087b82 */ /* 0x000e220000000a00 */
[----:B------:R-:W-:-:S05]  /*02d0*/  LOP3.LUT R6, R4, 0xfffff0, RZ, 0xc0, !PT ;  /* 0x00fffff004067812 */ /* 0x000fca00078ec0ff */
[----:B------:R-:W-:Y:S02]  /*02e0*/  IMAD.MOV R6, RZ, RZ, -R6 ;  /* 0x000000ffff067224 */ /* 0x000fe400078e0a06 */
[----:B0-----:R-:W-:-:S03]  /*02f0*/  IMAD.WIDE.U32 R8, R7, 0x4, R8 ;  /* 0x0000000407087825 */ /* 0x001fc600078e0008 */
[----:B------:R-:W-:-:S05]  /*0300*/  IADD3 R8, P1, PT, R8, 0x4000, RZ ;  /* 0x0000400008087810 */ /* 0x000fca0007f3e0ff */
[----:B------:R-:W-:-:S08]  /*0310*/  IMAD.X R9, RZ, RZ, R9, P1 ;  /* 0x000000ffff097224 */ /* 0x000fd000008e0609 */
.L_x_1919:
        /* <DEDUP_REMOVED lines=16> */
[----:B------:R-:W-:-:S02]  /*0420*/  VIADD R6, R6, 0x10 ;  /* 0x0000001006067836 */ /* 0x000fc40000000000 */
[----:B------:R-:W-:Y:S01]  /*0430*/  VIADD R7, R7, 0x2000 ;  /* 0x0000200007077836 */ /* 0x000fe20000000000 */
[----:B--2---:R-:W-:Y:S02]  /*0440*/  ISETP.NE.AND P1, PT, R27, -0x1, PT ;  /* 0xffffffff1b00780c */ /* 0x004fe40003f25270 */
[----:B---3--:R-:W-:Y:S02]  /*0450*/  ISETP.NE.AND P2, PT, R19, -0x1, PT ;  /* 0xffffffff1300780c */ /* 0x008fe40003f45270 */
[----:B------:R-:W-:Y:S02]  /*0460*/  SEL R27, RZ, 0x1, P1 ;  /* 0x00000001ff1b7807 */ /* 0x000fe40000800000 */
[----:B------:R-:W-:Y:S02]  /*0470*/  SEL R19, RZ, 0x1, P2 ;  /* 0x00000001ff137807 */ /* 0x000fe40001000000 */
[----:B----4-:R-:W-:Y:S02]  /*0480*/  ISETP.NE.AND P1, PT, R20, -0x1, PT ;  /* 0xffffffff1400780c */ /* 0x010fe40003f25270 */
[----:B-----5:R-:W-:-:S02]  /*0490*/  ISETP.NE.AND P2, PT, R21, -0x1, PT ;  /* 0xffffffff1500780c */ /* 0x020fc40003f45270 */
[----:B------:R-:W-:Y:S02]  /*04a0*/  IADD3 R2, P5, P6, R19, R2, R27 ;  /* 0x0000000213027210 */ /* 0x000fe40007ebe01b */
[----:B------:R-:W-:Y:S02]  /*04b0*/  SEL R19, RZ, 0x1, P1 ;  /* 0x00000001ff137807 */ /* 0x000fe40000800000 */
[----:B------:R-:W-:Y:S02]  /*04c0*/  SEL R20, RZ, 0x1, P2 ;  /* 0x00000001ff147807 */ /* 0x000fe40001000000 */
[----:B------:R-:W-:Y:S02]  /*04d0*/  ISETP.NE.AND P3, PT, R22, -0x1, PT ;  /* 0xffffffff1600780c */ /* 0x000fe40003f65270 */
[----:B------:R-:W-:Y:S02]  /*04e0*/  ISETP.NE.AND P4, PT, R23, -0x1, PT ;  /* 0xffffffff1700780c */ /* 0x000fe40003f85270 */
[----:B------:R-:W-:-:S02]  /*04f0*/  IADD3 R20, P2, P1, R20, R2, R19 ;  /* 0x0000000214147210 */ /* 0x000fc4000795e013 */
[----:B------:R-:W-:Y:S02]  /*0500*/  SEL R2, RZ, 0x1, P3 ;  /* 0x00000001ff027807 */ /* 0x000fe40001800000 */
[----:B------:R-:W-:Y:S02]  /*0510*/  SEL R19, RZ, 0x1, P4 ;  /* 0x00000001ff137807 */ /* 0x000fe40002000000 */
[----:B------:R-:W-:Y:S02]  /*0520*/  ISETP.NE.AND P3, PT, R24, -0x1, PT ;  /* 0xffffffff1800780c */ /* 0x000fe40003f65270 */
[----:B------:R-:W-:Y:S02]  /*0530*/  ISETP.NE.AND P4, PT, R25, -0x1, PT ;  /* 0xffffffff1900780c */ /* 0x000fe40003f85270 */
[----:B------:R-:W-:Y:S02]  /*0540*/  IADD3.X R21, PT, PT, RZ, R3, RZ, P5, P6 ;  /* 0x00000003ff157210 */ /* 0x000fe40002fec4ff */
        /* <DEDUP_REMOVED lines=26> */
[----:B------:R-:W-:Y:S02]  /*06f0*/  ISETP.NE.AND P3, PT, R6, RZ, PT ;  /* 0x000000ff0600720c */ /* 0x000fe40003f65270 */
[----:B------:R-:W-:Y:S02]  /*0700*/  SEL R3, RZ, 0x1, P4 ;  /* 0x00000001ff037807 */ /* 0x000fe40002000000 */
[----:B------:R-:W-:Y:S02]  /*0710*/  IADD3.X R11, PT, PT, RZ, R11, RZ, P2, P1 ;  /* 0x0000000bff0b7210 */ /* 0x000fe400017e24ff */
[----:B------:R-:W-:Y:S02]  /*0720*/  IADD3 R2, P1, P2, R2, R10, R3 ;  /* 0x0000000a02027210 */ /* 0x000fe40007a3e003 */
[----:B------:R-:W-:-:S02]  /*0730*/  IADD3 R8, P4, PT, R8, 0x8000, RZ ;  /* 0x0000800008087810 */ /* 0x000fc40007f9e0ff */
[----:B------:R-:W-:-:S03]  /*0740*/  IADD3.X R3, PT, PT, RZ, R11, RZ, P5, P6 ;  /* 0x0000000bff037210 */ /* 0x000fc60002fec4ff */
[----:B------:R-:W-:Y:S01]  /*0750*/  IMAD.X R9, RZ, RZ, R9, P4 ;  /* 0x000000ffff097224 */ /* 0x000fe200020e0609 */
[----:B------:R-:W-:Y:S01]  /*0760*/  IADD3.X R3, PT, PT, RZ, R3, RZ, P1, P2 ;  /* 0x00000003ff037210 */ /* 0x000fe20000fe44ff */
[----:B------:R-:W-:Y:S06]  /*0770*/  @P3 BRA `(.L_x_1919) ;  /* 0xfffffff800e83947 */ /* 0x000fec000383ffff */
.L_x_1918:
[----:B------:R-:W-:Y:S05]  /*0780*/  BSYNC.RECONVERGENT B2 ;  /* 0x0000000000027941 */ /* 0x000fea0003800200 */
.L_x_1917:
        /* <DEDUP_REMOVED lines=41> */
.L_x_1921:
[----:B------:R-:W-:Y:S05]  /*0a20*/  BSYNC.RECONVERGENT B2 ;  /* 0x0000000000027941 */ /* 0x000fea0003800200 */
.L_x_1920:
        /* <DEDUP_REMOVED lines=12> */
[----:B------:R-:W-:Y:S01]  /*0af0*/  VIADD R7, R7, 0x800 ;  /* 0x0000080007077836 */ /* 0x000fe20000000000 */
[----:B--2---:R-:W-:-:S02]  /*0b00*/  ISETP.NE.AND P1, PT, R12, -0x1, PT ;  /* 0xffffffff0c00780c */ /* 0x004fc40003f25270 */
[----:B---3--:R-:W-:Y:S02]  /*0b10*/  ISETP.NE.AND P2, PT, R6, -0x1, PT ;  /* 0xffffffff0600780c */ /* 0x008fe40003f45270 */
[----:B----4-:R-:W-:Y:S02]  /*0b20*/  ISETP.NE.AND P4, PT, R11, -0x1, PT ;  /* 0xffffffff0b00780c */ /* 0x010fe40003f85270 */
[----:B------:R-:W-:Y:S02]  /*0b30*/  SEL R11, RZ, 0x1, P1 ;  /* 0x00000001ff0b7807 */ /* 0x000fe40000800000 */
[----:B-----5:R-:W-:Y:S02]  /*0b40*/  ISETP.NE.AND P3, PT, R10, -0x1, PT ;  /* 0xffffffff0a00780c */ /* 0x020fe40003f65270 */
[----:B------:R-:W-:Y:S02]  /*0b50*/  SEL R6, RZ, 0x1, P2 ;  /* 0x00000001ff067807 */ /* 0x000fe40001000000 */
[----:B------:R-:W-:-:S02]  /*0b60*/  SEL R13, RZ, 0x1, P3 ;  /* 0x00000001ff0d7807 */ /* 0x000fc40001800000 */
[----:B------:R-:W-:Y:S02]  /*0b70*/  SEL R10, RZ, 0x1, P4 ;  /* 0x00000001ff0a7807 */ /* 0x000fe40002000000 */
[----:B------:R-:W-:-:S04]  /*0b80*/  IADD3 R2, P1, P2, R6, R2, R11 ;  /* 0x0000000206027210 */ /* 0x000fc80007a3e00b */
[----:B------:R-:W-:Y:S02]  /*0b90*/  IADD3 R2, P3, P4, R10, R2, R13 ;  /* 0x000000020a027210 */ /* 0x000fe40007c7e00d */
[----:B------:R-:W-:-:S04]  /*0ba0*/  IADD3.X R3, PT, PT, RZ, R3, RZ, P1, P2 ;  /* 0x00000003ff037210 */ /* 0x000fc80000fe44ff */
[----:B------:R-:W-:-:S07]  /*0bb0*/  IADD3.X R3, PT, PT, RZ, R3, RZ, P3, P4 ;  /* 0x00000003ff037210 */ /* 0x000fce0001fe84ff */
.L_x_1923:
[----:B------:R-:W-:Y:S05]  /*0bc0*/  BSYNC.RECONVERGENT B2 ;  /* 0x0000000000027941 */ /* 0x000fea0003800200 */
.L_x_1922:
[----:B------:R-:W-:Y:S05]  /*0bd0*/  @!P0 BRA `(.L_x_1916) ;  /* 0x0000000000308947 */ /* 0x000fea0003800000 */
[----:B------:R-:W0:Y:S01]  /*0be0*/  LDC.64 R10, c[0x0][0x380] ;  /* 0x0000e000ff0a7b82 */ /* 0x000e220000000a00 */
[----:B------:R-:W-:-:S07]  /*0bf0*/  IMAD.MOV R4, RZ, RZ, -R4 ;  /* 0x000000ffff047224 */ /* 0x000fce00078e0a04 */
.L_x_1924:
[----:B0-----:R-:W-:-:S06]  /*0c00*/  IMAD.WIDE R8, R7, 0x4, R10 ;  /* 0x0000000407087825 */ /* 0x001fcc00078e020a */
        /* <DEDUP_REMOVED lines=9> */
.L_x_1916:
[----:B------:R-:W-:Y:S05]  /*0ca0*/  BSYNC.RECONVERGENT B1 ;  /* 0x0000000000017941 */ /* 0x000fea0003800200 */
.L_x_1915:
[----:B------:R-:W-:-:S04]  /*0cb0*/  ISETP.GE.U32.AND P0, PT, R16, 0x200, PT ;  /* 0x000002001000780c */ /* 0x000fc80003f06070 */
[----:B------:R-:W-:-:S13]  /*0cc0*/  ISETP.GE.U32.AND.EX P0, PT, R0, RZ, PT, P0 ;  /* 0x000000ff0000720c */ /* 0x000fda0003f06100 */
[----:B------:R-:W-:Y:S05]  /*0cd0*/  @!P0 BRA `(.L_x_1925) ;  /* 0x00000004002c8947 */ /* 0x000fea0003800000 */
[----:B------:R-:W0:Y:S01]  /*0ce0*/  S2R R8, SR_LANEID ;  /* 0x0000000000087919 */ /* 0x000e220000000000 */
[----:B------:R-:W-:Y:S01]  /*0cf0*/  ISETP.NE.AND P5, PT, R5, RZ, PT ;  /* 0x000000ff0500720c */ /* 0x000fe20003fa5270 */
        /* <DEDUP_REMOVED lines=39> */
[----:B-1----:R-:W-:-:S03]  /*0f70*/  SEL R3, R3, RZ, !P0 ;  /* 0x000000ff03037207 */ /* 0x002fc60004000000 */
        /* <DEDUP_REMOVED lines=9> */
[----:B-1----:R-:W0:Y:S04]  /*1010*/  LDS.128 R4, [UR4+0x20] ;  /* 0x00002004ff047984 */ /* 0x002e280008000c00 */
[----:B------:R-:W1:Y:S04]  /*1020*/  LDS.128 R8, [UR4+0x30] ;  /* 0x00003004ff087984 */ /* 0x000e680008000c00 */
[----:B------:R-:W2:Y:S04]  /*1030*/  LDS.128 R12, [UR4+0x40] ;  /* 0x00004004ff0c7984 */ /* 0x000ea80008000c00 */
[----:B------:R-:W3:Y:S04]  /*1040*/  LDS.128 R16, [UR4+0x50] ;  /* 0x00005004ff107984 */ /* 0x000ee80008000c00 */
[----:B------:R-:W4:Y:S04]  /*1050*/  LDS.128 R20, [UR4+0x60] ;  /* 0x00006004ff147984 */ /* 0x000f280008000c00 */
[----:B------:R-:W5:Y:S04]  /*1060*/  LDS.128 R24, [UR4+0x70] ;  /* 0x00007004ff187984 */ /* 0x000f680008000c00 */
[----:B------:R-:W5:Y:S01]  /*1070*/  LDS.128 R28, [UR4+0x80] ;  /* 0x00008004ff1c7984 */ /* 0x000f620008000c00 */
[----:B0-----:R-:W-:-:S04]  /*1080*/  IADD3 R35, P0, P1, R4, R32, R2 ;  /* 0x0000002004237210 */ /* 0x001fc8000791e002 */
[----:B-1----:R-:W-:Y:S02]  /*1090*/  IADD3 R35, P2, P3, R8, R35, R6 ;  /* 0x0000002308237210 */ /* 0x002fe40007b5e006 */
[----:B------:R-:W-:Y:S02]  /*10a0*/  IADD3.X R5, PT, PT, R5, R33, R3, P0, P1 ;  /* 0x0000002105057210 */ /* 0x000fe400007e2403 */
[----:B--2---:R-:W-:Y:S02]  /*10b0*/  IADD3 R3, P0, P1, R12, R35, R10 ;  /* 0x000000230c037210 */ /* 0x004fe4000791e00a */
[----:B------:R-:W-:Y:S02]  /*10c0*/  IADD3.X R7, PT, PT, R9, R5, R7, P2, P3 ;  /* 0x0000000509077210 */ /* 0x000fe400017e6407 */
[----:B---3--:R-:W-:Y:S02]  /*10d0*/  IADD3 R3, P2, P3, R16, R3, R14 ;  /* 0x0000000310037210 */ /* 0x008fe40007b5e00e */
[----:B------:R-:W-:-:S02]  /*10e0*/  IADD3.X R11, PT, PT, R13, R7, R11, P0, P1 ;  /* 0x000000070d0b7210 */ /* 0x000fc400007e240b */
[----:B----4-:R-:W-:Y:S02]  /*10f0*/  IADD3 R3, P0, P1, R20, R3, R18 ;  /* 0x0000000314037210 */ /* 0x010fe4000791e012 */
[----:B------:R-:W-:Y:S02]  /*1100*/  IADD3.X R15, PT, PT, R17, R11, R15, P2, P3 ;  /* 0x0000000b110f7210 */ /* 0x000fe400017e640f */
[----:B-----5:R-:W-:Y:S02]  /*1110*/  IADD3 R3, P2, P3, R24, R3, R22 ;  /* 0x0000000318037210 */ /* 0x020fe40007b5e016 */
[----:B------:R-:W-:Y:S02]  /*1120*/  IADD3.X R19, PT, PT, R21, R15, R19, P0, P1 ;  /* 0x0000000f15137210 */ /* 0x000fe400007e2413 */
[----:B------:R-:W-:Y:S02]  /*1130*/  IADD3 R3, P0, P1, R28, R3, R26 ;  /* 0x000000031c037210 */ /* 0x000fe4000791e01a */
[----:B------:R-:W-:-:S02]  /*1140*/  IADD3.X R23, PT, PT, R25, R19, R23, P2, P3 ;  /* 0x0000001319177210 */ /* 0x000fc400017e6417 */
[----:B------:R-:W-:Y:S02]  /*1150*/  IADD3 R2, P2, PT, R3, R30, RZ ;  /* 0x0000001e03027210 */ /* 0x000fe40007f5e0ff */
[----:B------:R-:W-:-:S05]  /*1160*/  IADD3.X R3, PT, PT, R29, R23, R27, P0, P1 ;  /* 0x000000171d037210 */ /* 0x000fca00007e241b */
[----:B------:R-:W-:Y:S01]  /*1170*/  IMAD.X R3, R3, 0x1, R31, P2 ;  /* 0x0000000103037824 */ /* 0x000fe200010e061f */
[----:B------:R-:W-:Y:S06]  /*1180*/  BRA `(.L_x_1926) ;  /* 0x0000001c00a47947 */ /* 0x000fec0003800000 */
.L_x_1925:
[C---:B------:R-:W-:Y:S02]  /*1190*/  LOP3.LUT R4, R5.reuse, 0x3e0, RZ, 0xc0, !PT ;  /* 0x000003e005047812 */ /* 0x040fe400078ec0ff */
[----:B------:R-:W-:Y:S02]  /*11a0*/  ISETP.NE.AND P5, PT, R5, RZ, PT ;  /* 0x000000ff0500720c */ /* 0x000fe40003fa5270 */
[----:B------:R-:W-:Y:S01]  /*11b0*/  LOP3.LUT R9, RZ, R4, RZ, 0x33, !PT ;  /* 0x00000004ff097212 */ /* 0x000fe200078e33ff */
[----:B------:R-:W-:Y:S02]  /*11c0*/  VIADD R7, R4, 0x20 ;  /* 0x0000002004077836 */ /* 0x000fe40000000000 */
[----:B------:R-:W0:Y:S03]  /*11d0*/  S2R R4, SR_LANEID ;  /* 0x0000000000047919 */ /* 0x000e260000000000 */
[----:B------:R-:W-:Y:S01]  /*11e0*/  ISETP.GT.U32.AND P0, PT, R7, R16, PT ;  /* 0x000000100700720c */ /* 0x000fe20003f04070 */
[----:B------:R-:W-:-:S05]  /*11f0*/  IMAD.IADD R7, R9, 0x1, R16 ;  /* 0x0000000109077824 */ /* 0x000fca00078e0210 */
        /* <DEDUP_REMOVED lines=14> */
[----:B------:R-:W-:Y:S01]  /*12e0*/  IADD3 R11, P1, PT, R6, R9, RZ ;  /* 0x00000009060b7210 */ /* 0x000fe20007f3e0ff */
[----:B------:R-:W-:Y:S01]  /*12f0*/  VIADD R6, R4, 0x4 ;  /* 0x0000000404067836 */ /* 0x000fe20000000000 */
[----:B-1----:R-:W-:-:S03]  /*1300*/  SEL R8, R8, RZ, !P0 ;  /* 0x000000ff08087207 */ /* 0x002fc60004000000 */
[----:B------:R-:W0:Y:S01]  /*1310*/  SHFL.DOWN PT, R2, R11, 0x4, R7 ;  /* 0x088000000b027989 */ /* 0x000e2200000e0007 */
[----:B------:R-:W-:Y:S01]  /*1320*/  ISETP.GT.AND P0, PT, R6, R7, PT ;  /* 0x000000070600720c */ /* 0x000fe20003f04270 */
[----:B------:R-:W-:Y:S02]  /*1330*/  IMAD.X R8, R8, 0x1, R12, P1 ;  /* 0x0000000108087824 */ /* 0x000fe400008e060c */
[C---:B------:R-:W-:Y:S01]  /*1340*/  VIADD R6, R4.reuse, 0x8 ;  /* 0x0000000804067836 */ /* 0x040fe20000000000 */
[----:B------:R-:W1:Y:S01]  /*1350*/  @!P2 S2R R12, SR_CgaCtaId ;  /* 0x00000000000ca919 */ /* 0x000e620000008800 */
[----:B------:R-:W-:Y:S01]  /*1360*/  VIADD R4, R4, 0x10 ;  /* 0x0000001004047836 */ /* 0x000fe20000000000 */
[----:B------:R-:W2:Y:S01]  /*1370*/  SHFL.DOWN PT, R3, R8, 0x4, R7 ;  /* 0x0880000008037989 */ /* 0x000ea200000e0007 */
        /* <DEDUP_REMOVED lines=9> */
[----:B------:R-:W-:Y:S02]  /*1410*/  @!P2 MOV R9, 0x400 ;  /* 0x000004000009a802 */ /* 0x000fe40000000f00 */
[----:B--2---:R-:W-:Y:S01]  /*1420*/  SEL R3, R3, RZ, !P0 ;  /* 0x000000ff03037207 */ /* 0x004fe20004000000 */
[----:B------:R-:W0:Y:S01]  /*1430*/  SHFL.DOWN PT, R2, R6, 0x10, R7 ;  /* 0x0a00000006027989 */ /* 0x000e2200000e0007 */
[----:B------:R-:W-:Y:S02]  /*1440*/  ISETP.GT.AND P0, PT, R4, R7, PT ;  /* 0x000000070400720c */ /* 0x000fe40003f04270 */
[----:B------:R-:W-:Y:S01]  /*1450*/  @!P2 SHF.R.U32.HI R4, RZ, 0x2, R5 ;  /* 0x00000002ff04a819 */ /* 0x000fe20000011605 */
[----:B------:R-:W-:Y:S01]  /*1460*/  IMAD.X R8, R3, 0x1, R10, P1 ;  /* 0x0000000103087824 */ /* 0x000fe200008e060a */
[----:B-1----:R-:W-:-:S02]  /*1470*/  @!P2 LEA R9, R12, R9, 0x18 ;  /* 0x000000090c09a211 */ /* 0x002fc400078ec0ff */
[----:B------:R-:W-:Y:S02]  /*1480*/  @!P2 LOP3.LUT R4, R4, 0xf8, RZ, 0xc0, !PT ;  /* 0x000000f80404a812 */ /* 0x000fe400078ec0ff */
[----:B------:R-:W1:Y:S03]  /*1490*/  SHFL.DOWN PT, R3, R8, 0x10, R7 ;  /* 0x0a00000008037989 */ /* 0x000e6600000e0007 */
[----:B------:R-:W-:Y:S01]  /*14a0*/  @!P2 IMAD.IADD R9, R4, 0x1, R9 ;  /* 0x000000010409a824 */ /* 0x000fe200078e0209 */
[----:B0-----:R-:W-:-:S04]  /*14b0*/  SEL R2, R2, RZ, !P0 ;  /* 0x000000ff02027207 */ /* 0x001fc80004000000 */
[----:B------:R-:W-:Y:S02]  /*14c0*/  IADD3 R2, P1, PT, R2, R6, RZ ;  /* 0x0000000602027210 */ /* 0x000fe40007f3e0ff */
[----:B-1----:R-:W-:-:S05]  /*14d0*/  SEL R3, R3, RZ, !P0 ;  /* 0x000000ff03037207 */ /* 0x002fca0004000000 */
[----:B------:R-:W-:-:S05]  /*14e0*/  IMAD.X R3, R3, 0x1, R8, P1 ;  /* 0x0000000103037824 */ /* 0x000fca00008e0608 */
[----:B------:R0:W-:Y:S01]  /*14f0*/  @!P2 STS.64 [R9+0x10], R2 ;  /* 0x000010020900a388 */ /* 0x0001e20000000a00 */
[----:B------:R-:W-:Y:S06]  /*1500*/  BAR.SYNC.DEFER_BLOCKING 0x0 ;  /* 0x0000000000007b1d */ /* 0x000fec0000010000 */
[----:B------:R-:W-:Y:S05]  /*1510*/  @P5 BRA `(.L_x_1926) ;  /* 0x0000001800c05947 */ /* 0x000fea0003800000 */
[----:B------:R-:W1:Y:S01]  /*1520*/  S2UR UR5, SR_CgaCtaId ;  /* 0x00000000000579c3 */ /* 0x000e620000008800 */
[----:B------:R-:W-:Y:S01]  /*1530*/  UMOV UR4, 0x400 ;  /* 0x0000040000047882 */ /* 0x000fe20000000000 */
[C---:B------:R-:W-:Y:S02]  /*1540*/  ISETP.GT.U32.AND P0, PT, R16.reuse, 0x20, PT ;  /* 0x000000201000780c */ /* 0x040fe40003f04070 */
[----:B------:R-:W-:Y:S02]  /*1550*/  ISETP.GT.U32.AND P1, PT, R16, 0x40, PT ;  /* 0x000000401000780c */ /* 0x000fe40003f24070 */
[----:B------:R-:W-:Y:S02]  /*1560*/  ISETP.GT.U32.AND.EX P0, PT, R0, RZ, PT, P0 ;  /* 0x000000ff0000720c */ /* 0x000fe40003f04100 */
[----:B------:R-:W-:Y:S02]  /*1570*/  ISETP.GT.U32.AND P2, PT, R16, 0x60, PT ;  /* 0x000000601000780c */ /* 0x000fe40003f44070 */
[----:B------:R-:W-:-:S02]  /*1580*/  ISETP.GT.U32.AND.EX P1, PT, R0, RZ, PT, P1 ;  /* 0x000000ff0000720c */ /* 0x000fc40003f24110 */
[----:B------:R-:W-:-:S04]  /*1590*/  ISETP.GT.U32.AND P6, PT, R16, 0x140, PT ;  /* 0x000001401000780c */ /* 0x000fc80003fc4070 */
[----:B------:R-:W-:Y:S01]  /*15a0*/  ISETP.GT.U32.AND.EX P6, PT, R0, RZ, PT, P6 ;  /* 0x000000ff0000720c */ /* 0x000fe20003fc4160 */
[----:B-1----:R-:W-:-:S09]  /*15b0*/  ULEA UR4, UR5, UR4, 0x18 ;  /* 0x0000000405047291 */ /* 0x002fd2000f8ec0ff */
[----:B------:R-:W1:Y:S04]  /*15c0*/  LDS.64 R18, [UR4+0x18] ;  /* 0x00001804ff127984 */ /* 0x000e680008000a00 */
[----:B------:R-:W2:Y:S04]  /*15d0*/  LDS.128 R20, [UR4+0x20] ;  /* 0x00002004ff147984 */ /* 0x000ea80008000c00 */
[----:B------:R-:W3:Y:S04]  /*15e0*/  LDS.128 R4, [UR4+0x30] ;  /* 0x00003004ff047984 */ /* 0x000ee80008000c00 */
[----:B0-----:R-:W0:Y:S04]  /*15f0*/  LDS.128 R8, [UR4+0x40] ;  /* 0x00004004ff087984 */ /* 0x001e280008000c00 */
[----:B------:R-:W4:Y:S01]  /*1600*/  LDS.128 R12, [UR4+0x50] ;  /* 0x00005004ff0c7984 */ /* 0x000f220008000c00 */
[----:B-1----:R-:W-:-:S02]  /*1610*/  SEL R25, R18, RZ, P0 ;  /* 0x000000ff12197207 */ /* 0x002fc40000000000 */
[----:B------:R-:W-:Y:S02]  /*1620*/  SEL R29, R19, RZ, P0 ;  /* 0x000000ff131d7207 */ /* 0x000fe40000000000 */
[----:B------:R-:W-:Y:S02]  /*1630*/  ISETP.GT.U32.AND.EX P0, PT, R0, RZ, PT, P2 ;  /* 0x000000ff0000720c */ /* 0x000fe40003f04120 */
[----:B--2---:R-:W-:Y:S02]  /*1640*/  SEL R19, R20, RZ, P1 ;  /* 0x000000ff14137207 */ /* 0x004fe40000800000 */
[----:B------:R-:W-:Y:S02]  /*1650*/  SEL R24, R21, RZ, P1 ;  /* 0x000000ff15187207 */ /* 0x000fe40000800000 */
[----:B------:R-:W-:Y:S02]  /*1660*/  ISETP.GT.U32.AND P1, PT, R16, 0x80, PT ;  /* 0x000000801000780c */ /* 0x000fe40003f24070 */
[----:B------:R-:W-:-:S02]  /*1670*/  SEL R18, R22, RZ, P0 ;  /* 0x000000ff16127207 */ /* 0x000fc40000000000 */
[----:B------:R-:W-:Y:S02]  /*1680*/  SEL R17, R23, RZ, P0 ;  /* 0x000000ff17117207 */ /* 0x000fe40000000000 */
[----:B------:R-:W-:Y:S01]  /*1690*/  IADD3 R2, P2, P3, R19, R25, R2 ;  /* 0x0000001913027210 */ /* 0x000fe20007b5e002 */
[----:B------:R-:W1:Y:S01]  /*16a0*/  LDS.128 R20, [UR4+0x60] ;  /* 0x00006004ff147984 */ /* 0x000e620008000c00 */
[----:B------:R-:W-:Y:S02]  /*16b0*/  ISETP.GT.U32.AND.EX P0, PT, R0, RZ, PT, P1 ;  /* 0x000000ff0000720c */ /* 0x000fe40003f04110 */
[----:B------:R-:W-:Y:S02]  /*16c0*/  ISETP.GT.U32.AND P1, PT, R16, 0xa0, PT ;  /* 0x000000a01000780c */ /* 0x000fe40003f24070 */
[----:B------:R-:W-:Y:S02]  /*16d0*/  IADD3.X R29, PT, PT, R24, R29, R3, P2, P3 ;  /* 0x0000001d181d7210 */ /* 0x000fe400017e6403 */
[----:B---3--:R-:W-:Y:S01]  /*16e0*/  SEL R19, R4, RZ, P0 ;  /* 0x000000ff04137207 */ /* 0x008fe20000000000 */
[----:B------:R-:W2:Y:S01]  /*16f0*/  LDS.128 R24, [UR4+0x70] ;  /* 0x00007004ff187984 */ /* 0x000ea20008000c00 */
[----:B------:R-:W-:-:S02]  /*1700*/  SEL R28, R5, RZ, P0 ;  /* 0x000000ff051c7207 */ /* 0x000fc40000000000 */
[----:B------:R-:W-:Y:S02]  /*1710*/  ISETP.GT.U32.AND.EX P0, PT, R0, RZ, PT, P1 ;  /* 0x000000ff0000720c */ /* 0x000fe40003f04110 */
[----:B------:R-:W-:Y:S02]  /*1720*/  IADD3 R19, P2, P3, R19, R2, R18 ;  /* 0x0000000213137210 */ /* 0x000fe40007b5e012 */
[----:B------:R-:W-:Y:S02]  /*1730*/  SEL R3, R6, RZ, P0 ;  /* 0x000000ff06037207 */ /* 0x000fe40000000000 */
[----:B------:R-:W-:Y:S02]  /*1740*/  SEL R18, R7, RZ, P0 ;  /* 0x000000ff07127207 */ /* 0x000fe40000000000 */
[----:B------:R-:W3:Y:S01]  /*1750*/  LDS.128 R4, [UR4+0x80] ;  /* 0x00008004ff047984 */ /* 0x000ee20008000c00 */
[----:B------:R-:W-:Y:S02]  /*1760*/  ISETP.GT.U32.AND P1, PT, R16, 0xc0, PT ;  /* 0x000000c01000780c */ /* 0x000fe40003f24070 */
[----:B------:R-:W-:-:S02]  /*1770*/  IADD3.X R28, PT, PT, R28, R29, R17, P2, P3 ;  /* 0x0000001d1c1c7210 */ /* 0x000fc400017e6411 */
[----:B------:R-:W-:Y:S02]  /*1780*/  ISETP.GT.U32.AND.EX P0, PT, R0, RZ, PT, P1 ;  /* 0x000000ff0000720c */ /* 0x000fe40003f04110 */
[C---:B------:R-:W-:Y:S02]  /*1790*/  ISETP.GT.U32.AND P1, PT, R16.reuse, 0xe0, PT ;  /* 0x000000e01000780c */ /* 0x040fe40003f24070 */
[----:B------:R-:W-:Y:S02]  /*17a0*/  ISETP.GT.U32.AND P2, PT, R16, 0x100, PT ;  /* 0x000001001000780c */ /* 0x000fe40003f44070 */
[----:B0-----:R-:W-:Y:S02]  /*17b0*/  SEL R2, R8, RZ, P0 ;  /* 0x000000ff08027207 */ /* 0x001fe40000000000 */
[----:B------:R-:W-:Y:S02]  /*17c0*/  SEL R17, R9, RZ, P0 ;  /* 0x000000ff09117207 */ /* 0x000fe40000000000 */
[----:B------:R-:W-:-:S02]  /*17d0*/  ISETP.GT.U32.AND.EX P0, PT, R0, RZ, PT, P1 ;  /* 0x000000ff0000720c */ /* 0x000fc40003f04110 */
[----:B------:R-:W-:Y:S02]  /*17e0*/  ISETP.GT.U32.AND.EX P1, PT, R0, RZ, PT, P2 ;  /* 0x000000ff0000720c */ /* 0x000fe40003f24120 */
[----:B------:R-:W-:Y:S02]  /*17f0*/  ISETP.GT.U32.AND P2, PT, R16, 0x120, PT ;  /* 0x000001201000780c */ /* 0x000fe40003f44070 */
[----:B------:R-:W-:Y:S02]  /*1800*/  IADD3 R2, P3, P4, R2, R19, R3 ;  /* 0x0000001302027210 */ /* 0x000fe40007c7e003 */
[----:B------:R-:W-:Y:S02]  /*1810*/  SEL R3, R10, RZ, P0 ;  /* 0x000000ff0a037207 */ /* 0x000fe40000000000 */
[----:B------:R-:W-:Y:S02]  /*1820*/  SEL R9, R11, RZ, P0 ;  /* 0x000000ff0b097207 */ /* 0x000fe40000000000 */
[----:B------:R-:W-:-:S02]  /*1830*/  ISETP.GT.U32.AND.EX P0, PT, R0, RZ, PT, P2 ;  /* 0x000000ff0000720c */ /* 0x000fc40003f04120 */
[----:B----4-:R-:W-:Y:S02]  /*1840*/  SEL R8, R12, RZ, P1 ;  /* 0x000000ff0c087207 */ /* 0x010fe40000800000 */
[----:B------:R-:W-:Y:S02]  /*1850*/  IADD3.X R12, PT, PT, R17, R28, R18, P3, P4 ;  /* 0x0000001c110c7210 */ /* 0x000fe40001fe8412 */
[----:B------:R-:W-:Y:S02]  /*1860*/  SEL R11, R14, RZ, P0 ;  /* 0x000000ff0e0b7207 */ /* 0x000fe40000000000 */
[----:B------:R-:W-:Y:S02]  /*1870*/  ISETP.GT.U32.AND P4, PT, R16, 0x160, PT ;  /* 0x000001601000780c */ /* 0x000fe40003f84070 */
[----:B------:R-:W-:Y:S02]  /*1880*/  SEL R10, R13, RZ, P1 ;  /* 0x000000ff0d0a7207 */ /* 0x000fe40000800000 */
[----:B------:R-:W-:-:S02]  /*1890*/  SEL R14, R15, RZ, P0 ;  /* 0x000000ff0f0e7207 */ /* 0x000fc40000000000 */
[----:B------:R-:W-:Y:S02]  /*18a0*/  IADD3 R8, P1, P2, R8, R2, R3 ;  /* 0x0000000208087210 */ /* 0x000fe40007a3e003 */
[----:B------:R-:W-:Y:S02]  /*18b0*/  ISETP.GT.U32.AND P0, PT, R16, 0x180, PT ;  /* 0x000001801000780c */ /* 0x000fe40003f04070 */
[----:B------:R-:W-:Y:S02]  /*18c0*/  ISETP.GT.U32.AND.EX P4, PT, R0, RZ, PT, P4 ;  /* 0x000000ff0000720c */ /* 0x000fe40003f84140 */
[----:B-1----:R-:W-:Y:S02]  /*18d0*/  SEL R2, R20, RZ, P6 ;  /* 0x000000ff14027207 */ /* 0x002fe40003000000 */
[----:B------:R-:W-:Y:S02]  /*18e0*/  IADD3.X R10, PT, PT, R10, R12, R9, P1, P2 ;  /* 0x0000000c0a0a7210 */ /* 0x000fe40000fe4409 */
[----:B------:R-:W-:-:S02]  /*18f0*/  ISETP.GT.U32.AND.EX P0, PT, R0, RZ, PT, P0 ;  /* 0x000000ff0000720c */ /* 0x000fc40003f04100 */
[C---:B------:R-:W-:Y:S02]  /*1900*/  ISETP.GT.U32.AND P3, PT, R16.reuse, 0x1a0, PT ;  /* 0x000001a01000780c */ /* 0x040fe40003f64070 */
[----:B------:R-:W-:Y:S02]  /*1910*/  ISETP.GT.U32.AND P1, PT, R16, 0x1c0, PT ;  /* 0x000001c01000780c */ /* 0x000fe40003f24070 */
[----:B------:R-:W-:Y:S02]  /*1920*/  SEL R9, R21, RZ, P6 ;  /* 0x000000ff15097207 */ /* 0x000fe40003000000 */
[----:B------:R-:W-:Y:S02]  /*1930*/  SEL R3, R22, RZ, P4 ;  /* 0x000000ff16037207 */ /* 0x000fe40002000000 */
[----:B------:R-:W-:Y:S02]  /*1940*/  SEL R23, R23, RZ, P4 ;  /* 0x000000ff17177207 */ /* 0x000fe40002000000 */
[----:B------:R-:W-:-:S02]  /*1950*/  IADD3 R2, P6, P4, R2, R8, R11 ;  /* 0x0000000802027210 */ /* 0x000fc40007cde00b */
[----:B--2---:R-:W-:Y:S02]  /*1960*/  SEL R8, R24, RZ, P0 ;  /* 0x000000ff18087207 */ /* 0x004fe40000000000 */
[C---:B------:R-:W-:Y:S02]  /*1970*/  ISETP.GT.U32.AND.EX P3, PT, R0.reuse, RZ, PT, P3 ;  /* 0x000000ff0000720c */ /* 0x040fe40003f64130 */
[----:B------:R-:W-:Y:S02]  /*1980*/  ISETP.GT.U32.AND.EX P1, PT, R0, RZ, PT, P1 ;  /* 0x000000ff0000720c */ /* 0x000fe40003f24110 */
[----:B------:R-:W-:Y:S02]  /*1990*/  ISETP.GT.U32.AND P2, PT, R16, 0x1e0, PT ;  /* 0x000001e01000780c */ /* 0x000fe40003f44070 */
[----:B------:R-:W-:Y:S02]  /*19a0*/  IADD3.X R9, PT, PT, R9, R10, R14, P6, P4 ;  /* 0x0000000a09097210 */ /* 0x000fe400037e840e */
[----:B------:R-:W-:-:S02]  /*19b0*/  IADD3 R8, P6, P4, R8, R2, R3 ;  /* 0x0000000208087210 */ /* 0x000fc40007cde003 */
[----:B------:R-:W-:Y:S02]  /*19c0*/  SEL R2, R26, RZ, P3 ;  /* 0x000000ff1a027207 */ /* 0x000fe40001800000 */
[----:B---3--:R-:W-:Y:S02]  /*19d0*/  SEL R3, R4, RZ, P1 ;  /* 0x000000ff04037207 */ /* 0x008fe40000800000 */
[----:B------:R-:W-:Y:S02]  /*19e0*/  ISETP.GT.U32.AND.EX P2, PT, R0, RZ, PT, P2 ;  /* 0x000000ff0000720c */ /* 0x000fe40003f44120 */
        /* <DEDUP_REMOVED lines=11> */
.L_x_1912:
[----:B------:R-:W0:Y:S01]  /*1aa0*/  S2R R4, SR_TID.X ;  /* 0x0000000000047919 */ /* 0x000e220000002100 */
[----:B------:R-:W0:Y:S02]  /*1ab0*/  LDC.64 R2, c[0x0][0x380] ;  /* 0x0000e000ff027b82 */ /* 0x000e240000000a00 */
[----:B0-----:R-:W-:-:S05]  /*1ac0*/  IMAD.WIDE.U32 R2, R4, 0x4, R2 ;  /* 0x0000000404027825 */ /* 0x001fca00078e0002 */
[----:B------:R-:W2:Y:S04]  /*1ad0*/  LDG.E R11, desc[UR6][R2.64] ;  /* 0x00000006020b7981 */ /* 0x000ea8000c1e1900 */
[----:B------:R-:W3:Y:S04]  /*1ae0*/  LDG.E R5, desc[UR6][R2.64+0x800] ;  /* 0x0008000602057981 */ /* 0x000ee8000c1e1900 */
[----:B------:R-:W4:Y:S04]  /*1af0*/  LDG.E R7, desc[UR6][R2.64+0x1800] ;  /* 0x0018000602077981 */ /* 0x000f28000c1e1900 */
[----:B------:R-:W5:Y:S04]  /*1b00*/  LDG.E R8, desc[UR6][R2.64+0x2000] ;  /* 0x0020000602087981 */ /* 0x000f68000c1e1900 */
[----:B------:R-:W5:Y:S04]  /*1b10*/  LDG.E R9, desc[UR6][R2.64+0x2800] ;  /* 0x0028000602097981 */ /* 0x000f68000c1e1900 */
[----:B------:R-:W5:Y:S04]  /*1b20*/  LDG.E R6, desc[UR6][R2.64+0x1000] ;  /* 0x0010000602067981 */ /* 0x000f68000c1e1900 */
[----:B------:R-:W5:Y:S01]  /*1b30*/  LDG.E R10, desc[UR6][R2.64+0x3000] ;  /* 0x00300006020a7981 */ /* 0x000f62000c1e1900 */
[----:B--2---:R-:W-:-:S04]  /*1b40*/  ISETP.NE.AND P0, PT, R11, -0x1, PT ;  /* 0xffffffff0b00780c */ /* 0x004fc80003f05270 */
[----:B------:R-:W-:Y:S02]  /*1b50*/  SEL R11, RZ, 0x1, P0 ;  /* 0x00000001ff0b7807 */ /* 0x000fe40000000000 */
[----:B---3--:R-:W-:Y:S02]  /*1b60*/  ISETP.NE.AND P1, PT, R5, -0x1, PT ;  /* 0xffffffff0500780c */ /* 0x008fe40003f25270 */
[----:B----4-:R-:W-:Y:S02]  /*1b70*/  ISETP.NE.AND P0, PT, R7, -0x1, PT ;  /* 0xffffffff0700780c */ /* 0x010fe40003f05270 */
[----:B------:R-:W-:Y:S02]  /*1b80*/  SEL R5, RZ, 0x1, P1 ;  /* 0x00000001ff057807 */ /* 0x000fe40000800000 */
[----:B------:R-:W-:Y:S02]  /*1b90*/  SEL R7, RZ, 0x1, P0 ;  /* 0x00000001ff077807 */ /* 0x000fe40000000000 */
[----:B-----5:R-:W-:-:S02]  /*1ba0*/  ISETP.NE.AND P1, PT, R8, -0x1, PT ;  /* 0xffffffff0800780c */ /* 0x020fc40003f25270 */
[----:B------:R-:W-:Y:S02]  /*1bb0*/  ISETP.NE.AND P0, PT, R9, -0x1, PT ;  /* 0xffffffff0900780c */ /* 0x000fe40003f05270 */
[----:B------:R-:W-:Y:S02]  /*1bc0*/  IADD3 R8, P5, PT, R16, -0xe00, RZ ;  /* 0xfffff20010087810 */ /* 0x000fe40007fbe0ff */
[----:B------:R-:W-:Y:S02]  /*1bd0*/  ISETP.NE.AND P2, PT, R6, -0x1, PT ;  /* 0xffffffff0600780c */ /* 0x000fe40003f45270 */
[----:B------:R-:W-:Y:S02]  /*1be0*/  SEL R9, RZ, 0x1, P0 ;  /* 0x00000001ff097807 */ /* 0x000fe40000000000 */
[----:B------:R-:W-:Y:S02]  /*1bf0*/  ISETP.NE.AND P6, PT, R10, -0x1, PT ;  /* 0xffffffff0a00780c */ /* 0x000fe40003fc5270 */
[----:B------:R-:W-:-:S02]  /*1c00*/  ISETP.GE.U32.AND P0, PT, R8, 0xe00, PT ;  /* 0x00000e000800780c */ /* 0x000fc40003f06070 */
[----:B------:R-:W-:Y:S02]  /*1c10*/  IADD3.X R10, PT, PT, R0, -0x1, RZ, P5, !PT ;  /* 0xffffffff000a7810 */ /* 0x000fe40002ffe4ff */
[----:B------:R-:W-:Y:S02]  /*1c20*/  SEL R6, RZ, 0x1, P2 ;  /* 0x00000001ff067807 */ /* 0x000fe40001000000 */
[----:B------:R-:W-:Y:S02]  /*1c30*/  ISETP.GE.U32.AND.EX P0, PT, R10, RZ, PT, P0 ;  /* 0x000000ff0a00720c */ /* 0x000fe40003f06100 */
[----:B------:R-:W-:Y:S02]  /*1c40*/  IADD3 R6, P3, P4, R6, R5, R11 ;  /* 0x0000000506067210 */ /* 0x000fe40007c7e00b */
[----:B------:R-:W-:-:S04]  /*1c50*/  SEL R5, RZ, 0x1, P1 ;  /* 0x00000001ff057807 */ /* 0x000fc80000800000 */
[----:B------:R-:W-:Y:S02]  /*1c60*/  IADD3 R6, P1, P2, R5, R6, R7 ;  /* 0x0000000605067210 */ /* 0x000fe40007a3e007 */
[----:B------:R-:W-:Y:S02]  /*1c70*/  SEL R7, RZ, 0x1, P6 ;  /* 0x00000001ff077807 */ /* 0x000fe40003000000 */
[----:B------:R-:W-:Y:S02]  /*1c80*/  IADD3.X R5, PT, PT, RZ, RZ, RZ, P3, P4 ;  /* 0x000000ffff057210 */ /* 0x000fe40001fe84ff */
[----:B------:R-:W-:Y:S02]  /*1c90*/  IADD3 R6, P3, P4, R7, R6, R9 ;  /* 0x0000000607067210 */ /* 0x000fe40007c7e009 */
[----:B------:R-:W-:Y:S01]  /*1ca0*/  IADD3.X R5, PT, PT, RZ, R5, RZ, P1, P2 ;  /* 0x00000005ff057210 */ /* 0x000fe20000fe44ff */
[----:B------:R-:W-:Y:S02]  /*1cb0*/  IMAD.MOV.U32 R7, RZ, RZ, 0xe00 ;  /* 0x00000e00ff077424 */ /* 0x000fe400078e00ff */
[----:B------:R-:W-:Y:S01]  /*1cc0*/  IMAD.MOV.U32 R9, RZ, RZ, RZ ;  /* 0x000000ffff097224 */ /* 0x000fe200078e00ff */
[----:B------:R-:W-:Y:S01]  /*1cd0*/  IADD3.X R5, PT, PT, RZ, R5, RZ, P3, P4 ;  /* 0x00000005ff057210 */ /* 0x000fe20001fe84ff */
[----:B------:R-:W-:Y:S06]  /*1ce0*/  @!P0 BRA `(.L_x_1927) ;  /* 0x0000000000b48947 */ /* 0x000fec0003800000 */
[----:B------:R-:W0:Y:S01]  /*1cf0*/  LDC.64 R16, c[0x0][0x398] ;  /* 0x0000e600ff107b82 */ /* 0x000e220000000a00 */
[----:B------:R-:W-:Y:S02]  /*1d00*/  IMAD.MOV.U32 R7, RZ, RZ, 0xe00 ;  /* 0x00000e00ff077424 */ /* 0x000fe400078e00ff */
[----:B------:R-:W-:-:S07]  /*1d10*/  IMAD.MOV.U32 R9, RZ, RZ, RZ ;  /* 0x000000ffff097224 */ /* 0x000fce00078e00ff */
.L_x_1929:
[----:B------:R-:W-:-:S04]  /*1d20*/  LEA R12, P0, R7, R2, 0x2 ;  /* 0x00000002070c7211 */ /* 0x000fc800078010ff */
[----:B------:R-:W-:-:S05]  /*1d30*/  LEA.HI.X R13, R7, R3, R9, 0x2, P0 ;  /* 0x00000003070d7211 */ /* 0x000fca00000f1409 */
        /* <DEDUP_REMOVED lines=9> */
[----:B------:R-:W-:Y:S02]  /*1dd0*/  SEL R0, RZ, 0x1, P0 ;  /* 0x00000001ff007807 */ /* 0x000fe40000000000 */
[----:B------:R-:W-:Y:S02]  /*1de0*/  SEL R21, RZ, 0x1, P1 ;  /* 0x00000001ff157807 */ /* 0x000fe40000800000 */
[----:B----4-:R-:W-:Y:S02]  /*1df0*/  ISETP.NE.AND P0, PT, R11, -0x1, PT ;  /* 0xffffffff0b00780c */ /* 0x010fe40003f05270 */
[----:B-----5:R-:W-:Y:S02]  /*1e00*/  ISETP.NE.AND P5, PT, R14, -0x1, PT ;  /* 0xffffffff0e00780c */ /* 0x020fe40003fa5270 */
[----:B------:R-:W-:-:S02]  /*1e10*/  IADD3 R6, P2, P1, R21, R6, R0 ;  /* 0x0000000615067210 */ /* 0x000fc4000795e000 */
[----:B------:R-:W-:Y:S02]  /*1e20*/  ISETP.NE.AND P4, PT, R15, -0x1, PT ;  /* 0xffffffff0f00780c */ /* 0x000fe40003f85270 */
[----:B-1----:R-:W-:Y:S02]  /*1e30*/  SEL R13, RZ, 0x1, P0 ;  /* 0x00000001ff0d7807 */ /* 0x002fe40000000000 */
[----:B------:R-:W-:Y:S02]  /*1e40*/  SEL R11, RZ, 0x1, P5 ;  /* 0x00000001ff0b7807 */ /* 0x000fe40002800000 */
[----:B0-----:R-:W-:Y:S02]  /*1e50*/  IADD3 R0, P3, PT, -R7, R16, RZ ;  /* 0x0000001007007210 */ /* 0x001fe40007f7e1ff */
[----:B------:R-:W-:Y:S02]  /*1e60*/  ISETP.NE.AND P6, PT, R18, -0x1, PT ;  /* 0xffffffff1200780c */ /* 0x000fe40003fc5270 */
[----:B------:R-:W-:-:S02]  /*1e70*/  SEL R12, RZ, 0x1, P4 ;  /* 0x00000001ff0c7807 */ /* 0x000fc40002000000 */
[----:B------:R-:W-:Y:S02]  /*1e80*/  IADD3 R6, P4, P5, R11, R6, R13 ;  /* 0x000000060b067210 */ /* 0x000fe40007d9e00d */
[----:B------:R-:W-:Y:S01]  /*1e90*/  ISETP.GE.U32.AND P0, PT, R0, 0xe00, PT ;  /* 0x00000e000000780c */ /* 0x000fe20003f06070 */
[----:B------:R-:W-:Y:S01]  /*1ea0*/  IMAD.MOV.U32 R0, RZ, RZ, R17 ;  /* 0x000000ffff007224 */ /* 0x000fe200078e0011 */
[----:B------:R-:W-:Y:S02]  /*1eb0*/  SEL R11, RZ, 0x1, P6 ;  /* 0x00000001ff0b7807 */ /* 0x000fe40003000000 */
[----:B------:R-:W-:Y:S02]  /*1ec0*/  IADD3.X R5, PT, PT, RZ, R5, RZ, P2, P1 ;  /* 0x00000005ff057210 */ /* 0x000fe400017e24ff */
[----:B------:R-:W-:Y:S01]  /*1ed0*/  IADD3 R6, P1, P2, R11, R6, R12 ;  /* 0x000000060b067210 */ /* 0x000fe20007a3e00c */
[----:B------:R-:W-:Y:S01]  /*1ee0*/  IMAD.X R12, R0, 0x1, ~R9, P3 ;  /* 0x00000001000c7824 */ /* 0x000fe200018e0e09 */
[----:B------:R-:W-:-:S02]  /*1ef0*/  ISETP.NE.AND P6, PT, R19, -0x1, PT ;  /* 0xffffffff1300780c */ /* 0x000fc40003fc5270 */
[----:B------:R-:W-:Y:S02]  /*1f00*/  IADD3.X R5, PT, PT, RZ, R5, RZ, P4, P5 ;  /* 0x00000005ff057210 */ /* 0x000fe400027ea4ff */
[----:B------:R-:W-:Y:S02]  /*1f10*/  ISETP.GE.U32.AND.EX P0, PT, R12, RZ, PT, P0 ;  /* 0x000000ff0c00720c */ /* 0x000fe40003f06100 */
[----:B------:R-:W-:Y:S02]  /*1f20*/  SEL R11, RZ, 0x1, P6 ;  /* 0x00000001ff0b7807 */ /* 0x000fe40003000000 */
[----:B------:R-:W-:Y:S02]  /*1f30*/  IADD3.X R5, PT, PT, RZ, R5, RZ, P1, P2 ;  /* 0x00000005ff057210 */ /* 0x000fe40000fe44ff */
[----:B------:R-:W-:-:S05]  /*1f40*/  IADD3 R6, P3, PT, R6, R11, RZ ;  /* 0x0000000b06067210 */ /* 0x000fca0007f7e0ff */
[----:B------:R-:W-:Y:S02]  /*1f50*/  IMAD.X R5, RZ, RZ, R5, P3 ;  /* 0x000000ffff057224 */ /* 0x000fe400018e0605 */
[----:B------:R-:W-:Y:S06]  /*1f60*/  @!P0 BRA `(.L_x_1928) ;  /* 0x0000000c00048947 */ /* 0x000fec0003800000 */
[----:B------:R-:W-:-:S05]  /*1f70*/  IADD3 R7, P0, PT, R7, 0xe00, RZ ;  /* 0x00000e0007077810 */ /* 0x000fca0007f1e0ff */
[----:B------:R-:W-:Y:S01]  /*1f80*/  IMAD.X R9, RZ, RZ, R9, P0 ;  /* 0x000000ffff097224 */ /* 0x000fe200000e0609 */
[----:B------:R-:W-:-:S04]  /*1f90*/  ISETP.GT.U32.AND P0, PT, R7, R8, PT ;  /* 0x000000080700720c */ /* 0x000fc80003f04070 */
[----:B------:R-:W-:-:S13]  /*1fa0*/  ISETP.GT.U32.AND.EX P0, PT, R9, R10, PT, P0 ;  /* 0x0000000a0900720c */ /* 0x000fda0003f04100 */
[----:B------:R-:W-:Y:S05]  /*1fb0*/  @!P0 BRA `(.L_x_1929) ;  /* 0xfffffffc00588947 */ /* 0x000fea000383ffff */
.L_x_1927:
[----:B------:R-:W-:Y:S01]  /*1fc0*/  IMAD.IADD R3, R16, 0x1, -R7 ;  /* 0x0000000110037824 */ /* 0x000fe200078e0a07 */
[----:B------:R-:W-:Y:S01]  /*1fd0*/  ISETP.GE.U32.AND P1, PT, R7, R16, PT ;  /* 0x000000100700720c */ /* 0x000fe20003f26070 */
[----:B------:R-:W-:Y:S03]  /*1fe0*/  BSSY.RECONVERGENT B1, `(.L_x_1928) ;  /* 0x00000b9000017945 */ /* 0x000fe60003800200 */
[----:B------:R-:W-:-:S04]  /*1ff0*/  ISETP.GE.AND P0, PT, R4, R3, PT ;  /* 0x000000030400720c */ /* 0x000fc80003f06270 */
[----:B------:R-:W-:-:S13]  /*2000*/  ISETP.GE.U32.OR.EX P0, PT, R9, R0, P0, P1 ;  /* 0x000000000900720c */ /* 0x000fda0000706510 */
[----:B------:R-:W-:Y:S05]  /*2010*/  @P0 BRA `(.L_x_1930) ;  /* 0x0000000800d40947 */ /* 0x000fea0003800000 */
[----:B------:R-:W-:Y:S01]  /*2020*/  LOP3.LUT R0, RZ, R4, RZ, 0x33, !PT ;  /* 0x00000004ff007212 */ /* 0x000fe200078e33ff */
[----:B------:R-:W-:Y:S03]  /*2030*/  BSSY.RECONVERGENT B2, `(.L_x_1931) ;  /* 0x0000058000027945 */ /* 0x000fe60003800200 */
[----:B------:R-:W-:-:S04]  /*2040*/  IADD3 R0, PT, PT, -R7, R16, R0 ;  /* 0x0000001007007210 */ /* 0x000fc80007ffe100 */
[C---:B------:R-:W-:Y:S02]  /*2050*/  ISETP.GE.U32.AND P1, PT, R0.reuse, 0x1e00, PT ;  /* 0x00001e000000780c */ /* 0x040fe40003f26070 */
[----:B------:R-:W-:Y:S01]  /*2060*/  LEA.HI R8, R0, 0x1, RZ, 0x17 ;  /* 0x0000000100087811 */ /* 0x000fe200078fb8ff */
[----:B------:R-:W-:-:S03]  /*2070*/  IMAD.MOV.U32 R0, RZ, RZ, R4 ;  /* 0x000000ffff007224 */ /* 0x000fc600078e0004 */
[----:B------:R-:W-:-:S04]  /*2080*/  LOP3.LUT R26, R8, 0xf, RZ, 0xc0, !PT ;  /* 0x0000000f081a7812 */ /* 0x000fc800078ec0ff */
[----:B------:R-:W-:-:S03]  /*2090*/  ISETP.NE.AND P0, PT, R26, RZ, PT ;  /* 0x000000ff1a00720c */ /* 0x000fc60003f05270 */
[----:B------:R-:W-:Y:S10]  /*20a0*/  @!P1 BRA `(.L_x_1932) ;  /* 0x0000000400409947 */ /* 0x000ff40003800000 */
[----:B------:R-:W0:Y:S01]  /*20b0*/  LDCU.64 UR4, c[0x0][0x380] ;  /* 0x00007000ff0477ac */ /* 0x000e220008000a00 */
[----:B------:R-:W-:Y:S02]  /*20c0*/  IADD3 R3, P1, PT, R4, R7, RZ ;  /* 0x0000000704037210 */ /* 0x000fe40007f3e0ff */
[----:B------:R-:W-:-:S03]  /*20d0*/  LOP3.LUT R10, R8, 0xfffff0, RZ, 0xc0, !PT ;  /* 0x00fffff0080a7812 */ /* 0x000fc600078ec0ff */
[----:B------:R-:W-:Y:S02]  /*20e0*/  IMAD.X R0, RZ, RZ, R9, P1 ;  /* 0x000000ffff007224 */ /* 0x000fe400008e0609 */
[----:B------:R-:W-:Y:S01]  /*20f0*/  IMAD.MOV R10, RZ, RZ, -R10 ;  /* 0x000000ffff0a7224 */ /* 0x000fe200078e0a0a */
[----:B0-----:R-:W-:-:S04]  /*2100*/  LEA R2, P2, R3, UR4, 0x2 ;  /* 0x0000000403027c11 */ /* 0x001fc8000f8410ff */
[----:B------:R-:W-:Y:S02]  /*2110*/  IADD3 R2, P1, PT, R2, 0x4000, RZ ;  /* 0x0000400002027810 */ /* 0x000fe40007f3e0ff */
[----:B------:R-:W-:Y:S01]  /*2120*/  LEA.HI.X R3, R3, UR5, R0, 0x2, P2 ;  /* 0x0000000503037c11 */ /* 0x000fe200090f1400 */
[----:B------:R-:W-:-:S04]  /*2130*/  IMAD.MOV.U32 R0, RZ, RZ, R4 ;  /* 0x000000ffff007224 */ /* 0x000fc800078e0004 */
[----:B------:R-:W-:-:S07]  /*2140*/  IMAD.X R3, RZ, RZ, R3, P1 ;  /* 0x000000ffff037224 */ /* 0x000fce00008e0603 */
.L_x_1933:
        /* <DEDUP_REMOVED lines=70> */
.L_x_1932:
[----:B------:R-:W-:Y:S05]  /*25b0*/  BSYNC.RECONVERGENT B2 ;  /* 0x0000000000027941 */ /* 0x000fea0003800200 */
.L_x_1931:
[----:B------:R-:W-:Y:S05]  /*25c0*/  @!P0 BRA `(.L_x_1930) ;  /* 0x0000000400688947 */ /* 0x000fea0003800000 */
[----:B------:R-:W-:Y:S01]  /*25d0*/  ISETP.GE.U32.AND P1, PT, R26, 0x8, PT ;  /* 0x000000081a00780c */ /* 0x000fe20003f26070 */
[----:B------:R-:W-:Y:S01]  /*25e0*/  BSSY.RECONVERGENT B2, `(.L_x_1934) ;  /* 0x000002a000027945 */ /* 0x000fe20003800200 */
[----:B------:R-:W-:-:S04]  /*25f0*/  LOP3.LUT R18, R8, 0x7, RZ, 0xc0, !PT ;  /* 0x0000000708127812 */ /* 0x000fc800078ec0ff */
[----:B------:R-:W-:-:S07]  /*2600*/  ISETP.NE.AND P0, PT, R18, RZ, PT ;  /* 0x000000ff1200720c */ /* 0x000fce0003f05270 */
[----:B------:R-:W-:Y:S06]  /*2610*/  @!P1 BRA `(.L_x_1935) ;  /* 0x0000000000989947 */ /* 0x000fec0003800000 */
[----:B------:R-:W0:Y:S01]  /*2620*/  LDCU.64 UR4, c[0x0][0x380] ;  /* 0x00007000ff0477ac */ /* 0x000e220008000a00 */
[----:B------:R-:W-:-:S05]  /*2630*/  IADD3 R3, P1, PT, R0, R7, RZ ;  /* 0x0000000700037210 */ /* 0x000fca0007f3e0ff */
[----:B------:R-:W-:Y:S01]  /*2640*/  IMAD.X R10, RZ, RZ, R9, P1 ;  /* 0x000000ffff0a7224 */ /* 0x000fe200008e0609 */
        /* <DEDUP_REMOVED lines=35> */
.L_x_1935:
[----:B------:R-:W-:Y:S05]  /*2880*/  BSYNC.RECONVERGENT B2 ;  /* 0x0000000000027941 */ /* 0x000fea0003800200 */
.L_x_1934:
        /* <DEDUP_REMOVED lines=28> */
.L_x_1937:
[----:B------:R-:W-:Y:S05]  /*2a50*/  BSYNC.RECONVERGENT B2 ;  /* 0x0000000000027941 */ /* 0x000fea0003800200 */
.L_x_1936:
[----:B------:R-:W-:Y:S05]  /*2a60*/  @!P0 BRA `(.L_x_1930) ;  /* 0x0000000000408947 */ /* 0x000fea0003800000 */
[----:B------:R-:W0:Y:S01]  /*2a70*/  LDCU.64 UR4, c[0x0][0x380] ;  /* 0x00007000ff0477ac */ /* 0x000e220008000a00 */
[----:B------:R-:W-:Y:S01]  /*2a80*/  IADD3 R3, P0, PT, R0, R7, RZ ;  /* 0x0000000700037210 */ /* 0x000fe20007f1e0ff */
[----:B------:R-:W-:-:S04]  /*2a90*/  IMAD.MOV R0, RZ, RZ, -R10 ;  /* 0x000000ffff007224 */ /* 0x000fc800078e0a0a */
[----:B------:R-:W-:Y:S01]  /*2aa0*/  IMAD.X R8, RZ, RZ, R9, P0 ;  /* 0x000000ffff087224 */ /* 0x000fe200000e0609 */
[----:B0-----:R-:W-:-:S04]  /*2ab0*/  LEA R2, P1, R3, UR4, 0x2 ;  /* 0x0000000403027c11 */ /* 0x001fc8000f8210ff */
[----:B------:R-:W-:-:S09]  /*2ac0*/  LEA.HI.X R3, R3, UR5, R8, 0x2, P1 ;  /* 0x0000000503037c11 */ /* 0x000fd200088f1408 */
.L_x_1938:
[----:B------:R0:W2:Y:S01]  /*2ad0*/  LDG.E R7, desc[UR6][R2.64] ;  /* 0x0000000602077981 */ /* 0x0000a2000c1e1900 */
[----:B------:R-:W-:Y:S01]  /*2ae0*/  VIADD R0, R0, 0x1 ;  /* 0x0000000100007836 */ /* 0x000fe20000000000 */
[----:B0-----:R-:W-:-:S05]  /*2af0*/  IADD3 R2, P2, PT, R2, 0x800, RZ ;  /* 0x0000080002027810 */ /* 0x001fca0007f5e0ff */
[----:B------:R-:W-:Y:S01]  /*2b00*/  IMAD.X R3, RZ, RZ, R3, P2 ;  /* 0x000000ffff037224 */ /* 0x000fe200010e0603 */
[----:B--2---:R-:W-:-:S04]  /*2b10*/  ISETP.NE.AND P0, PT, R7, -0x1, PT ;  /* 0xffffffff0700780c */ /* 0x004fc80003f05270 */
[----:B------:R-:W-:Y:S02]  /*2b20*/  SEL R7, RZ, 0x1, P0 ;  /* 0x00000001ff077807 */ /* 0x000fe40000000000 */
[----:B------:R-:W-:Y:S02]  /*2b30*/  ISETP.NE.AND P0, PT, R0, RZ, PT ;  /* 0x000000ff0000720c */ /* 0x000fe40003f05270 */
[----:B------:R-:W-:-:S05]  /*2b40*/  IADD3 R6, P1, PT, R6, R7, RZ ;  /* 0x0000000706067210 */ /* 0x000fca0007f3e0ff */
[----:B------:R-:W-:-:S06]  /*2b50*/  IMAD.X R5, RZ, RZ, R5, P1 ;  /* 0x000000ffff057224 */ /* 0x000fcc00008e0605 */
[----:B------:R-:W-:Y:S05]  /*2b60*/  @P0 BRA `(.L_x_1938) ;  /* 0xfffffffc00d80947 */ /* 0x000fea000383ffff */
.L_x_1930:
[----:B------:R-:W-:Y:S05]  /*2b70*/  BSYNC.RECONVERGENT B1 ;  /* 0x0000000000017941 */ /* 0x000fea0003800200 */
.L_x_1928:
[----:B------:R-:W0:Y:S01]  /*2b80*/  S2R R8, SR_LANEID ;  /* 0x0000000000087919 */ /* 0x000e220000000000 */
[----:B------:R-:W-:Y:S01]  /*2b90*/  ISETP.NE.AND P5, PT, R4, RZ, PT ;  /* 0x000000ff0400720c */ /* 0x000fe20003fa5270 */
        /* <DEDUP_REMOVED lines=49> */
[----:B--2---:R-:W0:Y:S04]  /*2eb0*/  LDS.128 R4, [UR4+0x20] ;  /* 0x00002004ff047984 */ /* 0x004e280008000c00 */
        /* <DEDUP_REMOVED lines=21> */
[----:B------:R-:W-:-:S07]  /*3010*/  IMAD.X R3, R3, 0x1, R31, P2 ;  /* 0x0000000103037824 */ /* 0x000fce00010e061f */
.L_x_1926:
[----:B------:R-:W-:Y:S05]  /*3020*/  BSYNC.RECONVERGENT B0 ;  /* 0x0000000000007941 */ /* 0x000fea0003800200 */
.L_x_1911:
[----:B------:R-:W-:Y:S05]  /*3030*/  @P5 EXIT ;  /* 0x000000000000594d */ /* 0x000fea0003800000 */
[----:B------:R-:W0:Y:S01]  /*3040*/  LDCU.64 UR4, c[0x0][0x3a8] ;  /* 0x00007500ff0477ac */ /* 0x000e220008000a00 */
[----:B------:R-:W3:Y:S01]  /*3050*/  LDC.64 R4, c[0x0][0x390] ;  /* 0x0000e400ff047b82 */ /* 0x000ee20000000a00 */
[----:B012---:R-:W-:-:S04]  /*3060*/  IADD3 R2, P0, PT, R2, UR4, RZ ;  /* 0x0000000402027c10 */ /* 0x007fc8000ff1e0ff */
[----:B------:R-:W-:-:S05]  /*3070*/  IADD3.X R3, PT, PT, R3, UR5, RZ, P0, !PT ;  /* 0x0000000503037c10 */ /* 0x000fca00087fe4ff */
[----:B---3--:R-:W-:Y:S01]  /*3080*/  STG.E.64 desc[UR6][R4.64], R2 ;  /* 0x0000000204007986 */ /* 0x008fe2000c101b06 */
[----:B------:R-:W-:Y:S05]  /*3090*/  EXIT ;  /* 0x000000000000794d */ /* 0x000fea0003800000 */
.L_x_1939:
        /* <DEDUP_REMOVED lines=14> */
.L_x_2208:


//--------------------- .text._ZN3cub18CUB_300001_SM_10006detail6reduce28DeviceReduceSingleTileKernelINS2_10policy_hubIljN4cuda3std3__44plusIlEEE10Policy1000EPlSC_iS9_llNS7_10__identityEEEvT0_T1_T2_T3_T4_T6_ --------------------------
	.section	.text._ZN3cub18CUB_300001_SM_10006detail6reduce28DeviceReduceSingleTileKernelINS2_10policy_hubIljN4cuda3std3__44plusIlEEE10Policy1000EPlSC_iS9_llNS7_10__identityEEEvT0_T1_T2_T3_T4_T6_,"ax",@progbits
	.align	128
        .global         _ZN3cub18CUB_300001_SM_10006detail6reduce28DeviceReduceSingleTileKernelINS2_10policy_hubIljN4cuda3std3__44plusIlEEE10Policy1000EPlSC_iS9_llNS7_10__identityEEEvT0_T1_T2_T3_T4_T6_
        .type           _ZN3cub18CUB_300001_SM_10006detail6reduce28DeviceReduceSingleTileKernelINS2_10policy_hubIljN4cuda3std3__44plusIlEEE10Policy1000EPlSC_iS9_llNS7_10__identityEEEvT0_T1_T2_T3_T4_T6_,@function
        .size           _ZN3cub18CUB_300001_SM_10006detail6reduce28DeviceReduceSingleTileKernelINS2_10policy_hubIljN4cuda3std3__44plusIlEEE10Policy1000EPlSC_iS9_llNS7_10__identityEEEvT0_T1_T2_T3_T4_T6_,(.L_x_2209 - _ZN3cub18CUB_300001_SM_10006detail6reduce28DeviceReduceSingleTileKernelINS2_10policy_hubIljN4cuda3std3__44plusIlEEE10Policy1000EPlSC_iS9_llNS7_10__identityEEEvT0_T1_T2_T3_T4_T6_)
        .other          _ZN3cub18CUB_300001_SM_10006detail6reduce28DeviceReduceSingleTileKernelINS2_10policy_hubIljN4cuda3std3__44plusIlEEE10Policy1000EPlSC_iS9_llNS7_10__identityEEEvT0_T1_T2_T3_T4_T6_,@"STO_CUDA_ENTRY STV_DEFAULT"
_ZN3cub18CUB_300001_SM_10006detail6reduce28DeviceReduceSingleTileKernelINS2_10policy_hubIljN4cuda3std3__44plusIlEEE10Policy1000EPlSC_iS9_llNS7_10__identityEEEvT0_T1_T2_T3_T4_T6_:
.text._ZN3cub18CUB_300001_SM_10006detail6reduce28DeviceReduceSingleTileKernelINS2_10policy_hubIljN4cuda3std3__44plusIlEEE10Policy1000EPlSC_iS9_llNS7_10__identityEEEvT0_T1_T2_T3_T4_T6_:
        /* <DEDUP_REMOVED lines=13> */
.L_x_1940:
        /* <DEDUP_REMOVED lines=13> */
.L_x_1944:
[----:B------:R-:W-:Y:S05]  /*01a0*/  BSYNC.RECONVERGENT B1 ;  /* 0x0000000000017941 */ /* 0x000fea0003800200 */
.L_x_1943:
        /* <DEDUP_REMOVED lines=17> */
.L_x_1949:
        /* <DEDUP_REMOVED lines=11> */
.L_x_1948:
[----:B------:R-:W-:Y:S05]  /*0370*/  BSYNC.RECONVERGENT B2 ;  /* 0x0000000000027941 */ /* 0x000fea0003800200 */
.L_x_1947:
        /* <DEDUP_REMOVED lines=8> */
.L_x_1952:
        /* <DEDUP_REMOVED lines=43> */
.L_x_1951:
[----:B------:R-:W-:Y:S05]  /*06b0*/  BSYNC.RECONVERGENT B2 ;  /* 0x0000000000027941 */ /* 0x000fea0003800200 */
.L_x_1950:
        /* <DEDUP_REMOVED lines=26> */
.L_x_1954:
[----:B------:R-:W-:Y:S05]  /*0860*/  BSYNC.RECONVERGENT B2 ;  /* 0x0000000000027941 */ /* 0x000fea0003800200 */
.L_x_1953:
        /* <DEDUP_REMOVED lines=12> */
.L_x_1946:
[----:B------:R-:W-:Y:S05]  /*0930*/  BSYNC.RECONVERGENT B1 ;  /* 0x0000000000017941 */ /* 0x000fea0003800200 */
.L_x_1945:
        /* <DEDUP_REMOVED lines=77> */
.L_x_1955:
        /* <DEDUP_REMOVED lines=130> */
.L_x_1942:
        /* <DEDUP_REMOVED lines=25> */
.L_x_1959:
        /* <DEDUP_REMOVED lines=24> */
.L_x_1957:
        /* <DEDUP_REMOVED lines=19> */
.L_x_1963:
        /* <DEDUP_REMOVED lines=9> */
.L_x_1962:
[----:B------:R-:W-:Y:S05]  /*1b00*/  BSYNC.RECONVERGENT B2 ;  /* 0x0000000000027941 */ /* 0x000fea0003800200 */
.L_x_1961:
        /* <DEDUP_REMOVED lines=16> */
.L_x_1966:
        /* <DEDUP_REMOVED lines=45> */
.L_x_1965:
[----:B------:R-:W-:Y:S05]  /*1ee0*/  BSYNC.RECONVERGENT B2 ;  /* 0x0000000000027941 */ /* 0x000fea0003800200 */
.L_x_1964:
        /* <DEDUP_REMOVED lines=30> */
.L_x_1968:
[----:B------:R-:W-:Y:S05]  /*20d0*/  BSYNC.RECONVERGENT B2 ;  /* 0x0000000000027941 */ /* 0x000fea0003800200 */
.L_x_1967:
        /* <DEDUP_REMOVED lines=11> */
.L_x_1960:
[----:B------:R-:W-:Y:S05]  /*2190*/  BSYNC.RECONVERGENT B1 ;  /* 0x0000000000017941 */ /* 0x000fea0003800200 */
.L_x_1958:
        /* <DEDUP_REMOVED lines=74> */
.L_x_1956:
[----:B------:R-:W-:Y:S05]  /*2640*/  BSYNC.RECONVERGENT B0 ;  /* 0x0000000000007941 */ /* 0x000fea0003800200 */
.L_x_1941:
[----:B------:R-:W-:Y:S05]  /*2650*/  @P0 EXIT ;  /* 0x000000000000094d */ /* 0x000fea0003800000 */
[----:B------:R-:W0:Y:S01]  /*2660*/  LDCU.64 UR4, c[0x0][0x398] ;  /* 0x00007300ff0477ac */ /* 0x000e220008000a00 */
[----:B------:R-:W3:Y:S01]  /*2670*/  LDC.64 R4, c[0x0][0x388] ;  /* 0x0000e200ff047b82 */ /* 0x000ee20000000a00 */
[----:B012---:R-:W-:-:S04]  /*2680*/  IADD3 R2, P0, PT, R2, UR4, RZ ;  /* 0x0000000402027c10 */ /* 0x007fc8000ff1e0ff */
[----:B------:R-:W-:-:S05]  /*2690*/  IADD3.X R3, PT, PT, R3, UR5, RZ, P0, !PT ;  /* 0x0000000503037c10 */ /* 0x000fca00087fe4ff */
[----:B---3--:R-:W-:Y:S01]  /*26a0*/  STG.E.64 desc[UR6][R4.64], R2 ;  /* 0x0000000204007986 */ /* 0x008fe2000c101b06 */
[----:B------:R-:W-:Y:S05]  /*26b0*/  EXIT ;  /* 0x000000000000794d */ /* 0x000fea0003800000 */
.L_x_1969:
        /* <DEDUP_REMOVED lines=12> */
.L_x_2209:


//--------------------- .text._ZN3cub18CUB_300001_SM_10006detail6reduce18DeviceReduceKernelINS2_10policy_hubIljN4cuda3std3__44plusIlEEE10Policy1000EN6thrust24THRUST_300001_SM_1000_NS18transform_iteratorI9is_activeNSD_10device_ptrIiEEllEEjS9_lNS7_10__identityEEEvT0_PT3_T1_NS0_13GridEvenShareISN_EET2_T4_ --------------------------
	.section	.text._ZN3cub18CUB_300001_SM_10006detail6reduce18DeviceReduceKernelINS2_10policy_hubIljN4cuda3std3__44plusIlEEE10Policy1000EN6thrust24THRUST_300001_SM_1000_NS18transform_iteratorI9is_activeNSD_10device_ptrIiEEllEEjS9_lNS7_10__identityEEEvT0_PT3_T1_NS0_13GridEvenShareISN_EET2_T4_,"ax",@progbits
	.align	128
        .global         _ZN3cub18CUB_300001_SM_10006detail6reduce18DeviceReduceKernelINS2_10policy_hubIljN4cuda3std3__44plusIlEEE10Policy1000EN6thrust24THRUST_300001_SM_1000_NS18transform_iteratorI9is_activeNSD_10device_ptrIiEEllEEjS9_lNS7_10__identityEEEvT0_PT3_T1_NS0_13GridEvenShareISN_EET2_T4_
        .type           _ZN3cub18CUB_300001_SM_10006detail6reduce18DeviceReduceKernelINS2_10policy_hubIljN4cuda3std3__44plusIlEEE10Policy1000EN6thrust24THRUST_300001_SM_1000_NS18transform_iteratorI9is_activeNSD_10device_ptrIiEEllEEjS9_lNS7_10__identityEEEvT0_PT3_T1_NS0_13GridEvenShareISN_EET2_T4_,@function
        .size           _ZN3cub18CUB_300001_SM_10006detail6reduce18DeviceReduceKernelINS2_10policy_hubIljN4cuda3std3__44plusIlEEE10Policy1000EN6thrust24THRUST_300001_SM_1000_NS18transform_iteratorI9is_activeNSD_10device_ptrIiEEllEEjS9_lNS7_10__identityEEEvT0_PT3_T1_NS0_13GridEvenShareISN_EET2_T4_,(.L_x_2210 - _ZN3cub18CUB_300001_SM_10006detail6reduce18DeviceReduceKernelINS2_10policy_hubIljN4cuda3std3__44plusIlEEE10Policy1000EN6thrust24THRUST_300001_SM_1000_NS18transform_iteratorI9is_activeNSD_10device_ptrIiEEllEEjS9_lNS7_10__identityEEEvT0_PT3_T1_NS0_13GridEvenShareISN_EET2_T4_)
        .other          _ZN3cub18CUB_300001_SM_10006detail6reduce18DeviceReduceKernelINS2_10policy_hubIljN4cuda3std3__44plusIlEEE10Policy1000EN6thrust24THRUST_300001_SM_1000_NS18transform_iteratorI9is_activeNSD_10device_ptrIiEEllEEjS9_lNS7_10__identityEEEvT0_PT3_T1_NS0_13GridEvenShareISN_EET2_T4_,@"STO_CUDA_ENTRY STV_DEFAULT"
_ZN3cub18CUB_300001_SM_10006detail6reduce18DeviceReduceKernelINS2_10policy_hubIljN4cuda3std3__44plusIlEEE10Policy1000EN6thrust24THRUST_300001_SM_1000_NS18transform_iteratorI9is_activeNSD_10device_ptrIiEEllEEjS9_lNS7_10__identityEEEvT0_PT3_T1_NS0_13GridEvenShareISN_EET2_T4_:
.text._ZN3cub18CUB_300001_SM_10006detail6reduce18DeviceReduceKernelINS2_10policy_hubIljN4cuda3std3__44plusIlEEE10Policy1000EN6thrust24THRUST_300001_SM_1000_NS18transform_iteratorI9is_activeNSD_10device_ptrIiEEllEEjS9_lNS7_10__identityEEEvT0_PT3_T1_NS0_13GridEvenShareISN_EET2_T4_:
[----:B------:R-:W-:Y:S01]  /*0000*/  LDC R1, c[0x0][0x37c] ;  /* 0x0000df00ff017b82 */ /* 0x000fe20000000800 */
[----:B------:R-:W0:Y:S07]  /*0010*/  S2R R0, SR_CTAID.X ;  /* 0x0000000000007919 */ /* 0x000e2e0000002500 */
[----:B------:R-:W1:Y:S01]  /*0020*/  LDC.64 R6, c[0x0][0x3b0] ;  /* 0x0000ec00ff067b82 */ /* 0x000e620000000a00 */
[----:B------:R-:W2:Y:S01]  /*0030*/  LDCU.64 UR6, c[0x0][0x358] ;  /* 0x00006b00ff0677ac */ /* 0x000ea20008000a00 */
[----:B------:R-:W-:Y:S01]  /*0040*/  BSSY.RECONVERGENT B0, `(.L_x_1970) ;  /* 0x0000354000007945 */ /* 0x000fe20003800200 */
[----:B-1----:R-:W-:-:S02]  /*0050*/  IMAD R2, R7, 0xe00, RZ ;  /* 0x00000e0007027824 */ /* 0x002fc400078e02ff */
[----:B0-----:R-:W-:-:S05]  /*0060*/  IMAD R28, R0, -0xe00, R6 ;  /* 0xfffff200001c7824 */ /* 0x001fca00078e0206 */
[----:B------:R-:W-:-:S13]  /*0070*/  ISETP.GT.U32.AND P0, PT, R28, 0xdff, PT ;  /* 0x00000dff1c00780c */ /* 0x000fda0003f04070 */
[----:B--2---:R-:W-:Y:S05]  /*0080*/  @P0 BRA `(.L_x_1971) ;  /* 0x0000001c00040947 */ /* 0x004fea0003800000 */
[----:B------:R-:W0:Y:S01]  /*0090*/  S2R R5, SR_TID.X ;  /* 0x0000000000057919 */ /* 0x000e220000002100 */
[----:B------:R-:W-:Y:S01]  /*00a0*/  BSSY.RECONVERGENT B1, `(.L_x_1972) ;  /* 0x000000e000017945 */ /* 0x000fe20003800200 */
[----:B------:R-:W-:Y:S02]  /*00b0*/  IMAD.MOV.U32 R22, RZ, RZ, RZ ;  /* 0x000000ffff167224 */ /* 0x000fe400078e00ff */
[----:B------:R-:W-:Y:S01]  /*00c0*/  IMAD.MOV.U32 R25, RZ, RZ, RZ ;  /* 0x000000ffff197224 */ /* 0x000fe200078e00ff */
[----:B0-----:R-:W-:Y:S01]  /*00d0*/  ISETP.GE.U32.AND P0, PT, R5, R28, PT ;  /* 0x0000001c0500720c */ /* 0x001fe20003f06070 */
[----:B------:R-:W-:-:S12]  /*00e0*/  IMAD.MOV.U32 R7, RZ, RZ, R5 ;  /* 0x000000ffff077224 */ /* 0x000fd800078e0005 */
[----:B------:R-:W-:Y:S05]  /*00f0*/  @P0 BRA `(.L_x_1973) ;  /* 0x0000000000200947 */ /* 0x000fea0003800000 */
[----:B------:R-:W0:Y:S01]  /*0100*/  LDC.64 R2, c[0x0][0x380] ;  /* 0x0000e000ff027b82 */ /* 0x000e220000000a00 */
[----:B------:R-:W-:-:S04]  /*0110*/  IMAD R7, R0, 0xe00, R5 ;  /* 0x00000e0000077824 */ /* 0x000fc800078e0205 */
[----:B0-----:R-:W-:-:S06]  /*0120*/  IMAD.WIDE.U32 R2, R7, 0x4, R2 ;  /* 0x0000000407027825 */ /* 0x001fcc00078e0002 */
[----:B------:R-:W2:Y:S01]  /*0130*/  LDG.E R2, desc[UR6][R2.64] ;  /* 0x0000000602027981 */ /* 0x000ea2000c1e1900 */
[----:B------:R-:W-:Y:S02]  /*0140*/  VIADD R7, R5, 0x200 ;  /* 0x0000020005077836 */ /* 0x000fe40000000000 */
[----:B------:R-:W-:Y:S01]  /*0150*/  IMAD.MOV.U32 R25, RZ, RZ, RZ ;  /* 0x000000ffff197224 */ /* 0x000fe200078e00ff */
[----:B--2---:R-:W-:-:S04]  /*0160*/  ISETP.NE.AND P0, PT, R2, -0x1, PT ;  /* 0xffffffff0200780c */ /* 0x004fc80003f05270 */
[----:B------:R-:W-:-:S09]  /*0170*/  SEL R22, RZ, 0x1, P0 ;  /* 0x00000001ff167807 */ /* 0x000fd20000000000 */
.L_x_1973:
[----:B------:R-:W-:Y:S05]  /*0180*/  BSYNC.RECONVERGENT B1 ;  /* 0x0000000000017941 */ /* 0x000fea0003800200 */
.L_x_1972:
[----:B------:R-:W-:Y:S01]  /*0190*/  ISETP.GE.U32.AND P0, PT, R7, R28, PT ;  /* 0x0000001c0700720c */ /* 0x000fe20003f06070 */
[----:B------:R-:W-:-:S12]  /*01a0*/  BSSY.RECONVERGENT B1, `(.L_x_1974) ;  /* 0x00000e0000017945 */ /* 0x000fd80003800200 */
[----:B------:R-:W-:Y:S05]  /*01b0*/  @P0 BRA `(.L_x_1975) ;  /* 0x0000000c00780947 */ /* 0x000fea0003800000 */
[----:B------:R-:W-:Y:S01]  /*01c0*/  LOP3.LUT R3, RZ, R7, RZ, 0x33, !PT ;  /* 0x00000007ff037212 */ /* 0x000fe200078e33ff */
[----:B------:R-:W-:Y:S04]  /*01d0*/  BSSY.RECONVERGENT B2, `(.L_x_1976) ;  /* 0x0000073000027945 */ /* 0x000fe80003800200 */
[----:B------:R-:W-:-:S04]  /*01e0*/  IMAD.IADD R3, R3, 0x1, R6 ;  /* 0x0000000103037824 */ /* 0x000fc800078e0206 */
[----:B------:R-:W-:-:S05]  /*01f0*/  IMAD R3, R0, -0xe00, R3 ;  /* 0xfffff20000037824 */ /* 0x000fca00078e0203 */
[C---:B------:R-:W-:Y:S02]  /*0200*/  ISETP.GE.U32.AND P0, PT, R3.reuse, 0x1e00, PT ;  /* 0x00001e000300780c */ /* 0x040fe40003f06070 */
[----:B------:R-:W-:-:S04]  /*0210*/  LEA.HI R4, R3, 0x1, RZ, 0x17 ;  /* 0x0000000103047811 */ /* 0x000fc800078fb8ff */
[----:B------:R-:W-:-:S07]  /*0220*/  LOP3.LUT R6, R4, 0xf, RZ, 0xc0, !PT ;  /* 0x0000000f04067812 */ /* 0x000fce00078ec0ff */
[----:B------:R-:W-:Y:S05]  /*0230*/  @!P0 BRA `(.L_x_1977) ;  /* 0x0000000400b08947 */ /* 0x000fea0003800000 */
[----:B------:R-:W0:Y:S01]  /*0240*/  LDC.64 R12, c[0x0][0x380] ;  /* 0x0000e000ff0c7b82 */ /* 0x000e220000000a00 */
[----:B------:R-:W-:Y:S01]  /*0250*/  LOP3.LUT R2, R4, 0xfffff0, RZ, 0xc0, !PT ;  /* 0x00fffff004027812 */ /* 0x000fe200078ec0ff */
[----:B------:R-:W-:Y:S01]  /*0260*/  BSSY.RECONVERGENT B3, `(.L_x_1978) ;  /* 0x0000068000037945 */ /* 0x000fe20003800200 */
[----:B------:R-:W-:Y:S01]  /*0270*/  LOP3.LUT R8, R7, 0x1000, RZ, 0xfc, !PT ;  /* 0x0000100007087812 */ /* 0x000fe200078efcff */
[----:B------:R-:W-:Y:S02]  /*0280*/  IMAD R7, R0, 0xe00, R7 ;  /* 0x00000e0000077824 */ /* 0x000fe400078e0207 */
[----:B------:R-:W-:-:S07]  /*0290*/  IMAD.MOV R2, RZ, RZ, -R2 ;  /* 0x000000ffff027224 */ /* 0x000fce00078e0a02 */
.L_x_1979:
[C---:B------:R-:W-:Y:S02]  /*02a0*/  VIADD R27, R7.reuse, 0x200 ;  /* 0x00000200071b7836 */ /* 0x040fe40000000000 */
[----:B0-----:R-:W-:-:S04]  /*02b0*/  IMAD.WIDE.U32 R14, R7, 0x4, R12 ;  /* 0x00000004070e7825 */ /* 0x001fc800078e000c */
[----:B------:R-:W-:Y:S01]  /*02c0*/  IMAD.WIDE.U32 R26, R27, 0x4, R12 ;  /* 0x000000041b1a7825 */ /* 0x000fe200078e000c */
[----:B------:R0:W2:Y:S04]  /*02d0*/  LDG.E R3, desc[UR6][R14.64] ;  /* 0x000000060e037981 */ /* 0x0000a8000c1e1900 */
[----:B------:R-:W3:Y:S01]  /*02e0*/  LDG.E R17, desc[UR6][R26.64] ;  /* 0x000000061a117981 */ /* 0x000ee2000c1e1900 */
[----:B------:R-:W-:-:S04]  /*02f0*/  VIADD R19, R7, 0x400 ;  /* 0x0000040007137836 */ /* 0x000fc80000000000 */
[----:B------:R-:W-:-:S05]  /*0300*/  IMAD.WIDE.U32 R18, R19, 0x4, R12 ;  /* 0x0000000413127825 */ /* 0x000fca00078e000c */
[----:B------:R1:W4:Y:S01]  /*0310*/  LDG.E R16, desc[UR6][R18.64] ;  /* 0x0000000612107981 */ /* 0x000322000c1e1900 */
[C---:B------:R-:W-:Y:S02]  /*0320*/  VIADD R11, R7.reuse, 0x600 ;  /* 0x00000600070b7836 */ /* 0x040fe40000000000 */
[----:B------:R-:W-:Y:S02]  /*0330*/  VIADD R21, R7, 0x800 ;  /* 0x0000080007157836 */ /* 0x000fe40000000000 */
[----:B------:R-:W-:-:S04]  /*0340*/  IMAD.WIDE.U32 R10, R11, 0x4, R12 ;  /* 0x000000040b0a7825 */ /* 0x000fc800078e000c */
[C---:B------:R-:W-:Y:S02]  /*0350*/  VIADD R23, R7.reuse, 0xc00 ;  /* 0x00000c0007177836 */ /* 0x040fe40000000000 */
[----:B------:R-:W-:Y:S01]  /*0360*/  VIADD R9, R7, 0xa00 ;  /* 0x00000a0007097836 */ /* 0x000fe20000000000 */
[----:B------:R5:W4:Y:S01]  /*0370*/  LDG.E R10, desc[UR6][R10.64] ;  /* 0x000000060a0a7981 */ /* 0x000b22000c1e1900 */
[----:B------:R-:W-:-:S04]  /*0380*/  IMAD.WIDE.U32 R20, R21, 0x4, R12 ;  /* 0x0000000415147825 */ /* 0x000fc800078e000c */
[----:B0-----:R-:W-:-:S04]  /*0390*/  IMAD.WIDE.U32 R14, R23, 0x4, R12 ;  /* 0x00000004170e7825 */ /* 0x001fc800078e000c */
[--C-:B-1----:R-:W-:Y:S01]  /*03a0*/  IMAD.WIDE.U32 R18, R9, 0x4, R12.reuse ;  /* 0x0000000409127825 */ /* 0x102fe200078e000c */
[----:B------:R-:W4:Y:S03]  /*03b0*/  LDG.E R24, desc[UR6][R14.64] ;  /* 0x000000060e187981 */ /* 0x000f26000c1e1900 */
[C---:B------:R-:W-:Y:S01]  /*03c0*/  VIADD R27, R7.reuse, 0xe00 ;  /* 0x00000e00071b7836 */ /* 0x040fe20000000000 */
[----:B------:R0:W4:Y:S01]  /*03d0*/  LDG.E R9, desc[UR6][R20.64] ;  /* 0x0000000614097981 */ /* 0x000122000c1e1900 */
[----:B-----5:R-:W-:Y:S02]  /*03e0*/  VIADD R11, R7, 0x1200 ;  /* 0x00001200070b7836 */ /* 0x020fe40000000000 */
[----:B------:R-:W-:Y:S01]  /*03f0*/  IMAD.WIDE.U32 R26, R27, 0x4, R12 ;  /* 0x000000041b1a7825 */ /* 0x000fe200078e000c */
[----:B------:R1:W5:Y:S05]  /*0400*/  LDG.E R23, desc[UR6][R18.64] ;  /* 0x0000000612177981 */ /* 0x00036a000c1e1900 */
[----:B------:R-:W5:Y:S01]  /*0410*/  LDG.E R26, desc[UR6][R26.64] ;  /* 0x000000061a1a7981 */ /* 0x000f62000c1e1900 */
[----:B0-----:R-:W-:-:S02]  /*0420*/  VIADD R21, R7, 0x1400 ;  /* 0x0000140007157836 */ /* 0x001fc40000000000 */
[----:B-1----:R-:W-:-:S04]  /*0430*/  IMAD.WIDE.U32 R18, R11, 0x4, R12 ;  /* 0x000000040b127825 */ /* 0x002fc800078e000c */
[----:B------:R-:W-:Y:S01]  /*0440*/  IMAD.WIDE.U32 R20, R21, 0x4, R12 ;  /* 0x0000000415147825 */ /* 0x000fe200078e000c */
[----:B------:R0:W5:Y:S04]  /*0450*/  LDG.E R11, desc[UR6][R18.64] ;  /* 0x00000006120b7981 */ /* 0x000168000c1e1900 */
[----:B------:R1:W5:Y:S01]  /*0460*/  LDG.E R27, desc[UR6][R20.64] ;  /* 0x00000006141b7981 */ /* 0x000362000c1e1900 */
[C---:B0-----:R-:W-:Y:S02]  /*0470*/  VIADD R19, R7.reuse, 0x1a00 ;  /* 0x00001a0007137836 */ /* 0x041fe40000000000 */
[----:B-1----:R-:W-:-:S04]  /*0480*/  VIADD R21, R7, 0x1e00 ;  /* 0x00001e0007157836 */ /* 0x002fc80000000000 */
[----:B------:R-:W-:-:S06]  /*0490*/  IMAD.WIDE.U32 R20, R21, 0x4, R12 ;  /* 0x0000000415147825 */ /* 0x000fcc00078e000c */
[----:B------:R-:W5:Y:S01]  /*04a0*/  LDG.E R20, desc[UR6][R20.64] ;  /* 0x0000000614147981 */ /* 0x000f62000c1e1900 */
[----:B--2---:R-:W-:Y:S01]  /*04b0*/  ISETP.NE.AND P0, PT, R3, -0x1, PT ;  /* 0xffffffff0300780c */ /* 0x004fe20003f05270 */
[----:B------:R-:W-:Y:S01]  /*04c0*/  VIADD R3, R7, 0x1000 ;  /* 0x0000100007037836 */ /* 0x000fe20000000000 */
[----:B---3--:R-:W-:Y:S02]  /*04d0*/  ISETP.NE.AND P1, PT, R17, -0x1, PT ;  /* 0xffffffff1100780c */ /* 0x008fe40003f25270 */
[----:B------:R-:W-:Y:S02]  /*04e0*/  SEL R29, RZ, 0x1, P0 ;  /* 0x00000001ff1d7807 */ /* 0x000fe40000000000 */
[----:B------:R-:W-:Y:S01]  /*04f0*/  SEL R17, RZ, 0x1, P1 ;  /* 0x00000001ff117807 */ /* 0x000fe20000800000 */
[----:B------:R-:W-:-:S03]  /*0500*/  IMAD.WIDE.U32 R14, R3, 0x4, R12 ;  /* 0x00000004030e7825 */ /* 0x000fc600078e000c */
[----:B------:R-:W-:Y:S01]  /*0510*/  IADD3 R22, P3, P2, R17, R22, R29 ;  /* 0x0000001611167210 */ /* 0x000fe20007a7e01d */
[----:B------:R-:W-:Y:S01]  /*0520*/  VIADD R17, R7, 0x1600 ;  /* 0x0000160007117836 */ /* 0x000fe20000000000 */
[----:B------:R0:W2:Y:S01]  /*0530*/  LDG.E R3, desc[UR6][R14.64] ;  /* 0x000000060e037981 */ /* 0x0000a2000c1e1900 */
[----:B----4-:R-:W-:Y:S02]  /*0540*/  ISETP.NE.AND P1, PT, R16, -0x1, PT ;  /* 0xffffffff1000780c */ /* 0x010fe40003f25270 */
[----:B0-----:R-:W-:-:S04]  /*0550*/  IMAD.WIDE.U32 R14, R17, 0x4, R12 ;  /* 0x00000004110e7825 */ /* 0x001fc800078e000c */
[----:B------:R-:W-:Y:S01]  /*0560*/  VIADD R17, R7, 0x1800 ;  /* 0x0000180007117836 */ /* 0x000fe20000000000 */
[----:B------:R0:W3:Y:S03]  /*0570*/  LDG.E R29, desc[UR6][R14.64] ;  /* 0x000000060e1d7981 */ /* 0x0000e6000c1e1900 */
[----:B0-----:R-:W-:-:S04]  /*0580*/  IMAD.WIDE.U32 R14, R17, 0x4, R12 ;  /* 0x00000004110e7825 */ /* 0x001fc800078e000c */
[--C-:B------:R-:W-:Y:S02]  /*0590*/  IMAD.WIDE.U32 R16, R19, 0x4, R12.reuse ;  /* 0x0000000413107825 */ /* 0x100fe400078e000c */
[----:B------:R0:W4:Y:S02]  /*05a0*/  LDG.E R14, desc[UR6][R14.64] ;  /* 0x000000060e0e7981 */ /* 0x000124000c1e1900 */
[----:B------:R-:W-:Y:S02]  /*05b0*/  VIADD R19, R7, 0x1c00 ;  /* 0x00001c0007137836 */ /* 0x000fe40000000000 */
[----:B------:R-:W4:Y:S02]  /*05c0*/  LDG.E R16, desc[UR6][R16.64] ;  /* 0x0000000610107981 */ /* 0x000f24000c1e1900 */
[----:B------:R-:W-:-:S06]  /*05d0*/  IMAD.WIDE.U32 R18, R19, 0x4, R12 ;  /* 0x0000000413127825 */ /* 0x000fcc00078e000c */
[----:B------:R-:W4:Y:S01]  /*05e0*/  LDG.E R18, desc[UR6][R18.64] ;  /* 0x0000000612127981 */ /* 0x000f22000c1e1900 */
[----:B------:R-:W-:Y:S02]  /*05f0*/  ISETP.NE.AND P4, PT, R10, -0x1, PT ;  /* 0xffffffff0a00780c */ /* 0x000fe40003f85270 */
[----:B------:R-:W-:Y:S02]  /*0600*/  ISETP.NE.AND P0, PT, R9, -0x1, PT ;  /* 0xffffffff0900780c */ /* 0x000fe40003f05270 */
[----:B------:R-:W-:Y:S02]  /*0610*/  SEL R10, RZ, 0x1, P1 ;  /* 0x00000001ff0a7807 */ /* 0x000fe40000800000 */
[----:B------:R-:W-:Y:S02]  /*0620*/  SEL R9, RZ, 0x1, P4 ;  /* 0x00000001ff097807 */ /* 0x000fe40002000000 */
[----:B-----5:R-:W-:Y:S02]  /*0630*/  ISETP.NE.AND P5, PT, R23, -0x1, PT ;  /* 0xffffffff1700780c */ /* 0x020fe40003fa5270 */
[----:B0-----:R-:W-:-:S02]  /*0640*/  IADD3 R15, P4, P6, R9, R22, R10 ;  /* 0x00000016090f7210 */ /* 0x001fc40007e9e00a */
[----:B------:R-:W-:Y:S02]  /*0650*/  ISETP.NE.AND P1, PT, R24, -0x1, PT ;  /* 0xffffffff1800780c */ /* 0x000fe40003f25270 */
[----:B------:R-:W-:Y:S02]  /*0660*/  SEL R22, RZ, 0x1, P0 ;  /* 0x00000001ff167807 */ /* 0x000fe40000000000 */
[----:B------:R-:W-:Y:S02]  /*0670*/  SEL R9, RZ, 0x1, P5 ;  /* 0x00000001ff097807 */ /* 0x000fe40002800000 */
[----:B------:R-:W-:Y:S02]  /*0680*/  ISETP.NE.AND P5, PT, R26, -0x1, PT ;  /* 0xffffffff1a00780c */ /* 0x000fe40003fa5270 */
[----:B------:R-:W-:Y:S02]  /*0690*/  SEL R10, RZ, 0x1, P1 ;  /* 0x00000001ff0a7807 */ /* 0x000fe40000800000 */
[----:B------:R-:W-:-:S02]  /*06a0*/  IADD3.X R25, PT, PT, RZ, R25, RZ, P3, P2 ;  /* 0x00000019ff197210 */ /* 0x000fc40001fe44ff */
[----:B------:R-:W-:Y:S02]  /*06b0*/  IADD3 R9, P1, P0, R9, R15, R22 ;  /* 0x0000000f09097210 */ /* 0x000fe4000783e016 */
[----:B------:R-:W-:Y:S02]  /*06c0*/  SEL R15, RZ, 0x1, P5 ;  /* 0x00000001ff0f7807 */ /* 0x000fe40002800000 */
[----:B------:R-:W-:Y:S02]  /*06d0*/  IADD3.X R25, PT, PT, RZ, R25, RZ, P4, P6 ;  /* 0x00000019ff197210 */ /* 0x000fe400027ec4ff */
[----:B------:R-:W-:Y:S02]  /*06e0*/  ISETP.NE.AND P6, PT, R11, -0x1, PT ;  /* 0xffffffff0b00780c */ /* 0x000fe40003fc5270 */
[----:B------:R-:W-:Y:S02]  /*06f0*/  IADD3 R15, P3, P2, R15, R9, R10 ;  /* 0x000000090f0f7210 */ /* 0x000fe40007a7e00a */
[----:B------:R-:W-:-:S02]  /*0700*/  ISETP.NE.AND P4, PT, R27, -0x1, PT ;  /* 0xffffffff1b00780c */ /* 0x000fc40003f85270 */
[----:B------:R-:W-:Y:S02]  /*0710*/  SEL R9, RZ, 0x1, P6 ;  /* 0x00000001ff097807 */ /* 0x000fe40003000000 */
[----:B------:R-:W-:Y:S01]  /*0720*/  IADD3.X R25, PT, PT, RZ, R25, RZ, P1, P0 ;  /* 0x00000019ff197210 */ /* 0x000fe20000fe04ff */
[----:B------:R-:W-:-:S03]  /*0730*/  VIADD R2, R2, 0x10 ;  /* 0x0000001002027836 */ /* 0x000fc60000000000 */
[----:B------:R-:W-:Y:S02]  /*0740*/  IADD3.X R25, PT, PT, RZ, R25, RZ, P3, P2 ;  /* 0x00000019ff197210 */ /* 0x000fe40001fe44ff */
[----:B------:R-:W-:-:S04]  /*0750*/  ISETP.NE.AND P2, PT, R20, -0x1, PT ;  /* 0xffffffff1400780c */ /* 0x000fc80003f45270 */
[----:B------:R-:W-:Y:S01]  /*0760*/  SEL R22, RZ, 0x1, P2 ;  /* 0x00000001ff167807 */ /* 0x000fe20001000000 */
[----:B------:R-:W-:Y:S02]  /*0770*/  VIADD R8, R8, 0x2000 ;  /* 0x0000200008087836 */ /* 0x000fe40000000000 */
[----:B------:R-:W-:Y:S01]  /*0780*/  VIADD R7, R7, 0x2000 ;  /* 0x0000200007077836 */ /* 0x000fe20000000000 */
[----:B--2---:R-:W-:-:S04]  /*0790*/  ISETP.NE.AND P5, PT, R3, -0x1, PT ;  /* 0xffffffff0300780c */ /* 0x004fc80003fa5270 */
[----:B------:R-:W-:Y:S02]  /*07a0*/  SEL R10, RZ, 0x1, P5 ;  /* 0x00000001ff0a7807 */ /* 0x000fe40002800000 */
[----:B---3--:R-:W-:-:S04]  /*07b0*/  ISETP.NE.AND P5, PT, R29, -0x1, PT ;  /* 0xffffffff1d00780c */ /* 0x008fc80003fa5270 */
[----:B------:R-:W-:Y:S02]  /*07c0*/  SEL R3, RZ, 0x1, P5 ;  /* 0x00000001ff037807 */ /* 0x000fe40002800000 */
[----:B----4-:R-:W-:Y:S02]  /*07d0*/  ISETP.NE.AND P6, PT, R14, -0x1, PT ;  /* 0xffffffff0e00780c */ /* 0x010fe40003fc5270 */
[----:B------:R-:W-:Y:S02]  /*07e0*/  SEL R14, RZ, 0x1, P4 ;  /* 0x00000001ff0e7807 */ /* 0x000fe40002000000 */
[----:B------:R-:W-:Y:S02]  /*07f0*/  IADD3 R9, P4, P5, R9, R15, R10 ;  /* 0x0000000f09097210 */ /* 0x000fe40007d9e00a */
[----:B------:R-:W-:Y:S02]  /*0800*/  ISETP.NE.AND P0, PT, R16, -0x1, PT ;  /* 0xffffffff1000780c */ /* 0x000fe40003f05270 */
[----:B------:R-:W-:-:S02]  /*0810*/  SEL R10, RZ, 0x1, P6 ;  /* 0x00000001ff0a7807 */ /* 0x000fc40003000000 */
[----:B------:R-:W-:Y:S02]  /*0820*/  IADD3 R3, P1, P6, R3, R9, R14 ;  /* 0x0000000903037210 */ /* 0x000fe40007e3e00e */
[----:B------:R-:W-:Y:S02]  /*0830*/  SEL R9, RZ, 0x1, P0 ;  /* 0x00000001ff097807 */ /* 0x000fe40000000000 */
[----:B------:R-:W-:Y:S02]  /*0840*/  ISETP.NE.AND P0, PT, R18, -0x1, PT ;  /* 0xffffffff1200780c */ /* 0x000fe40003f05270 */
[----:B------:R-:W-:Y:S02]  /*0850*/  IADD3.X R25, PT, PT, RZ, R25, RZ, P4, P5 ;  /* 0x00000019ff197210 */ /* 0x000fe400027ea4ff */
[----:B------:R-:W-:Y:S02]  /*0860*/  IADD3 R9, P3, P4, R9, R3, R10 ;  /* 0x0000000309097210 */ /* 0x000fe40007c7e00a */
[----:B------:R-:W-:-:S02]  /*0870*/  SEL R3, RZ, 0x1, P0 ;  /* 0x00000001ff037807 */ /* 0x000fc40000000000 */
[----:B------:R-:W-:Y:S02]  /*0880*/  ISETP.NE.AND P0, PT, R2, RZ, PT ;  /* 0x000000ff0200720c */ /* 0x000fe40003f05270 */
[----:B------:R-:W-:Y:S02]  /*0890*/  IADD3.X R25, PT, PT, RZ, R25, RZ, P1, P6 ;  /* 0x00000019ff197210 */ /* 0x000fe40000fec4ff */
[----:B------:R-:W-:Y:S02]  /*08a0*/  IADD3 R22, P1, P2, R22, R9, R3 ;  /* 0x0000000916167210 */ /* 0x000fe40007a3e003 */
[----:B------:R-:W-:-:S04]  /*08b0*/  IADD3.X R25, PT, PT, RZ, R25, RZ, P3, P4 ;  /* 0x00000019ff197210 */ /* 0x000fc80001fe84ff */
[----:B------:R-:W-:-:S03]  /*08c0*/  IADD3.X R25, PT, PT, RZ, R25, RZ, P1, P2 ;  /* 0x00000019ff197210 */ /* 0x000fc60000fe44ff */
[----:B------:R-:W-:Y:S05]  /*08d0*/  @P0 BRA `(.L_x_1979) ;  /* 0xfffffff800700947 */ /* 0x000fea000383ffff */
[----:B------:R-:W-:Y:S05]  /*08e0*/  BSYNC.RECONVERGENT B3 ;  /* 0x0000000000037941 */ /* 0x000fea0003800200 */
.L_x_1978:
[----:B------:R-:W-:-:S07]  /*08f0*/  VIADD R7, R8, 0xfffff000 ;  /* 0xfffff00008077836 */ /* 0x000fce0000000000 */
.L_x_1977:
[----:B------:R-:W-:Y:S05]  /*0900*/  BSYNC.RECONVERGENT B2 ;  /* 0x0000000000027941 */ /* 0x000fea0003800200 */
.L_x_1976:
[----:B------:R-:W-:-:S13]  /*0910*/  ISETP.NE.AND P0, PT, R6, RZ, PT ;  /* 0x000000ff0600720c */ /* 0x000fda0003f05270 */
[----:B------:R-:W-:Y:S05]  /*0920*/  @!P0 BRA `(.L_x_1975) ;  /* 0x00000004009c8947 */ /* 0x000fea0003800000 */
[----:B------:R-:W-:Y:S01]  /*0930*/  ISETP.GE.U32.AND P1, PT, R6, 0x8, PT ;  /* 0x000000080600780c */ /* 0x000fe20003f26070 */
[----:B------:R-:W-:Y:S01]  /*0940*/  BSSY.RECONVERGENT B2, `(.L_x_1980) ;  /* 0x0000036000027945 */ /* 0x000fe20003800200 */
[----:B------:R-:W-:-:S04]  /*0950*/  LOP3.LUT R20, R4, 0x7, RZ, 0xc0, !PT ;  /* 0x0000000704147812 */ /* 0x000fc800078ec0ff */
[----:B------:R-:W-:-:S07]  /*0960*/  ISETP.NE.AND P0, PT, R20, RZ, PT ;  /* 0x000000ff1400720c */ /* 0x000fce0003f05270 */
[----:B------:R-:W-:Y:S06]  /*0970*/  @!P1 BRA `(.L_x_1981) ;  /* 0x0000000000c89947 */ /* 0x000fec0003800000 */
[----:B------:R-:W0:Y:S01]  /*0980*/  LDC.64 R2, c[0x0][0x380] ;  /* 0x0000e000ff027b82 */ /* 0x000e220000000a00 */
[----:B------:R-:W-:-:S04]  /*0990*/  IMAD R17, R0, 0xe00, R7 ;  /* 0x00000e0000117824 */ /* 0x000fc800078e0207 */
[C---:B------:R-:W-:Y:S02]  /*09a0*/  VIADD R15, R17.reuse, 0x200 ;  /* 0x00000200110f7836 */ /* 0x040fe40000000000 */
[C---:B------:R-:W-:Y:S02]  /*09b0*/  VIADD R27, R17.reuse, 0x400 ;  /* 0x00000400111b7836 */ /* 0x040fe40000000000 */
[C---:B------:R-:W-:Y:S02]  /*09c0*/  VIADD R9, R17.reuse, 0x600 ;  /* 0x0000060011097836 */ /* 0x040fe40000000000 */
[C---:B------:R-:W-:Y:S02]  /*09d0*/  VIADD R11, R17.reuse, 0x800 ;  /* 0x00000800110b7836 */ /* 0x040fe40000000000 */
[C---:B------:R-:W-:Y:S02]  /*09e0*/  VIADD R13, R17.reuse, 0xa00 ;  /* 0x00000a00110d7836 */ /* 0x040fe40000000000 */
[----:B------:R-:W-:-:S02]  /*09f0*/  VIADD R21, R17, 0xc00 ;  /* 0x00000c0011157836 */ /* 0x000fc40000000000 */
[----:B0-----:R-:W-:-:S04]  /*0a00*/  IMAD.WIDE.U32 R18, R17, 0x4, R2 ;  /* 0x0000000411127825 */ /* 0x001fc800078e0002 */
[--C-:B------:R-:W-:Y:S01]  /*0a10*/  IMAD.WIDE.U32 R14, R15, 0x4, R2.reuse ;  /* 0x000000040f0e7825 */ /* 0x100fe200078e0002 */
[----:B------:R-:W2:Y:S03]  /*0a20*/  LDG.E R6, desc[UR6][R18.64] ;  /* 0x0000000612067981 */ /* 0x000ea6000c1e1900 */
[--C-:B------:R-:W-:Y:S01]  /*0a30*/  IMAD.WIDE.U32 R26, R27, 0x4, R2.reuse ;  /* 0x000000041b1a7825 */ /* 0x100fe200078e0002 */
[----:B------:R0:W3:Y:S03]  /*0a40*/  LDG.E R16, desc[UR6][R14.64] ;  /* 0x000000060e107981 */ /* 0x0000e6000c1e1900 */
[--C-:B------:R-:W-:Y:S02]  /*0a50*/  IMAD.WIDE.U32 R8, R9, 0x4, R2.reuse ;  /* 0x0000000409087825 */ /* 0x100fe400078e0002 */
[----:B------:R-:W4:Y:S02]  /*0a60*/  LDG.E R26, desc[UR6][R26.64] ;  /* 0x000000061a1a7981 */ /* 0x000f24000c1e1900 */
[----:B------:R-:W-:-:S02]  /*0a70*/  IMAD.WIDE.U32 R10, R11, 0x4, R2 ;  /* 0x000000040b0a7825 */ /* 0x000fc400078e0002 */
[----:B------:R1:W5:Y:S02]  /*0a80*/  LDG.E R8, desc[UR6][R8.64] ;  /* 0x0000000608087981 */ /* 0x000364000c1e1900 */
[--C-:B------:R-:W-:Y:S02]  /*0a90*/  IMAD.WIDE.U32 R12, R13, 0x4, R2.reuse ;  /* 0x000000040d0c7825 */ /* 0x100fe400078e0002 */
[----:B------:R-:W5:Y:S02]  /*0aa0*/  LDG.E R10, desc[UR6][R10.64] ;  /* 0x000000060a0a7981 */ /* 0x000f64000c1e1900 */
[----:B------:R-:W-:Y:S02]  /*0ab0*/  VIADD R17, R17, 0xe00 ;  /* 0x00000e0011117836 */ /* 0x000fe40000000000 */
[--C-:B0-----:R-:W-:Y:S01]  /*0ac0*/  IMAD.WIDE.U32 R14, R21, 0x4, R2.reuse ;  /* 0x00000004150e7825 */ /* 0x101fe200078e0002 */
[----:B------:R-:W5:Y:S03]  /*0ad0*/  LDG.E R12, desc[UR6][R12.64] ;  /* 0x000000060c0c7981 */ /* 0x000f66000c1e1900 */
[----:B------:R-:W-:-:S02]  /*0ae0*/  IMAD.WIDE.U32 R2, R17, 0x4, R2 ;  /* 0x0000000411027825 */ /* 0x000fc400078e0002 */
[----:B------:R-:W5:Y:S04]  /*0af0*/  LDG.E R14, desc[UR6][R14.64] ;  /* 0x000000060e0e7981 */ /* 0x000f68000c1e1900 */
[----:B------:R0:W5:Y:S01]  /*0b00*/  LDG.E R2, desc[UR6][R2.64] ;  /* 0x0000000602027981 */ /* 0x000162000c1e1900 */
[----:B------:R-:W-:Y:S01]  /*0b10*/  VIADD R7, R7, 0x1000 ;  /* 0x0000100007077836 */ /* 0x000fe20000000000 */
[----:B--2---:R-:W-:Y:S02]  /*0b20*/  ISETP.NE.AND P1, PT, R6, -0x1, PT ;  /* 0xffffffff0600780c */ /* 0x004fe40003f25270 */
[----:B---3--:R-:W-:Y:S02]  /*0b30*/  ISETP.NE.AND P2, PT, R16, -0x1, PT ;  /* 0xffffffff1000780c */ /* 0x008fe40003f45270 */
[----:B------:R-:W-:-:S02]  /*0b40*/  SEL R6, RZ, 0x1, P1 ;  /* 0x00000001ff067807 */ /* 0x000fc40000800000 */
[----:B-1----:R-:W-:Y:S02]  /*0b50*/  SEL R9, RZ, 0x1, P2 ;  /* 0x00000001ff097807 */ /* 0x002fe40001000000 */
[----:B----4-:R-:W-:Y:S02]  /*0b60*/  ISETP.NE.AND P1, PT, R26, -0x1, PT ;  /* 0xffffffff1a00780c */ /* 0x010fe40003f25270 */
[----:B-----5:R-:W-:Y:S02]  /*0b70*/  ISETP.NE.AND P2, PT, R8, -0x1, PT ;  /* 0xffffffff0800780c */ /* 0x020fe40003f45270 */
[----:B------:R-:W-:Y:S02]  /*0b80*/  IADD3 R22, P5, P6, R9, R22, R6 ;  /* 0x0000001609167210 */ /* 0x000fe40007ebe006 */
[----:B------:R-:W-:Y:S02]  /*0b90*/  SEL R9, RZ, 0x1, P1 ;  /* 0x00000001ff097807 */ /* 0x000fe40000800000 */
[----:B------:R-:W-:-:S02]  /*0ba0*/  SEL R8, RZ, 0x1, P2 ;  /* 0x00000001ff087807 */ /* 0x000fc40001000000 */
[----:B------:R-:W-:Y:S02]  /*0bb0*/  ISETP.NE.AND P3, PT, R10, -0x1, PT ;  /* 0xffffffff0a00780c */ /* 0x000fe40003f65270 */
[----:B------:R-:W-:Y:S02]  /*0bc0*/  ISETP.NE.AND P4, PT, R12, -0x1, PT ;  /* 0xffffffff0c00780c */ /* 0x000fe40003f85270 */
[----:B------:R-:W-:Y:S02]  /*0bd0*/  IADD3 R8, P1, P2, R8, R22, R9 ;  /* 0x0000001608087210 */ /* 0x000fe40007a3e009 */
[----:B------:R-:W-:Y:S02]  /*0be0*/  SEL R6, RZ, 0x1, P3 ;  /* 0x00000001ff067807 */ /* 0x000fe40001800000 */
[----:B0-----:R-:W-:Y:S02]  /*0bf0*/  SEL R3, RZ, 0x1, P4 ;  /* 0x00000001ff037807 */ /* 0x001fe40002000000 */
[----:B------:R-:W-:-:S02]  /*0c00*/  ISETP.NE.AND P4, PT, R14, -0x1, PT ;  /* 0xffffffff0e00780c */ /* 0x000fc40003f85270 */
[----:B------:R-:W-:Y:S02]  /*0c10*/  ISETP.NE.AND P3, PT, R2, -0x1, PT ;  /* 0xffffffff0200780c */ /* 0x000fe40003f65270 */
[----:B------:R-:W-:Y:S02]  /*0c20*/  IADD3.X R25, PT, PT, RZ, R25, RZ, P5, P6 ;  /* 0x00000019ff197210 */ /* 0x000fe40002fec4ff */
[----:B------:R-:W-:Y:S02]  /*0c30*/  IADD3 R2, P5, P6, R3, R8, R6 ;  /* 0x0000000803027210 */ /* 0x000fe40007ebe006 */
[----:B------:R-:W-:Y:S02]  /*0c40*/  SEL R3, RZ, 0x1, P4 ;  /* 0x00000001ff037807 */ /* 0x000fe40002000000 */
[----:B------:R-:W-:Y:S02]  /*0c50*/  SEL R22, RZ, 0x1, P3 ;  /* 0x00000001ff167807 */ /* 0x000fe40001800000 */
[----:B------:R-:W-:-:S02]  /*0c60*/  IADD3.X R25, PT, PT, RZ, R25, RZ, P1, P2 ;  /* 0x00000019ff197210 */ /* 0x000fc40000fe44ff */
[----:B------:R-:W-:Y:S02]  /*0c70*/  IADD3 R22, P1, P2, R22, R2, R3 ;  /* 0x0000000216167210 */ /* 0x000fe40007a3e003 */
[----:B------:R-:W-:-:S04]  /*0c80*/  IADD3.X R25, PT, PT, RZ, R25, RZ, P5, P6 ;  /* 0x00000019ff197210 */ /* 0x000fc80002fec4ff */
[----:B------:R-:W-:-:S07]  /*0c90*/  IADD3.X R25, PT, PT, RZ, R25, RZ, P1, P2 ;  /* 0x00000019ff197210 */ /* 0x000fce0000fe44ff */
.L_x_1981:
[----:B------:R-:W-:Y:S05]  /*0ca0*/  BSYNC.RECONVERGENT B2 ;  /* 0x0000000000027941 */ /* 0x000fea0003800200 */
.L_x_1980:
        /* <DEDUP_REMOVED lines=11> */
[----:B0-----:R-:W-:-:S04]  /*0d60*/  IMAD.WIDE.U32 R8, R9, 0x4, R2 ;  /* 0x0000000409087825 */ /* 0x001fc800078e0002 */
[--C-:B------:R-:W-:Y:S02]  /*0d70*/  IMAD.WIDE.U32 R10, R11, 0x4, R2.reuse ;  /* 0x000000040b0a7825 */ /* 0x100fe400078e0002 */
[----:B------:R-:W2:Y:S02]  /*0d80*/  LDG.E R8, desc[UR6][R8.64] ;  /* 0x0000000608087981 */ /* 0x000ea4000c1e1900 */
[--C-:B------:R-:W-:Y:S02]  /*0d90*/  IMAD.WIDE.U32 R12, R13, 0x4, R2.reuse ;  /* 0x000000040d0c7825 */ /* 0x100fe400078e0002 */
[----:B------:R-:W3:Y:S02]  /*0da0*/  LDG.E R10, desc[UR6][R10.64] ;  /* 0x000000060a0a7981 */ /* 0x000ee4000c1e1900 */
[----:B------:R-:W-:Y:S02]  /*0db0*/  IMAD.WIDE.U32 R2, R15, 0x4, R2 ;  /* 0x000000040f027825 */ /* 0x000fe400078e0002 */
        /* <DEDUP_REMOVED lines=15> */
.L_x_1983:
[----:B------:R-:W-:Y:S05]  /*0eb0*/  BSYNC.RECONVERGENT B2 ;  /* 0x0000000000027941 */ /* 0x000fea0003800200 */
.L_x_1982:
[----:B------:R-:W-:Y:S05]  /*0ec0*/  @!P0 BRA `(.L_x_1975) ;  /* 0x0000000000348947 */ /* 0x000fea0003800000 */
[----:B------:R-:W0:Y:S01]  /*0ed0*/  LDC.64 R8, c[0x0][0x380] ;  /* 0x0000e000ff087b82 */ /* 0x000e220000000a00 */
[----:B------:R-:W-:Y:S02]  /*0ee0*/  IMAD R7, R0, 0xe00, R7 ;  /* 0x00000e0000077824 */ /* 0x000fe400078e0207 */
[----:B------:R-:W-:-:S07]  /*0ef0*/  IMAD.MOV R4, RZ, RZ, -R4 ;  /* 0x000000ffff047224 */ /* 0x000fce00078e0a04 */
.L_x_1984:
[----:B0-----:R-:W-:-:S06]  /*0f00*/  IMAD.WIDE.U32 R2, R7, 0x4, R8 ;  /* 0x0000000407027825 */ /* 0x001fcc00078e0008 */
        /* <DEDUP_REMOVED lines=9> */
.L_x_1975:
[----:B------:R-:W-:Y:S05]  /*0fa0*/  BSYNC.RECONVERGENT B1 ;  /* 0x0000000000017941 */ /* 0x000fea0003800200 */
.L_x_1974:
[----:B------:R-:W-:-:S13]  /*0fb0*/  ISETP.GE.U32.AND P0, PT, R28, 0x200, PT ;  /* 0x000002001c00780c */ /* 0x000fda0003f06070 */
        /* <DEDUP_REMOVED lines=28> */
[----:B------:R-:W-:-:S02]  /*1180*/  @!P1 MOV R6, 0x400 ;  /* 0x0000040000069802 */ /* 0x000fc40000000f00 */
[----:B0-----:R-:W-:-:S04]  /*1190*/  SEL R2, R2, RZ, !P0 ;  /* 0x000000ff02027207 */ /* 0x001fc80004000000 */
[----:B------:R-:W-:Y:S02]  /*11a0*/  IADD3 R9, P2, PT, R2, R11, RZ ;  /* 0x0000000b02097210 */ /* 0x000fe40007f5e0ff */
[----:B-1----:R-:W-:-:S03]  /*11b0*/  SEL R3, R3, RZ, !P0 ;  /* 0x000000ff03037207 */ /* 0x002fc60004000000 */
[----:B------:R-:W0:Y:S01]  /*11c0*/  SHFL.DOWN PT, R2, R9, 0x10, 0x1f ;  /* 0x0a001f0009027f89 */ /* 0x000e2200000e0000 */
[----:B------:R-:W-:Y:S01]  /*11d0*/  ISETP.GT.AND P0, PT, R10, 0xf, PT ;  /* 0x0000000f0a00780c */ /* 0x000fe20003f04270 */
[----:B------:R-:W-:Y:S01]  /*11e0*/  IMAD.X R8, R3, 0x1, R4, P2 ;  /* 0x0000000103087824 */ /* 0x000fe200010e0604 */
[----:B------:R-:W-:-:S04]  /*11f0*/  @!P1 SHF.R.U32.HI R4, RZ, 0x2, R5 ;  /* 0x00000002ff049819 */ /* 0x000fc80000011605 */
[----:B------:R-:W1:Y:S01]  /*1200*/  SHFL.DOWN PT, R3, R8, 0x10, 0x1f ;  /* 0x0a001f0008037f89 */ /* 0x000e6200000e0000 */
[----:B------:R-:W-:Y:S02]  /*1210*/  @!P1 LOP3.LUT R4, R4, 0xf8, RZ, 0xc0, !PT ;  /* 0x000000f804049812 */ /* 0x000fe400078ec0ff */
        /* <DEDUP_REMOVED lines=15> */
[----:B-1----:R-:W1:Y:S04]  /*1310*/  LDS.128 R4, [UR4+0x30] ;  /* 0x00003004ff047984 */ /* 0x002e680008000c00 */
        /* <DEDUP_REMOVED lines=22> */
.L_x_1985:
[----:B------:R-:W-:-:S04]  /*1480*/  LOP3.LUT R2, R5, 0x3e0, RZ, 0xc0, !PT ;  /* 0x000003e005027812 */ /* 0x000fc800078ec0ff */
[----:B------:R-:W-:Y:S01]  /*1490*/  LOP3.LUT R7, RZ, R2, RZ, 0x33, !PT ;  /* 0x00000002ff077212 */ /* 0x000fe200078e33ff */
[----:B------:R-:W-:Y:S02]  /*14a0*/  VIADD R3, R2, 0x20 ;  /* 0x0000002002037836 */ /* 0x000fe40000000000 */
[----:B------:R-:W0:Y:S02]  /*14b0*/  S2R R2, SR_LANEID ;  /* 0x0000000000027919 */ /* 0x000e240000000000 */
[----:B------:R-:W-:Y:S01]  /*14c0*/  IMAD.IADD R7, R28, 0x1, R7 ;  /* 0x000000011c077824 */ /* 0x000fe200078e0207 */
[----:B------:R-:W-:-:S04]  /*14d0*/  ISETP.GT.U32.AND P0, PT, R3, R28, PT ;  /* 0x0000001c0300720c */ /* 0x000fc80003f04070 */
        /* <DEDUP_REMOVED lines=11> */
[----:B------:R-:W-:Y:S01]  /*1590*/  ISETP.GT.AND P0, PT, R6, R7, PT ;  /* 0x000000070600720c */ /* 0x000fe20003f04270 */
[----:B------:R-:W-:Y:S02]  /*15a0*/  VIADD R6, R2, 0x4 ;  /* 0x0000000402067836 */ /* 0x000fe40000000000 */
[----:B------:R-:W1:Y:S01]  /*15b0*/  SHFL.DOWN PT, R4, R9, 0x2, R7 ;  /* 0x0840000009047989 */ /* 0x000e6200000e0007 */
[----:B0-----:R-:W-:-:S04]  /*15c0*/  SEL R3, R3, RZ, !P0 ;  /* 0x000000ff03037207 */ /* 0x001fc80004000000 */
[----:B------:R-:W-:Y:S02]  /*15d0*/  IADD3 R8, P1, PT, R3, R10, RZ ;  /* 0x0000000a03087210 */ /* 0x000fe40007f3e0ff */
[----:B-1----:R-:W-:Y:S02]  /*15e0*/  SEL R4, R4, RZ, !P0 ;  /* 0x000000ff04047207 */ /* 0x002fe40004000000 */
[----:B------:R-:W-:Y:S01]  /*15f0*/  ISETP.GT.AND P0, PT, R6, R7, PT ;  /* 0x000000070600720c */ /* 0x000fe20003f04270 */
[----:B------:R-:W0:Y:S01]  /*1600*/  SHFL.DOWN PT, R3, R8, 0x4, R7 ;  /* 0x0880000008037989 */ /* 0x000e2200000e0007 */
[----:B------:R-:W-:Y:S02]  /*1610*/  VIADD R6, R2, 0x8 ;  /* 0x0000000802067836 */ /* 0x000fe40000000000 */
[----:B------:R-:W-:Y:S02]  /*1620*/  IMAD.X R11, R4, 0x1, R9, P1 ;  /* 0x00000001040b7824 */ /* 0x000fe400008e0609 */
[----:B------:R-:W-:-:S03]  /*1630*/  VIADD R2, R2, 0x10 ;  /* 0x0000001002027836 */ /* 0x000fc60000000000 */
[----:B------:R-:W1:Y:S01]  /*1640*/  SHFL.DOWN PT, R4, R11, 0x4, R7 ;  /* 0x088000000b047989 */ /* 0x000e6200000e0007 */
[----:B0-----:R-:W-:-:S04]  /*1650*/  SEL R3, R3, RZ, !P0 ;  /* 0x000000ff03037207 */ /* 0x001fc80004000000 */
[----:B------:R-:W-:Y:S02]  /*1660*/  IADD3 R10, P1, PT, R3, R8, RZ ;  /* 0x00000008030a7210 */ /* 0x000fe40007f3e0ff */
[----:B-1----:R-:W-:-:S03]  /*1670*/  SEL R4, R4, RZ, !P0 ;  /* 0x000000ff04047207 */ /* 0x002fc60004000000 */
[----:B------:R-:W0:Y:S01]  /*1680*/  SHFL.DOWN PT, R3, R10, 0x8, R7 ;  /* 0x090000000a037989 */ /* 0x000e2200000e0007 */
[----:B------:R-:W-:Y:S01]  /*1690*/  ISETP.GT.AND P0, PT, R6, R7, PT ;  /* 0x000000070600720c */ /* 0x000fe20003f04270 */
[----:B------:R-:W-:Y:S02]  /*16a0*/  IMAD.X R9, R4, 0x1, R11, P1 ;  /* 0x0000000104097824 */ /* 0x000fe400008e060b */
[----:B------:R-:W1:Y:S03]  /*16b0*/  @!P2 S2R R11, SR_CgaCtaId ;  /* 0x00000000000ba919 */ /* 0x000e660000008800 */
[----:B------:R-:W2:Y:S01]  /*16c0*/  SHFL.DOWN PT, R4, R9, 0x8, R7 ;  /* 0x0900000009047989 */ /* 0x000ea200000e0007 */
[----:B0-----:R-:W-:-:S04]  /*16d0*/  SEL R3, R3, RZ, !P0 ;  /* 0x000000ff03037207 */ /* 0x001fc80004000000 */
[----:B------:R-:W-:-:S05]  /*16e0*/  IADD3 R6, P1, PT, R3, R10, RZ ;  /* 0x0000000a03067210 */ /* 0x000fca0007f3e0ff */
[----:B------:R-:W0:Y:S01]  /*16f0*/  SHFL.DOWN PT, R3, R6, 0x10, R7 ;  /* 0x0a00000006037989 */ /* 0x000e2200000e0007 */
[----:B--2---:R-:W-:Y:S02]  /*1700*/  SEL R4, R4, RZ, !P0 ;  /* 0x000000ff04047207 */ /* 0x004fe40004000000 */
[----:B------:R-:W-:Y:S02]  /*1710*/  ISETP.GT.AND P0, PT, R2, R7, PT ;  /* 0x000000070200720c */ /* 0x000fe40003f04270 */
[----:B------:R-:W-:Y:S01]  /*1720*/  @!P2 MOV R2, 0x400 ;  /* 0x000004000002a802 */ /* 0x000fe20000000f00 */
[----:B------:R-:W-:Y:S01]  /*1730*/  IMAD.X R8, R4, 0x1, R9, P1 ;  /* 0x0000000104087824 */ /* 0x000fe200008e0609 */
[----:B------:R-:W-:Y:S02]  /*1740*/  @!P2 SHF.R.U32.HI R9, RZ, 0x2, R5 ;  /* 0x00000002ff09a819 */ /* 0x000fe40000011605 */
[----:B-1----:R-:W-:Y:S02]  /*1750*/  @!P2 LEA R10, R11, R2, 0x18 ;  /* 0x000000020b0aa211 */ /* 0x002fe400078ec0ff */
[----:B------:R-:W1:Y:S01]  /*1760*/  SHFL.DOWN PT, R4, R8, 0x10, R7 ;  /* 0x0a00000008047989 */ /* 0x000e6200000e0007 */
[----:B------:R-:W-:-:S05]  /*1770*/  @!P2 LOP3.LUT R9, R9, 0xf8, RZ, 0xc0, !PT ;  /* 0x000000f80909a812 */ /* 0x000fca00078ec0ff */
        /* <DEDUP_REMOVED lines=9> */
[----:B------:R-:W1:Y:S01]  /*1810*/  S2UR UR5, SR_CgaCtaId ;  /* 0x00000000000579c3 */ /* 0x000e620000008800 */
[----:B------:R-:W-:Y:S01]  /*1820*/  UMOV UR4, 0x400 ;  /* 0x0000040000047882 */ /* 0x000fe20000000000 */
[C---:B------:R-:W-:Y:S02]  /*1830*/  ISETP.GT.U32.AND P1, PT, R28.reuse, 0x20, PT ;  /* 0x000000201c00780c */ /* 0x040fe40003f24070 */
[C---:B------:R-:W-:Y:S02]  /*1840*/  ISETP.GT.U32.AND P2, PT, R28.reuse, 0x40, PT ;  /* 0x000000401c00780c */ /* 0x040fe40003f44070 */
[C---:B------:R-:W-:Y:S02]  /*1850*/  ISETP.GT.U32.AND P3, PT, R28.reuse, 0x80, PT ;  /* 0x000000801c00780c */ /* 0x040fe40003f64070 */
[C---:B------:R-:W-:Y:S02]  /*1860*/  ISETP.GT.U32.AND P5, PT, R28.reuse, 0x180, PT ;  /* 0x000001801c00780c */ /* 0x040fe40003fa4070 */
[----:B------:R-:W-:Y:S01]  /*1870*/  ISETP.GT.U32.AND P6, PT, R28, 0x1a0, PT ;  /* 0x000001a01c00780c */ /* 0x000fe20003fc4070 */
[----:B-1----:R-:W-:-:S09]  /*1880*/  ULEA UR4, UR5, UR4, 0x18 ;  /* 0x0000000405047291 */ /* 0x002fd2000f8ec0ff */
[----:B------:R-:W1:Y:S04]  /*1890*/  LDS.64 R12, [UR4+0x18] ;  /* 0x00001804ff0c7984 */ /* 0x000e680008000a00 */
[----:B------:R-:W2:Y:S04]  /*18a0*/  LDS.128 R16, [UR4+0x20] ;  /* 0x00002004ff107984 */ /* 0x000ea80008000c00 */
[----:B------:R-:W3:Y:S04]  /*18b0*/  LDS.128 R4, [UR4+0x30] ;  /* 0x00003004ff047984 */ /* 0x000ee80008000c00 */
[----:B0-----:R-:W0:Y:S04]  /*18c0*/  LDS.128 R8, [UR4+0x40] ;  /* 0x00004004ff087984 */ /* 0x001e280008000c00 */
[----:B------:R-:W-:Y:S01]  /*18d0*/  LDS.128 R24, [UR4+0x80] ;  /* 0x00008004ff187984 */ /* 0x000fe20008000c00 */
[----:B-1----:R-:W-:-:S02]  /*18e0*/  SEL R22, R12, RZ, P1 ;  /* 0x000000ff0c167207 */ /* 0x002fc40000800000 */
[----:B------:R-:W-:Y:S02]  /*18f0*/  SEL R23, R13, RZ, P1 ;  /* 0x000000ff0d177207 */ /* 0x000fe40000800000 */
[----:B--2---:R-:W-:Y:S01]  /*1900*/  SEL R21, R16, RZ, P2 ;  /* 0x000000ff10157207 */ /* 0x004fe20001000000 */
[----:B------:R-:W1:Y:S01]  /*1910*/  LDS.128 R12, [UR4+0x50] ;  /* 0x00005004ff0c7984 */ /* 0x000e620008000c00 */
[----:B------:R-:W-:Y:S02]  /*1920*/  ISETP.GT.U32.AND P1, PT, R28, 0x60, PT ;  /* 0x000000601c00780c */ /* 0x000fe40003f24070 */
        /* <DEDUP_REMOVED lines=9> */
[----:B------:R-:W-:-:S02]  /*19c0*/  ISETP.GT.U32.AND P1, PT, R28, 0xa0, PT ;  /* 0x000000a01c00780c */ /* 0x000fc40003f24070 */
[----:B------:R-:W-:Y:S02]  /*19d0*/  IADD3.X R3, PT, PT, R3, R20, R2, P3, P4 ;  /* 0x0000001403037210 */ /* 0x000fe40001fe8402 */
[----:B------:R-:W3:Y:S01]  /*19e0*/  LDS.128 R20, [UR4+0x70] ;  /* 0x00007004ff147984 */ /* 0x000ee20008000c00 */
[----:B------:R-:W-:Y:S02]  /*19f0*/  ISETP.GT.U32.AND P2, PT, R28, 0xc0, PT ;  /* 0x000000c01c00780c */ /* 0x000fe40003f44070 */
[----:B------:R-:W-:Y:S02]  /*1a00*/  SEL R5, R6, RZ, P1 ;  /* 0x000000ff06057207 */ /* 0x000fe40000800000 */
[----:B0-----:R-:W-:Y:S02]  /*1a10*/  SEL R2, R8, RZ, P2 ;  /* 0x000000ff08027207 */ /* 0x001fe40001000000 */
[----:B------:R-:W-:Y:S02]  /*1a20*/  SEL R7, R7, RZ, P1 ;  /* 0x000000ff07077207 */ /* 0x000fe40000800000 */
[----:B------:R-:W-:-:S02]  /*1a30*/  ISETP.GT.U32.AND P1, PT, R28, 0xe0, PT ;  /* 0x000000e01c00780c */ /* 0x000fc40003f24070 */
[----:B------:R-:W-:Y:S02]  /*1a40*/  IADD3 R2, P3, P4, R2, R4, R5 ;  /* 0x0000000402027210 */ /* 0x000fe40007c7e005 */
[----:B------:R-:W-:Y:S02]  /*1a50*/  SEL R6, R9, RZ, P2 ;  /* 0x000000ff09067207 */ /* 0x000fe40001000000 */
[----:B------:R-:W-:Y:S02]  /*1a60*/  ISETP.GT.U32.AND P2, PT, R28, 0x100, PT ;  /* 0x000001001c00780c */ /* 0x000fe40003f44070 */
[----:B------:R-:W-:Y:S02]  /*1a70*/  SEL R4, R10, RZ, P1 ;  /* 0x000000ff0a047207 */ /* 0x000fe40000800000 */
[----:B------:R-:W-:Y:S02]  /*1a80*/  SEL R10, R11, RZ, P1 ;  /* 0x000000ff0b0a7207 */ /* 0x000fe40000800000 */
[----:B------:R-:W-:-:S02]  /*1a90*/  ISETP.GT.U32.AND P1, PT, R28, 0x120, PT ;  /* 0x000001201c00780c */ /* 0x000fc40003f24070 */
[----:B------:R-:W-:Y:S02]  /*1aa0*/  IADD3.X R6, PT, PT, R6, R3, R7, P3, P4 ;  /* 0x0000000306067210 */ /* 0x000fe40001fe8407 */
[----:B-1----:R-:W-:Y:S02]  /*1ab0*/  SEL R3, R12, RZ, P2 ;  /* 0x000000ff0c037207 */ /* 0x002fe40001000000 */
[----:B------:R-:W-:Y:S02]  /*1ac0*/  SEL R7, R13, RZ, P2 ;  /* 0x000000ff0d077207 */ /* 0x000fe40001000000 */
[----:B------:R-:W-:Y:S02]  /*1ad0*/  ISETP.GT.U32.AND P2, PT, R28, 0x140, PT ;  /* 0x000001401c00780c */ /* 0x000fe40003f44070 */
[----:B------:R-:W-:Y:S02]  /*1ae0*/  SEL R5, R14, RZ, P1 ;  /* 0x000000ff0e057207 */ /* 0x000fe40000800000 */
[----:B------:R-:W-:-:S02]  /*1af0*/  SEL R15, R15, RZ, P1 ;  /* 0x000000ff0f0f7207 */ /* 0x000fc40000800000 */
[----:B------:R-:W-:Y:S02]  /*1b00*/  ISETP.GT.U32.AND P1, PT, R28, 0x160, PT ;  /* 0x000001601c00780c */ /* 0x000fe40003f24070 */
        /* <DEDUP_REMOVED lines=8> */
[----:B------:R-:W-:Y:S02]  /*1b90*/  ISETP.GT.U32.AND P2, PT, R28, 0x1c0, PT ;  /* 0x000001c01c00780c */ /* 0x000fe40003f44070 */
[----:B------:R-:W-:Y:S02]  /*1ba0*/  IADD3.X R6, PT, PT, R6, R7, R15, P1, P3 ;  /* 0x0000000706067210 */ /* 0x000fe40000fe640f */
[----:B------:R-:W-:-:S02]  /*1bb0*/  IADD3 R4, P3, P4, R4, R2, R3 ;  /* 0x0000000204047210 */ /* 0x000fc40007c7e003 */
[----:B------:R-:W-:Y:S02]  /*1bc0*/  SEL R2, R22, RZ, P6 ;  /* 0x000000ff16027207 */ /* 0x000fe40003000000 */
[----:B------:R-:W-:Y:S02]  /*1bd0*/  SEL R3, R24, RZ, P2 ;  /* 0x000000ff18037207 */ /* 0x000fe40001000000 */
[----:B------:R-:W-:Y:S02]  /*1be0*/  ISETP.GT.U32.AND P1, PT, R28, 0x1e0, PT ;  /* 0x000001e01c00780c */ /* 0x000fe40003f24070 */
        /* <DEDUP_REMOVED lines=11> */
.L_x_1971:
[----:B------:R-:W0:Y:S01]  /*1ca0*/  S2R R5, SR_TID.X ;  /* 0x0000000000057919 */ /* 0x000e220000002100 */
[----:B------:R-:W1:Y:S01]  /*1cb0*/  LDC.64 R8, c[0x0][0x380] ;  /* 0x0000e000ff087b82 */ /* 0x000e620000000a00 */
[----:B0-----:R-:W-:-:S04]  /*1cc0*/  IMAD R3, R0, 0xe00, R5 ;  /* 0x00000e0000037824 */ /* 0x001fc800078e0205 */
[----:B-1----:R-:W-:-:S05]  /*1cd0*/  IMAD.WIDE.U32 R8, R3, 0x4, R8 ;  /* 0x0000000403087825 */ /* 0x002fca00078e0008 */
[----:B------:R-:W2:Y:S04]  /*1ce0*/  LDG.E R14, desc[UR6][R8.64] ;  /* 0x00000006080e7981 */ /* 0x000ea8000c1e1900 */
[----:B------:R-:W3:Y:S04]  /*1cf0*/  LDG.E R3, desc[UR6][R8.64+0x800] ;  /* 0x0008000608037981 */ /* 0x000ee8000c1e1900 */
[----:B------:R-:W4:Y:S04]  /*1d00*/  LDG.E R4, desc[UR6][R8.64+0x1000] ;  /* 0x0010000608047981 */ /* 0x000f28000c1e1900 */
[----:B------:R-:W5:Y:S04]  /*1d10*/  LDG.E R10, desc[UR6][R8.64+0x1800] ;  /* 0x00180006080a7981 */ /* 0x000f68000c1e1900 */
[----:B------:R-:W5:Y:S04]  /*1d20*/  LDG.E R11, desc[UR6][R8.64+0x2000] ;  /* 0x00200006080b7981 */ /* 0x000f68000c1e1900 */
[----:B------:R-:W5:Y:S04]  /*1d30*/  LDG.E R12, desc[UR6][R8.64+0x2800] ;  /* 0x00280006080c7981 */ /* 0x000f68000c1e1900 */
[----:B------:R-:W5:Y:S01]  /*1d40*/  LDG.E R13, desc[UR6][R8.64+0x3000] ;  /* 0x00300006080d7981 */ /* 0x000f62000c1e1900 */
[----:B--2---:R-:W-:-:S02]  /*1d50*/  ISETP.NE.AND P0, PT, R14, -0x1, PT ;  /* 0xffffffff0e00780c */ /* 0x004fc40003f05270 */
[----:B---3--:R-:W-:Y:S02]  /*1d60*/  ISETP.NE.AND P1, PT, R3, -0x1, PT ;  /* 0xffffffff0300780c */ /* 0x008fe40003f25270 */
[----:B------:R-:W-:Y:S02]  /*1d70*/  SEL R14, RZ, 0x1, P0 ;  /* 0x00000001ff0e7807 */ /* 0x000fe40000000000 */
[----:B----4-:R-:W-:Y:S02]  /*1d80*/  ISETP.NE.AND P2, PT, R4, -0x1, PT ;  /* 0xffffffff0400780c */ /* 0x010fe40003f45270 */
[----:B------:R-:W-:Y:S02]  /*1d90*/  SEL R4, RZ, 0x1, P1 ;  /* 0x00000001ff047807 */ /* 0x000fe40000800000 */
[----:B------:R-:W-:Y:S02]  /*1da0*/  SEL R3, RZ, 0x1, P2 ;  /* 0x00000001ff037807 */ /* 0x000fe40001000000 */
[----:B-----5:R-:W-:-:S02]  /*1db0*/  ISETP.NE.AND P2, PT, R10, -0x1, PT ;  /* 0xffffffff0a00780c */ /* 0x020fc40003f45270 */
[----:B------:R-:W-:Y:S02]  /*1dc0*/  IADD3 R3, P1, P0, R3, R4, R14 ;  /* 0x0000000403037210 */ /* 0x000fe4000783e00e */
[----:B------:R-:W-:Y:S02]  /*1dd0*/  ISETP.NE.AND P3, PT, R11, -0x1, PT ;  /* 0xffffffff0b00780c */ /* 0x000fe40003f65270 */
[----:B------:R-:W-:Y:S02]  /*1de0*/  IADD3.X R26, PT, PT, RZ, RZ, RZ, P1, P0 ;  /* 0x000000ffff1a7210 */ /* 0x000fe40000fe04ff */
[----:B------:R-:W-:Y:S02]  /*1df0*/  ISETP.GE.U32.AND P0, PT, R28, R2, PT ;  /* 0x000000021c00720c */ /* 0x000fe40003f06070 */
[----:B------:R-:W-:Y:S02]  /*1e00*/  ISETP.NE.AND P4, PT, R12, -0x1, PT ;  /* 0xffffffff0c00780c */ /* 0x000fe40003f85270 */
[----:B------:R-:W-:-:S02]  /*1e10*/  ISETP.NE.AND P5, PT, R13, -0x1, PT ;  /* 0xffffffff0d00780c */ /* 0x000fc40003fa5270 */
[----:B------:R-:W-:Y:S02]  /*1e20*/  SEL R9, RZ, 0x1, P2 ;  /* 0x00000001ff097807 */ /* 0x000fe40001000000 */
[----:B------:R-:W-:Y:S02]  /*1e30*/  SEL R10, RZ, 0x1, P3 ;  /* 0x00000001ff0a7807 */ /* 0x000fe40001800000 */
[----:B------:R-:W-:Y:S02]  /*1e40*/  SEL R8, RZ, 0x1, P4 ;  /* 0x00000001ff087807 */ /* 0x000fe40002000000 */
[----:B------:R-:W-:Y:S02]  /*1e50*/  SEL R4, RZ, 0x1, P5 ;  /* 0x00000001ff047807 */ /* 0x000fe40002800000 */
[----:B------:R-:W-:-:S04]  /*1e60*/  IADD3 R3, P2, P3, R10, R3, R9 ;  /* 0x000000030a037210 */ /* 0x000fc80007b5e009 */
[----:B------:R-:W-:Y:S02]  /*1e70*/  IADD3 R3, P1, P4, R4, R3, R8 ;  /* 0x0000000304037210 */ /* 0x000fe40007c3e008 */
[----:B------:R-:W-:-:S04]  /*1e80*/  IADD3.X R26, PT, PT, RZ, R26, RZ, P2, P3 ;  /* 0x0000001aff1a7210 */ /* 0x000fc800017e64ff */
[----:B------:R-:W-:Y:S01]  /*1e90*/  IADD3.X R26, PT, PT, RZ, R26, RZ, P1, P4 ;  /* 0x0000001aff1a7210 */ /* 0x000fe20000fe84ff */
[----:B------:R-:W-:Y:S06]  /*1ea0*/  @!P0 BRA `(.L_x_1987) ;  /* 0x00000010008c8947 */ /* 0x000fec0003800000 */
[----:B------:R-:W-:Y:S01]  /*1eb0*/  IMAD.IADD R10, R0, 0x1, R7 ;  /* 0x00000001000a7824 */ /* 0x000fe200078e0207 */
[----:B------:R-:W0:Y:S01]  /*1ec0*/  LDC R8, c[0x0][0x3b0] ;  /* 0x0000ec00ff087b82 */ /* 0x000e220000000800 */
[----:B------:R-:W-:Y:S01]  /*1ed0*/  VIADD R14, R6, 0xfffff200 ;  /* 0xfffff200060e7836 */ /* 0x000fe20000000000 */
[----:B------:R-:W-:Y:S01]  /*1ee0*/  LOP3.LUT R7, RZ, R5, RZ, 0x33, !PT ;  /* 0x00000005ff077212 */ /* 0x000fe200078e33ff */
[----:B------:R-:W-:Y:S01]  /*1ef0*/  IMAD R10, R10, 0xe00, RZ ;  /* 0x00000e000a0a7824 */ /* 0x000fe200078e02ff */
[----:B------:R-:W1:Y:S02]  /*1f00*/  LDCU.64 UR8, c[0x0][0x380] ;  /* 0x00007000ff0877ac */ /* 0x000e640008000a00 */
[----:B------:R-:W-:Y:S01]  /*1f10*/  IADD3 R7, PT, PT, -R2, R6, R7 ;  /* 0x0000000602077210 */ /* 0x000fe20007ffe107 */
[----:B------:R-:W-:Y:S01]  /*1f20*/  IMAD.MOV.U32 R9, RZ, RZ, R10 ;  /* 0x000000ffff097224 */ /* 0x000fe200078e000a */
[C---:B------:R-:W-:Y:S01]  /*1f30*/  ISETP.GT.U32.AND P0, PT, R10.reuse, R14, PT ;  /* 0x0000000e0a00720c */ /* 0x040fe20003f04070 */
[----:B------:R-:W-:Y:S01]  /*1f40*/  UMOV UR4, URZ ;  /* 0x000000ff00047c82 */ /* 0x000fe20008000000 */
[----:B------:R-:W-:Y:S01]  /*1f50*/  IADD3 R11, PT, PT, R10, 0x1000, R5 ;  /* 0x000010000a0b7810 */ /* 0x000fe20007ffe005 */
[----:B------:R-:W-:-:S02]  /*1f60*/  IMAD R4, R0, -0xe00, R7 ;  /* 0xfffff20000047824 */ /* 0x000fc400078e0207 */
[----:B------:R-:W-:-:S08]  /*1f70*/  IMAD.MOV.U32 R7, RZ, RZ, R10 ;  /* 0x000000ffff077224 */ /* 0x000fd000078e000a */
[----:B------:R-:W-:Y:S05]  /*1f80*/  @P0 BRA `(.L_x_1988) ;  /* 0x0000000000b00947 */ /* 0x000fea0003800000 */
.L_x_1989:
[----:B------:R-:W-:-:S05]  /*1f90*/  IADD3 R6, P0, PT, R5, R9, RZ ;  /* 0x0000000905067210 */ /* 0x000fca0007f1e0ff */
[----:B------:R-:W-:Y:S01]  /*1fa0*/  IMAD.X R13, RZ, RZ, RZ, P0 ;  /* 0x000000ffff0d7224 */ /* 0x000fe200000e06ff */
[----:B-1----:R-:W-:-:S04]  /*1fb0*/  LEA R12, P0, R6, UR8, 0x2 ;  /* 0x00000008060c7c11 */ /* 0x002fc8000f8010ff */
[----:B------:R-:W-:-:S05]  /*1fc0*/  LEA.HI.X R13, R6, UR9, R13, 0x2, P0 ;  /* 0x00000009060d7c11 */ /* 0x000fca00080f140d */
        /* <DEDUP_REMOVED lines=18> */
[----:B-1----:R-:W-:Y:S01]  /*20f0*/  IADD3 R12, P2, P3, R6, R3, R15 ;  /* 0x00000003060c7210 */ /* 0x002fe20007b5e00f */
[----:B0-----:R-:W-:Y:S01]  /*2100*/  IMAD.MOV.U32 R6, RZ, RZ, R8 ;  /* 0x000000ffff067224 */ /* 0x001fe200078e0008 */
[----:B------:R-:W-:-:S02]  /*2110*/  SEL R13, RZ, 0x1, P4 ;  /* 0x00000001ff0d7807 */ /* 0x000fc40002000000 */
[----:B------:R-:W-:Y:S02]  /*2120*/  SEL R3, RZ, 0x1, P5 ;  /* 0x00000001ff037807 */ /* 0x000fe40002800000 */
[----:B------:R-:W-:Y:S02]  /*2130*/  IADD3.X R26, PT, PT, RZ, R26, RZ, P0, P1 ;  /* 0x0000001aff1a7210 */ /* 0x000fe400007e24ff */
[----:B------:R-:W-:Y:S01]  /*2140*/  IADD3 R12, P5, P4, R3, R12, R13 ;  /* 0x0000000c030c7210 */ /* 0x000fe20007cbe00d */
[----:B------:R-:W-:Y:S01]  /*2150*/  IMAD.IADD R3, R6, 0x1, -R9 ;  /* 0x0000000106037824 */ /* 0x000fe200078e0a09 */
[----:B------:R-:W-:Y:S02]  /*2160*/  ISETP.NE.AND P6, PT, R19, -0x1, PT ;  /* 0xffffffff1300780c */ /* 0x000fe40003fc5270 */
[----:B------:R-:W-:Y:S02]  /*2170*/  IADD3.X R26, PT, PT, RZ, R26, RZ, P2, P3 ;  /* 0x0000001aff1a7210 */ /* 0x000fe400017e64ff */
[----:B------:R-:W-:-:S02]  /*2180*/  ISETP.GE.U32.AND P0, PT, R3, R2, PT ;  /* 0x000000020300720c */ /* 0x000fc40003f06070 */
[----:B------:R-:W-:Y:S02]  /*2190*/  SEL R13, RZ, 0x1, P6 ;  /* 0x00000001ff0d7807 */ /* 0x000fe40003000000 */
[----:B------:R-:W-:Y:S02]  /*21a0*/  IADD3.X R26, PT, PT, RZ, R26, RZ, P5, P4 ;  /* 0x0000001aff1a7210 */ /* 0x000fe40002fe84ff */
[----:B------:R-:W-:-:S05]  /*21b0*/  IADD3 R3, P1, PT, R12, R13, RZ ;  /* 0x0000000d0c037210 */ /* 0x000fca0007f3e0ff */
[----:B------:R-:W-:Y:S02]  /*21c0*/  IMAD.X R26, RZ, RZ, R26, P1 ;  /* 0x000000ffff1a7224 */ /* 0x000fe400008e061a */
[----:B------:R-:W-:Y:S06]  /*21d0*/  @!P0 BRA `(.L_x_1987) ;  /* 0x0000000c00c08947 */ /* 0x000fec0003800000 */
[C---:B------:R-:W-:Y:S01]  /*21e0*/  IMAD.IADD R9, R2.reuse, 0x1, R9 ;  /* 0x0000000102097824 */ /* 0x040fe200078e0209 */
[----:B------:R-:W-:Y:S01]  /*21f0*/  UIADD3 UR4, UPT, UPT, UR4, 0x1, URZ ;  /* 0x0000000104047890 */ /* 0x000fe2000fffe0ff */
[----:B------:R-:W-:Y:S02]  /*2200*/  IMAD.IADD R7, R2, 0x1, R7 ;  /* 0x0000000102077824 */ /* 0x000fe400078e0207 */
[----:B------:R-:W-:Y:S01]  /*2210*/  IMAD.IADD R4, R4, 0x1, -R2 ;  /* 0x0000000104047824 */ /* 0x000fe200078e0a02 */
[----:B------:R-:W-:Y:S01]  /*2220*/  ISETP.GT.U32.AND P0, PT, R9, R14, PT ;  /* 0x0000000e0900720c */ /* 0x000fe20003f04070 */
[----:B------:R-:W-:-:S12]  /*2230*/  IMAD.IADD R11, R2, 0x1, R11 ;  /* 0x00000001020b7824 */ /* 0x000fd800078e020b */
[----:B------:R-:W-:Y:S05]  /*2240*/  @!P0 BRA `(.L_x_1989) ;  /* 0xfffffffc00508947 */ /* 0x000fea000383ffff */
.L_x_1988:
[----:B------:R-:W-:Y:S01]  /*2250*/  IMAD.IADD R2, R6, 0x1, -R9 ;  /* 0x0000000106027824 */ /* 0x000fe200078e0a09 */
[----:B------:R-:W-:Y:S04]  /*2260*/  BSSY.RECONVERGENT B1, `(.L_x_1987) ;  /* 0x00000e7000017945 */ /* 0x000fe80003800200 */
[----:B------:R-:W-:-:S04]  /*2270*/  ISETP.GE.AND P0, PT, R5, R2, PT ;  /* 0x000000020500720c */ /* 0x000fc80003f06270 */
[----:B------:R-:W-:-:S13]  /*2280*/  ISETP.GE.U32.OR P0, PT, R9, R6, P0 ;  /* 0x000000060900720c */ /* 0x000fda0000706470 */
[----:B------:R-:W-:Y:S05]  /*2290*/  @P0 BRA `(.L_x_1990) ;  /* 0x0000000c008c0947 */ /* 0x000fea0003800000 */
[----:B------:R-:W2:Y:S01]  /*22a0*/  LDC R2, c[0x0][0x3b4] ;  /* 0x0000ed00ff027b82 */ /* 0x000ea20000000800 */
[----:B------:R-:W-:Y:S01]  /*22b0*/  LOP3.LUT R13, RZ, R5, RZ, 0x33, !PT ;  /* 0x00000005ff0d7212 */ /* 0x000fe200078e33ff */
[----:B------:R-:W-:Y:S03]  /*22c0*/  BSSY.RECONVERGENT B2, `(.L_x_1991) ;  /* 0x0000075000027945 */ /* 0x000fe60003800200 */
[----:B------:R-:W-:Y:S01]  /*22d0*/  IADD3 R6, PT, PT, -R10, R6, R13 ;  /* 0x000000060a067210 */ /* 0x000fe20007ffe10d */
[----:B--2---:R-:W-:-:S04]  /*22e0*/  IMAD R13, R2, UR4, RZ ;  /* 0x00000004020d7c24 */ /* 0x004fc8000f8e02ff */
[----:B------:R-:W-:-:S05]  /*22f0*/  IMAD R6, R13, -0xe00, R6 ;  /* 0xfffff2000d067824 */ /* 0x000fca00078e0206 */
[C---:B------:R-:W-:Y:S02]  /*2300*/  ISETP.GE.U32.AND P0, PT, R6.reuse, 0x1e00, PT ;  /* 0x00001e000600780c */ /* 0x040fe40003f06070 */
[----:B0-----:R-:W-:Y:S01]  /*2310*/  LEA.HI R8, R6, 0x1, RZ, 0x17 ;  /* 0x0000000106087811 */ /* 0x001fe200078fb8ff */
[----:B------:R-:W-:-:S03]  /*2320*/  IMAD.MOV.U32 R6, RZ, RZ, R5 ;  /* 0x000000ffff067224 */ /* 0x000fc600078e0005 */
[----:B------:R-:W-:-:S07]  /*2330*/  LOP3.LUT R10, R8, 0xf, RZ, 0xc0, !PT ;  /* 0x0000000f080a7812 */ /* 0x000fce00078ec0ff */
[----:B------:R-:W-:Y:S05]  /*2340*/  @!P0 BRA `(.L_x_1992) ;  /* 0x0000000400b08947 */ /* 0x000fea0003800000 */
[----:B------:R-:W0:Y:S01]  /*2350*/  LDC.64 R12, c[0x0][0x380] ;  /* 0x0000e000ff0c7b82 */ /* 0x000e220000000a00 */
[----:B------:R-:W-:Y:S01]  /*2360*/  LEA.HI R2, R4, 0x1, RZ, 0x17 ;  /* 0x0000000104027811 */ /* 0x000fe200078fb8ff */
[----:B------:R-:W-:Y:S01]  /*2370*/  BSSY.RECONVERGENT B3, `(.L_x_1993) ;  /* 0x0000068000037945 */ /* 0x000fe20003800200 */
[----:B------:R-:W-:Y:S02]  /*2380*/  LOP3.LUT R6, R5, 0x1000, RZ, 0xfc, !PT ;  /* 0x0000100005067812 */ /* 0x000fe400078efcff */
[----:B------:R-:W-:-:S05]  /*2390*/  LOP3.LUT R2, R2, 0xfffff0, RZ, 0xc0, !PT ;  /* 0x00fffff002027812 */ /* 0x000fca00078ec0ff */
[----:B------:R-:W-:-:S07]  /*23a0*/  IMAD.MOV R2, RZ, RZ, -R2 ;  /* 0x000000ffff027224 */ /* 0x000fce00078e0a02 */
.L_x_1994:
[C---:B------:R-:W-:Y:S02]  /*23b0*/  VIADD R19, R11.reuse, 0xfffff200 ;  /* 0xfffff2000b137836 */ /* 0x040fe40000000000 */
[----:B------:R-:W-:Y:S02]  /*23c0*/  VIADD R21, R11, 0xfffff000 ;  /* 0xfffff0000b157836 */ /* 0x000fe40000000000 */
[----:B0-----:R-:W-:-:S04]  /*23d0*/  IMAD.WIDE.U32 R18, R19, 0x4, R12 ;  /* 0x0000000413127825 */ /* 0x001fc800078e000c */
[--C-:B------:R-:W-:Y:S02]  /*23e0*/  IMAD.WIDE.U32 R20, R21, 0x4, R12.reuse ;  /* 0x0000000415147825 */ /* 0x100fe400078e000c */
[----:B------:R-:W2:Y:S02]  /*23f0*/  LDG.E R18, desc[UR6][R18.64] ;  /* 0x0000000612127981 */ /* 0x000ea4000c1e1900 */
[C---:B------:R-:W-:Y:S02]  /*2400*/  VIADD R15, R11.reuse, 0xfffff400 ;  /* 0xfffff4000b0f7836 */ /* 0x040fe40000000000 */
[----:B------:R-:W-:Y:S01]  /*2410*/  VIADD R25, R11, 0xfffff600 ;  /* 0xfffff6000b197836 */ /* 0x000fe20000000000 */
[----:B------:R-:W3:Y:S01]  /*2420*/  LDG.E R27, desc[UR6][R20.64] ;  /* 0x00000006141b7981 */ /* 0x000ee2000c1e1900 */
[----:B------:R-:W-:-:S04]  /*2430*/  IMAD.WIDE.U32 R14, R15, 0x4, R12 ;  /* 0x000000040f0e7825 */ /* 0x000fc800078e000c */
[----:B------:R-:W-:Y:S02]  /*2440*/  IMAD.WIDE.U32 R24, R25, 0x4, R12 ;  /* 0x0000000419187825 */ /* 0x000fe400078e000c */
[----:B------:R0:W4:Y:S04]  /*2450*/  LDG.E R14, desc[UR6][R14.64] ;  /* 0x000000060e0e7981 */ /* 0x000128000c1e1900 */
[----:B------:R5:W4:Y:S01]  /*2460*/  LDG.E R24, desc[UR6][R24.64] ;  /* 0x0000000618187981 */ /* 0x000b22000c1e1900 */
[----:B------:R-:W-:-:S04]  /*2470*/  VIADD R17, R11, 0xfffff800 ;  /* 0xfffff8000b117836 */ /* 0x000fc80000000000 */
[----:B------:R-:W-:-:S06]  /*2480*/  IMAD.WIDE.U32 R16, R17, 0x4, R12 ;  /* 0x0000000411107825 */ /* 0x000fcc00078e000c */
[----:B------:R1:W4:Y:S01]  /*2490*/  LDG.E R16, desc[UR6][R16.64] ;  /* 0x0000000610107981 */ /* 0x000322000c1e1900 */
[----:B------:R-:W-:-:S04]  /*24a0*/  VIADD R23, R11, 0xfffffa00 ;  /* 0xfffffa000b177836 */ /* 0x000fc80000000000 */
[----:B------:R-:W-:-:S04]  /*24b0*/  IMAD.WIDE.U32 R22, R23, 0x4, R12 ;  /* 0x0000000417167825 */ /* 0x000fc800078e000c */
[C---:B------:R-:W-:Y:S01]  /*24c0*/  VIADD R29, R11.reuse, 0xfffffc00 ;  /* 0xfffffc000b1d7836 */ /* 0x040fe20000000000 */
[----:B------:R1:W4:Y:S01]  /*24d0*/  LDG.E R19, desc[UR6][R22.64] ;  /* 0x0000000616137981 */ /* 0x000322000c1e1900 */
[----:B0-----:R-:W-:Y:S02]  /*24e0*/  VIADD R15, R11, 0xfffffe00 ;  /* 0xfffffe000b0f7836 */ /* 0x001fe40000000000 */
[----:B------:R-:W-:-:S04]  /*24f0*/  IMAD.WIDE.U32 R20, R29, 0x4, R12 ;  /* 0x000000041d147825 */ /* 0x000fc800078e000c */
[----:B------:R-:W-:Y:S01]  /*2500*/  VIADD R29, R11, 0x400 ;  /* 0x000004000b1d7836 */ /* 0x000fe20000000000 */
[----:B--2---:R-:W-:Y:S02]  /*2510*/  ISETP.NE.AND P1, PT, R18, -0x1, PT ;  /* 0xffffffff1200780c */ /* 0x004fe40003f25270 */
[----:B------:R0:W2:Y:S01]  /*2520*/  LDG.E R18, desc[UR6][R20.64] ;  /* 0x0000000614127981 */ /* 0x0000a2000c1e1900 */
[----:B---3--:R-:W-:Y:S02]  /*2530*/  ISETP.NE.AND P0, PT, R27, -0x1, PT ;  /* 0xffffffff1b00780c */ /* 0x008fe40003f05270 */
[----:B------:R-:W-:Y:S02]  /*2540*/  SEL R28, RZ, 0x1, P1 ;  /* 0x00000001ff1c7807 */ /* 0x000fe40000800000 */
[----:B-----5:R-:W-:Y:S02]  /*2550*/  SEL R25, RZ, 0x1, P0 ;  /* 0x00000001ff197807 */ /* 0x020fe40000000000 */
[----:B----4-:R-:W-:-:S02]  /*2560*/  ISETP.NE.AND P0, PT, R14, -0x1, PT ;  /* 0xffffffff0e00780c */ /* 0x010fc40003f05270 */
[----:B------:R-:W-:Y:S02]  /*2570*/  ISETP.NE.AND P1, PT, R24, -0x1, PT ;  /* 0xffffffff1800780c */ /* 0x000fe40003f25270 */
[----:B-1----:R-:W-:Y:S02]  /*2580*/  IADD3 R17, P3, P2, R28, R3, R25 ;  /* 0x000000031c117210 */ /* 0x002fe40007a7e019 */
[----:B------:R-:W-:Y:S02]  /*2590*/  SEL R22, RZ, 0x1, P0 ;  /* 0x00000001ff167807 */ /* 0x000fe40000000000 */
[----:B------:R-:W-:Y:S01]  /*25a0*/  SEL R25, RZ, 0x1, P1 ;  /* 0x00000001ff197807 */ /* 0x000fe20000800000 */
[----:B------:R-:W-:-:S03]  /*25b0*/  IMAD.WIDE.U32 R14, R15, 0x4, R12 ;  /* 0x000000040f0e7825 */ /* 0x000fc600078e000c */
[----:B------:R-:W-:Y:S01]  /*25c0*/  IADD3 R25, P4, P6, R25, R17, R22 ;  /* 0x0000001119197210 */ /* 0x000fe20007e9e016 */
[C---:B------:R-:W-:Y:S01]  /*25d0*/  VIADD R3, R11.reuse, 0x200 ;  /* 0x000002000b037836 */ /* 0x040fe20000000000 */
[----:B------:R1:W3:Y:S01]  /*25e0*/  LDG.E R27, desc[UR6][R14.64] ;  /* 0x000000060e1b7981 */ /* 0x0002e2000c1e1900 */
[C---:B------:R-:W-:Y:S02]  /*25f0*/  VIADD R17, R11.reuse, 0x600 ;  /* 0x000006000b117836 */ /* 0x040fe40000000000 */
[----:B------:R-:W-:-:S04]  /*2600*/  IMAD.WIDE.U32 R22, R11, 0x4, R12 ;  /* 0x000000040b167825 */ /* 0x000fc800078e000c */
[--C-:B0-----:R-:W-:Y:S02]  /*2610*/  IMAD.WIDE.U32 R20, R3, 0x4, R12.reuse ;  /* 0x0000000403147825 */ /* 0x101fe400078e000c */
[----:B------:R-:W4:Y:S02]  /*2620*/  LDG.E R3, desc[UR6][R22.64] ;  /* 0x0000000616037981 */ /* 0x000f24000c1e1900 */
[--C-:B------:R-:W-:Y:S02]  /*2630*/  IMAD.WIDE.U32 R28, R29, 0x4, R12.reuse ;  /* 0x000000041d1c7825 */ /* 0x100fe400078e000c */
[----:B------:R0:W5:Y:S02]  /*2640*/  LDG.E R24, desc[UR6][R20.64] ;  /* 0x0000000614187981 */ /* 0x000164000c1e1900 */
[--C-:B-1----:R-:W-:Y:S02]  /*2650*/  IMAD.WIDE.U32 R14, R17, 0x4, R12.reuse ;  /* 0x00000004110e7825 */ /* 0x102fe400078e000c */
[----:B------:R-:W5:Y:S02]  /*2660*/  LDG.E R28, desc[UR6][R28.64] ;  /* 0x000000061c1c7981 */ /* 0x000f64000c1e1900 */
[C---:B------:R-:W-:Y:S01]  /*2670*/  VIADD R17, R11.reuse, 0x800 ;  /* 0x000008000b117836 */ /* 0x040fe20000000000 */
[----:B------:R-:W-:Y:S01]  /*2680*/  ISETP.NE.AND P5, PT, R16, -0x1, PT ;  /* 0xffffffff1000780c */ /* 0x000fe20003fa5270 */
[----:B0-----:R-:W-:Y:S01]  /*2690*/  VIADD R21, R11, 0xa00 ;  /* 0x00000a000b157836 */ /* 0x001fe20000000000 */
[----:B------:R0:W5:Y:S02]  /*26a0*/  LDG.E R29, desc[UR6][R14.64] ;  /* 0x000000060e1d7981 */ /* 0x000164000c1e1900 */
[----:B0-----:R-:W-:-:S04]  /*26b0*/  IMAD.WIDE.U32 R14, R17, 0x4, R12 ;  /* 0x00000004110e7825 */ /* 0x001fc800078e000c */
[--C-:B------:R-:W-:Y:S02]  /*26c0*/  IMAD.WIDE.U32 R16, R21, 0x4, R12.reuse ;  /* 0x0000000415107825 */ /* 0x100fe400078e000c */
[----:B------:R0:W5:Y:S02]  /*26d0*/  LDG.E R14, desc[UR6][R14.64] ;  /* 0x000000060e0e7981 */ /* 0x000164000c1e1900 */
[----:B------:R-:W-:Y:S02]  /*26e0*/  VIADD R21, R11, 0xc00 ;  /* 0x00000c000b157836 */ /* 0x000fe40000000000 */
[----:B------:R1:W5:Y:S02]  /*26f0*/  LDG.E R16, desc[UR6][R16.64] ;  /* 0x0000000610107981 */ /* 0x000364000c1e1900 */
[----:B------:R-:W-:-:S04]  /*2700*/  IMAD.WIDE.U32 R20, R21, 0x4, R12 ;  /* 0x0000000415147825 */ /* 0x000fc800078e000c */
[----:B------:R-:W-:Y:S02]  /*2710*/  VIADD R23, R11, 0xe00 ;  /* 0x00000e000b177836 */ /* 0x000fe40000000000 */
[----:B------:R-:W5:Y:S02]  /*2720*/  LDG.E R20, desc[UR6][R20.64] ;  /* 0x0000000614147981 */ /* 0x000f64000c1e1900 */
[----:B------:R-:W-:-:S06]  /*2730*/  IMAD.WIDE.U32 R22, R23, 0x4, R12 ;  /* 0x0000000417167825 */ /* 0x000fcc00078e000c */
[----:B------:R-:W5:Y:S01]  /*2740*/  LDG.E R22, desc[UR6][R22.64] ;  /* 0x0000000616167981 */ /* 0x000f62000c1e1900 */
[----:B------:R-:W-:Y:S02]  /*2750*/  ISETP.NE.AND P0, PT, R19, -0x1, PT ;  /* 0xffffffff1300780c */ /* 0x000fe40003f05270 */
[----:B------:R-:W-:Y:S02]  /*2760*/  SEL R19, RZ, 0x1, P5 ;  /* 0x00000001ff137807 */ /* 0x000fe40002800000 */
[----:B------:R-:W-:Y:S02]  /*2770*/  IADD3.X R26, PT, PT, RZ, R26, RZ, P3, P2 ;  /* 0x0000001aff1a7210 */ /* 0x000fe40001fe44ff */
[----:B0-----:R-:W-:Y:S02]  /*2780*/  SEL R15, RZ, 0x1, P0 ;  /* 0x00000001ff0f7807 */ /* 0x001fe40000000000 */
[----:B------:R-:W-:Y:S01]  /*2790*/  IADD3.X R26, PT, PT, RZ, R26, RZ, P4, P6 ;  /* 0x0000001aff1a7210 */ /* 0x000fe200027ec4ff */
[----:B------:R-:W-:-:S02]  /*27a0*/  VIADD R2, R2, 0x10 ;  /* 0x0000001002027836 */ /* 0x000fc40000000000 */
[----:B------:R-:W-:Y:S02]  /*27b0*/  VIADD R6, R6, 0x2000 ;  /* 0x0000200006067836 */ /* 0x000fe40000000000 */
[----:B------:R-:W-:Y:S01]  /*27c0*/  VIADD R11, R11, 0x2000 ;  /* 0x000020000b0b7836 */ /* 0x000fe20000000000 */
[----:B--2---:R-:W-:-:S04]  /*27d0*/  ISETP.NE.AND P1, PT, R18, -0x1, PT ;  /* 0xffffffff1200780c */ /* 0x004fc80003f25270 */
[----:B------:R-:W-:Y:S02]  /*27e0*/  SEL R18, RZ, 0x1, P1 ;  /* 0x00000001ff127807 */ /* 0x000fe40000800000 */
[----:B------:R-:W-:-:S04]  /*27f0*/  IADD3 R25, P1, P0, R15, R25, R19 ;  /* 0x000000190f197210 */ /* 0x000fc8000783e013 */
[----:B------:R-:W-:Y:S02]  /*2800*/  IADD3.X R26, PT, PT, RZ, R26, RZ, P1, P0 ;  /* 0x0000001aff1a7210 */ /* 0x000fe40000fe04ff */
[----:B---3--:R-:W-:-:S04]  /*2810*/  ISETP.NE.AND P5, PT, R27, -0x1, PT ;  /* 0xffffffff1b00780c */ /* 0x008fc80003fa5270 */
[----:B-1----:R-:W-:Y:S02]  /*2820*/  SEL R17, RZ, 0x1, P5 ;  /* 0x00000001ff117807 */ /* 0x002fe40002800000 */
[----:B----4-:R-:W-:Y:S02]  /*2830*/  ISETP.NE.AND P5, PT, R3, -0x1, PT ;  /* 0xffffffff0300780c */ /* 0x010fe40003fa5270 */
[----:B-----5:R-:W-:Y:S02]  /*2840*/  ISETP.NE.AND P6, PT, R24, -0x1, PT ;  /* 0xffffffff1800780c */ /* 0x020fe40003fc5270 */
[----:B------:R-:W-:Y:S02]  /*2850*/  SEL R24, RZ, 0x1, P5 ;  /* 0x00000001ff187807 */ /* 0x000fe40002800000 */
[----:B------:R-:W-:Y:S02]  /*2860*/  ISETP.NE.AND P4, PT, R28, -0x1, PT ;  /* 0xffffffff1c00780c */ /* 0x000fe40003f85270 */
[----:B------:R-:W-:-:S02]  /*2870*/  IADD3 R17, P3, P2, R17, R25, R18 ;  /* 0x0000001911117210 */ /* 0x000fc40007a7e012 */
[----:B------:R-:W-:Y:S02]  /*2880*/  SEL R15, RZ, 0x1, P6 ;  /* 0x00000001ff0f7807 */ /* 0x000fe40003000000 */
[----:B------:R-:W-:Y:S02]  /*2890*/  SEL R18, RZ, 0x1, P4 ;  /* 0x00000001ff127807 */ /* 0x000fe40002000000 */
[----:B------:R-:W-:-:S04]  /*28a0*/  ISETP.NE.AND P5, PT, R29, -0x1, PT ;  /* 0xffffffff1d00780c */ /* 0x000fc80003fa5270 */
[----:B------:R-:W-:Y:S02]  /*28b0*/  SEL R3, RZ, 0x1, P5 ;  /* 0x00000001ff037807 */ /* 0x000fe40002800000 */
[----:B------:R-:W-:Y:S02]  /*28c0*/  IADD3 R15, P4, P5, R15, R17, R24 ;  /* 0x000000110f0f7210 */ /* 0x000fe40007d9e018 */
[----:B------:R-:W-:Y:S02]  /*28d0*/  IADD3.X R26, PT, PT, RZ, R26, RZ, P3, P2 ;  /* 0x0000001aff1a7210 */ /* 0x000fe40001fe44ff */
[----:B------:R-:W-:Y:S02]  /*28e0*/  ISETP.NE.AND P6, PT, R14, -0x1, PT ;  /* 0xffffffff0e00780c */ /* 0x000fe40003fc5270 */
        /* <DEDUP_REMOVED lines=9> */
[----:B------:R-:W-:Y:S02]  /*2980*/  ISETP.NE.AND P2, PT, R22, -0x1, PT ;  /* 0xffffffff1600780c */ /* 0x000fe40003f45270 */
[----:B------:R-:W-:Y:S02]  /*2990*/  IADD3.X R26, PT, PT, RZ, R26, RZ, P1, P6 ;  /* 0x0000001aff1a7210 */ /* 0x000fe40000fec4ff */
[----:B------:R-:W-:Y:S02]  /*29a0*/  SEL R3, RZ, 0x1, P2 ;  /* 0x00000001ff037807 */ /* 0x000fe40001000000 */
[----:B------:R-:W-:Y:S02]  /*29b0*/  IADD3.X R26, PT, PT, RZ, R26, RZ, P3, P4 ;  /* 0x0000001aff1a7210 */ /* 0x000fe40001fe84ff */
[----:B------:R-:W-:-:S04]  /*29c0*/  IADD3 R3, P1, P2, R3, R15, R14 ;  /* 0x0000000f03037210 */ /* 0x000fc80007a3e00e */
[----:B------:R-:W-:Y:S01]  /*29d0*/  IADD3.X R26, PT, PT, RZ, R26, RZ, P1, P2 ;  /* 0x0000001aff1a7210 */ /* 0x000fe20000fe44ff */
[----:B------:R-:W-:Y:S08]  /*29e0*/  @P0 BRA `(.L_x_1994) ;  /* 0xfffffff800700947 */ /* 0x000ff0000383ffff */
[----:B------:R-:W-:Y:S05]  /*29f0*/  BSYNC.RECONVERGENT B3 ;  /* 0x0000000000037941 */ /* 0x000fea0003800200 */
.L_x_1993:
[----:B------:R-:W-:-:S07]  /*2a00*/  VIADD R6, R6, 0xfffff000 ;  /* 0xfffff00006067836 */ /* 0x000fce0000000000 */
.L_x_1992:
[----:B-1----:R-:W-:Y:S05]  /*2a10*/  BSYNC.RECONVERGENT B2 ;  /* 0x0000000000027941 */ /* 0x002fea0003800200 */
.L_x_1991:
        /* <DEDUP_REMOVED lines=8> */
[----:B------:R-:W-:-:S04]  /*2aa0*/  IMAD.IADD R25, R6, 0x1, R9 ;  /* 0x0000000106197824 */ /* 0x000fc800078e0209 */
        /* <DEDUP_REMOVED lines=12> */
[----:B------:R1:W4:Y:S02]  /*2b70*/  LDG.E R12, desc[UR6][R12.64] ;  /* 0x000000060c0c7981 */ /* 0x000324000c1e1900 */
[----:B------:R-:W-:-:S02]  /*2b80*/  IMAD.WIDE.U32 R16, R17, 0x4, R10 ;  /* 0x0000000411107825 */ /* 0x000fc400078e000a */
[----:B------:R-:W5:Y:S02]  /*2b90*/  LDG.E R14, desc[UR6][R14.64] ;  /* 0x000000060e0e7981 */ /* 0x000f64000c1e1900 */
        /* <DEDUP_REMOVED lines=11> */
[----:B-1----:R-:W-:-:S02]  /*2c50*/  SEL R13, RZ, 0x1, P1 ;  /* 0x00000001ff0d7807 */ /* 0x002fc40000800000 */
[----:B------:R-:W-:Y:S02]  /*2c60*/  SEL R2, RZ, 0x1, P2 ;  /* 0x00000001ff027807 */ /* 0x000fe40001000000 */
[----:B----4-:R-:W-:Y:S02]  /*2c70*/  ISETP.NE.AND P1, PT, R12, -0x1, PT ;  /* 0xffffffff0c00780c */ /* 0x010fe40003f25270 */
[----:B-----5:R-:W-:Y:S02]  /*2c80*/  ISETP.NE.AND P2, PT, R14, -0x1, PT ;  /* 0xffffffff0e00780c */ /* 0x020fe40003f45270 */
[----:B------:R-:W-:Y:S02]  /*2c90*/  IADD3 R12, P5, P6, R2, R3, R13 ;  /* 0x00000003020c7210 */ /* 0x000fe40007ebe00d */
[----:B------:R-:W-:Y:S02]  /*2ca0*/  SEL R3, RZ, 0x1, P1 ;  /* 0x00000001ff037807 */ /* 0x000fe40000800000 */
[----:B------:R-:W-:-:S02]  /*2cb0*/  SEL R2, RZ, 0x1, P2 ;  /* 0x00000001ff027807 */ /* 0x000fc40001000000 */
[----:B------:R-:W-:Y:S02]  /*2cc0*/  ISETP.NE.AND P3, PT, R16, -0x1, PT ;  /* 0xffffffff1000780c */ /* 0x000fe40003f65270 */
[----:B------:R-:W-:Y:S02]  /*2cd0*/  ISETP.NE.AND P4, PT, R18, -0x1, PT ;  /* 0xffffffff1200780c */ /* 0x000fe40003f85270 */
[----:B0-----:R-:W-:Y:S02]  /*2ce0*/  IADD3 R11, P1, P2, R2, R12, R3 ;  /* 0x0000000c020b7210 */ /* 0x001fe40007a3e003 */
[----:B------:R-:W-:Y:S02]  /*2cf0*/  SEL R3, RZ, 0x1, P3 ;  /* 0x00000001ff037807 */ /* 0x000fe40001800000 */
[----:B------:R-:W-:Y:S02]  /*2d00*/  SEL R2, RZ, 0x1, P4 ;  /* 0x00000001ff027807 */ /* 0x000fe40002000000 */
        /* <DEDUP_REMOVED lines=10> */
.L_x_1996:
[----:B------:R-:W-:Y:S05]  /*2db0*/  BSYNC.RECONVERGENT B2 ;  /* 0x0000000000027941 */ /* 0x000fea0003800200 */
.L_x_1995:
[----:B------:R-:W-:Y:S05]  /*2dc0*/  @!P0 BRA `(.L_x_1990) ;  /* 0x0000000000c08947 */ /* 0x000fea0003800000 */
[----:B------:R-:W-:Y:S01]  /*2dd0*/  ISETP.GE.U32.AND P1, PT, R23, 0x4, PT ;  /* 0x000000041700780c */ /* 0x000fe20003f26070 */
[----:B------:R-:W-:Y:S01]  /*2de0*/  BSSY.RECONVERGENT B2, `(.L_x_1997) ;  /* 0x000001d000027945 */ /* 0x000fe20003800200 */
[----:B------:R-:W-:-:S11]  /*2df0*/  LOP3.LUT P0, RZ, R8, 0x3, RZ, 0xc0, !PT ;  /* 0x0000000308ff7812 */ /* 0x000fd6000780c0ff */
[----:B------:R-:W-:Y:S05]  /*2e00*/  @!P1 BRA `(.L_x_1998) ;  /* 0x0000000000689947 */ /* 0x000fea0003800000 */
[----:B------:R-:W0:Y:S01]  /*2e10*/  LDC.64 R10, c[0x0][0x380] ;  /* 0x0000e000ff0a7b82 */ /* 0x000e220000000a00 */
[----:B------:R-:W-:-:S04]  /*2e20*/  IMAD.IADD R9, R6, 0x1, R9 ;  /* 0x0000000106097824 */ /* 0x000fc800078e0209 */
        /* <DEDUP_REMOVED lines=24> */
.L_x_1998:
[----:B------:R-:W-:Y:S05]  /*2fb0*/  BSYNC.RECONVERGENT B2 ;  /* 0x0000000000027941 */ /* 0x000fea0003800200 */
.L_x_1997:
[----:B------:R-:W-:Y:S05]  /*2fc0*/  @!P0 BRA `(.L_x_1990) ;  /* 0x0000000000408947 */ /* 0x000fea0003800000 */
[----:B------:R-:W0:Y:S01]  /*2fd0*/  LDC.64 R8, c[0x0][0x380] ;  /* 0x0000e000ff087b82 */ /* 0x000e220000000a00 */
[----:B------:R-:W-:Y:S01]  /*2fe0*/  LOP3.LUT R2, R4, 0xffff, RZ, 0xc0, !PT ;  /* 0x0000ffff04027812 */ /* 0x000fe200078ec0ff */
[----:B------:R-:W-:-:S03]  /*2ff0*/  IMAD.IADD R11, R6, 0x1, R7 ;  /* 0x00000001060b7824 */ /* 0x000fc600078e0207 */
[----:B------:R-:W-:-:S04]  /*3000*/  LEA.HI R2, R2, 0x1, RZ, 0x17 ;  /* 0x0000000102027811 */ /* 0x000fc800078fb8ff */
[----:B------:R-:W-:-:S05]  /*3010*/  LOP3.LUT R2, R2, 0x3, RZ, 0xc0, !PT ;  /* 0x0000000302027812 */ /* 0x000fca00078ec0ff */
[----:B------:R-:W-:-:S07]  /*3020*/  IMAD.MOV R2, RZ, RZ, -R2 ;  /* 0x000000ffff027224 */ /* 0x000fce00078e0a02 */
.L_x_1999:
        /* <DEDUP_REMOVED lines=10> */
.L_x_1990:
[----:B-1----:R-:W-:Y:S05]  /*30d0*/  BSYNC.RECONVERGENT B1 ;  /* 0x0000000000017941 */ /* 0x002fea0003800200 */
.L_x_1987:
[----:B0-----:R-:W0:Y:S01]  /*30e0*/  S2R R8, SR_LANEID ;  /* 0x0000000000087919 */ /* 0x001e220000000000 */
        /* <DEDUP_REMOVED lines=10> */
[----:B------:R-:W1:Y:S01]  /*3190*/  SHFL.DOWN PT, R4, R11, 0x2, 0x1f ;  /* 0x08401f000b047f89 */ /* 0x000e6200000e0000 */
[----:B0-----:R-:W-:-:S04]  /*31a0*/  SEL R2, R2, RZ, !P1 ;  /* 0x000000ff02027207 */ /* 0x001fc80004800000 */
[----:B------:R-:W-:Y:S02]  /*31b0*/  IADD3 R7, P0, PT, R2, R9, RZ ;  /* 0x0000000902077210 */ /* 0x000fe40007f1e0ff */
[----:B-1----:R-:W-:Y:S02]  /*31c0*/  SEL R4, R4, RZ, !P1 ;  /* 0x000000ff04047207 */ /* 0x002fe40004800000 */
[----:B------:R-:W-:Y:S01]  /*31d0*/  ISETP.GT.AND P1, PT, R8, 0x1b, PT ;  /* 0x0000001b0800780c */ /* 0x000fe20003f24270 */
[----:B------:R-:W0:Y:S02]  /*31e0*/  SHFL.DOWN PT, R2, R7, 0x4, 0x1f ;  /* 0x08801f0007027f89 */ /* 0x000e2400000e0000 */
[----:B------:R-:W-:Y:S02]  /*31f0*/  IMAD.X R4, R4, 0x1, R11, P0 ;  /* 0x0000000104047824 */ /* 0x000fe400000e060b */
[----:B------:R-:W1:Y:S03]  /*3200*/  @!P2 S2R R11, SR_CgaCtaId ;  /* 0x00000000000ba919 */ /* 0x000e660000008800 */
[----:B------:R-:W2:Y:S01]  /*3210*/  SHFL.DOWN PT, R3, R4, 0x4, 0x1f ;  /* 0x08801f0004037f89 */ /* 0x000ea200000e0000 */
[----:B0-----:R-:W-:-:S04]  /*3220*/  SEL R2, R2, RZ, !P1 ;  /* 0x000000ff02027207 */ /* 0x001fc80004800000 */
[----:B------:R-:W-:Y:S02]  /*3230*/  IADD3 R9, P0, PT, R2, R7, RZ ;  /* 0x0000000702097210 */ /* 0x000fe40007f1e0ff */
[----:B--2---:R-:W-:-:S03]  /*3240*/  SEL R3, R3, RZ, !P1 ;  /* 0x000000ff03037207 */ /* 0x004fc60004800000 */
[----:B------:R-:W0:Y:S01]  /*3250*/  SHFL.DOWN PT, R2, R9, 0x8, 0x1f ;  /* 0x09001f0009027f89 */ /* 0x000e2200000e0000 */
[----:B------:R-:W-:Y:S01]  /*3260*/  ISETP.GT.AND P1, PT, R8, 0x17, PT ;  /* 0x000000170800780c */ /* 0x000fe20003f24270 */
[----:B------:R-:W-:-:S05]  /*3270*/  IMAD.X R6, R3, 0x1, R4, P0 ;  /* 0x0000000103067824 */ /* 0x000fca00000e0604 */
[----:B------:R-:W2:Y:S01]  /*3280*/  SHFL.DOWN PT, R3, R6, 0x8, 0x1f ;  /* 0x09001f0006037f89 */ /* 0x000ea200000e0000 */
[----:B0-----:R-:W-:-:S04]  /*3290*/  SEL R2, R2, RZ, !P1 ;  /* 0x000000ff02027207 */ /* 0x001fc80004800000 */
[----:B------:R-:W-:Y:S02]  /*32a0*/  IADD3 R7, P0, PT, R2, R9, RZ ;  /* 0x0000000902077210 */ /* 0x000fe40007f1e0ff */
[----:B--2---:R-:W-:-:S03]  /*32b0*/  SEL R3, R3, RZ, !P1 ;  /* 0x000000ff03037207 */ /* 0x004fc60004800000 */
[----:B------:R-:W0:Y:S01]  /*32c0*/  SHFL.DOWN PT, R2, R7, 0x10, 0x1f ;  /* 0x0a001f0007027f89 */ /* 0x000e2200000e0000 */
[----:B------:R-:W-:Y:S02]  /*32d0*/  ISETP.GT.AND P1, PT, R8, 0xf, PT ;  /* 0x0000000f0800780c */ /* 0x000fe40003f24270 */
[----:B------:R-:W-:Y:S01]  /*32e0*/  @!P2 MOV R8, 0x400 ;  /* 0x000004000008a802 */ /* 0x000fe20000000f00 */
[----:B------:R-:W-:Y:S01]  /*32f0*/  IMAD.X R4, R3, 0x1, R6, P0 ;  /* 0x0000000103047824 */ /* 0x000fe200000e0606 */
[----:B------:R-:W-:Y:S02]  /*3300*/  @!P2 SHF.R.U32.HI R6, RZ, 0x2, R5 ;  /* 0x00000002ff06a819 */ /* 0x000fe40000011605 */
[----:B-1----:R-:W-:Y:S02]  /*3310*/  @!P2 LEA R11, R11, R8, 0x18 ;  /* 0x000000080b0ba211 */ /* 0x002fe400078ec0ff */
        /* <DEDUP_REMOVED lines=11> */
[----:B------:R-:W0:Y:S01]  /*33d0*/  S2UR UR5, SR_CgaCtaId ;  /* 0x00000000000579c3 */ /* 0x000e220000008800 */
[----:B------:R-:W-:Y:S02]  /*33e0*/  UMOV UR4, 0x400 ;  /* 0x0000040000047882 */ /* 0x000fe40000000000 */
[----:B0-----:R-:W-:-:S09]  /*33f0*/  ULEA UR4, UR5, UR4, 0x18 ;  /* 0x0000000405047291 */ /* 0x001fd2000f8ec0ff */
[----:B------:R-:W-:Y:S04]  /*3400*/  LDS.64 R8, [UR4+0x18] ;  /* 0x00001804ff087984 */ /* 0x000fe80008000a00 */
[----:B------:R-:W2:Y:S04]  /*3410*/  LDS.128 R24, [UR4+0x20] ;  /* 0x00002004ff187984 */ /* 0x000ea80008000c00 */
[----:B------:R-:W0:Y:S04]  /*3420*/  LDS.128 R4, [UR4+0x30] ;  /* 0x00003004ff047984 */ /* 0x000e280008000c00 */
[----:B------:R-:W1:Y:S04]  /*3430*/  LDS.128 R20, [UR4+0x40] ;  /* 0x00004004ff147984 */ /* 0x000e680008000c00 */
[----:B------:R-:W3:Y:S04]  /*3440*/  LDS.128 R16, [UR4+0x50] ;  /* 0x00005004ff107984 */ /* 0x000ee80008000c00 */
[----:B------:R-:W4:Y:S01]  /*3450*/  LDS.128 R12, [UR4+0x60] ;  /* 0x00006004ff0c7984 */ /* 0x000f220008000c00 */
[----:B--2---:R-:W-:-:S04]  /*3460*/  IADD3 R11, P1, P2, R24, R8, R2 ;  /* 0x00000008180b7210 */ /* 0x004fc80007a3e002 */
[----:B------:R-:W-:Y:S02]  /*3470*/  IADD3.X R25, PT, PT, R25, R9, R3, P1, P2 ;  /* 0x0000000919197210 */ /* 0x000fe40000fe4403 */
[----:B0-----:R-:W-:Y:S02]  /*3480*/  IADD3 R3, P1, P2, R4, R11, R26 ;  /* 0x0000000b04037210 */ /* 0x001fe40007a3e01a */
[----:B------:R-:W0:Y:S02]  /*3490*/  LDS.128 R8, [UR4+0x70] ;  /* 0x00007004ff087984 */ /* 0x000e240008000c00 */
[----:B------:R-:W-:Y:S02]  /*34a0*/  IADD3.X R5, PT, PT, R5, R25, R27, P1, P2 ;  /* 0x0000001905057210 */ /* 0x000fe40000fe441b */
[----:B------:R-:W2:Y:S01]  /*34b0*/  LDS.128 R24, [UR4+0x80] ;  /* 0x00008004ff187984 */ /* 0x000ea20008000c00 */
[----:B-1----:R-:W-:-:S04]  /*34c0*/  IADD3 R3, P1, P2, R20, R3, R6 ;  /* 0x0000000314037210 */ /* 0x002fc80007a3e006 */
[----:B---3--:R-:W-:Y:S02]  /*34d0*/  IADD3 R3, P3, P4, R16, R3, R22 ;  /* 0x0000000310037210 */ /* 0x008fe40007c7e016 */
[----:B------:R-:W-:Y:S02]  /*34e0*/  IADD3.X R7, PT, PT, R21, R5, R7, P1, P2 ;  /* 0x0000000515077210 */ /* 0x000fe40000fe4407 */
[----:B----4-:R-:W-:Y:S02]  /*34f0*/  IADD3 R3, P1, P2, R12, R3, R18 ;  /* 0x000000030c037210 */ /* 0x010fe40007a3e012 */
[----:B------:R-:W-:-:S04]  /*3500*/  IADD3.X R17, PT, PT, R17, R7, R23, P3, P4 ;  /* 0x0000000711117210 */ /* 0x000fc80001fe8417 */
[----:B------:R-:W-:Y:S02]  /*3510*/  IADD3.X R13, PT, PT, R13, R17, R19, P1, P2 ;  /* 0x000000110d0d7210 */ /* 0x000fe40000fe4413 */
[----:B0-----:R-:W-:-:S04]  /*3520*/  IADD3 R3, P3, P4, R8, R3, R14 ;  /* 0x0000000308037210 */ /* 0x001fc80007c7e00e */
[----:B--2---:R-:W-:Y:S02]  /*3530*/  IADD3 R3, P1, P2, R24, R3, R10 ;  /* 0x0000000318037210 */ /* 0x004fe40007a3e00a */
[----:B------:R-:W-:Y:S02]  /*3540*/  IADD3.X R9, PT, PT, R9, R13, R15, P3, P4 ;  /* 0x0000000d09097210 */ /* 0x000fe40001fe840f */
[----:B------:R-:W-:Y:S02]  /*3550*/  IADD3 R2, P3, PT, R3, R26, RZ ;  /* 0x0000001a03027210 */ /* 0x000fe40007f7e0ff */
[----:B------:R-:W-:-:S05]  /*3560*/  IADD3.X R3, PT, PT, R25, R9, R11, P1, P2 ;  /* 0x0000000919037210 */ /* 0x000fca0000fe440b */
[----:B------:R-:W-:-:S07]  /*3570*/  IMAD.X R3, R3, 0x1, R27, P3 ;  /* 0x0000000103037824 */ /* 0x000fce00018e061b */
.L_x_1986:
[----:B------:R-:W-:Y:S05]  /*3580*/  BSYNC.RECONVERGENT B0 ;  /* 0x0000000000007941 */ /* 0x000fea0003800200 */
.L_x_1970:
[----:B------:R-:W-:Y:S05]  /*3590*/  @P0 EXIT ;  /* 0x000000000000094d */ /* 0x000fea0003800000 */
[----:B------:R-:W3:Y:S02]  /*35a0*/  LDC.64 R4, c[0x0][0x390] ;  /* 0x0000e400ff047b82 */ /* 0x000ee40000000a00 */
[----:B---3--:R-:W-:-:S05]  /*35b0*/  IMAD.WIDE.U32 R4, R0, 0x8, R4 ;  /* 0x0000000800047825 */ /* 0x008fca00078e0004 */
[----:B------:R-:W-:Y:S01]  /*35c0*/  STG.E.64 desc[UR6][R4.64], R2 ;  /* 0x0000000204007986 */ /* 0x000fe2000c101b06 */
[----:B------:R-:W-:Y:S05]  /*35d0*/  EXIT ;  /* 0x000000000000794d */ /* 0x000fea0003800000 */
.L_x_2000:
        /* <DEDUP_REMOVED lines=10> */
.L_x_2210:


//--------------------- .text._ZN3cub18CUB_300001_SM_10006detail6reduce28DeviceReduceSingleTileKernelINS2_10policy_hubIljN4cuda3std3__44plusIlEEE10Policy1000EN6thrust24THRUST_300001_SM_1000_NS18transform_iteratorI9is_activeNSD_10device_ptrIiEEllEEPljS9_llNS7_10__identityEEEvT0_T1_T2_T3_T4_T6_ --------------------------
	.section	.text._ZN3cub18CUB_300001_SM_10006detail6reduce28DeviceReduceSingleTileKernelINS2_10policy_hubIljN4cuda3std3__44plusIlEEE10Policy1000EN6thrust24THRUST_300001_SM_1000_NS18transform_iteratorI9is_activeNSD_10device_ptrIiEEllEEPljS9_llNS7_10__identityEEEvT0_T1_T2_T3_T4_T6_,"ax",@progbits
	.align	128
        .global         _ZN3cub18CUB_300001_SM_10006detail6reduce28DeviceReduceSingleTileKernelINS2_10policy_hubIljN4cuda3std3__44plusIlEEE10Policy1000EN6thrust24THRUST_300001_SM_1000_NS18transform_iteratorI9is_activeNSD_10device_ptrIiEEllEEPljS9_llNS7_10__identityEEEvT0_T1_T2_T3_T4_T6_
        .type           _ZN3cub18CUB_300001_SM_10006detail6reduce28DeviceReduceSingleTileKernelINS2_10policy_hubIljN4cuda3std3__44plusIlEEE10Policy1000EN6thrust24THRUST_300001_SM_1000_NS18transform_iteratorI9is_activeNSD_10device_ptrIiEEllEEPljS9_llNS7_10__identityEEEvT0_T1_T2_T3_T4_T6_,@function
        .size           _ZN3cub18CUB_300001_SM_10006detail6reduce28DeviceReduceSingleTileKernelINS2_10policy_hubIljN4cuda3std3__44plusIlEEE10Policy1000EN6thrust24THRUST_300001_SM_1000_NS18transform_iteratorI9is_activeNSD_10device_ptrIiEEllEEPljS9_llNS7_10__identityEEEvT0_T1_T2_T3_T4_T6_,(.L_x_2211 - _ZN3cub18CUB_300001_SM_10006detail6reduce28DeviceReduceSingleTileKernelINS2_10policy_hubIljN4cuda3std3__44plusIlEEE10Policy1000EN6thrust24THRUST_300001_SM_1000_NS18transform_iteratorI9is_activeNSD_10device_ptrIiEEllEEPljS9_llNS7_10__identityEEEvT0_T1_T2_T3_T4_T6_)
        .other          _ZN3cub18CUB_300001_SM_10006detail6reduce28DeviceReduceSingleTileKernelINS2_10policy_hubIljN4cuda3std3__44plusIlEEE10Policy1000EN6thrust24THRUST_300001_SM_1000_NS18transform_iteratorI9is_activeNSD_10device_ptrIiEEllEEPljS9_llNS7_10__identityEEEvT0_T1_T2_T3_T4_T6_,@"STO_CUDA_ENTRY STV_DEFAULT"
_ZN3cub18CUB_300001_SM_10006detail6reduce28DeviceReduceSingleTileKernelINS2_10policy_hubIljN4cuda3std3__44plusIlEEE10Policy1000EN6thrust24THRUST_300001_SM_1000_NS18transform_iteratorI9is_activeNSD_10device_ptrIiEEllEEPljS9_llNS7_10__identityEEEvT0_T1_T2_T3_T4_T6_:
.text._ZN3cub18CUB_300001_SM_10006detail6reduce28DeviceReduceSingleTileKernelINS2_10policy_hubIljN4cuda3std3__44plusIlEEE10Policy1000EN6thrust24THRUST_300001_SM_1000_NS18transform_iteratorI9is_activeNSD_10device_ptrIiEEllEEPljS9_llNS7_10__identityEEEvT0_T1_T2_T3_T4_T6_:
        /* <DEDUP_REMOVED lines=13> */
.L_x_2001:
[----:B------:R-:W-:Y:S01]  /*00d0*/  ISETP.GT.U32.AND P0, PT, R32, 0xdff, PT ;  /* 0x00000dff2000780c */ /* 0x000fe20003f04070 */
[----:B------:R-:W-:-:S12]  /*00e0*/  BSSY.RECONVERGENT B0, `(.L_x_2002) ;  /* 0x0000301000007945 */ /* 0x000fd80003800200 */
[----:B------:R-:W-:Y:S05]  /*00f0*/  @P0 BRA `(.L_x_2003) ;  /* 0x0000001800240947 */ /* 0x000fea0003800000 */
[----:B------:R-:W0:Y:S01]  /*0100*/  S2R R5, SR_TID.X ;  /* 0x0000000000057919 */ /* 0x000e220000002100 */
[----:B------:R-:W-:Y:S01]  /*0110*/  BSSY.RECONVERGENT B1, `(.L_x_2004) ;  /* 0x000000d000017945 */ /* 0x000fe20003800200 */
[----:B------:R-:W-:Y:S02]  /*0120*/  IMAD.MOV.U32 R0, RZ, RZ, RZ ;  /* 0x000000ffff007224 */ /* 0x000fe400078e00ff */
[----:B------:R-:W-:Y:S01]  /*0130*/  IMAD.MOV.U32 R2, RZ, RZ, RZ ;  /* 0x000000ffff027224 */ /* 0x000fe200078e00ff */
        /* <DEDUP_REMOVED lines=10> */
.L_x_2005:
[----:B------:R-:W-:Y:S05]  /*01e0*/  BSYNC.RECONVERGENT B1 ;  /* 0x0000000000017941 */ /* 0x000fea0003800200 */
.L_x_2004:
        /* <DEDUP_REMOVED lines=17> */
.L_x_2010:
        /* <DEDUP_REMOVED lines=70> */
.L_x_2009:
[----:B------:R-:W-:Y:S05]  /*0760*/  BSYNC.RECONVERGENT B2 ;  /* 0x0000000000027941 */ /* 0x000fea0003800200 */
.L_x_2008:
[----:B------:R-:W-:Y:S05]  /*0770*/  @!P0 BRA `(.L_x_2007) ;  /* 0x0000000400448947 */ /* 0x000fea0003800000 */
[----:B------:R-:W-:Y:S01]  /*0780*/  ISETP.GE.U32.AND P1, PT, R24, 0x8, PT ;  /* 0x000000081800780c */ /* 0x000fe20003f26070 */
[----:B------:R-:W-:Y:S01]  /*0790*/  BSSY.RECONVERGENT B2, `(.L_x_2011) ;  /* 0x0000027000027945 */ /* 0x000fe20003800200 */
[----:B------:R-:W-:-:S04]  /*07a0*/  LOP3.LUT R16, R4, 0x7, RZ, 0xc0, !PT ;  /* 0x0000000704107812 */ /* 0x000fc800078ec0ff */
[----:B------:R-:W-:-:S07]  /*07b0*/  ISETP.NE.AND P0, PT, R16, RZ, PT ;  /* 0x000000ff1000720c */ /* 0x000fce0003f05270 */
[----:B------:R-:W-:Y:S06]  /*07c0*/  @!P1 BRA `(.L_x_2012) ;  /* 0x00000000008c9947 */ /* 0x000fec0003800000 */
        /* <DEDUP_REMOVED lines=22> */
[----:B0-----:R-:W-:Y:S02]  /*0930*/  IADD3 R6, P1, P2, R0, R8, R9 ;  /* 0x0000000800067210 */ /* 0x001fe40007a3e009 */
[----:B------:R-:W-:-:S02]  /*0940*/  SEL R7, RZ, 0x1, P3 ;  /* 0x00000001ff077807 */ /* 0x000fc40001800000 */
        /* <DEDUP_REMOVED lines=11> */
.L_x_2012:
[----:B------:R-:W-:Y:S05]  /*0a00*/  BSYNC.RECONVERGENT B2 ;  /* 0x0000000000027941 */ /* 0x000fea0003800200 */
.L_x_2011:
        /* <DEDUP_REMOVED lines=25> */
.L_x_2014:
[----:B------:R-:W-:Y:S05]  /*0ba0*/  BSYNC.RECONVERGENT B2 ;  /* 0x0000000000027941 */ /* 0x000fea0003800200 */
.L_x_2013:
[----:B------:R-:W-:Y:S05]  /*0bb0*/  @!P0 BRA `(.L_x_2007) ;  /* 0x0000000000348947 */ /* 0x000fea0003800000 */
[----:B------:R-:W0:Y:S02]  /*0bc0*/  LDC.64 R6, c[0x0][0x380] ;  /* 0x0000e000ff067b82 */ /* 0x000e240000000a00 */
[----:B0-----:R-:W-:-:S04]  /*0bd0*/  IMAD.WIDE.U32 R6, R3, 0x4, R6 ;  /* 0x0000000403067825 */ /* 0x001fc800078e0006 */
[----:B------:R-:W-:-:S07]  /*0be0*/  IMAD.MOV R3, RZ, RZ, -R4 ;  /* 0x000000ffff037224 */ /* 0x000fce00078e0a04 */
.L_x_2015:
        /* <DEDUP_REMOVED lines=10> */
.L_x_2007:
[----:B------:R-:W-:Y:S05]  /*0c90*/  BSYNC.RECONVERGENT B1 ;  /* 0x0000000000017941 */ /* 0x000fea0003800200 */
.L_x_2006:
        /* <DEDUP_REMOVED lines=77> */
.L_x_2016:
        /* <DEDUP_REMOVED lines=26> */
[----:B------:R-:W-:Y:S01]  /*1310*/  VIADD R4, R3, 0x8 ;  /* 0x0000000803047836 */ /* 0x000fe20000000000 */
[----:B------:R-:W1:Y:S02]  /*1320*/  @!P2 S2R R11, SR_CgaCtaId ;  /* 0x00000000000ba919 */ /* 0x000e640000008800 */
        /* <DEDUP_REMOVED lines=12> */
[----:B------:R-:W-:Y:S02]  /*13f0*/  IMAD.X R7, R2, 0x1, R10, P1 ;  /* 0x0000000102077824 */ /* 0x000fe400008e060a */
[----:B------:R-:W-:Y:S01]  /*1400*/  VIADD R2, R3, 0x10 ;  /* 0x0000001003027836 */ /* 0x000fe20000000000 */
[----:B------:R-:W-:Y:S02]  /*1410*/  @!P2 SHF.R.U32.HI R3, RZ, 0x2, R5 ;  /* 0x00000002ff03a819 */ /* 0x000fe40000011605 */
[----:B------:R-:W2:Y:S02]  /*1420*/  SHFL.DOWN PT, R4, R7, 0x10, R9 ;  /* 0x0a00000007047989 */ /* 0x000ea400000e0009 */
[----:B------:R-:W-:Y:S02]  /*1430*/  ISETP.GT.AND P0, PT, R2, R9, PT ;  /* 0x000000090200720c */ /* 0x000fe40003f04270 */
[----:B------:R-:W-:-:S04]  /*1440*/  @!P2 MOV R2, 0x400 ;  /* 0x000004000002a802 */ /* 0x000fc80000000f00 */
[----:B-1----:R-:W-:Y:S02]  /*1450*/  @!P2 LEA R11, R11, R2, 0x18 ;  /* 0x000000020b0ba211 */ /* 0x002fe400078ec0ff */
[----:B0-----:R-:W-:-:S04]  /*1460*/  SEL R0, R0, RZ, !P0 ;  /* 0x000000ff00007207 */ /* 0x001fc80004000000 */
[----:B------:R-:W-:Y:S02]  /*1470*/  IADD3 R2, P1, PT, R0, R6, RZ ;  /* 0x0000000600027210 */ /* 0x000fe40007f3e0ff */
[----:B------:R-:W-:Y:S02]  /*1480*/  @!P2 LOP3.LUT R0, R3, 0xf8, RZ, 0xc0, !PT ;  /* 0x000000f80300a812 */ /* 0x000fe400078ec0ff */
[----:B--2---:R-:W-:Y:S02]  /*1490*/  SEL R4, R4, RZ, !P0 ;  /* 0x000000ff04047207 */ /* 0x004fe40004000000 */
[----:B------:R-:W-:Y:S01]  /*14a0*/  ISETP.NE.AND P0, PT, R5, RZ, PT ;  /* 0x000000ff0500720c */ /* 0x000fe20003f05270 */
[----:B------:R-:W-:Y:S02]  /*14b0*/  @!P2 IMAD.IADD R11, R0, 0x1, R11 ;  /* 0x00000001000ba824 */ /* 0x000fe400078e020b */
        /* <DEDUP_REMOVED lines=9> */
[----:B------:R-:W-:Y:S01]  /*1550*/  ISETP.GT.U32.AND P6, PT, R32, 0x1a0, PT ;  /* 0x000001a02000780c */ /* 0x000fe20003fc4070 */
[----:B-1----:R-:W-:-:S09]  /*1560*/  ULEA UR4, UR5, UR4, 0x18 ;  /* 0x0000000405047291 */ /* 0x002fd2000f8ec0ff */
[----:B------:R-:W1:Y:S04]  /*1570*/  LDS.64 R24, [UR4+0x18] ;  /* 0x00001804ff187984 */ /* 0x000e680008000a00 */
[----:B------:R-:W2:Y:S04]  /*1580*/  LDS.128 R4, [UR4+0x20] ;  /* 0x00002004ff047984 */ /* 0x000ea80008000c00 */
[----:B0-----:R-:W0:Y:S04]  /*1590*/  LDS.128 R8, [UR4+0x30] ;  /* 0x00003004ff087984 */ /* 0x001e280008000c00 */
[----:B------:R-:W3:Y:S04]  /*15a0*/  LDS.128 R12, [UR4+0x40] ;  /* 0x00004004ff0c7984 */ /* 0x000ee80008000c00 */
[----:B------:R-:W4:Y:S04]  /*15b0*/  LDS.128 R16, [UR4+0x50] ;  /* 0x00005004ff107984 */ /* 0x000f280008000c00 */
[----:B------:R-:W5:Y:S01]  /*15c0*/  LDS.128 R20, [UR4+0x60] ;  /* 0x00006004ff147984 */ /* 0x000f620008000c00 */
[----:B-1----:R-:W-:-:S02]  /*15d0*/  SEL R28, R24, RZ, P1 ;  /* 0x000000ff181c7207 */ /* 0x002fc40000800000 */
[----:B------:R-:W-:Y:S02]  /*15e0*/  SEL R0, R25, RZ, P1 ;  /* 0x000000ff19007207 */ /* 0x000fe40000800000 */
[----:B--2---:R-:W-:Y:S01]  /*15f0*/  SEL R33, R4, RZ, P2 ;  /* 0x000000ff04217207 */ /* 0x004fe20001000000 */
[----:B------:R-:W1:Y:S01]  /*1600*/  LDS.128 R24, [UR4+0x70] ;  /* 0x00007004ff187984 */ /* 0x000e620008000c00 */
[----:B------:R-:W-:Y:S02]  /*1610*/  SEL R4, R5, RZ, P2 ;  /* 0x000000ff05047207 */ /* 0x000fe40001000000 */
[----:B------:R-:W-:Y:S02]  /*1620*/  IADD3 R33, P3, P4, R33, R28, R2 ;  /* 0x0000001c21217210 */ /* 0x000fe40007c7e002 */
[----:B------:R-:W2:Y:S01]  /*1630*/  LDS.128 R28, [UR4+0x80] ;  /* 0x00008004ff1c7984 */ /* 0x000ea20008000c00 */
[C---:B------:R-:W-:Y:S02]  /*1640*/  ISETP.GT.U32.AND P1, PT, R32.reuse, 0x60, PT ;  /* 0x000000602000780c */ /* 0x040fe40003f24070 */
[----:B------:R-:W-:-:S02]  /*1650*/  ISETP.GT.U32.AND P2, PT, R32, 0x80, PT ;  /* 0x000000802000780c */ /* 0x000fc40003f44070 */
[----:B------:R-:W-:Y:S02]  /*1660*/  SEL R5, R6, RZ, P1 ;  /* 0x000000ff06057207 */ /* 0x000fe40000800000 */
[----:B0-----:R-:W-:Y:S02]  /*1670*/  SEL R2, R8, RZ, P2 ;  /* 0x000000ff08027207 */ /* 0x001fe40001000000 */
[----:B------:R-:W-:Y:S02]  /*1680*/  IADD3.X R0, PT, PT, R4, R0, R3, P3, P4 ;  /* 0x0000000004007210 */ /* 0x000fe40001fe8403 */
[----:B------:R-:W-:Y:S02]  /*1690*/  SEL R7, R7, RZ, P1 ;  /* 0x000000ff07077207 */ /* 0x000fe40000800000 */
[----:B------:R-:W-:Y:S02]  /*16a0*/  SEL R4, R9, RZ, P2 ;  /* 0x000000ff09047207 */ /* 0x000fe40001000000 */
[----:B------:R-:W-:-:S02]  /*16b0*/  IADD3 R2, P3, P4, R2, R33, R5 ;  /* 0x0000002102027210 */ /* 0x000fc40007c7e005 */
[C---:B------:R-:W-:Y:S02]  /*16c0*/  ISETP.GT.U32.AND P1, PT, R32.reuse, 0xa0, PT ;  /* 0x000000a02000780c */ /* 0x040fe40003f24070 */
[----:B------:R-:W-:Y:S02]  /*16d0*/  ISETP.GT.U32.AND P2, PT, R32, 0xc0, PT ;  /* 0x000000c02000780c */ /* 0x000fe40003f44070 */
[----:B------:R-:W-:Y:S02]  /*16e0*/  IADD3.X R4, PT, PT, R4, R0, R7, P3, P4 ;  /* 0x0000000004047210 */ /* 0x000fe40001fe8407 */
[----:B------:R-:W-:Y:S02]  /*16f0*/  SEL R3, R10, RZ, P1 ;  /* 0x000000ff0a037207 */ /* 0x000fe40000800000 */
[----:B---3--:R-:W-:Y:S02]  /*1700*/  SEL R0, R12, RZ, P2 ;  /* 0x000000ff0c007207 */ /* 0x008fe40001000000 */
[----:B------:R-:W-:-:S02]  /*1710*/  SEL R10, R11, RZ, P1 ;  /* 0x000000ff0b0a7207 */ /* 0x000fc40000800000 */
[----:B------:R-:W-:Y:S02]  /*1720*/  ISETP.GT.U32.AND P1, PT, R32, 0xe0, PT ;  /* 0x000000e02000780c */ /* 0x000fe40003f24070 */
[----:B------:R-:W-:Y:S02]  /*1730*/  SEL R5, R13, RZ, P2 ;  /* 0x000000ff0d057207 */ /* 0x000fe40001000000 */
[----:B------:R-:W-:Y:S02]  /*1740*/  IADD3 R0, P3, P4, R0, R2, R3 ;  /* 0x0000000200007210 */ /* 0x000fe40007c7e003 */
[----:B------:R-:W-:Y:S02]  /*1750*/  ISETP.GT.U32.AND P2, PT, R32, 0x100, PT ;  /* 0x000001002000780c */ /* 0x000fe40003f44070 */
[----:B------:R-:W-:Y:S02]  /*1760*/  SEL R3, R14, RZ, P1 ;  /* 0x000000ff0e037207 */ /* 0x000fe40000800000 */
[----:B------:R-:W-:-:S02]  /*1770*/  SEL R15, R15, RZ, P1 ;  /* 0x000000ff0f0f7207 */ /* 0x000fc40000800000 */
[----:B------:R-:W-:Y:S02]  /*1780*/  ISETP.GT.U32.AND P1, PT, R32, 0x120, PT ;  /* 0x000001202000780c */ /* 0x000fe40003f24070 */
[----:B------:R-:W-:Y:S02]  /*1790*/  IADD3.X R5, PT, PT, R5, R4, R10, P3, P4 ;  /* 0x0000000405057210 */ /* 0x000fe40001fe840a */
[----:B----4-:R-:W-:Y:S02]  /*17a0*/  SEL R2, R16, RZ, P2 ;  /* 0x000000ff10027207 */ /* 0x010fe40001000000 */
[----:B------:R-:W-:Y:S02]  /*17b0*/  SEL R4, R17, RZ, P2 ;  /* 0x000000ff11047207 */ /* 0x000fe40001000000 */
[----:B------:R-:W-:Y:S02]  /*17c0*/  ISETP.GT.U32.AND P2, PT, R32, 0x140, PT ;  /* 0x000001402000780c */ /* 0x000fe40003f44070 */
[----:B------:R-:W-:-:S02]  /*17d0*/  SEL R7, R18, RZ, P1 ;  /* 0x000000ff12077207 */ /* 0x000fc40000800000 */
[----:B------:R-:W-:Y:S02]  /*17e0*/  SEL R18, R19, RZ, P1 ;  /* 0x000000ff13127207 */ /* 0x000fe40000800000 */
[----:B------:R-:W-:Y:S02]  /*17f0*/  IADD3 R2, P3, P4, R2, R0, R3 ;  /* 0x0000000002027210 */ /* 0x000fe40007c7e003 */
[----:B------:R-:W-:Y:S02]  /*1800*/  ISETP.GT.U32.AND P1, PT, R32, 0x160, PT ;  /* 0x000001602000780c */ /* 0x000fe40003f24070 */
[----:B-----5:R-:W-:Y:S02]  /*1810*/  SEL R0, R20, RZ, P2 ;  /* 0x000000ff14007207 */ /* 0x020fe40001000000 */
[----:B------:R-:W-:Y:S02]  /*1820*/  IADD3.X R4, PT, PT, R4, R5, R15, P3, P4 ;  /* 0x0000000504047210 */ /* 0x000fe40001fe840f */
[----:B------:R-:W-:-:S02]  /*1830*/  SEL R3, R22, RZ, P1 ;  /* 0x000000ff16037207 */ /* 0x000fc40000800000 */
[----:B------:R-:W-:Y:S02]  /*1840*/  SEL R23, R23, RZ, P1 ;  /* 0x000000ff17177207 */ /* 0x000fe40000800000 */
[----:B------:R-:W-:Y:S02]  /*1850*/  SEL R5, R21, RZ, P2 ;  /* 0x000000ff15057207 */ /* 0x000fe40001000000 */
[----:B------:R-:W-:Y:S02]  /*1860*/  IADD3 R0, P1, P3, R0, R2, R7 ;  /* 0x0000000200007210 */ /* 0x000fe40007b3e007 */
[----:B-1----:R-:W-:Y:S02]  /*1870*/  SEL R2, R24, RZ, P5 ;  /* 0x000000ff18027207 */ /* 0x002fe40002800000 */
[----:B------:R-:W-:Y:S02]  /*1880*/  ISETP.GT.U32.AND P2, PT, R32, 0x1c0, PT ;  /* 0x000001c02000780c */ /* 0x000fe40003f44070 */
[----:B------:R-:W-:-:S02]  /*1890*/  IADD3.X R5, PT, PT, R5, R4, R18, P1, P3 ;  /* 0x0000000405057210 */ /* 0x000fc40000fe6412 */
[----:B------:R-:W-:Y:S02]  /*18a0*/  IADD3 R2, P3, P4, R2, R0, R3 ;  /* 0x0000000002027210 */ /* 0x000fe40007c7e003 */
[----:B------:R-:W-:Y:S02]  /*18b0*/  SEL R0, R26, RZ, P6 ;  /* 0x000000ff1a007207 */ /* 0x000fe40003000000 */
[----:B--2---:R-:W-:Y:S02]  /*18c0*/  SEL R3, R28, RZ, P2 ;  /* 0x000000ff1c037207 */ /* 0x004fe40001000000 */
[----:B------:R-:W-:Y:S02]  /*18d0*/  ISETP.GT.U32.AND P1, PT, R32, 0x1e0, PT ;  /* 0x000001e02000780c */ /* 0x000fe40003f24070 */
        /* <DEDUP_REMOVED lines=11> */
.L_x_2003:
        /* <DEDUP_REMOVED lines=10> */
[----:B------:R-:W-:Y:S01]  /*1a30*/  IMAD.MOV.U32 R17, RZ, RZ, 0xe00 ;  /* 0x00000e00ff117424 */ /* 0x000fe200078e00ff */
[----:B--2---:R-:W-:-:S02]  /*1a40*/  ISETP.NE.AND P0, PT, R10, -0x1, PT ;  /* 0xffffffff0a00780c */ /* 0x004fc40003f05270 */
[----:B---3--:R-:W-:Y:S02]  /*1a50*/  ISETP.NE.AND P1, PT, R4, -0x1, PT ;  /* 0xffffffff0400780c */ /* 0x008fe40003f25270 */
[----:B----4-:R-:W-:Y:S02]  /*1a60*/  ISETP.NE.AND P2, PT, R5, -0x1, PT ;  /* 0xffffffff0500780c */ /* 0x010fe40003f45270 */
[----:B------:R-:W-:Y:S02]  /*1a70*/  SEL R5, RZ, 0x1, P0 ;  /* 0x00000001ff057807 */ /* 0x000fe40000000000 */
[----:B------:R-:W-:Y:S02]  /*1a80*/  SEL R4, RZ, 0x1, P1 ;  /* 0x00000001ff047807 */ /* 0x000fe40000800000 */
[----:B------:R-:W-:Y:S02]  /*1a90*/  SEL R25, RZ, 0x1, P2 ;  /* 0x00000001ff197807 */ /* 0x000fe40001000000 */
[----:B-----5:R-:W-:Y:S01]  /*1aa0*/  ISETP.NE.AND P2, PT, R6, -0x1, PT ;  /* 0xffffffff0600780c */ /* 0x020fe20003f45270 */
[----:B------:R-:W-:Y:S01]  /*1ab0*/  VIADD R6, R32, 0xfffff200 ;  /* 0xfffff20020067836 */ /* 0x000fe20000000000 */
[----:B------:R-:W-:-:S02]  /*1ac0*/  IADD3 R25, P0, P1, R25, R4, R5 ;  /* 0x0000000419197210 */ /* 0x000fc4000791e005 */
[----:B------:R-:W-:Y:S02]  /*1ad0*/  ISETP.NE.AND P3, PT, R7, -0x1, PT ;  /* 0xffffffff0700780c */ /* 0x000fe40003f65270 */
[----:B------:R-:W-:Y:S02]  /*1ae0*/  IADD3.X R27, PT, PT, RZ, RZ, RZ, P0, P1 ;  /* 0x000000ffff1b7210 */ /* 0x000fe400007e24ff */
[----:B------:R-:W-:Y:S02]  /*1af0*/  ISETP.GE.U32.AND P0, PT, R6, 0xe00, PT ;  /* 0x00000e000600780c */ /* 0x000fe40003f06070 */
[----:B------:R-:W-:Y:S02]  /*1b00*/  SEL R5, RZ, 0x1, P2 ;  /* 0x00000001ff057807 */ /* 0x000fe40001000000 */
[----:B------:R-:W-:Y:S02]  /*1b10*/  SEL R4, RZ, 0x1, P3 ;  /* 0x00000001ff047807 */ /* 0x000fe40001800000 */
[----:B------:R-:W-:-:S02]  /*1b20*/  ISETP.NE.AND P4, PT, R8, -0x1, PT ;  /* 0xffffffff0800780c */ /* 0x000fc40003f85270 */
[----:B------:R-:W-:Y:S02]  /*1b30*/  ISETP.NE.AND P5, PT, R9, -0x1, PT ;  /* 0xffffffff0900780c */ /* 0x000fe40003fa5270 */
[----:B------:R-:W-:Y:S02]  /*1b40*/  IADD3 R25, P2, P3, R4, R25, R5 ;  /* 0x0000001904197210 */ /* 0x000fe40007b5e005 */
[----:B------:R-:W-:Y:S02]  /*1b50*/  SEL R5, RZ, 0x1, P4 ;  /* 0x00000001ff057807 */ /* 0x000fe40002000000 */
[----:B------:R-:W-:Y:S02]  /*1b60*/  SEL R4, RZ, 0x1, P5 ;  /* 0x00000001ff047807 */ /* 0x000fe40002800000 */
[----:B------:R-:W-:Y:S02]  /*1b70*/  IADD3.X R27, PT, PT, RZ, R27, RZ, P2, P3 ;  /* 0x0000001bff1b7210 */ /* 0x000fe400017e64ff */
[----:B------:R-:W-:-:S04]  /*1b80*/  IADD3 R25, P1, P4, R4, R25, R5 ;  /* 0x0000001904197210 */ /* 0x000fc80007c3e005 */
[----:B------:R-:W-:Y:S01]  /*1b90*/  IADD3.X R27, PT, PT, RZ, R27, RZ, P1, P4 ;  /* 0x0000001bff1b7210 */ /* 0x000fe20000fe84ff */
[----:B------:R-:W-:Y:S08]  /*1ba0*/  @!P0 BRA `(.L_x_2018) ;  /* 0x0000000000988947 */ /* 0x000ff00003800000 */
[----:B------:R-:W0:Y:S01]  /*1bb0*/  LDC R32, c[0x0][0x398] ;  /* 0x0000e600ff207b82 */ /* 0x000e220000000800 */
[----:B------:R-:W-:-:S07]  /*1bc0*/  IMAD.MOV.U32 R17, RZ, RZ, 0xe00 ;  /* 0x00000e00ff117424 */ /* 0x000fce00078e00ff */
.L_x_2020:
[----:B------:R-:W-:-:S05]  /*1bd0*/  IMAD.WIDE.U32 R4, R17, 0x4, R2 ;  /* 0x0000000411047825 */ /* 0x000fca00078e0002 */
        /* <DEDUP_REMOVED lines=19> */
[----:B-1----:R-:W-:-:S02]  /*1d10*/  SEL R5, RZ, 0x1, P4 ;  /* 0x00000001ff057807 */ /* 0x002fc40002000000 */
[----:B------:R-:W-:Y:S02]  /*1d20*/  SEL R4, RZ, 0x1, P5 ;  /* 0x00000001ff047807 */ /* 0x000fe40002800000 */
[----:B------:R-:W-:Y:S02]  /*1d30*/  IADD3.X R27, PT, PT, RZ, R27, RZ, P0, P1 ;  /* 0x0000001bff1b7210 */ /* 0x000fe400007e24ff */
[----:B------:R-:W-:Y:S01]  /*1d40*/  IADD3 R25, P5, P4, R4, R25, R5 ;  /* 0x0000001904197210 */ /* 0x000fe20007cbe005 */
[----:B0-----:R-:W-:Y:S01]  /*1d50*/  IMAD.IADD R5, R32, 0x1, -R17 ;  /* 0x0000000120057824 */ /* 0x001fe200078e0a11 */
[----:B------:R-:W-:Y:S02]  /*1d60*/  ISETP.NE.AND P6, PT, R12, -0x1, PT ;  /* 0xffffffff0c00780c */ /* 0x000fe40003fc5270 */
[----:B------:R-:W-:Y:S02]  /*1d70*/  IADD3.X R27, PT, PT, RZ, R27, RZ, P2, P3 ;  /* 0x0000001bff1b7210 */ /* 0x000fe400017e64ff */
[----:B------:R-:W-:-:S02]  /*1d80*/  ISETP.GE.U32.AND P0, PT, R5, 0xe00, PT ;  /* 0x00000e000500780c */ /* 0x000fc40003f06070 */
[----:B------:R-:W-:Y:S02]  /*1d90*/  SEL R4, RZ, 0x1, P6 ;  /* 0x00000001ff047807 */ /* 0x000fe40003000000 */
[----:B------:R-:W-:Y:S02]  /*1da0*/  IADD3.X R27, PT, PT, RZ, R27, RZ, P5, P4 ;  /* 0x0000001bff1b7210 */ /* 0x000fe40002fe84ff */
[----:B------:R-:W-:-:S05]  /*1db0*/  IADD3 R25, P1, PT, R25, R4, RZ ;  /* 0x0000000419197210 */ /* 0x000fca0007f3e0ff */
[----:B------:R-:W-:Y:S02]  /*1dc0*/  IMAD.X R27, RZ, RZ, R27, P1 ;  /* 0x000000ffff1b7224 */ /* 0x000fe400008e061b */
[----:B------:R-:W-:Y:S06]  /*1dd0*/  @!P0 BRA `(.L_x_2019) ;  /* 0x0000000c009c8947 */ /* 0x000fec0003800000 */
[----:B------:R-:W-:-:S05]  /*1de0*/  VIADD R17, R17, 0xe00 ;  /* 0x00000e0011117836 */ /* 0x000fca0000000000 */
[----:B------:R-:W-:-:S13]  /*1df0*/  ISETP.GT.U32.AND P0, PT, R17, R6, PT ;  /* 0x000000061100720c */ /* 0x000fda0003f04070 */
[----:B------:R-:W-:Y:S05]  /*1e00*/  @!P0 BRA `(.L_x_2020) ;  /* 0xfffffffc00708947 */ /* 0x000fea000383ffff */
.L_x_2018:
[----:B------:R-:W-:Y:S01]  /*1e10*/  IMAD.IADD R3, R32, 0x1, -R17 ;  /* 0x0000000120037824 */ /* 0x000fe200078e0a11 */
[----:B------:R-:W-:Y:S04]  /*1e20*/  BSSY.RECONVERGENT B1, `(.L_x_2019) ;  /* 0x00000e2000017945 */ /* 0x000fe80003800200 */
[----:B------:R-:W-:-:S04]  /*1e30*/  ISETP.GE.AND P0, PT, R0, R3, PT ;  /* 0x000000030000720c */ /* 0x000fc80003f06270 */
[----:B------:R-:W-:-:S13]  /*1e40*/  ISETP.GE.U32.OR P0, PT, R17, R32, P0 ;  /* 0x000000201100720c */ /* 0x000fda0000706470 */
[----:B------:R-:W-:Y:S05]  /*1e50*/  @P0 BRA `(.L_x_2021) ;  /* 0x0000000c00780947 */ /* 0x000fea0003800000 */
[----:B------:R-:W-:Y:S01]  /*1e60*/  LOP3.LUT R2, RZ, R0, RZ, 0x33, !PT ;  /* 0x00000000ff027212 */ /* 0x000fe200078e33ff */
[----:B------:R-:W-:Y:S01]  /*1e70*/  BSSY.RECONVERGENT B2, `(.L_x_2022) ;  /* 0x0000073000027945 */ /* 0x000fe20003800200 */
[----:B------:R-:W-:Y:S02]  /*1e80*/  IMAD.MOV.U32 R20, RZ, RZ, R0 ;  /* 0x000000ffff147224 */ /* 0x000fe400078e0000 */
[----:B------:R-:W-:-:S04]  /*1e90*/  IADD3 R2, PT, PT, -R17, R32, R2 ;  /* 0x0000002011027210 */ /* 0x000fc80007ffe102 */
[C---:B------:R-:W-:Y:S02]  /*1ea0*/  ISETP.GE.U32.AND P0, PT, R2.reuse, 0x1e00, PT ;  /* 0x00001e000200780c */ /* 0x040fe40003f06070 */
[----:B------:R-:W-:-:S04]  /*1eb0*/  LEA.HI R19, R2, 0x1, RZ, 0x17 ;  /* 0x0000000102137811 */ /* 0x000fc800078fb8ff */
[----:B------:R-:W-:-:S07]  /*1ec0*/  LOP3.LUT R32, R19, 0xf, RZ, 0xc0, !PT ;  /* 0x0000000f13207812 */ /* 0x000fce00078ec0ff */
[----:B------:R-:W-:Y:S05]  /*1ed0*/  @!P0 BRA `(.L_x_2023) ;  /* 0x0000000400b08947 */ /* 0x000fea0003800000 */
[----:B------:R-:W0:Y:S01]  /*1ee0*/  LDC.64 R2, c[0x0][0x380] ;  /* 0x0000e000ff027b82 */ /* 0x000e220000000a00 */
[----:B------:R-:W-:Y:S01]  /*1ef0*/  LOP3.LUT R16, R19, 0xfffff0, RZ, 0xc0, !PT ;  /* 0x00fffff013107812 */ /* 0x000fe200078ec0ff */
[----:B------:R-:W-:Y:S01]  /*1f00*/  BSSY.RECONVERGENT B3, `(.L_x_2024) ;  /* 0x0000068000037945 */ /* 0x000fe20003800200 */
[C---:B------:R-:W-:Y:S01]  /*1f10*/  LOP3.LUT R20, R0.reuse, 0x1000, RZ, 0xfc, !PT ;  /* 0x0000100000147812 */ /* 0x040fe200078efcff */
[----:B------:R-:W-:Y:S02]  /*1f20*/  IMAD.IADD R21, R0, 0x1, R17 ;  /* 0x0000000100157824 */ /* 0x000fe400078e0211 */
[----:B------:R-:W-:-:S07]  /*1f30*/  IMAD.MOV R16, RZ, RZ, -R16 ;  /* 0x000000ffff107224 */ /* 0x000fce00078e0a10 */
.L_x_2025:
[C---:B------:R-:W-:Y:S02]  /*1f40*/  VIADD R13, R21.reuse, 0x200 ;  /* 0x00000200150d7836 */ /* 0x040fe40000000000 */
[----:B0-----:R-:W-:-:S04]  /*1f50*/  IMAD.WIDE.U32 R8, R21, 0x4, R2 ;  /* 0x0000000415087825 */ /* 0x001fc800078e0002 */
[----:B------:R-:W-:Y:S01]  /*1f60*/  IMAD.WIDE.U32 R12, R13, 0x4, R2 ;  /* 0x000000040d0c7825 */ /* 0x000fe200078e0002 */
[----:B------:R0:W2:Y:S03]  /*1f70*/  LDG.E R24, desc[UR6][R8.64] ;  /* 0x0000000608187981 */ /* 0x0000a6000c1e1900 */
[C---:B------:R-:W-:Y:S01]  /*1f80*/  VIADD R15, R21.reuse, 0x400 ;  /* 0x00000400150f7836 */ /* 0x040fe20000000000 */
[----:B------:R1:W3:Y:S01]  /*1f90*/  LDG.E R23, desc[UR6][R12.64] ;  /* 0x000000060c177981 */ /* 0x0002e2000c1e1900 */
[C---:B------:R-:W-:Y:S02]  /*1fa0*/  VIADD R31, R21.reuse, 0x600 ;  /* 0x00000600151f7836 */ /* 0x040fe40000000000 */
[C---:B------:R-:W-:Y:S02]  /*1fb0*/  VIADD R5, R21.reuse, 0xa00 ;  /* 0x00000a0015057836 */ /* 0x040fe40000000000 */
[----:B0-----:R-:W-:-:S02]  /*1fc0*/  VIADD R9, R21, 0xe00 ;  /* 0x00000e0015097836 */ /* 0x001fc40000000000 */
[----:B------:R-:W-:-:S04]  /*1fd0*/  IMAD.WIDE.U32 R14, R15, 0x4, R2 ;  /* 0x000000040f0e7825 */ /* 0x000fc800078e0002 */
[--C-:B------:R-:W-:Y:S01]  /*1fe0*/  IMAD.WIDE.U32 R30, R31, 0x4, R2.reuse ;  /* 0x000000041f1e7825 */ /* 0x100fe200078e0002 */
[----:B------:R0:W4:Y:S03]  /*1ff0*/  LDG.E R26, desc[UR6][R14.64] ;  /* 0x000000060e1a7981 */ /* 0x000126000c1e1900 */
[----:B------:R-:W-:Y:S01]  /*2000*/  VIADD R7, R21, 0x800 ;  /* 0x0000080015077836 */ /* 0x000fe20000000000 */
[----:B------:R5:W4:Y:S01]  /*2010*/  LDG.E R22, desc[UR6][R30.64] ;  /* 0x000000061e167981 */ /* 0x000b22000c1e1900 */
[----:B------:R-:W-:-:S04]  /*2020*/  IMAD.WIDE.U32 R4, R5, 0x4, R2 ;  /* 0x0000000405047825 */ /* 0x000fc800078e0002 */
[--C-:B-1----:R-:W-:Y:S01]  /*2030*/  IMAD.WIDE.U32 R12, R9, 0x4, R2.reuse ;  /* 0x00000004090c7825 */ /* 0x102fe200078e0002 */
[----:B------:R1:W4:Y:S03]  /*2040*/  LDG.E R28, desc[UR6][R4.64] ;  /* 0x00000006041c7981 */ /* 0x000326000c1e1900 */
[C---:B------:R-:W-:Y:S01]  /*2050*/  VIADD R9, R21.reuse, 0x1000 ;  /* 0x0000100015097836 */ /* 0x040fe20000000000 */
[----:B------:R-:W4:Y:S01]  /*2060*/  LDG.E R33, desc[UR6][R12.64] ;  /* 0x000000060c217981 */ /* 0x000f22000c1e1900 */
[----:B------:R-:W-:Y:S02]  /*2070*/  VIADD R11, R21, 0xc00 ;  /* 0x00000c00150b7836 */ /* 0x000fe40000000000 */
[----:B------:R-:W-:-:S04]  /*2080*/  IMAD.WIDE.U32 R6, R7, 0x4, R2 ;  /* 0x0000000407067825 */ /* 0x000fc800078e0002 */
[--C-:B0-----:R-:W-:Y:S01]  /*2090*/  IMAD.WIDE.U32 R14, R9, 0x4, R2.reuse ;  /* 0x00000004090e7825 */ /* 0x101fe200078e0002 */
[----:B------:R0:W4:Y:S03]  /*20a0*/  LDG.E R18, desc[UR6][R6.64] ;  /* 0x0000000606127981 */ /* 0x000126000c1e1900 */
[----:B------:R-:W-:Y:S01]  /*20b0*/  IMAD.WIDE.U32 R10, R11, 0x4, R2 ;  /* 0x000000040b0a7825 */ /* 0x000fe200078e0002 */
[----:B------:R-:W4:Y:S03]  /*20c0*/  LDG.E R34, desc[UR6][R14.64] ;  /* 0x000000060e227981 */ /* 0x000f26000c1e1900 */
[C---:B------:R-:W-:Y:S01]  /*20d0*/  VIADD R9, R21.reuse, 0x1200 ;  /* 0x0000120015097836 */ /* 0x040fe20000000000 */
[----:B------:R0:W4:Y:S01]  /*20e0*/  LDG.E R29, desc[UR6][R10.64] ;  /* 0x000000060a1d7981 */ /* 0x000122000c1e1900 */
[----:B-----5:R-:W-:-:S02]  /*20f0*/  VIADD R31, R21, 0x1400 ;  /* 0x00001400151f7836 */ /* 0x020fc40000000000 */
[----:B------:R-:W-:Y:S02]  /*2100*/  VIADD R35, R21, 0x1600 ;  /* 0x0000160015237836 */ /* 0x000fe40000000000 */
[----:B-1----:R-:W-:-:S04]  /*2110*/  IMAD.WIDE.U32 R4, R9, 0x4, R2 ;  /* 0x0000000409047825 */ /* 0x002fc800078e0002 */
[----:B------:R-:W-:Y:S02]  /*2120*/  VIADD R37, R21, 0x1800 ;  /* 0x0000180015257836 */ /* 0x000fe40000000000 */
[--C-:B0-----:R-:W-:Y:S01]  /*2130*/  IMAD.WIDE.U32 R6, R31, 0x4, R2.reuse ;  /* 0x000000041f067825 */ /* 0x101fe200078e0002 */
[----:B------:R0:W5:Y:S03]  /*2140*/  LDG.E R4, desc[UR6][R4.64] ;  /* 0x0000000604047981 */ /* 0x000166000c1e1900 */
[----:B------:R-:W-:Y:S02]  /*2150*/  IMAD.WIDE.U32 R8, R35, 0x4, R2 ;  /* 0x0000000423087825 */ /* 0x000fe400078e0002 */
[----:B------:R1:W5:Y:S02]  /*2160*/  LDG.E R6, desc[UR6][R6.64] ;  /* 0x0000000606067981 */ /* 0x000364000c1e1900 */
[----:B------:R-:W-:-:S02]  /*2170*/  VIADD R31, R21, 0x1a00 ;  /* 0x00001a00151f7836 */ /* 0x000fc40000000000 */
[--C-:B------:R-:W-:Y:S01]  /*2180*/  IMAD.WIDE.U32 R10, R37, 0x4, R2.reuse ;  /* 0x00000004250a7825 */ /* 0x100fe200078e0002 */
[----:B------:R1:W5:Y:S03]  /*2190*/  LDG.E R8, desc[UR6][R8.64] ;  /* 0x0000000608087981 */ /* 0x000366000c1e1900 */
[--C-:B------:R-:W-:Y:S02]  /*21a0*/  IMAD.WIDE.U32 R30, R31, 0x4, R2.reuse ;  /* 0x000000041f1e7825 */ /* 0x100fe400078e0002 */
[----:B------:R-:W5:Y:S02]  /*21b0*/  LDG.E R10, desc[UR6][R10.64] ;  /* 0x000000060a0a7981 */ /* 0x000f64000c1e1900 */
[----:B------:R-:W-:Y:S02]  /*21c0*/  VIADD R13, R21, 0x1c00 ;  /* 0x00001c00150d7836 */ /* 0x000fe40000000000 */
[----:B------:R-:W5:Y:S02]  /*21d0*/  LDG.E R30, desc[UR6][R30.64] ;  /* 0x000000061e1e7981 */ /* 0x000f64000c1e1900 */
[----:B------:R-:W-:-:S04]  /*21e0*/  IMAD.WIDE.U32 R12, R13, 0x4, R2 ;  /* 0x000000040d0c7825 */ /* 0x000fc800078e0002 */
[----:B------:R-:W-:Y:S02]  /*21f0*/  VIADD R15, R21, 0x1e00 ;  /* 0x00001e00150f7836 */ /* 0x000fe40000000000 */
[----:B------:R-:W5:Y:S02]  /*2200*/  LDG.E R12, desc[UR6][R12.64] ;  /* 0x000000060c0c7981 */ /* 0x000f64000c1e1900 */
[----:B------:R-:W-:-:S06]  /*2210*/  IMAD.WIDE.U32 R14, R15, 0x4, R2 ;  /* 0x000000040f0e7825 */ /* 0x000fcc00078e0002 */
[----:B------:R-:W5:Y:S01]  /*2220*/  LDG.E R14, desc[UR6][R14.64] ;  /* 0x000000060e0e7981 */ /* 0x000f62000c1e1900 */
[----:B------:R-:W-:Y:S02]  /*2230*/  VIADD R16, R16, 0x10 ;  /* 0x0000001010107836 */ /* 0x000fe40000000000 */
[----:B------:R-:W-:Y:S02]  /*2240*/  VIADD R20, R20, 0x2000 ;  /* 0x0000200014147836 */ /* 0x000fe40000000000 */
[----:B------:R-:W-:Y:S01]  /*2250*/  VIADD R21, R21, 0x2000 ;  /* 0x0000200015157836 */ /* 0x000fe20000000000 */
[----:B--2---:R-:W-:Y:S02]  /*2260*/  ISETP.NE.AND P0, PT, R24, -0x1, PT ;  /* 0xffffffff1800780c */ /* 0x004fe40003f05270 */
[----:B---3--:R-:W-:Y:S02]  /*2270*/  ISETP.NE.AND P1, PT, R23, -0x1, PT ;  /* 0xffffffff1700780c */ /* 0x008fe40003f25270 */
[----:B0-----:R-:W-:-:S02]  /*2280*/  SEL R5, RZ, 0x1, P0 ;  /* 0x00000001ff057807 */ /* 0x001fc40000000000 */
[----:B------:R-:W-:-:S04]  /*2290*/  SEL R24, RZ, 0x1, P1 ;  /* 0x00000001ff187807 */ /* 0x000fc80000800000 */
[----:B------:R-:W-:Y:S02]  /*22a0*/  IADD3 R25, P3, P2, R24, R25, R5 ;  /* 0x0000001918197210 */ /* 0x000fe40007a7e005 */
[----:B----4-:R-:W-:Y:S02]  /*22b0*/  ISETP.NE.AND P0, PT, R26, -0x1, PT ;  /* 0xffffffff1a00780c */ /* 0x010fe40003f05270 */
[----:B------:R-:W-:Y:S02]  /*22c0*/  ISETP.NE.AND P1, PT, R22, -0x1, PT ;  /* 0xffffffff1600780c */ /* 0x000fe40003f25270 */
[----:B------:R-:W-:Y:S02]  /*22d0*/  SEL R22, RZ, 0x1, P0 ;  /* 0x00000001ff167807 */ /* 0x000fe40000000000 */
[----:B------:R-:W-:Y:S02]  /*22e0*/  ISETP.NE.AND P5, PT, R28, -0x1, PT ;  /* 0xffffffff1c00780c */ /* 0x000fe40003fa5270 */
[----:B-1----:R-:W-:-:S02]  /*22f0*/  SEL R7, RZ, 0x1, P1 ;  /* 0x00000001ff077807 */ /* 0x002fc40000800000 */
[----:B------:R-:W-:Y:S02]  /*2300*/  SEL R5, RZ, 0x1, P5 ;  /* 0x00000001ff057807 */ /* 0x000fe40002800000 */
[----:B------:R-:W-:Y:S02]  /*2310*/  ISETP.NE.AND P5, PT, R33, -0x1, PT ;  /* 0xffffffff2100780c */ /* 0x000fe40003fa5270 */
[----:B------:R-:W-:Y:S02]  /*2320*/  IADD3 R7, P4, P6, R7, R25, R22 ;  /* 0x0000001907077210 */ /* 0x000fe40007e9e016 */
[----:B------:R-:W-:Y:S02]  /*2330*/  ISETP.NE.AND P1, PT, R18, -0x1, PT ;  /* 0xffffffff1200780c */ /* 0x000fe40003f25270 */
[----:B------:R-:W-:Y:S02]  /*2340*/  IADD3.X R27, PT, PT, RZ, R27, RZ, P3, P2 ;  /* 0x0000001bff1b7210 */ /* 0x000fe40001fe44ff */
[----:B------:R-:W-:-:S02]  /*2350*/  SEL R22, RZ, 0x1, P1 ;  /* 0x00000001ff167807 */ /* 0x000fc40000800000 */
[----:B------:R-:W-:Y:S02]  /*2360*/  SEL R9, RZ, 0x1, P5 ;  /* 0x00000001ff097807 */ /* 0x000fe40002800000 */
[----:B------:R-:W-:Y:S02]  /*2370*/  ISETP.NE.AND P0, PT, R29, -0x1, PT ;  /* 0xffffffff1d00780c */ /* 0x000fe40003f05270 */
[----:B------:R-:W-:Y:S02]  /*2380*/  ISETP.NE.AND P5, PT, R34, -0x1, PT ;  /* 0xffffffff2200780c */ /* 0x000fe40003fa5270 */
[----:B------:R-:W-:Y:S02]  /*2390*/  SEL R18, RZ, 0x1, P0 ;  /* 0x00000001ff127807 */ /* 0x000fe40000000000 */
[----:B------:R-:W-:Y:S02]  /*23a0*/  IADD3.X R27, PT, PT, RZ, R27, RZ, P4, P6 ;  /* 0x0000001bff1b7210 */ /* 0x000fe400027ec4ff */
[----:B------:R-:W-:-:S02]  /*23b0*/  IADD3 R5, P1, P0, R5, R7, R22 ;  /* 0x0000000705057210 */ /* 0x000fc4000783e016 */
[----:B-----5:R-:W-:Y:S02]  /*23c0*/  ISETP.NE.AND P6, PT, R4, -0x1, PT ;  /* 0xffffffff0400780c */ /* 0x020fe40003fc5270 */
[----:B------:R-:W-:Y:S02]  /*23d0*/  SEL R4, RZ, 0x1, P5 ;  /* 0x00000001ff047807 */ /* 0x000fe40002800000 */
[----:B------:R-:W-:Y:S02]  /*23e0*/  IADD3 R9, P3, P2, R9, R5, R18 ;  /* 0x0000000509097210 */ /* 0x000fe40007a7e012 */
[----:B------:R-:W-:Y:S02]  /*23f0*/  ISETP.NE.AND P4, PT, R6, -0x1, PT ;  /* 0xffffffff0600780c */ /* 0x000fe40003f85270 */
[----:B------:R-:W-:Y:S02]  /*2400*/  SEL R7, RZ, 0x1, P6 ;  /* 0x00000001ff077807 */ /* 0x000fe40003000000 */
[----:B------:R-:W-:-:S02]  /*2410*/  ISETP.NE.AND P5, PT, R8, -0x1, PT ;  /* 0xffffffff0800780c */ /* 0x000fc40003fa5270 */
[----:B------:R-:W-:Y:S02]  /*2420*/  SEL R5, RZ, 0x1, P4 ;  /* 0x00000001ff057807 */ /* 0x000fe40002000000 */
[----:B------:R-:W-:Y:S02]  /*2430*/  SEL R6, RZ, 0x1, P5 ;  /* 0x00000001ff067807 */ /* 0x000fe40002800000 */
[----:B------:R-:W-:Y:S02]  /*2440*/  ISETP.NE.AND P6, PT, R10, -0x1, PT ;  /* 0xffffffff0a00780c */ /* 0x000fe40003fc5270 */
[----:B------:R-:W-:Y:S02]  /*2450*/  IADD3 R7, P4, P5, R7, R9, R4 ;  /* 0x0000000907077210 */ /* 0x000fe40007d9e004 */
[----:B------:R-:W-:Y:S02]  /*2460*/  IADD3.X R27, PT, PT, RZ, R27, RZ, P1, P0 ;  /* 0x0000001bff1b7210 */ /* 0x000fe40000fe04ff */
[----:B------:R-:W-:-:S02]  /*2470*/  ISETP.NE.AND P0, PT, R30, -0x1, PT ;  /* 0xffffffff1e00780c */ /* 0x000fc40003f05270 */
[----:B------:R-:W-:Y:S02]  /*2480*/  SEL R4, RZ, 0x1, P6 ;  /* 0x00000001ff047807 */ /* 0x000fe40003000000 */
[----:B------:R-:W-:Y:S02]  /*2490*/  IADD3 R6, P1, P6, R6, R7, R5 ;  /* 0x0000000706067210 */ /* 0x000fe40007e3e005 */
[----:B------:R-:W-:Y:S02]  /*24a0*/  IADD3.X R27, PT, PT, RZ, R27, RZ, P3, P2 ;  /* 0x0000001bff1b7210 */ /* 0x000fe40001fe44ff */
[----:B------:R-:W-:Y:S02]  /*24b0*/  SEL R5, RZ, 0x1, P0 ;  /* 0x00000001ff057807 */ /* 0x000fe40000000000 */
[----:B------:R-:W-:Y:S02]  /*24c0*/  ISETP.NE.AND P0, PT, R12, -0x1, PT ;  /* 0xffffffff0c00780c */ /* 0x000fe40003f05270 */
[----:B------:R-:W-:-:S02]  /*24d0*/  IADD3.X R27, PT, PT, RZ, R27, RZ, P4, P5 ;  /* 0x0000001bff1b7210 */ /* 0x000fc400027ea4ff */
[----:B------:R-:W-:Y:S02]  /*24e0*/  IADD3 R5, P3, P4, R5, R6, R4 ;  /* 0x0000000605057210 */ /* 0x000fe40007c7e004 */
[----:B------:R-:W-:Y:S02]  /*24f0*/  SEL R4, RZ, 0x1, P0 ;  /* 0x00000001ff047807 */ /* 0x000fe40000000000 */
[----:B------:R-:W-:Y:S02]  /*2500*/  ISETP.NE.AND P0, PT, R16, RZ, PT ;  /* 0x000000ff1000720c */ /* 0x000fe40003f05270 */
[----:B------:R-:W-:Y:S02]  /*2510*/  ISETP.NE.AND P2, PT, R14, -0x1, PT ;  /* 0xffffffff0e00780c */ /* 0x000fe40003f45270 */
[----:B------:R-:W-:Y:S02]  /*2520*/  IADD3.X R27, PT, PT, RZ, R27, RZ, P1, P6 ;  /* 0x0000001bff1b7210 */ /* 0x000fe40000fec4ff */
[----:B------:R-:W-:-:S02]  /*2530*/  SEL R25, RZ, 0x1, P2 ;  /* 0x00000001ff197807 */ /* 0x000fc40001000000 */
[----:B------:R-:W-:Y:S02]  /*2540*/  IADD3.X R27, PT, PT, RZ, R27, RZ, P3, P4 ;  /* 0x0000001bff1b7210 */ /* 0x000fe40001fe84ff */
[----:B------:R-:W-:-:S04]  /*2550*/  IADD3 R25, P1, P2, R25, R5, R4 ;  /* 0x0000000519197210 */ /* 0x000fc80007a3e004 */
[----:B------:R-:W-:Y:S01]  /*2560*/  IADD3.X R27, PT, PT, RZ, R27, RZ, P1, P2 ;  /* 0x0000001bff1b7210 */ /* 0x000fe20000fe44ff */
[----:B------:R-:W-:Y:S08]  /*2570*/  @P0 BRA `(.L_x_2025) ;  /* 0xfffffff800700947 */ /* 0x000ff0000383ffff */
[----:B------:R-:W-:Y:S05]  /*2580*/  BSYNC.RECONVERGENT B3 ;  /* 0x0000000000037941 */ /* 0x000fea0003800200 */
.L_x_2024:
[----:B------:R-:W-:-:S07]  /*2590*/  VIADD R20, R20, 0xfffff000 ;  /* 0xfffff00014147836 */ /* 0x000fce0000000000 */
.L_x_2023:
[----:B------:R-:W-:Y:S05]  /*25a0*/  BSYNC.RECONVERGENT B2 ;  /* 0x0000000000027941 */ /* 0x000fea0003800200 */
.L_x_2022:
        /* <DEDUP_REMOVED lines=14> */
[----:B0-----:R-:W-:-:S04]  /*2690*/  IMAD.WIDE.U32 R4, R21, 0x4, R2 ;  /* 0x0000000415047825 */ /* 0x001fc800078e0002 */
[--C-:B------:R-:W-:Y:S02]  /*26a0*/  IMAD.WIDE.U32 R6, R7, 0x4, R2.reuse ;  /* 0x0000000407067825 */ /* 0x100fe400078e0002 */
[----:B------:R-:W2:Y:S02]  /*26b0*/  LDG.E R4, desc[UR6][R4.64] ;  /* 0x0000000604047981 */ /* 0x000ea4000c1e1900 */
[--C-:B------:R-:W-:Y:S02]  /*26c0*/  IMAD.WIDE.U32 R8, R9, 0x4, R2.reuse ;  /* 0x0000000409087825 */ /* 0x100fe400078e0002 */
[----:B------:R0:W3:Y:S02]  /*26d0*/  LDG.E R16, desc[UR6][R6.64] ;  /* 0x0000000606107981 */ /* 0x0000e4000c1e1900 */
[--C-:B------:R-:W-:Y:S02]  /*26e0*/  IMAD.WIDE.U32 R10, R11, 0x4, R2.reuse ;  /* 0x000000040b0a7825 */ /* 0x100fe400078e0002 */
[----:B------:R-:W4:Y:S02]  /*26f0*/  LDG.E R8, desc[UR6][R8.64] ;  /* 0x0000000608087981 */ /* 0x000f24000c1e1900 */
[----:B------:R-:W-:-:S02]  /*2700*/  IMAD.WIDE.U32 R12, R13, 0x4, R2 ;  /* 0x000000040d0c7825 */ /* 0x000fc400078e0002 */
[----:B------:R-:W5:Y:S02]  /*2710*/  LDG.E R10, desc[UR6][R10.64] ;  /* 0x000000060a0a7981 */ /* 0x000f64000c1e1900 */
[--C-:B------:R-:W-:Y:S02]  /*2720*/  IMAD.WIDE.U32 R14, R15, 0x4, R2.reuse ;  /* 0x000000040f0e7825 */ /* 0x100fe400078e0002 */
[----:B------:R-:W5:Y:S02]  /*2730*/  LDG.E R12, desc[UR6][R12.64] ;  /* 0x000000060c0c7981 */ /* 0x000f64000c1e1900 */
[C---:B------:R-:W-:Y:S02]  /*2740*/  VIADD R23, R21.reuse, 0xc00 ;  /* 0x00000c0015177836 */ /* 0x040fe40000000000 */
[----:B------:R-:W-:Y:S01]  /*2750*/  VIADD R21, R21, 0xe00 ;  /* 0x00000e0015157836 */ /* 0x000fe20000000000 */
[----:B------:R-:W5:Y:S01]  /*2760*/  LDG.E R14, desc[UR6][R14.64] ;  /* 0x000000060e0e7981 */ /* 0x000f62000c1e1900 */
[----:B0-----:R-:W-:-:S04]  /*2770*/  IMAD.WIDE.U32 R6, R23, 0x4, R2 ;  /* 0x0000000417067825 */ /* 0x001fc800078e0002 */
[----:B------:R-:W-:Y:S02]  /*2780*/  IMAD.WIDE.U32 R2, R21, 0x4, R2 ;  /* 0x0000000415027825 */ /* 0x000fe400078e0002 */
[----:B------:R-:W5:Y:S04]  /*2790*/  LDG.E R6, desc[UR6][R6.64] ;  /* 0x0000000606067981 */ /* 0x000f68000c1e1900 */
[----:B------:R0:W5:Y:S01]  /*27a0*/  LDG.E R2, desc[UR6][R2.64] ;  /* 0x0000000602027981 */ /* 0x000162000c1e1900 */
[----:B------:R-:W-:Y:S01]  /*27b0*/  VIADD R20, R20, 0x1000 ;  /* 0x0000100014147836 */ /* 0x000fe20000000000 */
[----:B--2---:R-:W-:Y:S02]  /*27c0*/  ISETP.NE.AND P1, PT, R4, -0x1, PT ;  /* 0xffffffff0400780c */ /* 0x004fe40003f25270 */
[----:B---3--:R-:W-:-:S02]  /*27d0*/  ISETP.NE.AND P2, PT, R16, -0x1, PT ;  /* 0xffffffff1000780c */ /* 0x008fc40003f45270 */
[----:B------:R-:W-:Y:S02]  /*27e0*/  SEL R5, RZ, 0x1, P1 ;  /* 0x00000001ff057807 */ /* 0x000fe40000800000 */
[----:B------:R-:W-:Y:S02]  /*27f0*/  SEL R4, RZ, 0x1, P2 ;  /* 0x00000001ff047807 */ /* 0x000fe40001000000 */
[----:B----4-:R-:W-:Y:S02]  /*2800*/  ISETP.NE.AND P1, PT, R8, -0x1, PT ;  /* 0xffffffff0800780c */ /* 0x010fe40003f25270 */
[----:B-----5:R-:W-:Y:S02]  /*2810*/  ISETP.NE.AND P2, PT, R10, -0x1, PT ;  /* 0xffffffff0a00780c */ /* 0x020fe40003f45270 */
[----:B------:R-:W-:Y:S02]  /*2820*/  IADD3 R25, P5, P6, R4, R25, R5 ;  /* 0x0000001904197210 */ /* 0x000fe40007ebe005 */
[----:B------:R-:W-:-:S02]  /*2830*/  SEL R4, RZ, 0x1, P1 ;  /* 0x00000001ff047807 */ /* 0x000fc40000800000 */
[----:B------:R-:W-:Y:S02]  /*2840*/  SEL R5, RZ, 0x1, P2 ;  /* 0x00000001ff057807 */ /* 0x000fe40001000000 */
[----:B------:R-:W-:Y:S02]  /*2850*/  ISETP.NE.AND P3, PT, R12, -0x1, PT ;  /* 0xffffffff0c00780c */ /* 0x000fe40003f65270 */
[----:B------:R-:W-:Y:S02]  /*2860*/  ISETP.NE.AND P4, PT, R14, -0x1, PT ;  /* 0xffffffff0e00780c */ /* 0x000fe40003f85270 */
[----:B------:R-:W-:Y:S02]  /*2870*/  IADD3 R5, P1, P2, R5, R25, R4 ;  /* 0x0000001905057210 */ /* 0x000fe40007a3e004 */
[----:B------:R-:W-:Y:S02]  /*2880*/  SEL R4, RZ, 0x1, P3 ;  /* 0x00000001ff047807 */ /* 0x000fe40001800000 */
[----:B0-----:R-:W-:-:S02]  /*2890*/  SEL R3, RZ, 0x1, P4 ;  /* 0x00000001ff037807 */ /* 0x001fc40002000000 */
[----:B------:R-:W-:Y:S02]  /*28a0*/  ISETP.NE.AND P4, PT, R6, -0x1, PT ;  /* 0xffffffff0600780c */ /* 0x000fe40003f85270 */
[----:B------:R-:W-:Y:S02]  /*28b0*/  ISETP.NE.AND P3, PT, R2, -0x1, PT ;  /* 0xffffffff0200780c */ /* 0x000fe40003f65270 */
[----:B------:R-:W-:Y:S02]  /*28c0*/  IADD3.X R27, PT, PT, RZ, R27, RZ, P5, P6 ;  /* 0x0000001bff1b7210 */ /* 0x000fe40002fec4ff */
[----:B------:R-:W-:Y:S02]  /*28d0*/  IADD3 R3, P5, P6, R3, R5, R4 ;  /* 0x0000000503037210 */ /* 0x000fe40007ebe004 */
[----:B------:R-:W-:Y:S02]  /*28e0*/  SEL R2, RZ, 0x1, P4 ;  /* 0x00000001ff027807 */ /* 0x000fe40002000000 */
[----:B------:R-:W-:-:S02]  /*28f0*/  SEL R25, RZ, 0x1, P3 ;  /* 0x00000001ff197807 */ /* 0x000fc40001800000 */
[----:B------:R-:W-:Y:S02]  /*2900*/  IADD3.X R27, PT, PT, RZ, R27, RZ, P1, P2 ;  /* 0x0000001bff1b7210 */ /* 0x000fe40000fe44ff */
[----:B------:R-:W-:Y:S02]  /*2910*/  IADD3 R25, P1, P2, R25, R3, R2 ;  /* 0x0000000319197210 */ /* 0x000fe40007a3e002 */
[----:B------:R-:W-:-:S04]  /*2920*/  IADD3.X R27, PT, PT, RZ, R27, RZ, P5, P6 ;  /* 0x0000001bff1b7210 */ /* 0x000fc80002fec4ff */
[----:B------:R-:W-:-:S07]  /*2930*/  IADD3.X R27, PT, PT, RZ, R27, RZ, P1, P2 ;  /* 0x0000001bff1b7210 */ /* 0x000fce0000fe44ff */
.L_x_2027:
[----:B------:R-:W-:Y:S05]  /*2940*/  BSYNC.RECONVERGENT B2 ;  /* 0x0000000000027941 */ /* 0x000fea0003800200 */
.L_x_2026:
        /* <DEDUP_REMOVED lines=32> */
.L_x_2029:
[----:B------:R-:W-:Y:S05]  /*2b50*/  BSYNC.RECONVERGENT B2 ;  /* 0x0000000000027941 */ /* 0x000fea0003800200 */
.L_x_2028:
[----:B------:R-:W-:Y:S05]  /*2b60*/  @!P0 BRA `(.L_x_2021) ;  /* 0x0000000000348947 */ /* 0x000fea0003800000 */
[----:B------:R-:W0:Y:S01]  /*2b70*/  LDC.64 R4, c[0x0][0x380] ;  /* 0x0000e000ff047b82 */ /* 0x000e220000000a00 */
[----:B------:R-:W-:Y:S02]  /*2b80*/  IMAD.IADD R17, R20, 0x1, R17 ;  /* 0x0000000114117824 */ /* 0x000fe400078e0211 */
[----:B------:R-:W-:-:S07]  /*2b90*/  IMAD.MOV R6, RZ, RZ, -R19 ;  /* 0x000000ffff067224 */ /* 0x000fce00078e0a13 */
.L_x_2030:
        /* <DEDUP_REMOVED lines=10> */
.L_x_2021:
[----:B------:R-:W-:Y:S05]  /*2c40*/  BSYNC.RECONVERGENT B1 ;  /* 0x0000000000017941 */ /* 0x000fea0003800200 */
.L_x_2019:
        /* <DEDUP_REMOVED lines=29> */
[----:B------:R-:W-:Y:S02]  /*2e20*/  @!P2 MOV R7, 0x400 ;  /* 0x000004000007a802 */ /* 0x000fe40000000f00 */
[----:B-1----:R-:W-:Y:S01]  /*2e30*/  SEL R3, R3, RZ, !P1 ;  /* 0x000000ff03037207 */ /* 0x002fe20004800000 */
[----:B------:R-:W0:Y:S01]  /*2e40*/  SHFL.DOWN PT, R2, R5, 0x10, 0x1f ;  /* 0x0a001f0005027f89 */ /* 0x000e2200000e0000 */
[----:B------:R-:W-:Y:S02]  /*2e50*/  ISETP.GT.AND P1, PT, R9, 0xf, PT ;  /* 0x0000000f0900780c */ /* 0x000fe40003f24270 */
[----:B--2---:R-:W-:Y:S01]  /*2e60*/  @!P2 LEA R7, R8, R7, 0x18 ;  /* 0x000000070807a211 */ /* 0x004fe200078ec0ff */
[----:B------:R-:W-:Y:S01]  /*2e70*/  IMAD.X R4, R3, 0x1, R6, P0 ;  /* 0x0000000103047824 */ /* 0x000fe200000e0606 */
[----:B------:R-:W-:-:S04]  /*2e80*/  @!P2 SHF.R.U32.HI R6, RZ, 0x2, R0 ;  /* 0x00000002ff06a819 */ /* 0x000fc80000011600 */
        /* <DEDUP_REMOVED lines=38> */
.L_x_2017:
[----:B------:R-:W-:Y:S05]  /*30f0*/  BSYNC.RECONVERGENT B0 ;  /* 0x0000000000007941 */ /* 0x000fea0003800200 */
.L_x_2002:
[----:B------:R-:W-:Y:S05]  /*3100*/  @P0 EXIT ;  /* 0x000000000000094d */ /* 0x000fea0003800000 */
[----:B------:R-:W0:Y:S01]  /*3110*/  LDCU.64 UR4, c[0x0][0x3a0] ;  /* 0x00007400ff0477ac */ /* 0x000e220008000a00 */
[----:B------:R-:W3:Y:S01]  /*3120*/  LDC.64 R4, c[0x0][0x390] ;  /* 0x0000e400ff047b82 */ /* 0x000ee20000000a00 */
[----:B012---:R-:W-:-:S04]  /*3130*/  IADD3 R2, P0, PT, R2, UR4, RZ ;  /* 0x0000000402027c10 */ /* 0x007fc8000ff1e0ff */
[----:B------:R-:W-:-:S05]  /*3140*/  IADD3.X R3, PT, PT, R3, UR5, RZ, P0, !PT ;  /* 0x0000000503037c10 */ /* 0x000fca00087fe4ff */
[----:B---3--:R-:W-:Y:S01]  /*3150*/  STG.E.64 desc[UR6][R4.64], R2 ;  /* 0x0000000204007986 */ /* 0x008fe2000c101b06 */
[----:B------:R-:W-:Y:S05]  /*3160*/  EXIT ;  /* 0x000000000000794d */ /* 0x000fea0003800000 */
.L_x_2031:
        /* <DEDUP_REMOVED lines=9> */
.L_x_2211:


//--------------------- .text._ZN3cub18CUB_300001_SM_10006detail9transform16transform_kernelINS2_10policy_hubILb0EN4cuda3std3__45tupleIJN6thrust24THRUST_300001_SM_1000_NS20permutation_iteratorINSA_10device_ptrIiEESD_EESE_EEEE10policy1000ElNS7_5minusIiEESD_JSE_SE_EEEvT0_iT1_T2_DpNS2_10kernel_argIT3_EE --------------------------
	.section	.text._ZN3cub18CUB_300001_SM_10006detail9transform16transform_kernelINS2_10policy_hubILb0EN4cuda3std3__45tupleIJN6thrust24THRUST_300001_SM_1000_NS20permutation_iteratorINSA_10device_ptrIiEESD_EESE_EEEE10policy1000ElNS7_5minusIiEESD_JSE_SE_EEEvT0_iT1_T2_DpNS2_10kernel_argIT3_EE,"ax",@progbits
	.align	128
        .global         _ZN3cub18CUB_300001_SM_10006detail9transform16transform_kernelINS2_10policy_hubILb0EN4cuda3std3__45tupleIJN6thrust24THRUST_300001_SM_1000_NS20permutation_iteratorINSA_10device_ptrIiEESD_EESE_EEEE10policy1000ElNS7_5minusIiEESD_JSE_SE_EEEvT0_iT1_T2_DpNS2_10kernel_argIT3_EE
        .type           _ZN3cub18CUB_300001_SM_10006detail9transform16transform_kernelINS2_10policy_hubILb0EN4cuda3std3__45tupleIJN6thrust24THRUST_300001_SM_1000_NS20permutation_iteratorINSA_10device_ptrIiEESD_EESE_EEEE10policy1000ElNS7_5minusIiEESD_JSE_SE_EEEvT0_iT1_T2_DpNS2_10kernel_argIT3_EE,@function
        .size           _ZN3cub18CUB_300001_SM_10006detail9transform16transform_kernelINS2_10policy_hubILb0EN4cuda3std3__45tupleIJN6thrust24THRUST_300001_SM_1000_NS20permutation_iteratorINSA_10device_ptrIiEESD_EESE_EEEE10policy1000ElNS7_5minusIiEESD_JSE_SE_EEEvT0_iT1_T2_DpNS2_10kernel_argIT3_EE,(.L_x_2212 - _ZN3cub18CUB_300001_SM_10006detail9transform16transform_kernelINS2_10policy_hubILb0EN4cuda3std3__45tupleIJN6thrust24THRUST_300001_SM_1000_NS20permutation_iteratorINSA_10device_ptrIiEESD_EESE_EEEE10policy1000ElNS7_5minusIiEESD_JSE_SE_EEEvT0_iT1_T2_DpNS2_10kernel_argIT3_EE)
        .other          _ZN3cub18CUB_300001_SM_10006detail9transform16transform_kernelINS2_10policy_hubILb0EN4cuda3std3__45tupleIJN6thrust24THRUST_300001_SM_1000_NS20permutation_iteratorINSA_10device_ptrIiEESD_EESE_EEEE10policy1000ElNS7_5minusIiEESD_JSE_SE_EEEvT0_iT1_T2_DpNS2_10kernel_argIT3_EE,@"STO_CUDA_ENTRY STV_DEFAULT"
_ZN3cub18CUB_300001_SM_10006detail9transform16transform_kernelINS2_10policy_hubILb0EN4cuda3std3__45tupleIJN6thrust24THRUST_300001_SM_1000_NS20permutation_iteratorINSA_10device_ptrIiEESD_EESE_EEEE10policy1000ElNS7_5minusIiEESD_JSE_SE_EEEvT0_iT1_T2_DpNS2_10kernel_argIT3_EE:
.text._ZN3cub18CUB_300001_SM_10006detail9transform16transform_kernelINS2_10policy_hubILb0EN4cuda3std3__45tupleIJN6thrust24THRUST_300001_SM_1000_NS20permutation_iteratorINSA_10device_ptrIiEESD_EESE_EEEE10policy1000ElNS7_5minusIiEESD_JSE_SE_EEEvT0_iT1_T2_DpNS2_10kernel_argIT3_EE:
[----:B------:R-:W-:Y:S08]  /*0000*/  LDC R1, c[0x0][0x37c] ;  /* 0x0000df00ff017b82 */ /* 0x000ff00000000800 */
[----:B------:R-:W0:Y:S01]  /*0010*/  LDC R0, c[0x0][0x388] ;  /* 0x0000e200ff007b82 */ /* 0x000e220000000800 */
[----:B------:R-:W1:Y:S01]  /*0020*/  LDCU.64 UR12, c[0x0][0x380] ;  /* 0x00007000ff0c77ac */ /* 0x000e620008000a00 */
[----:B------:R-:W2:Y:S06]  /*0030*/  LDCU.128 UR8, c[0x0][0x390] ;  /* 0x00007200ff0877ac */ /* 0x000eac0008000c00 */
[----:B------:R-:W3:Y:S01]  /*0040*/  S2UR UR4, SR_CTAID.X ;  /* 0x00000000000479c3 */ /* 0x000ee20000002500 */
[----:B------:R-:W4:Y:S01]  /*0050*/  LDCU.64 UR6, c[0x0][0x3a8] ;  /* 0x00007500ff0677ac */ /* 0x000f220008000a00 */
[----:B0-----:R-:W-:-:S04]  /*0060*/  SHF.L.U32 R5, R0, 0x7, RZ ;  /* 0x0000000700057819 */ /* 0x001fc800000006ff */
[----:B------:R-:W-:Y:S01]  /*0070*/  SHF.R.S32.HI R4, RZ, 0x1f, R5 ;  /* 0x0000001fff047819 */ /* 0x000fe20000011405 */
[----:B---3--:R-:W-:-:S04]  /*0080*/  IMAD.WIDE.U32 R2, R5, UR4, RZ ;  /* 0x0000000405027c25 */ /* 0x008fc8000f8e00ff */
[----:B------:R-:W-:Y:S01]  /*0090*/  IMAD R7, R4, UR4, RZ ;  /* 0x0000000404077c24 */ /* 0x000fe2000f8e02ff */
[C---:B-1----:R-:W-:Y:S02]  /*00a0*/  IADD3 R6, P0, PT, -R2.reuse, UR12, RZ ;  /* 0x0000000c02067c10 */ /* 0x042fe4000ff1e1ff */
[----:B------:R-:W-:Y:S02]  /*00b0*/  SHF.L.U32 R8, R2, 0x2, RZ ;  /* 0x0000000202087819 */ /* 0x000fe400000006ff */
[----:B------:R-:W-:Y:S02]  /*00c0*/  IADD3 R3, PT, PT, R3, R7, RZ ;  /* 0x0000000703037210 */ /* 0x000fe40007ffe0ff */
[----:B------:R-:W-:Y:S02]  /*00d0*/  R2UR UR14, R8 ;  /* 0x00000000080e72ca */ /* 0x000fe400000e0000 */
[----:B------:R-:W-:Y:S01]  /*00e0*/  IADD3.X R7, PT, PT, ~R3, UR13, RZ, P0, !PT ;  /* 0x0000000d03077c10 */ /* 0x000fe200087fe5ff */
[----:B------:R-:W0:Y:S01]  /*00f0*/  LDCU.64 UR12, c[0x0][0x358] ;  /* 0x00006b00ff0c77ac */ /* 0x000e220008000a00 */
[----:B------:R-:W-:-:S02]  /*0100*/  ISETP.LT.U32.AND P0, PT, R6, R5, PT ;  /* 0x000000050600720c */ /* 0x000fc40003f01070 */
[----:B------:R-:W-:Y:S02]  /*0110*/  SHF.L.U64.HI R3, R2, 0x2, R3 ;  /* 0x0000000202037819 */ /* 0x000fe40000010203 */
[----:B------:R-:W-:Y:S02]  /*0120*/  ISETP.LT.AND.EX P0, PT, R7, R4, PT, P0 ;  /* 0x000000040700720c */ /* 0x000fe40003f01300 */
[----:B--2---:R-:W-:Y:S02]  /*0130*/  IADD3 R4, P1, PT, R8, UR10, RZ ;  /* 0x0000000a08047c10 */ /* 0x004fe4000ff3e0ff */
[----:B------:R-:W-:Y:S02]  /*0140*/  SEL R2, R6, R5, P0 ;  /* 0x0000000506027207 */ /* 0x000fe40000000000 */
[----:B----4-:R-:W-:Y:S02]  /*0150*/  IADD3 R6, P2, PT, R8, UR6, RZ ;  /* 0x0000000608067c10 */ /* 0x010fe4000ff5e0ff */
[----:B------:R-:W-:-:S02]  /*0160*/  ISETP.NE.AND P0, PT, R5, R2, PT ;  /* 0x000000020500720c */ /* 0x000fc40003f05270 */
[----:B------:R-:W-:Y:S02]  /*0170*/  IADD3 R8, P3, PT, R8, UR8, RZ ;  /* 0x0000000808087c10 */ /* 0x000fe4000ff7e0ff */
[C---:B------:R-:W-:Y:S02]  /*0180*/  R2UR UR15, R3.reuse ;  /* 0x00000000030f72ca */ /* 0x040fe400000e0000 */
[C---:B------:R-:W-:Y:S02]  /*0190*/  IADD3.X R5, PT, PT, R3.reuse, UR11, RZ, P1, !PT ;  /* 0x0000000b03057c10 */ /* 0x040fe40008ffe4ff */
[C---:B------:R-:W-:Y:S02]  /*01a0*/  IADD3.X R7, PT, PT, R3.reuse, UR7, RZ, P2, !PT ;  /* 0x0000000703077c10 */ /* 0x040fe400097fe4ff */
[----:B------:R-:W-:-:S03]  /*01b0*/  IADD3.X R9, PT, PT, R3, UR9, RZ, P3, !PT ;  /* 0x0000000903097c10 */ /* 0x000fc60009ffe4ff */
[----:B0-----:R-:W-:Y:S06]  /*01c0*/  @!P0 BRA `(.L_x_2032) ;  /* 0x0000001400588947 */ /* 0x001fec0003800000 */
[----:B------:R-:W-:-:S13]  /*01d0*/  ISETP.GE.AND P0, PT, R0, 0x1, PT ;  /* 0x000000010000780c */ /* 0x000fda0003f06270 */
[----:B------:R-:W-:Y:S05]  /*01e0*/  @!P0 EXIT ;  /* 0x000000000000894d */ /* 0x000fea0003800000 */
[----:B------:R-:W0:Y:S01]  /*01f0*/  S2R R3, SR_TID.X ;  /* 0x0000000000037919 */ /* 0x000e220000002100 */
[C---:B------:R-:W-:Y:S01]  /*0200*/  ISETP.GE.U32.AND P0, PT, R0.reuse, 0x8, PT ;  /* 0x000000080000780c */ /* 0x040fe20003f06070 */
[----:B------:R-:W-:Y:S01]  /*0210*/  HFMA2 R12, -RZ, RZ, 0, 0 ;  /* 0x00000000ff0c7431 */ /* 0x000fe200000001ff */
[----:B------:R-:W-:-:S11]  /*0220*/  LOP3.LUT R10, R0, 0x7, RZ, 0xc0, !PT ;  /* 0x00000007000a7812 */ /* 0x000fd600078ec0ff */
[----:B------:R-:W-:Y:S05]  /*0230*/  @!P0 BRA `(.L_x_2033) ;  /* 0x0000000c00548947 */ /* 0x000fea0003800000 */
[----:B0-----:R-:W-:-:S13]  /*0240*/  ISETP.GE.AND P0, PT, R3, R2, PT ;  /* 0x000000020300720c */ /* 0x001fda0003f06270 */
[C---:B------:R-:W-:Y:S01]  /*0250*/  @!P0 IMAD.WIDE.U32 R12, R3.reuse, 0x4, R4 ;  /* 0x00000004030c8825 */ /* 0x040fe200078e0004 */
[----:B------:R-:W0:Y:S03]  /*0260*/  @!P0 LDC.64 R20, c[0x0][0x3a0] ;  /* 0x0000e800ff148b82 */ /* 0x000e260000000a00 */
[C---:B------:R-:W-:Y:S02]  /*0270*/  @!P0 IMAD.WIDE.U32 R14, R3.reuse, 0x4, R6 ;  /* 0x00000004030e8825 */ /* 0x040fe400078e0006 */
[----:B------:R-:W0:Y:S03]  /*0280*/  @!P0 LDG.E R13, desc[UR12][R12.64] ;  /* 0x0000000c0c0d8981 */ /* 0x000e26000c1e1900 */
[----:B------:R-:W1:Y:S01]  /*0290*/  @!P0 LDC.64 R22, c[0x0][0x3b0] ;  /* 0x0000ec00ff168b82 */ /* 0x000e620000000a00 */
[----:B------:R-:W1:Y:S01]  /*02a0*/  @!P0 LDG.E R15, desc[UR12][R14.64] ;  /* 0x0000000c0e0f8981 */ /* 0x000e62000c1e1900 */
[----:B------:R-:W-:Y:S01]  /*02b0*/  IADD3 R19, PT, PT, R3, 0x80, RZ ;  /* 0x0000008003137810 */ /* 0x000fe20007ffe0ff */
[----:B0-----:R-:W-:-:S04]  /*02c0*/  @!P0 IMAD.WIDE R20, R13, 0x4, R20 ;  /* 0x000000040d148825 */ /* 0x001fc800078e0214 */
[----:B-1----:R-:W-:Y:S02]  /*02d0*/  @!P0 IMAD.WIDE R22, R15, 0x4, R22 ;  /* 0x000000040f168825 */ /* 0x002fe400078e0216 */
[----:B------:R-:W2:Y:S04]  /*02e0*/  @!P0 LDG.E R20, desc[UR12][R20.64] ;  /* 0x0000000c14148981 */ /* 0x000ea8000c1e1900 */
[----:B------:R-:W2:Y:S01]  /*02f0*/  @!P0 LDG.E R23, desc[UR12][R22.64] ;  /* 0x0000000c16178981 */ /* 0x000ea2000c1e1900 */
[----:B------:R-:W-:Y:S01]  /*0300*/  ISETP.GE.AND P1, PT, R19, R2, PT ;  /* 0x000000021300720c */ /* 0x000fe20003f26270 */
[----:B------:R-:W-:-:S04]  /*0310*/  @!P0 IMAD.WIDE.U32 R24, R3, 0x4, R8 ;  /* 0x0000000403188825 */ /* 0x000fc800078e0008 */
[----:B------:R-:W-:-:S04]  /*0320*/  IMAD.WIDE R16, R19, 0x4, R4 ;  /* 0x0000000413107825 */ /* 0x000fc800078e0204 */
[----:B------:R-:W-:-:S04]  /*0330*/  IMAD.WIDE R14, R19, 0x4, R6 ;  /* 0x00000004130e7825 */ /* 0x000fc800078e0206 */
[----:B------:R-:W0:Y:S01]  /*0340*/  @!P1 LDC.64 R12, c[0x0][0x3b0] ;  /* 0x0000ec00ff0c9b82 */ /* 0x000e220000000a00 */
[----:B--2---:R-:W-:-:S07]  /*0350*/  @!P0 IMAD.IADD R11, R20, 0x1, -R23 ;  /* 0x00000001140b8824 */ /* 0x004fce00078e0a17 */
[----:B------:R-:W1:Y:S01]  /*0360*/  @!P1 LDC.64 R20, c[0x0][0x3a0] ;  /* 0x0000e800ff149b82 */ /* 0x000e620000000a00 */
[----:B------:R2:W-:Y:S04]  /*0370*/  @!P0 STG.E desc[UR12][R24.64], R11 ;  /* 0x0000000b18008986 */ /* 0x0005e8000c10190c */
[----:B------:R-:W1:Y:S04]  /*0380*/  @!P1 LDG.E R27, desc[UR12][R16.64] ;  /* 0x0000000c101b9981 */ /* 0x000e68000c1e1900 */
[----:B------:R-:W0:Y:S01]  /*0390*/  @!P1 LDG.E R29, desc[UR12][R14.64] ;  /* 0x0000000c0e1d9981 */ /* 0x000e22000c1e1900 */
[----:B-1----:R-:W-:-:S04]  /*03a0*/  @!P1 IMAD.WIDE R20, R27, 0x4, R20 ;  /* 0x000000041b149825 */ /* 0x002fc800078e0214 */
[----:B0-----:R-:W-:Y:S02]  /*03b0*/  @!P1 IMAD.WIDE R22, R29, 0x4, R12 ;  /* 0x000000041d169825 */ /* 0x001fe400078e020c */
[----:B------:R-:W3:Y:S04]  /*03c0*/  @!P1 LDG.E R20, desc[UR12][R20.64] ;  /* 0x0000000c14149981 */ /* 0x000ee8000c1e1900 */
[----:B------:R-:W3:Y:S01]  /*03d0*/  @!P1 LDG.E R23, desc[UR12][R22.64] ;  /* 0x0000000c16179981 */ /* 0x000ee2000c1e1900 */
[----:B------:R-:W-:Y:S01]  /*03e0*/  IADD3 R13, PT, PT, R3, 0x100, RZ ;  /* 0x00000100030d7810 */ /* 0x000fe20007ffe0ff */
[----:B------:R-:W-:-:S03]  /*03f0*/  IMAD.WIDE R18, R19, 0x4, R8 ;  /* 0x0000000413127825 */ /* 0x000fc600078e0208 */
[----:B------:R-:W-:-:S13]  /*0400*/  ISETP.GE.AND P0, PT, R13, R2, PT ;  /* 0x000000020d00720c */ /* 0x000fda0003f06270 */
[----:B--2---:R-:W0:Y:S08]  /*0410*/  @!P0 LDC.64 R24, c[0x0][0x3a0] ;  /* 0x0000e800ff188b82 */ /* 0x004e300000000a00 */
[----:B------:R-:W1:Y:S01]  /*0420*/  @!P0 LDC.64 R12, c[0x0][0x3b0] ;  /* 0x0000ec00ff0c8b82 */ /* 0x000e620000000a00 */
[----:B---3--:R-:W-:-:S05]  /*0430*/  @!P1 IADD3 R11, PT, PT, R20, -R23, RZ ;  /* 0x80000017140b9210 */ /* 0x008fca0007ffe0ff */
[----:B------:R2:W-:Y:S04]  /*0440*/  @!P1 STG.E desc[UR12][R18.64], R11 ;  /* 0x0000000b12009986 */ /* 0x0005e8000c10190c */
[----:B------:R-:W0:Y:S04]  /*0450*/  @!P0 LDG.E R27, desc[UR12][R16.64+0x200] ;  /* 0x0002000c101b8981 */ /* 0x000e28000c1e1900 */
[----:B------:R-:W1:Y:S01]  /*0460*/  @!P0 LDG.E R29, desc[UR12][R14.64+0x200] ;  /* 0x0002000c0e1d8981 */ /* 0x000e62000c1e1900 */
[----:B0-----:R-:W-:-:S04]  /*0470*/  @!P0 IMAD.WIDE R20, R27, 0x4, R24 ;  /* 0x000000041b148825 */ /* 0x001fc800078e0218 */
[----:B-1----:R-:W-:Y:S02]  /*0480*/  @!P0 IMAD.WIDE R22, R29, 0x4, R12 ;  /* 0x000000041d168825 */ /* 0x002fe400078e020c */
[----:B------:R-:W2:Y:S04]  /*0490*/  @!P0 LDG.E R20, desc[UR12][R20.64] ;  /* 0x0000000c14148981 */ /* 0x000ea8000c1e1900 */
[----:B------:R-:W2:Y:S01]  /*04a0*/  @!P0 LDG.E R23, desc[UR12][R22.64] ;  /* 0x0000000c16178981 */ /* 0x000ea2000c1e1900 */
[----:B------:R-:W-:-:S04]  /*04b0*/  IADD3 R13, PT, PT, R3, 0x180, RZ ;  /* 0x00000180030d7810 */ /* 0x000fc80007ffe0ff */
[----:B------:R-:W-:-:S13]  /*04c0*/  ISETP.GE.AND P1, PT, R13, R2, PT ;  /* 0x000000020d00720c */ /* 0x000fda0003f26270 */
[----:B------:R-:W0:Y:S08]  /*04d0*/  @!P1 LDC.64 R24, c[0x0][0x3a0] ;  /* 0x0000e800ff189b82 */ /* 0x000e300000000a00 */
[----:B------:R-:W1:Y:S01]  /*04e0*/  @!P1 LDC.64 R12, c[0x0][0x3b0] ;  /* 0x0000ec00ff0c9b82 */ /* 0x000e620000000a00 */
[----:B--2---:R-:W-:-:S05]  /*04f0*/  @!P0 IADD3 R11, PT, PT, R20, -R23, RZ ;  /* 0x80000017140b8210 */ /* 0x004fca0007ffe0ff */
[----:B------:R2:W-:Y:S04]  /*0500*/  @!P0 STG.E desc[UR12][R18.64+0x200], R11 ;  /* 0x0002000b12008986 */ /* 0x0005e8000c10190c */
[----:B------:R-:W0:Y:S04]  /*0510*/  @!P1 LDG.E R27, desc[UR12][R16.64+0x400] ;  /* 0x0004000c101b9981 */ /* 0x000e28000c1e1900 */
[----:B------:R-:W1:Y:S01]  /*0520*/  @!P1 LDG.E R29, desc[UR12][R14.64+0x400] ;  /* 0x0004000c0e1d9981 */ /* 0x000e62000c1e1900 */
[----:B0-----:R-:W-:-:S04]  /*0530*/  @!P1 IMAD.WIDE R24, R27, 0x4, R24 ;  /* 0x000000041b189825 */ /* 0x001fc800078e0218 */
[----:B-1----:R-:W-:Y:S02]  /*0540*/  @!P1 IMAD.WIDE R20, R29, 0x4, R12 ;  /* 0x000000041d149825 */ /* 0x002fe400078e020c */
[----:B------:R-:W2:Y:S04]  /*0550*/  @!P1 LDG.E R24, desc[UR12][R24.64] ;  /* 0x0000000c18189981 */ /* 0x000ea8000c1e1900 */
[----:B------:R-:W2:Y:S01]  /*0560*/  @!P1 LDG.E R21, desc[UR12][R20.64] ;  /* 0x0000000c14159981 */ /* 0x000ea2000c1e1900 */
[----:B------:R-:W-:-:S05]  /*0570*/  VIADD R13, R3, 0x200 ;  /* 0x00000200030d7836 */ /* 0x000fca0000000000 */
        /* <DEDUP_REMOVED lines=27> */
[----:B--2---:R-:W-:-:S05]  /*0730*/  @!P1 IMAD.IADD R11, R20, 0x1, -R23 ;  /* 0x00000001140b9824 */ /* 0x004fca00078e0a17 */
[----:B------:R2:W-:Y:S04]  /*0740*/  @!P1 STG.E desc[UR12][R18.64+0x800], R11 ;  /* 0x0008000b12009986 */ /* 0x0005e8000c10190c */
[----:B------:R-:W0:Y:S04]  /*0750*/  @!P0 LDG.E R27, desc[UR12][R16.64+0xa00] ;  /* 0x000a000c101b8981 */ /* 0x000e28000c1e1900 */
[----:B------:R-:W1:Y:S01]  /*0760*/  @!P0 LDG.E R29, desc[UR12][R14.64+0xa00] ;  /* 0x000a000c0e1d8981 */ /* 0x000e62000c1e1900 */
[----:B------:R-:W-:Y:S01]  /*0770*/  IADD3 R21, PT, PT, R3, 0x380, RZ ;  /* 0x0000038003157810 */ /* 0x000fe20007ffe0ff */
[----:B0-----:R-:W-:-:S04]  /*0780*/  @!P0 IMAD.WIDE R24, R27, 0x4, R24 ;  /* 0x000000041b188825 */ /* 0x001fc800078e0218 */
[----:B-1----:R-:W-:Y:S02]  /*0790*/  @!P0 IMAD.WIDE R12, R29, 0x4, R12 ;  /* 0x000000041d0c8825 */ /* 0x002fe400078e020c */
[----:B------:R-:W2:Y:S04]  /*07a0*/  @!P0 LDG.E R24, desc[UR12][R24.64] ;  /* 0x0000000c18188981 */ /* 0x000ea8000c1e1900 */
[----:B------:R-:W2:Y:S01]  /*07b0*/  @!P0 LDG.E R13, desc[UR12][R12.64] ;  /* 0x0000000c0c0d8981 */ /* 0x000ea2000c1e1900 */
        /* <DEDUP_REMOVED lines=9> */
[----:B------:R-:W3:Y:S04]  /*0850*/  @!P1 LDG.E R20, desc[UR12][R20.64] ;  /* 0x0000000c14149981 */ /* 0x000ee8000c1e1900 */
[----:B------:R-:W3:Y:S01]  /*0860*/  @!P1 LDG.E R23, desc[UR12][R22.64] ;  /* 0x0000000c16179981 */ /* 0x000ee2000c1e1900 */
[----:B------:R-:W-:-:S04]  /*0870*/  LOP3.LUT R12, R0, 0x7ffffff8, RZ, 0xc0, !PT ;  /* 0x7ffffff8000c7812 */ /* 0x000fc800078ec0ff */
[----:B------:R-:W-:Y:S02]  /*0880*/  ISETP.NE.AND P0, PT, R12, 0x8, PT ;  /* 0x000000080c00780c */ /* 0x000fe40003f05270 */
[----:B---3--:R-:W-:-:S05]  /*0890*/  @!P1 IADD3 R13, PT, PT, R20, -R23, RZ ;  /* 0x80000017140d9210 */ /* 0x008fca0007ffe0ff */
[----:B------:R2:W-:Y:S06]  /*08a0*/  @!P1 STG.E desc[UR12][R18.64+0xc00], R13 ;  /* 0x000c000d12009986 */ /* 0x0005ec000c10190c */
[----:B------:R-:W-:Y:S05]  /*08b0*/  @!P0 BRA `(.L_x_2033) ;  /* 0x0000000400b48947 */ /* 0x000fea0003800000 */
[----:B------:R-:W0:Y:S01]  /*08c0*/  LDC.64 R14, c[0x0][0x3a0] ;  /* 0x0000e800ff0e7b82 */ /* 0x000e220000000a00 */
[----:B------:R-:W-:-:S07]  /*08d0*/  MOV R0, 0x8 ;  /* 0x0000000800007802 */ /* 0x000fce0000000f00 */
[----:B------:R-:W1:Y:S02]  /*08e0*/  LDC.64 R16, c[0x0][0x3b0] ;  /* 0x0000ec00ff107b82 */ /* 0x000e640000000a00 */
.L_x_2036:
[----:B--2---:R-:W-:-:S05]  /*08f0*/  IMAD R11, R0, 0x80, R3 ;  /* 0x00000080000b7824 */ /* 0x004fca00078e0203 */
[----:B------:R-:W-:-:S13]  /*0900*/  ISETP.GE.AND P0, PT, R11, R2, PT ;  /* 0x000000020b00720c */ /* 0x000fda0003f06270 */
[C---:B------:R-:W-:Y:S01]  /*0910*/  @!P0 IMAD.WIDE.U32 R28, R11.reuse, 0x4, R6 ;  /* 0x000000040b1c8825 */ /* 0x040fe200078e0006 */
[----:B------:R-:W2:Y:S03]  /*0920*/  @!P0 LDC.64 R20, c[0x0][0x3a0] ;  /* 0x0000e800ff148b82 */ /* 0x000ea60000000a00 */
[----:B------:R-:W-:Y:S02]  /*0930*/  @!P0 IMAD.WIDE.U32 R26, R11, 0x4, R4 ;  /* 0x000000040b1a8825 */ /* 0x000fe400078e0004 */
[----:B------:R-:W3:Y:S03]  /*0940*/  @!P0 LDG.E R29, desc[UR12][R28.64] ;  /* 0x0000000c1c1d8981 */ /* 0x000ee6000c1e1900 */
[----:B------:R-:W3:Y:S01]  /*0950*/  @!P0 LDC.64 R18, c[0x0][0x3b0] ;  /* 0x0000ec00ff128b82 */ /* 0x000ee20000000a00 */
[----:B------:R-:W2:Y:S01]  /*0960*/  @!P0 LDG.E R23, desc[UR12][R26.64] ;  /* 0x0000000c1a178981 */ /* 0x000ea2000c1e1900 */
[----:B---3--:R-:W-:-:S04]  /*0970*/  @!P0 IMAD.WIDE R18, R29, 0x4, R18 ;  /* 0x000000041d128825 */ /* 0x008fc800078e0212 */
[----:B--2---:R-:W-:Y:S02]  /*0980*/  @!P0 IMAD.WIDE R22, R23, 0x4, R20 ;  /* 0x0000000417168825 */ /* 0x004fe400078e0214 */
[----:B------:R-:W2:Y:S04]  /*0990*/  @!P0 LDG.E R19, desc[UR12][R18.64] ;  /* 0x0000000c12138981 */ /* 0x000ea8000c1e1900 */
[----:B------:R-:W2:Y:S01]  /*09a0*/  @!P0 LDG.E R22, desc[UR12][R22.64] ;  /* 0x0000000c16168981 */ /* 0x000ea2000c1e1900 */
[C---:B------:R-:W-:Y:S01]  /*09b0*/  IADD3 R13, PT, PT, R11.reuse, 0x80, RZ ;  /* 0x000000800b0d7810 */ /* 0x040fe20007ffe0ff */
[----:B------:R-:W-:-:S03]  /*09c0*/  @!P0 IMAD.WIDE.U32 R24, R11, 0x4, R8 ;  /* 0x000000040b188825 */ /* 0x000fc600078e0008 */
[----:B------:R-:W-:-:S13]  /*09d0*/  ISETP.GE.AND P1, PT, R13, R2, PT ;  /* 0x000000020d00720c */ /* 0x000fda0003f26270 */
[----:B------:R-:W3:Y:S01]  /*09e0*/  @!P1 LDC.64 R26, c[0x0][0x3a0] ;  /* 0x0000e800ff1a9b82 */ /* 0x000ee20000000a00 */
[----:B--2---:R-:W-:Y:S01]  /*09f0*/  @!P0 IADD3 R21, PT, PT, R22, -R19, RZ ;  /* 0x8000001316158210 */ /* 0x004fe20007ffe0ff */
[----:B------:R-:W-:-:S06]  /*0a00*/  IMAD.WIDE R18, R13, 0x4, R4 ;  /* 0x000000040d127825 */ /* 0x000fcc00078e0204 */
[----:B------:R-:W2:Y:S01]  /*0a10*/  @!P1 LDC.64 R22, c[0x0][0x3b0] ;  /* 0x0000ec00ff169b82 */ /* 0x000ea20000000a00 */
[----:B------:R4:W-:Y:S04]  /*0a20*/  @!P0 STG.E desc[UR12][R24.64], R21 ;  /* 0x0000001518008986 */ /* 0x0009e8000c10190c */
[----:B------:R-:W3:Y:S01]  /*0a30*/  @!P1 LDG.E R29, desc[UR12][R18.64] ;  /* 0x0000000c121d9981 */ /* 0x000ee2000c1e1900 */
[----:B----4-:R-:W-:-:S05]  /*0a40*/  IMAD.WIDE R20, R13, 0x4, R6 ;  /* 0x000000040d147825 */ /* 0x010fca00078e0206 */
[----:B------:R-:W2:Y:S01]  /*0a50*/  @!P1 LDG.E R28, desc[UR12][R20.64] ;  /* 0x0000000c141c9981 */ /* 0x000ea2000c1e1900 */
[----:B---3--:R-:W-:-:S06]  /*0a60*/  @!P1 IMAD.WIDE R26, R29, 0x4, R26 ;  /* 0x000000041d1a9825 */ /* 0x008fcc00078e021a */
[----:B------:R-:W3:Y:S01]  /*0a70*/  @!P1 LDG.E R26, desc[UR12][R26.64] ;  /* 0x0000000c1a1a9981 */ /* 0x000ee2000c1e1900 */
[----:B--2---:R-:W-:-:S06]  /*0a80*/  @!P1 IMAD.WIDE R28, R28, 0x4, R22 ;  /* 0x000000041c1c9825 */ /* 0x004fcc00078e0216 */
[----:B------:R-:W3:Y:S01]  /*0a90*/  @!P1 LDG.E R29, desc[UR12][R28.64] ;  /* 0x0000000c1c1d9981 */ /* 0x000ee2000c1e1900 */
[----:B------:R-:W-:-:S04]  /*0aa0*/  IADD3 R23, PT, PT, R11, 0x100, RZ ;  /* 0x000001000b177810 */ /* 0x000fc80007ffe0ff */
[----:B------:R-:W-:Y:S01]  /*0ab0*/  ISETP.GE.AND P0, PT, R23, R2, PT ;  /* 0x000000021700720c */ /* 0x000fe20003f06270 */
[----:B------:R-:W-:-:S12]  /*0ac0*/  IMAD.WIDE R22, R13, 0x4, R8 ;  /* 0x000000040d167825 */ /* 0x000fd800078e0208 */
[----:B------:R-:W2:Y:S01]  /*0ad0*/  @!P0 LDC.64 R24, c[0x0][0x3a0] ;  /* 0x0000e800ff188b82 */ /* 0x000ea20000000a00 */
[----:B---3--:R-:W-:-:S05]  /*0ae0*/  @!P1 IADD3 R26, PT, PT, R26, -R29, RZ ;  /* 0x8000001d1a1a9210 */ /* 0x008fca0007ffe0ff */
[----:B------:R3:W-:Y:S04]  /*0af0*/  @!P1 STG.E desc[UR12][R22.64], R26 ;  /* 0x0000001a16009986 */ /* 0x0007e8000c10190c */
[----:B------:R-:W2:Y:S04]  /*0b00*/  @!P0 LDG.E R29, desc[UR12][R18.64+0x200] ;  /* 0x0002000c121d8981 */ /* 0x000ea8000c1e1900 */
[----:B------:R-:W3:Y:S01]  /*0b10*/  @!P0 LDG.E R13, desc[UR12][R20.64+0x200] ;  /* 0x0002000c140d8981 */ /* 0x000ee2000c1e1900 */
[----:B--2---:R-:W-:Y:S02]  /*0b20*/  @!P0 IMAD.WIDE R28, R29, 0x4, R24 ;  /* 0x000000041d1c8825 */ /* 0x004fe400078e0218 */
[----:B------:R-:W3:Y:S04]  /*0b30*/  @!P0 LDC.64 R24, c[0x0][0x3b0] ;  /* 0x0000ec00ff188b82 */ /* 0x000ee80000000a00 */
[----:B------:R-:W2:Y:S01]  /*0b40*/  @!P0 LDG.E R28, desc[UR12][R28.64] ;  /* 0x0000000c1c1c8981 */ /* 0x000ea2000c1e1900 */
[----:B---3--:R-:W-:-:S06]  /*0b50*/  @!P0 IMAD.WIDE R26, R13, 0x4, R24 ;  /* 0x000000040d1a8825 */ /* 0x008fcc00078e0218 */
[----:B------:R-:W2:Y:S01]  /*0b60*/  @!P0 LDG.E R27, desc[UR12][R26.64] ;  /* 0x0000000c1a1b8981 */ /* 0x000ea2000c1e1900 */
[----:B------:R-:W-:-:S05]  /*0b70*/  VIADD R13, R11, 0x180 ;  /* 0x000001800b0d7836 */ /* 0x000fca0000000000 */
[----:B------:R-:W-:-:S13]  /*0b80*/  ISETP.GE.AND P1, PT, R13, R2, PT ;  /* 0x000000020d00720c */ /* 0x000fda0003f26270 */
[----:B------:R-:W3:Y:S01]  /*0b90*/  @!P1 LDC.64 R24, c[0x0][0x3a0] ;  /* 0x0000e800ff189b82 */ /* 0x000ee20000000a00 */
[----:B--2---:R-:W-:-:S05]  /*0ba0*/  @!P0 IADD3 R13, PT, PT, R28, -R27, RZ ;  /* 0x8000001b1c0d8210 */ /* 0x004fca0007ffe0ff */
[----:B------:R2:W-:Y:S04]  /*0bb0*/  @!P0 STG.E desc[UR12][R22.64+0x200], R13 ;  /* 0x0002000d16008986 */ /* 0x0005e8000c10190c */
[----:B------:R-:W3:Y:S04]  /*0bc0*/  @!P1 LDG.E R29, desc[UR12][R18.64+0x400] ;  /* 0x0004000c121d9981 */ /* 0x000ee8000c1e1900 */
[----:B--2---:R-:W2:Y:S01]  /*0bd0*/  @!P1 LDG.E R13, desc[UR12][R20.64+0x400] ;  /* 0x0004000c140d9981 */ /* 0x004ea2000c1e1900 */
[----:B---3--:R-:W-:Y:S02]  /*0be0*/  @!P1 IMAD.WIDE R28, R29, 0x4, R24 ;  /* 0x000000041d1c9825 */ /* 0x008fe400078e0218 */
[----:B------:R-:W2:Y:S04]  /*0bf0*/  @!P1 LDC.64 R24, c[0x0][0x3b0] ;  /* 0x0000ec00ff189b82 */ /* 0x000ea80000000a00 */
[----:B------:R-:W3:Y:S01]  /*0c00*/  @!P1 LDG.E R28, desc[UR12][R28.64] ;  /* 0x0000000c1c1c9981 */ /* 0x000ee2000c1e1900 */
[----:B--2---:R-:W-:-:S06]  /*0c10*/  @!P1 IMAD.WIDE R26, R13, 0x4, R24 ;  /* 0x000000040d1a9825 */ /* 0x004fcc00078e0218 */
[----:B------:R-:W3:Y:S01]  /*0c20*/  @!P1 LDG.E R27, desc[UR12][R26.64] ;  /* 0x0000000c1a1b9981 */ /* 0x000ee2000c1e1900 */
[----:B------:R-:W-:-:S04]  /*0c30*/  IADD3 R13, PT, PT, R11, 0x200, RZ ;  /* 0x000002000b0d7810 */ /* 0x000fc80007ffe0ff */
[----:B------:R-:W-:-:S13]  /*0c40*/  ISETP.GE.AND P0, PT, R13, R2, PT ;  /* 0x000000020d00720c */ /* 0x000fda0003f06270 */
[----:B------:R-:W2:Y:S01]  /*0c50*/  @!P0 LDC.64 R24, c[0x0][0x3a0] ;  /* 0x0000e800ff188b82 */ /* 0x000ea20000000a00 */
[----:B---3--:R-:W-:-:S05]  /*0c60*/  @!P1 IADD3 R13, PT, PT, R28, -R27, RZ ;  /* 0x8000001b1c0d9210 */ /* 0x008fca0007ffe0ff */
[----:B------:R3:W-:Y:S04]  /*0c70*/  @!P1 STG.E desc[UR12][R22.64+0x400], R13 ;  /* 0x0004000d16009986 */ /* 0x0007e8000c10190c */
[----:B------:R-:W2:Y:S04]  /*0c80*/  @!P0 LDG.E R29, desc[UR12][R18.64+0x600] ;  /* 0x0006000c121d8981 */ /* 0x000ea8000c1e1900 */
[----:B---3--:R-:W3:Y:S01]  /*0c90*/  @!P0 LDG.E R13, desc[UR12][R20.64+0x600] ;  /* 0x0006000c140d8981 */ /* 0x008ee2000c1e1900 */
[----:B--2---:R-:W-:Y:S02]  /*0ca0*/  @!P0 IMAD.WIDE R28, R29, 0x4, R24 ;  /* 0x000000041d1c8825 */ /* 0x004fe400078e0218 */
[----:B------:R-:W3:Y:S04]  /*0cb0*/  @!P0 LDC.64 R24, c[0x0][0x3b0] ;  /* 0x0000ec00ff188b82 */ /* 0x000ee80000000a00 */
[----:B------:R-:W2:Y:S01]  /*0cc0*/  @!P0 LDG.E R28, desc[UR12][R28.64] ;  /* 0x0000000c1c1c8981 */ /* 0x000ea2000c1e1900 */
[----:B---3--:R-:W-:-:S06]  /*0cd0*/  @!P0 IMAD.WIDE R26, R13, 0x4, R24 ;  /* 0x000000040d1a8825 */ /* 0x008fcc00078e0218 */
[----:B------:R-:W2:Y:S01]  /*0ce0*/  @!P0 LDG.E R27, desc[UR12][R26.64] ;  /* 0x0000000c1a1b8981 */ /* 0x000ea2000c1e1900 */
[----:B------:R-:W-:-:S04]  /*0cf0*/  IADD3 R13, PT, PT, R11, 0x280, RZ ;  /* 0x000002800b0d7810 */ /* 0x000fc80007ffe0ff */
[----:B------:R-:W-:-:S13]  /*0d00*/  ISETP.GE.AND P1, PT, R13, R2, PT ;  /* 0x000000020d00720c */ /* 0x000fda0003f26270 */
[----:B------:R-:W3:Y:S01]  /*0d10*/  @!P1 LDC.64 R24, c[0x0][0x3a0] ;  /* 0x0000e800ff189b82 */ /* 0x000ee20000000a00 */
[----:B--2---:R-:W-:-:S05]  /*0d20*/  @!P0 IMAD.IADD R13, R28, 0x1, -R27 ;  /* 0x000000011c0d8824 */ /* 0x004fca00078e0a1b */
        /* <DEDUP_REMOVED lines=14> */
[----:B------:R-:W4:Y:S01]  /*0e10*/  @!P0 LDG.E R13, desc[UR12][R20.64+0xa00] ;  /* 0x000a000c140d8981 */ /* 0x000f22000c1e1900 */
[----:B--2---:R-:W-:Y:S02]  /*0e20*/  @!P0 IMAD.WIDE R28, R29, 0x4, R24 ;  /* 0x000000041d1c8825 */ /* 0x004fe400078e0218 */
[----:B------:R-:W4:Y:S04]  /*0e30*/  @!P0 LDC.64 R24, c[0x0][0x3b0] ;  /* 0x0000ec00ff188b82 */ /* 0x000f280000000a00 */
[----:B------:R-:W2:Y:S01]  /*0e40*/  @!P0 LDG.E R28, desc[UR12][R28.64] ;  /* 0x0000000c1c1c8981 */ /* 0x000ea2000c1e1900 */
[----:B----4-:R-:W-:-:S06]  /*0e50*/  @!P0 IMAD.WIDE R24, R13, 0x4, R24 ;  /* 0x000000040d188825 */ /* 0x010fcc00078e0218 */
[----:B------:R-:W2:Y:S01]  /*0e60*/  @!P0 LDG.E R25, desc[UR12][R24.64] ;  /* 0x0000000c18198981 */ /* 0x000ea2000c1e1900 */
[----:B------:R-:W-:Y:S01]  /*0e70*/  IADD3 R11, PT, PT, R11, 0x380, RZ ;  /* 0x000003800b0b7810 */ /* 0x000fe20007ffe0ff */
[----:B------:R-:W-:Y:S01]  /*0e80*/  BSSY.RECONVERGENT B0, `(.L_x_2034) ;  /* 0x000000f000007945 */ /* 0x000fe20003800200 */
[----:B------:R-:W-:-:S04]  /*0e90*/  IADD3 R0, PT, PT, R0, 0x8, RZ ;  /* 0x0000000800007810 */ /* 0x000fc80007ffe0ff */
[----:B------:R-:W-:Y:S02]  /*0ea0*/  ISETP.NE.AND P1, PT, R0, R12, PT ;  /* 0x0000000c0000720c */ /* 0x000fe40003f25270 */
[----:B--2---:R-:W-:-:S05]  /*0eb0*/  @!P0 IADD3 R13, PT, PT, R28, -R25, RZ ;  /* 0x800000191c0d8210 */ /* 0x004fca0007ffe0ff */
[----:B------:R3:W-:Y:S01]  /*0ec0*/  @!P0 STG.E desc[UR12][R22.64+0xa00], R13 ;  /* 0x000a000d16008986 */ /* 0x0007e2000c10190c */
[----:B------:R-:W-:-:S13]  /*0ed0*/  ISETP.GE.AND P0, PT, R11, R2, PT ;  /* 0x000000020b00720c */ /* 0x000fda0003f06270 */
[----:B---3--:R-:W-:Y:S05]  /*0ee0*/  @P0 BRA `(.L_x_2035) ;  /* 0x0000000000200947 */ /* 0x008fea0003800000 */
[----:B------:R-:W0:Y:S04]  /*0ef0*/  LDG.E R25, desc[UR12][R18.64+0xc00] ;  /* 0x000c000c12197981 */ /* 0x000e28000c1e1900 */
[----:B------:R-:W1:Y:S01]  /*0f00*/  LDG.E R27, desc[UR12][R20.64+0xc00] ;  /* 0x000c000c141b7981 */ /* 0x000e62000c1e1900 */
[----:B0-----:R-:W-:-:S04]  /*0f10*/  IMAD.WIDE R24, R25, 0x4, R14 ;  /* 0x0000000419187825 */ /* 0x001fc800078e020e */
[----:B-1----:R-:W-:Y:S02]  /*0f20*/  IMAD.WIDE R26, R27, 0x4, R16 ;  /* 0x000000041b1a7825 */ /* 0x002fe400078e0210 */
[----:B------:R-:W2:Y:S04]  /*0f30*/  LDG.E R24, desc[UR12][R24.64] ;  /* 0x0000000c18187981 */ /* 0x000ea8000c1e1900 */
[----:B------:R-:W2:Y:S02]  /*0f40*/  LDG.E R27, desc[UR12][R26.64] ;  /* 0x0000000c1a1b7981 */ /* 0x000ea4000c1e1900 */
[----:B--2---:R-:W-:-:S05]  /*0f50*/  IMAD.IADD R11, R24, 0x1, -R27 ;  /* 0x00000001180b7824 */ /* 0x004fca00078e0a1b */
[----:B------:R2:W-:Y:S02]  /*0f60*/  STG.E desc[UR12][R22.64+0xc00], R11 ;  /* 0x000c000b16007986 */ /* 0x0005e4000c10190c */
.L_x_2035:
[----:B------:R-:W-:Y:S05]  /*0f70*/  BSYNC.RECONVERGENT B0 ;  /* 0x0000000000007941 */ /* 0x000fea0003800200 */
.L_x_2034:
[----:B------:R-:W-:Y:S05]  /*0f80*/  @P1 BRA `(.L_x_2036) ;  /* 0xfffffff800581947 */ /* 0x000fea000383ffff */
.L_x_2033:
[----:B------:R-:W-:-:S13]  /*0f90*/  ISETP.NE.AND P0, PT, R10, RZ, PT ;  /* 0x000000ff0a00720c */ /* 0x000fda0003f05270 */
[----:B------:R-:W-:Y:S05]  /*0fa0*/  @!P0 EXIT ;  /* 0x000000000000894d */ /* 0x000fea0003800000 */
[----:B------:R-:W2:Y:S01]  /*0fb0*/  LDC R0, c[0x0][0x388] ;  /* 0x0000e200ff007b82 */ /* 0x000ea20000000800 */
[----:B------:R-:W-:Y:S02]  /*0fc0*/  ISETP.GE.U32.AND P1, PT, R10, 0x4, PT ;  /* 0x000000040a00780c */ /* 0x000fe40003f26070 */
[----:B--2---:R-:W-:-:S04]  /*0fd0*/  LOP3.LUT R22, R0, 0x3, RZ, 0xc0, !PT ;  /* 0x0000000300167812 */ /* 0x004fc800078ec0ff */
[----:B------:R-:W-:-:S07]  /*0fe0*/  ISETP.NE.AND P0, PT, R22, RZ, PT ;  /* 0x000000ff1600720c */ /* 0x000fce0003f05270 */
[----:B------:R-:W-:Y:S06]  /*0ff0*/  @!P1 BRA `(.L_x_2037) ;  /* 0x0000000000f49947 */ /* 0x000fec0003800000 */
[----:B0-----:R-:W-:-:S04]  /*1000*/  LEA R11, R12, R3, 0x7 ;  /* 0x000000030c0b7211 */ /* 0x001fc800078e38ff */
[----:B------:R-:W-:-:S13]  /*1010*/  ISETP.GE.AND P1, PT, R11, R2, PT ;  /* 0x000000020b00720c */ /* 0x000fda0003f26270 */
[C---:B-1----:R-:W-:Y:S01]  /*1020*/  @!P1 IMAD.WIDE R16, R11.reuse, 0x4, R4 ;  /* 0x000000040b109825 */ /* 0x042fe200078e0204 */
[----:B------:R-:W0:Y:S03]  /*1030*/  @!P1 LDC.64 R18, c[0x0][0x3a0] ;  /* 0x0000e800ff129b82 */ /* 0x000e260000000a00 */
[C---:B------:R-:W-:Y:S02]  /*1040*/  @!P1 IMAD.WIDE R20, R11.reuse, 0x4, R6 ;  /* 0x000000040b149825 */ /* 0x040fe400078e0206 */
        /* <DEDUP_REMOVED lines=9> */
[----:B------:R-:W-:-:S12]  /*10e0*/  @!P1 IMAD.WIDE R14, R11, 0x4, R8 ;  /* 0x000000040b0e9825 */ /* 0x000fd800078e0208 */
[C---:B------:R-:W-:Y:S01]  /*10f0*/  @!P2 IMAD.WIDE R20, R13.reuse, 0x4, R4 ;  /* 0x000000040d14a825 */ /* 0x040fe200078e0204 */
[----:B------:R-:W0:Y:S03]  /*1100*/  @!P2 LDC.64 R26, c[0x0][0x3a0] ;  /* 0x0000e800ff1aab82 */ /* 0x000e260000000a00 */
[----:B------:R-:W-:Y:S01]  /*1110*/  @!P2 IMAD.WIDE R16, R13, 0x4, R6 ;  /* 0x000000040d10a825 */ /* 0x000fe200078e0206 */
[----:B--2---:R-:W-:-:S04]  /*1120*/  @!P1 IADD3 R23, PT, PT, R18, -R25, RZ ;  /* 0x8000001912179210 */ /* 0x004fc80007ffe0ff */
[----:B------:R-:W1:Y:S01]  /*1130*/  @!P2 LDC.64 R18, c[0x0][0x3b0] ;  /* 0x0000ec00ff12ab82 */ /* 0x000e620000000a00 */
[----:B------:R2:W-:Y:S04]  /*1140*/  @!P1 STG.E desc[UR12][R14.64], R23 ;  /* 0x000000170e009986 */ /* 0x0005e8000c10190c */
[----:B------:R-:W0:Y:S04]  /*1150*/  @!P2 LDG.E R21, desc[UR12][R20.64] ;  /* 0x0000000c1415a981 */ /* 0x000e28000c1e1900 */
[----:B------:R-:W1:Y:S01]  /*1160*/  @!P2 LDG.E R17, desc[UR12][R16.64] ;  /* 0x0000000c1011a981 */ /* 0x000e62000c1e1900 */
[----:B0-----:R-:W-:-:S04]  /*1170*/  @!P2 IMAD.WIDE R24, R21, 0x4, R26 ;  /* 0x000000041518a825 */ /* 0x001fc800078e021a */
[----:B-1----:R-:W-:Y:S02]  /*1180*/  @!P2 IMAD.WIDE R26, R17, 0x4, R18 ;  /* 0x00000004111aa825 */ /* 0x002fe400078e0212 */
[----:B------:R-:W3:Y:S04]  /*1190*/  @!P2 LDG.E R24, desc[UR12][R24.64] ;  /* 0x0000000c1818a981 */ /* 0x000ee8000c1e1900 */
[----:B------:R-:W3:Y:S01]  /*11a0*/  @!P2 LDG.E R27, desc[UR12][R26.64] ;  /* 0x0000000c1a1ba981 */ /* 0x000ee2000c1e1900 */
[----:B------:R-:W-:Y:S01]  /*11b0*/  IADD3 R19, PT, PT, R11, 0x100, RZ ;  /* 0x000001000b137810 */ /* 0x000fe20007ffe0ff */
[----:B--2---:R-:W-:-:S03]  /*11c0*/  @!P2 IMAD.WIDE R14, R13, 0x4, R8 ;  /* 0x000000040d0ea825 */ /* 0x004fc600078e0208 */
[----:B------:R-:W-:-:S13]  /*11d0*/  ISETP.GE.AND P1, PT, R19, R2, PT ;  /* 0x000000021300720c */ /* 0x000fda0003f26270 */
[C---:B------:R-:W-:Y:S01]  /*11e0*/  @!P1 IMAD.WIDE R28, R19.reuse, 0x4, R4 ;  /* 0x00000004131c9825 */ /* 0x040fe200078e0204 */
[----:B------:R-:W0:Y:S03]  /*11f0*/  @!P1 LDC.64 R20, c[0x0][0x3b0] ;  /* 0x0000ec00ff149b82 */ /* 0x000e260000000a00 */
[----:B------:R-:W-:Y:S01]  /*1200*/  @!P1 IMAD.WIDE R16, R19, 0x4, R6 ;  /* 0x0000000413109825 */ /* 0x000fe200078e0206 */
[----:B---3--:R-:W-:-:S04]  /*1210*/  @!P2 IADD3 R13, PT, PT, R24, -R27, RZ ;  /* 0x8000001b180da210 */ /* 0x008fc80007ffe0ff */
[----:B------:R-:W1:Y:S01]  /*1220*/  @!P1 LDC.64 R24, c[0x0][0x3a0] ;  /* 0x0000e800ff189b82 */ /* 0x000e620000000a00 */
[----:B------:R2:W-:Y:S04]  /*1230*/  @!P2 STG.E desc[UR12][R14.64], R13 ;  /* 0x0000000d0e00a986 */ /* 0x0005e8000c10190c */
[----:B------:R-:W1:Y:S04]  /*1240*/  @!P1 LDG.E R29, desc[UR12][R28.64] ;  /* 0x0000000c1c1d9981 */ /* 0x000e68000c1e1900 */
[----:B------:R-:W0:Y:S01]  /*1250*/  @!P1 LDG.E R17, desc[UR12][R16.64] ;  /* 0x0000000c10119981 */ /* 0x000e22000c1e1900 */
[----:B------:R-:W-:-:S02]  /*1260*/  VIADD R11, R11, 0x180 ;  /* 0x000001800b0b7836 */ /* 0x000fc40000000000 */
[----:B-1----:R-:W-:-:S04]  /*1270*/  @!P1 IMAD.WIDE R24, R29, 0x4, R24 ;  /* 0x000000041d189825 */ /* 0x002fc800078e0218 */
[----:B0-----:R-:W-:Y:S02]  /*1280*/  @!P1 IMAD.WIDE R20, R17, 0x4, R20 ;  /* 0x0000000411149825 */ /* 0x001fe400078e0214 */
[----:B------:R-:W3:Y:S04]  /*1290*/  @!P1 LDG.E R24, desc[UR12][R24.64] ;  /* 0x0000000c18189981 */ /* 0x000ee8000c1e1900 */
[----:B------:R-:W3:Y:S01]  /*12a0*/  @!P1 LDG.E R21, desc[UR12][R20.64] ;  /* 0x0000000c14159981 */ /* 0x000ee2000c1e1900 */
[----:B------:R-:W-:Y:S01]  /*12b0*/  ISETP.GE.AND P2, PT, R11, R2, PT ;  /* 0x000000020b00720c */ /* 0x000fe20003f46270 */
[----:B--2---:R-:W-:-:S12]  /*12c0*/  @!P1 IMAD.WIDE R14, R19, 0x4, R8 ;  /* 0x00000004130e9825 */ /* 0x004fd800078e0208 */
[C---:B------:R-:W-:Y:S01]  /*12d0*/  @!P2 IMAD.WIDE R16, R11.reuse, 0x4, R4 ;  /* 0x000000040b10a825 */ /* 0x040fe200078e0204 */
[----:B------:R-:W0:Y:S03]  /*12e0*/  @!P2 LDC.64 R18, c[0x0][0x3a0] ;  /* 0x0000e800ff12ab82 */ /* 0x000e260000000a00 */
[----:B------:R-:W-:Y:S01]  /*12f0*/  @!P2 IMAD.WIDE R26, R11, 0x4, R6 ;  /* 0x000000040b1aa825 */ /* 0x000fe200078e0206 */
[----:B---3--:R-:W-:-:S04]  /*1300*/  @!P1 IADD3 R13, PT, PT, R24, -R21, RZ ;  /* 0x80000015180d9210 */ /* 0x008fc80007ffe0ff */
        /* <DEDUP_REMOVED lines=8> */
[----:B------:R-:W-:Y:S01]  /*1390*/  @!P2 IMAD.WIDE R10, R11, 0x4, R8 ;  /* 0x000000040b0aa825 */ /* 0x000fe200078e0208 */
[----:B------:R-:W-:Y:S02]  /*13a0*/  IADD3 R12, PT, PT, R12, 0x4, RZ ;  /* 0x000000040c0c7810 */ /* 0x000fe40007ffe0ff */
[----:B---3--:R-:W-:-:S05]  /*13b0*/  @!P2 IADD3 R23, PT, PT, R18, -R21, RZ ;  /* 0x800000151217a210 */ /* 0x008fca0007ffe0ff */
[----:B------:R2:W-:Y:S02]  /*13c0*/  @!P2 STG.E desc[UR12][R10.64], R23 ;  /* 0x000000170a00a986 */ /* 0x0005e4000c10190c */
.L_x_2037:
[----:B------:R-:W-:Y:S05]  /*13d0*/  @!P0 EXIT ;  /* 0x000000000000894d */ /* 0x000fea0003800000 */
[----:B------:R-:W-:Y:S02]  /*13e0*/  ISETP.NE.AND P0, PT, R22, 0x1, PT ;  /* 0x000000011600780c */ /* 0x000fe40003f05270 */
[----:B------:R-:W-:-:S04]  /*13f0*/  LOP3.LUT R0, R0, 0x1, RZ, 0xc0, !PT ;  /* 0x0000000100007812 */ /* 0x000fc800078ec0ff */
[----:B------:R-:W-:-:S07]  /*1400*/  ISETP.NE.U32.AND P2, PT, R0, 0x1, PT ;  /* 0x000000010000780c */ /* 0x000fce0003f45070 */
[----:B------:R-:W-:Y:S06]  /*1410*/  @!P0 BRA `(.L_x_2038) ;  /* 0x00000000007c8947 */ /* 0x000fec0003800000 */
[----:B0-2---:R-:W-:-:S04]  /*1420*/  LEA R23, R12, R3, 0x7 ;  /* 0x000000030c177211 */ /* 0x005fc800078e38ff */
[----:B------:R-:W-:-:S13]  /*1430*/  ISETP.GE.AND P0, PT, R23, R2, PT ;  /* 0x000000021700720c */ /* 0x000fda0003f06270 */
[C---:B------:R-:W-:Y:S01]  /*1440*/  @!P0 IMAD.WIDE R14, R23.reuse, 0x4, R4 ;  /* 0x00000004170e8825 */ /* 0x040fe200078e0204 */
[----:B-1----:R-:W0:Y:S03]  /*1450*/  @!P0 LDC.64 R16, c[0x0][0x3a0] ;  /* 0x0000e800ff108b82 */ /* 0x002e260000000a00 */
        /* <DEDUP_REMOVED lines=11> */
[----:B------:R-:W-:-:S04]  /*1510*/  @!P1 IMAD.WIDE R14, R11, 0x4, R4 ;  /* 0x000000040b0e9825 */ /* 0x000fc800078e0204 */
[----:B------:R-:W-:-:S04]  /*1520*/  @!P1 IMAD.WIDE R18, R11, 0x4, R6 ;  /* 0x000000040b129825 */ /* 0x000fc800078e0206 */
[----:B--2---:R-:W-:Y:S02]  /*1530*/  @!P0 IMAD.IADD R13, R16, 0x1, -R21 ;  /* 0x00000001100d8824 */ /* 0x004fe400078e0a15 */
[----:B------:R-:W0:Y:S03]  /*1540*/  @!P1 LDC.64 R16, c[0x0][0x3a0] ;  /* 0x0000e800ff109b82 */ /* 0x000e260000000a00 */
[----:B------:R3:W-:Y:S04]  /*1550*/  @!P0 STG.E desc[UR12][R22.64], R13 ;  /* 0x0000000d16008986 */ /* 0x0007e8000c10190c */
[----:B------:R-:W0:Y:S01]  /*1560*/  @!P1 LDG.E R15, desc[UR12][R14.64] ;  /* 0x0000000c0e0f9981 */ /* 0x000e22000c1e1900 */
[----:B------:R-:W1:Y:S03]  /*1570*/  @!P1 LDC.64 R20, c[0x0][0x3b0] ;  /* 0x0000ec00ff149b82 */ /* 0x000e660000000a00 */
[----:B------:R-:W1:Y:S01]  /*1580*/  @!P1 LDG.E R19, desc[UR12][R18.64] ;  /* 0x0000000c12139981 */ /* 0x000e62000c1e1900 */
[----:B0-----:R-:W-:-:S04]  /*1590*/  @!P1 IMAD.WIDE R16, R15, 0x4, R16 ;  /* 0x000000040f109825 */ /* 0x001fc800078e0210 */
[----:B-1----:R-:W-:Y:S02]  /*15a0*/  @!P1 IMAD.WIDE R20, R19, 0x4, R20 ;  /* 0x0000000413149825 */ /* 0x002fe400078e0214 */
[----:B------:R-:W2:Y:S04]  /*15b0*/  @!P1 LDG.E R16, desc[UR12][R16.64] ;  /* 0x0000000c10109981 */ /* 0x000ea8000c1e1900 */
[----:B------:R-:W2:Y:S01]  /*15c0*/  @!P1 LDG.E R21, desc[UR12][R20.64] ;  /* 0x0000000c14159981 */ /* 0x000ea2000c1e1900 */
[----:B------:R-:W-:Y:S01]  /*15d0*/  @!P1 IMAD.WIDE R10, R11, 0x4, R8 ;  /* 0x000000040b0a9825 */ /* 0x000fe200078e0208 */
[----:B------:R-:W-:Y:S02]  /*15e0*/  IADD3 R12, PT, PT, R12, 0x2, RZ ;  /* 0x000000020c0c7810 */ /* 0x000fe40007ffe0ff */
[----:B--2---:R-:W-:-:S05]  /*15f0*/  @!P1 IADD3 R25, PT, PT, R16, -R21, RZ ;  /* 0x8000001510199210 */ /* 0x004fca0007ffe0ff */
[----:B------:R3:W-:Y:S02]  /*1600*/  @!P1 STG.E desc[UR12][R10.64], R25 ;  /* 0x000000190a009986 */ /* 0x0007e4000c10190c */
.L_x_2038:
[----:B------:R-:W-:Y:S05]  /*1610*/  @P2 EXIT ;  /* 0x000000000000294d */ /* 0x000fea0003800000 */
[----:B0-23--:R-:W-:-:S04]  /*1620*/  LEA R13, R12, R3, 0x7 ;  /* 0x000000030c0d7211 */ /* 0x00dfc800078e38ff */
[----:B------:R-:W-:-:S13]  /*1630*/  ISETP.GE.AND P0, PT, R13, R2, PT ;  /* 0x000000020d00720c */ /* 0x000fda0003f06270 */
[----:B------:R-:W-:Y:S05]  /*1640*/  @P0 EXIT ;  /* 0x000000000000094d */ /* 0x000fea0003800000 */
[C---:B------:R-:W-:Y:S01]  /*1650*/  IMAD.WIDE R4, R13.reuse, 0x4, R4 ;  /* 0x000000040d047825 */ /* 0x040fe200078e0204 */
[----:B------:R-:W0:Y:S03]  /*1660*/  LDC.64 R2, c[0x0][0x3a0] ;  /* 0x0000e800ff027b82 */ /* 0x000e260000000a00 */
[----:B------:R-:W-:Y:S02]  /*1670*/  IMAD.WIDE R6, R13, 0x4, R6 ;  /* 0x000000040d067825 */ /* 0x000fe400078e0206 */
[----:B------:R-:W0:Y:S03]  /*1680*/  LDG.E R5, desc[UR12][R4.64] ;  /* 0x0000000c04057981 */ /* 0x000e26000c1e1900 */
[----:B------:R-:W2:Y:S01]  /*1690*/  LDC.64 R10, c[0x0][0x3b0] ;  /* 0x0000ec00ff0a7b82 */ /* 0x000ea20000000a00 */
[----:B------:R-:W2:Y:S01]  /*16a0*/  LDG.E R7, desc[UR12][R6.64] ;  /* 0x0000000c06077981 */ /* 0x000ea2000c1e1900 */
[----:B0-----:R-:W-:-:S04]  /*16b0*/  IMAD.WIDE R2, R5, 0x4, R2 ;  /* 0x0000000405027825 */ /* 0x001fc800078e0202 */
[----:B--2---:R-:W-:Y:S02]  /*16c0*/  IMAD.WIDE R10, R7, 0x4, R10 ;  /* 0x00000004070a7825 */ /* 0x004fe400078e020a */
[----:B------:R-:W2:Y:S04]  /*16d0*/  LDG.E R2, desc[UR12][R2.64] ;  /* 0x0000000c02027981 */ /* 0x000ea8000c1e1900 */
[----:B------:R-:W2:Y:S01]  /*16e0*/  LDG.E R11, desc[UR12][R10.64] ;  /* 0x0000000c0a0b7981 */ /* 0x000ea2000c1e1900 */
[----:B------:R-:W-:Y:S01]  /*16f0*/  IMAD.WIDE R8, R13, 0x4, R8 ;  /* 0x000000040d087825 */ /* 0x000fe200078e0208 */
[----:B--2---:R-:W-:-:S05]  /*1700*/  IADD3 R13, PT, PT, R2, -R11, RZ ;  /* 0x8000000b020d7210 */ /* 0x004fca0007ffe0ff */
[----:B------:R-:W-:Y:S01]  /*1710*/  STG.E desc[UR12][R8.64], R13 ;  /* 0x0000000d08007986 */ /* 0x000fe2000c10190c */
[----:B------:R-:W-:Y:S05]  /*1720*/  EXIT ;  /* 0x000000000000794d */ /* 0x000fea0003800000 */
.L_x_2032:
[----:B------:R-:W-:-:S13]  /*1730*/  ISETP.GE.AND P0, PT, R0, 0x1, PT ;  /* 0x000000010000780c */ /* 0x000fda0003f06270 */
[----:B------:R-:W-:Y:S05]  /*1740*/  @!P0 EXIT ;  /* 0x000000000000894d */ /* 0x000fea0003800000 */
[----:B------:R-:W0:Y:S01]  /*1750*/  S2R R2, SR_TID.X ;  /* 0x0000000000027919 */ /* 0x000e220000002100 */
[----:B------:R-:W-:Y:S01]  /*1760*/  ISETP.GE.U32.AND P0, PT, R0, 0x8, PT ;  /* 0x000000080000780c */ /* 0x000fe20003f06070 */
[----:B------:R-:W-:-:S12]  /*1770*/  HFMA2 R3, -RZ, RZ, 0, 0 ;  /* 0x00000000ff037431 */ /* 0x000fd800000001ff */
[----:B------:R-:W-:Y:S05]  /*1780*/  @!P0 BRA `(.L_x_2039) ;  /* 0x0000000400a08947 */ /* 0x000fea0003800000 */
[----:B------:R-:W1:Y:S01]  /*1790*/  LDC.64 R12, c[0x0][0x390] ;  /* 0x0000e400ff0c7b82 */ /* 0x000e620000000a00 */
[----:B------:R-:W-:Y:S01]  /*17a0*/  UIADD3 UR4, UP1, UPT, UR14, 0x600, URZ ;  /* 0x000006000e047890 */ /* 0x000fe2000ff3e0ff */
[----:B------:R-:W-:Y:S01]  /*17b0*/  LOP3.LUT R3, R0, 0x7ffffff8, RZ, 0xc0, !PT ;  /* 0x7ffffff800037812 */ /* 0x000fe200078ec0ff */
[----:B0-----:R-:W-:Y:S02]  /*17c0*/  VIADD R28, R2, 0x80 ;  /* 0x00000080021c7836 */ /* 0x001fe40000000000 */
[----:B------:R-:W-:Y:S01]  /*17d0*/  UIADD3 UR10, UP0, UPT, UR4, UR10, URZ ;  /* 0x0000000a040a7290 */ /* 0x000fe2000ff1e0ff */
[----:B------:R-:W-:Y:S01]  /*17e0*/  IADD3 R29, PT, PT, -R3, RZ, RZ ;  /* 0x000000ff031d7210 */ /* 0x000fe20007ffe1ff */
[----:B------:R-:W-:Y:S01]  /*17f0*/  UIADD3.X UR5, UPT, UPT, URZ, UR15, URZ, UP1, !UPT ;  /* 0x0000000fff057290 */ /* 0x000fe20008ffe4ff */
[----:B------:R-:W0:Y:S01]  /*1800*/  LDC.64 R10, c[0x0][0x3a8] ;  /* 0x0000ea00ff0a7b82 */ /* 0x000e220000000a00 */
[----:B------:R-:W-:Y:S02]  /*1810*/  UIADD3 UR8, UP2, UPT, UR4, UR8, URZ ;  /* 0x0000000804087290 */ /* 0x000fe4000ff5e0ff */
[----:B------:R-:W-:-:S02]  /*1820*/  UIADD3 UR4, UP1, UPT, UR4, UR6, URZ ;  /* 0x0000000604047290 */ /* 0x000fc4000ff3e0ff */
[----:B------:R-:W-:Y:S02]  /*1830*/  UIADD3.X UR11, UPT, UPT, UR5, UR11, URZ, UP0, !UPT ;  /* 0x0000000b050b7290 */ /* 0x000fe400087fe4ff */
[----:B------:R-:W-:Y:S02]  /*1840*/  UIADD3.X UR9, UPT, UPT, UR5, UR9, URZ, UP2, !UPT ;  /* 0x0000000905097290 */ /* 0x000fe400097fe4ff */
[----:B------:R-:W-:Y:S01]  /*1850*/  UIADD3.X UR5, UPT, UPT, UR5, UR7, URZ, UP1, !UPT ;  /* 0x0000000705057290 */ /* 0x000fe20008ffe4ff */
[----:B-1----:R-:W-:-:S04]  /*1860*/  IMAD.WIDE.U32 R12, R2, 0x4, R12 ;  /* 0x00000004020c7825 */ /* 0x002fc800078e000c */
[----:B0-----:R-:W-:-:S07]  /*1870*/  IMAD.WIDE.U32 R10, R2, 0x4, R10 ;  /* 0x00000004020a7825 */ /* 0x001fce00078e000a */
.L_x_2040:
[----:B-1----:R-:W0:Y:S01]  /*1880*/  LDC.64 R14, c[0x0][0x398] ;  /* 0x0000e600ff0e7b82 */ /* 0x002e220000000a00 */
[----:B------:R-:W-:-:S04]  /*1890*/  IADD3 R22, P1, PT, R10, UR14, RZ ;  /* 0x0000000e0a167c10 */ /* 0x000fc8000ff3e0ff */
[----:B------:R-:W-:-:S03]  /*18a0*/  IADD3.X R23, PT, PT, R11, UR15, RZ, P1, !PT ;  /* 0x0000000f0b177c10 */ /* 0x000fc60008ffe4ff */
[----:B------:R-:W1:Y:S08]  /*18b0*/  LDC.64 R16, c[0x0][0x3b0] ;  /* 0x0000ec00ff107b82 */ /* 0x000e700000000a00 */
[----:B------:R-:W2:Y:S01]  /*18c0*/  LDC.64 R18, c[0x0][0x3a0] ;  /* 0x0000e800ff127b82 */ /* 0x000ea20000000a00 */
[----:B0-----:R-:W-:-:S03]  /*18d0*/  IMAD.WIDE.U32 R14, R2, 0x4, R14 ;  /* 0x00000004020e7825 */ /* 0x001fc600078e000e */
[----:B------:R-:W-:-:S04]  /*18e0*/  IADD3 R20, P0, PT, R14, UR14, RZ ;  /* 0x0000000e0e147c10 */ /* 0x000fc8000ff1e0ff */
[----:B------:R-:W-:Y:S02]  /*18f0*/  IADD3.X R21, PT, PT, R15, UR15, RZ, P0, !PT ;  /* 0x0000000f0f157c10 */ /* 0x000fe400087fe4ff */
[----:B------:R-:W1:Y:S04]  /*1900*/  LDG.E R15, desc[UR12][R22.64] ;  /* 0x0000000c160f7981 */ /* 0x000e68000c1e1900 */
[----:B------:R-:W2:Y:S01]  /*1910*/  LDG.E R21, desc[UR12][R20.64] ;  /* 0x0000000c14157981 */ /* 0x000ea2000c1e1900 */
[----:B-1----:R-:W-:-:S04]  /*1920*/  IMAD.WIDE R14, R15, 0x4, R16 ;  /* 0x000000040f0e7825 */ /* 0x002fc800078e0210 */
[----:B--2---:R-:W-:Y:S02]  /*1930*/  IMAD.WIDE R24, R21, 0x4, R18 ;  /* 0x0000000415187825 */ /* 0x004fe400078e0212 */
[----:B------:R-:W2:Y:S04]  /*1940*/  LDG.E R15, desc[UR12][R14.64] ;  /* 0x0000000c0e0f7981 */ /* 0x000ea8000c1e1900 */
[----:B------:R-:W2:Y:S01]  /*1950*/  LDG.E R24, desc[UR12][R24.64] ;  /* 0x0000000c18187981 */ /* 0x000ea2000c1e1900 */
[----:B------:R-:W-:Y:S01]  /*1960*/  IADD3 R26, P0, PT, R12, UR14, RZ ;  /* 0x0000000e0c1a7c10 */ /* 0x000fe2000ff1e0ff */
[----:B------:R-:W-:Y:S01]  /*1970*/  IMAD.U32 R21, RZ, RZ, UR5 ;  /* 0x00000005ff157e24 */ /* 0x000fe2000f8e00ff */
[----:B------:R-:W-:Y:S02]  /*1980*/  MOV R22, UR10 ;  /* 0x0000000a00167c02 */ /* 0x000fe40008000f00 */
[----:B------:R-:W-:-:S02]  /*1990*/  MOV R23, UR11 ;  /* 0x0000000b00177c02 */ /* 0x000fc40008000f00 */
[----:B------:R-:W-:Y:S02]  /*19a0*/  IADD3.X R27, PT, PT, R13, UR15, RZ, P0, !PT ;  /* 0x0000000f0d1b7c10 */ /* 0x000fe400087fe4ff */
[----:B------:R-:W-:Y:S01]  /*19b0*/  MOV R20, UR4 ;  /* 0x0000000400147c02 */ /* 0x000fe20008000f00 */
[----:B------:R-:W-:-:S04]  /*19c0*/  IMAD.WIDE R22, R28, 0x4, R22 ;  /* 0x000000041c167825 */ /* 0x000fc800078e0216 */
[----:B------:R-:W-:Y:S01]  /*19d0*/  IMAD.WIDE R20, R28, 0x4, R20 ;  /* 0x000000041c147825 */ /* 0x000fe200078e0214 */
[----:B--2---:R-:W-:-:S05]  /*19e0*/  IADD3 R15, PT, PT, R24, -R15, RZ ;  /* 0x8000000f180f7210 */ /* 0x004fca0007ffe0ff */
[----:B------:R0:W-:Y:S04]  /*19f0*/  STG.E desc[UR12][R26.64], R15 ;  /* 0x0000000f1a007986 */ /* 0x0001e8000c10190c */
[----:B------:R-:W2:Y:S04]  /*1a00*/  LDG.E R14, desc[UR12][R22.64+-0x600] ;  /* 0xfffa000c160e7981 */ /* 0x000ea8000c1e1900 */
[----:B0-----:R-:W3:Y:S01]  /*1a10*/  LDG.E R15, desc[UR12][R20.64+-0x600] ;  /* 0xfffa000c140f7981 */ /* 0x001ee2000c1e1900 */
[----:B--2---:R-:W-:-:S05]  /*1a20*/  IMAD.WIDE R24, R14, 0x4, R18 ;  /* 0x000000040e187825 */ /* 0x004fca00078e0212 */
[----:B------:R3:W2:Y:S02]  /*1a30*/  LDG.E R14, desc[UR12][R24.64] ;  /* 0x0000000c180e7981 */ /* 0x0006a4000c1e1900 */
[----:B---3--:R-:W-:-:S06]  /*1a40*/  IMAD.WIDE R24, R15, 0x4, R16 ;  /* 0x000000040f187825 */ /* 0x008fcc00078e0210 */
[----:B------:R-:W2:Y:S01]  /*1a50*/  LDG.E R25, desc[UR12][R24.64] ;  /* 0x0000000c18197981 */ /* 0x000ea2000c1e1900 */
[----:B------:R-:W-:Y:S02]  /*1a60*/  MOV R15, UR9 ;  /* 0x00000009000f7c02 */ /* 0x000fe40008000f00 */
[----:B--2---:R-:W-:Y:S02]  /*1a70*/  IADD3 R27, PT, PT, R14, -R25, RZ ;  /* 0x800000190e1b7210 */ /* 0x004fe40007ffe0ff */
[----:B------:R-:W-:-:S05]  /*1a80*/  MOV R14, UR8 ;  /* 0x00000008000e7c02 */ /* 0x000fca0008000f00 */
[----:B------:R-:W-:-:S05]  /*1a90*/  IMAD.WIDE R14, R28, 0x4, R14 ;  /* 0x000000041c0e7825 */ /* 0x000fca00078e020e */
[----:B------:R0:W-:Y:S04]  /*1aa0*/  STG.E desc[UR12][R14.64+-0x600], R27 ;  /* 0xfffa001b0e007986 */ /* 0x0001e8000c10190c */
[----:B------:R-:W0:Y:S04]  /*1ab0*/  LDG.E R26, desc[UR12][R22.64+-0x400] ;  /* 0xfffc000c161a7981 */ /* 0x000e28000c1e1900 */
[----:B------:R-:W2:Y:S01]  /*1ac0*/  LDG.E R25, desc[UR12][R20.64+-0x400] ;  /* 0xfffc000c14197981 */ /* 0x000ea2000c1e1900 */
[----:B0-----:R-:W-:-:S04]  /*1ad0*/  IMAD.WIDE R26, R26, 0x4, R18 ;  /* 0x000000041a1a7825 */ /* 0x001fc800078e0212 */
[----:B--2---:R-:W-:Y:S02]  /*1ae0*/  IMAD.WIDE R24, R25, 0x4, R16 ;  /* 0x0000000419187825 */ /* 0x004fe400078e0210 */
[----:B------:R-:W2:Y:S04]  /*1af0*/  LDG.E R26, desc[UR12][R26.64] ;  /* 0x0000000c1a1a7981 */ /* 0x000ea8000c1e1900 */
[----:B------:R-:W2:Y:S02]  /*1b00*/  LDG.E R25, desc[UR12][R24.64] ;  /* 0x0000000c18197981 */ /* 0x000ea4000c1e1900 */
[----:B--2---:R-:W-:-:S05]  /*1b10*/  IADD3 R25, PT, PT, R26, -R25, RZ ;  /* 0x800000191a197210 */ /* 0x004fca0007ffe0ff */
[----:B------:R0:W-:Y:S04]  /*1b20*/  STG.E desc[UR12][R14.64+-0x400], R25 ;  /* 0xfffc00190e007986 */ /* 0x0001e8000c10190c */
[----:B------:R-:W2:Y:S04]  /*1b30*/  LDG.E R26, desc[UR12][R22.64+-0x200] ;  /* 0xfffe000c161a7981 */ /* 0x000ea8000c1e1900 */
[----:B------:R-:W0:Y:S01]  /*1b40*/  LDG.E R24, desc[UR12][R20.64+-0x200] ;  /* 0xfffe000c14187981 */ /* 0x000e22000c1e1900 */
[----:B--2---:R-:W-:-:S04]  /*1b50*/  IMAD.WIDE R26, R26, 0x4, R18 ;  /* 0x000000041a1a7825 */ /* 0x004fc800078e0212 */
[----:B0-----:R-:W-:Y:S02]  /*1b60*/  IMAD.WIDE R24, R24, 0x4, R16 ;  /* 0x0000000418187825 */ /* 0x001fe400078e0210 */
[----:B------:R-:W2:Y:S04]  /*1b70*/  LDG.E R26, desc[UR12][R26.64] ;  /* 0x0000000c1a1a7981 */ /* 0x000ea8000c1e1900 */
[----:B------:R-:W2:Y:S02]  /*1b80*/  LDG.E R27, desc[UR12][R24.64] ;  /* 0x0000000c181b7981 */ /* 0x000ea4000c1e1900 */
[----:B--2---:R-:W-:-:S05]  /*1b90*/  IADD3 R27, PT, PT, R26, -R27, RZ ;  /* 0x8000001b1a1b7210 */ /* 0x004fca0007ffe0ff */
[----:B------:R0:W-:Y:S04]  /*1ba0*/  STG.E desc[UR12][R14.64+-0x200], R27 ;  /* 0xfffe001b0e007986 */ /* 0x0001e8000c10190c */
[----:B------:R-:W0:Y:S04]  /*1bb0*/  LDG.E R26, desc[UR12][R22.64] ;  /* 0x0000000c161a7981 */ /* 0x000e28000c1e1900 */
[----:B------:R-:W2:Y:S01]  /*1bc0*/  LDG.E R25, desc[UR12][R20.64] ;  /* 0x0000000c14197981 */ /* 0x000ea2000c1e1900 */
[----:B0-----:R-:W-:-:S04]  /*1bd0*/  IMAD.WIDE R26, R26, 0x4, R18 ;  /* 0x000000041a1a7825 */ /* 0x001fc800078e0212 */
[----:B--2---:R-:W-:Y:S02]  /*1be0*/  IMAD.WIDE R24, R25, 0x4, R16 ;  /* 0x0000000419187825 */ /* 0x004fe400078e0210 */
[----:B------:R-:W2:Y:S04]  /*1bf0*/  LDG.E R26, desc[UR12][R26.64] ;  /* 0x0000000c1a1a7981 */ /* 0x000ea8000c1e1900 */
[----:B------:R-:W2:Y:S02]  /*1c00*/  LDG.E R25, desc[UR12][R24.64] ;  /* 0x0000000c18197981 */ /* 0x000ea4000c1e1900 */
[----:B--2---:R-:W-:-:S05]  /*1c10*/  IMAD.IADD R27, R26, 0x1, -R25 ;  /* 0x000000011a1b7824 */ /* 0x004fca00078e0a19 */
[----:B------:R0:W-:Y:S04]  /*1c20*/  STG.E desc[UR12][R14.64], R27 ;  /* 0x0000001b0e007986 */ /* 0x0001e8000c10190c */
[----:B------:R-:W0:Y:S02]  /*1c30*/  LDG.E R25, desc[UR12][R22.64+0x200] ;  /* 0x0002000c16197981 */ /* 0x000e24000c1e1900 */
[----:B0-----:R-:W-:Y:S02]  /*1c40*/  IMAD.WIDE R26, R25, 0x4, R18 ;  /* 0x00000004191a7825 */ /* 0x001fe400078e0212 */
[----:B------:R-:W2:Y:S04]  /*1c50*/  LDG.E R25, desc[UR12][R20.64+0x200] ;  /* 0x0002000c14197981 */ /* 0x000ea8000c1e1900 */
[----:B------:R-:W3:Y:S01]  /*1c60*/  LDG.E R26, desc[UR12][R26.64] ;  /* 0x0000000c1a1a7981 */ /* 0x000ee2000c1e1900 */
[----:B--2---:R-:W-:-:S06]  /*1c70*/  IMAD.WIDE R24, R25, 0x4, R16 ;  /* 0x0000000419187825 */ /* 0x004fcc00078e0210 */
[----:B------:R-:W3:Y:S02]  /*1c80*/  LDG.E R25, desc[UR12][R24.64] ;  /* 0x0000000c18197981 */ /* 0x000ee4000c1e1900 */
[----:B---3--:R-:W-:-:S05]  /*1c90*/  IADD3 R26, PT, PT, R26, -R25, RZ ;  /* 0x800000191a1a7210 */ /* 0x008fca0007ffe0ff */
        /* <DEDUP_REMOVED lines=9> */
[----:B------:R-:W2:Y:S04]  /*1d30*/  LDG.E R23, desc[UR12][R22.64+0x600] ;  /* 0x0006000c16177981 */ /* 0x000ea8000c1e1900 */
[----:B------:R-:W3:Y:S01]  /*1d40*/  LDG.E R21, desc[UR12][R20.64+0x600] ;  /* 0x0006000c14157981 */ /* 0x000ee2000c1e1900 */
[----:B--2---:R-:W-:-:S04]  /*1d50*/  IMAD.WIDE R18, R23, 0x4, R18 ;  /* 0x0000000417127825 */ /* 0x004fc800078e0212 */
[----:B---3--:R-:W-:Y:S02]  /*1d60*/  IMAD.WIDE R16, R21, 0x4, R16 ;  /* 0x0000000415107825 */ /* 0x008fe400078e0210 */
[----:B------:R-:W2:Y:S04]  /*1d70*/  LDG.E R18, desc[UR12][R18.64] ;  /* 0x0000000c12127981 */ /* 0x000ea8000c1e1900 */
[----:B------:R-:W2:Y:S01]  /*1d80*/  LDG.E R17, desc[UR12][R16.64] ;  /* 0x0000000c10117981 */ /* 0x000ea2000c1e1900 */
[----:B------:R-:W-:-:S04]  /*1d90*/  IADD3 R29, PT, PT, R29, 0x8, RZ ;  /* 0x000000081d1d7810 */ /* 0x000fc80007ffe0ff */
[----:B------:R-:W-:Y:S01]  /*1da0*/  ISETP.NE.AND P0, PT, R29, RZ, PT ;  /* 0x000000ff1d00720c */ /* 0x000fe20003f05270 */
[----:B------:R-:W-:Y:S01]  /*1db0*/  UIADD3 UR14, UP0, UPT, UR14, 0x1000, URZ ;  /* 0x000010000e0e7890 */ /* 0x000fe2000ff1e0ff */
[----:B------:R-:W-:-:S03]  /*1dc0*/  IADD3 R28, PT, PT, R28, 0x400, RZ ;  /* 0x000004001c1c7810 */ /* 0x000fc60007ffe0ff */
[----:B------:R-:W-:Y:S01]  /*1dd0*/  UIADD3.X UR15, UPT, UPT, URZ, UR15, URZ, UP0, !UPT ;  /* 0x0000000fff0f7290 */ /* 0x000fe200087fe4ff */
[----:B--2---:R-:W-:-:S05]  /*1de0*/  IADD3 R25, PT, PT, R18, -R17, RZ ;  /* 0x8000001112197210 */ /* 0x004fca0007ffe0ff */
[----:B------:R1:W-:Y:S02]  /*1df0*/  STG.E desc[UR12][R14.64+0x600], R25 ;  /* 0x000600190e007986 */ /* 0x0003e4000c10190c */
[----:B------:R-:W-:Y:S05]  /*1e00*/  @P0 BRA `(.L_x_2040) ;  /* 0xfffffff8009c0947 */ /* 0x000fea000383ffff */
.L_x_2039:
[----:B------:R-:W-:-:S04]  /*1e10*/  LOP3.LUT R10, R0, 0x7, RZ, 0xc0, !PT ;  /* 0x00000007000a7812 */ /* 0x000fc800078ec0ff */
[----:B------:R-:W-:-:S13]  /*1e20*/  ISETP.NE.AND P0, PT, R10, RZ, PT ;  /* 0x000000ff0a00720c */ /* 0x000fda0003f05270 */
[----:B------:R-:W-:Y:S05]  /*1e30*/  @!P0 EXIT ;  /* 0x000000000000894d */ /* 0x000fea0003800000 */
[----:B------:R-:W-:Y:S02]  /*1e40*/  ISETP.GE.U32.AND P0, PT, R10, 0x4, PT ;  /* 0x000000040a00780c */ /* 0x000fe40003f06070 */
[----:B------:R-:W-:-:S04]  /*1e50*/  LOP3.LUT R28, R0, 0x3, RZ, 0xc0, !PT ;  /* 0x00000003001c7812 */ /* 0x000fc800078ec0ff */
[----:B------:R-:W-:-:S07]  /*1e60*/  ISETP.NE.AND P1, PT, R28, RZ, PT ;  /* 0x000000ff1c00720c */ /* 0x000fce0003f25270 */
[----:B------:R-:W-:Y:S06]  /*1e70*/  @!P0 BRA `(.L_x_2041) ;  /* 0x00000000009c8947 */ /* 0x000fec0003800000 */
[----:B0-----:R-:W-:Y:S01]  /*1e80*/  IMAD R19, R3, 0x80, R2 ;  /* 0x0000008003137824 */ /* 0x001fe200078e0202 */
[----:B------:R-:W0:Y:S03]  /*1e90*/  LDC.64 R12, c[0x0][0x3a0] ;  /* 0x0000e800ff0c7b82 */ /* 0x000e260000000a00 */
[----:B------:R-:W-:-:S04]  /*1ea0*/  IMAD.WIDE R16, R19, 0x4, R4 ;  /* 0x0000000413107825 */ /* 0x000fc800078e0204 */
[----:B-1----:R-:W-:Y:S01]  /*1eb0*/  IMAD.WIDE R14, R19, 0x4, R6 ;  /* 0x00000004130e7825 */ /* 0x002fe200078e0206 */
[----:B------:R-:W0:Y:S01]  /*1ec0*/  LDG.E R21, desc[UR12][R16.64] ;  /* 0x0000000c10157981 */ /* 0x000e22000c1e1900 */
[----:B------:R-:W1:Y:S03]  /*1ed0*/  LDC.64 R10, c[0x0][0x3b0] ;  /* 0x0000ec00ff0a7b82 */ /* 0x000e660000000a00 */
[----:B------:R-:W1:Y:S01]  /*1ee0*/  LDG.E R23, desc[UR12][R14.64] ;  /* 0x0000000c0e177981 */ /* 0x000e62000c1e1900 */
[----:B0-----:R-:W-:-:S04]  /*1ef0*/  IMAD.WIDE R20, R21, 0x4, R12 ;  /* 0x0000000415147825 */ /* 0x001fc800078e020c */
[----:B-1----:R-:W-:Y:S02]  /*1f00*/  IMAD.WIDE R22, R23, 0x4, R10 ;  /* 0x0000000417167825 */ /* 0x002fe400078e020a */
[----:B------:R-:W2:Y:S04]  /*1f10*/  LDG.E R20, desc[UR12][R20.64] ;  /* 0x0000000c14147981 */ /* 0x000ea8000c1e1900 */
[----:B------:R-:W2:Y:S01]  /*1f20*/  LDG.E R23, desc[UR12][R22.64] ;  /* 0x0000000c16177981 */ /* 0x000ea2000c1e1900 */
[----:B------:R-:W-:Y:S01]  /*1f30*/  IMAD.WIDE R18, R19, 0x4, R8 ;  /* 0x0000000413127825 */ /* 0x000fe200078e0208 */
[----:B--2---:R-:W-:-:S05]  /*1f40*/  IADD3 R29, PT, PT, R20, -R23, RZ ;  /* 0x80000017141d7210 */ /* 0x004fca0007ffe0ff */
[----:B------:R0:W-:Y:S04]  /*1f50*/  STG.E desc[UR12][R18.64], R29 ;  /* 0x0000001d12007986 */ /* 0x0001e8000c10190c */
[----:B------:R-:W2:Y:S04]  /*1f60*/  LDG.E R25, desc[UR12][R16.64+0x200] ;  /* 0x0002000c10197981 */ /* 0x000ea8000c1e1900 */
[----:B------:R-:W3:Y:S01]  /*1f70*/  LDG.E R27, desc[UR12][R14.64+0x200] ;  /* 0x0002000c0e1b7981 */ /* 0x000ee2000c1e1900 */
[----:B--2---:R-:W-:-:S04]  /*1f80*/  IMAD.WIDE R24, R25, 0x4, R12 ;  /* 0x0000000419187825 */ /* 0x004fc800078e020c */
[----:B---3--:R-:W-:Y:S02]  /*1f90*/  IMAD.WIDE R26, R27, 0x4, R10 ;  /* 0x000000041b1a7825 */ /* 0x008fe400078e020a */
[----:B------:R-:W2:Y:S04]  /*1fa0*/  LDG.E R24, desc[UR12][R24.64] ;  /* 0x0000000c18187981 */ /* 0x000ea8000c1e1900 */
[----:B------:R-:W2:Y:S02]  /*1fb0*/  LDG.E R27, desc[UR12][R26.64] ;  /* 0x0000000c1a1b7981 */ /* 0x000ea4000c1e1900 */
[----:B--2---:R-:W-:-:S05]  /*1fc0*/  IADD3 R27, PT, PT, R24, -R27, RZ ;  /* 0x8000001b181b7210 */ /* 0x004fca0007ffe0ff */
[----:B------:R2:W-:Y:S04]  /*1fd0*/  STG.E desc[UR12][R18.64+0x200], R27 ;  /* 0x0002001b12007986 */ /* 0x0005e8000c10190c */
[----:B------:R-:W3:Y:S04]  /*1fe0*/  LDG.E R21, desc[UR12][R16.64+0x400] ;  /* 0x0004000c10157981 */ /* 0x000ee8000c1e1900 */
[----:B------:R-:W4:Y:S01]  /*1ff0*/  LDG.E R23, desc[UR12][R14.64+0x400] ;  /* 0x0004000c0e177981 */ /* 0x000f22000c1e1900 */
[----:B---3--:R-:W-:-:S04]  /*2000*/  IMAD.WIDE R20, R21, 0x4, R12 ;  /* 0x0000000415147825 */ /* 0x008fc800078e020c */
[----:B----4-:R-:W-:Y:S02]  /*2010*/  IMAD.WIDE R22, R23, 0x4, R10 ;  /* 0x0000000417167825 */ /* 0x010fe400078e020a */
[----:B------:R-:W0:Y:S04]  /*2020*/  LDG.E R20, desc[UR12][R20.64] ;  /* 0x0000000c14147981 */ /* 0x000e28000c1e1900 */
[----:B------:R-:W0:Y:S02]  /*2030*/  LDG.E R23, desc[UR12][R22.64] ;  /* 0x0000000c16177981 */ /* 0x000e24000c1e1900 */
[----:B0-----:R-:W-:-:S05]  /*2040*/  IADD3 R29, PT, PT, R20, -R23, RZ ;  /* 0x80000017141d7210 */ /* 0x001fca0007ffe0ff */
[----:B------:R2:W-:Y:S04]  /*2050*/  STG.E desc[UR12][R18.64+0x400], R29 ;  /* 0x0004001d12007986 */ /* 0x0005e8000c10190c */
[----:B------:R-:W3:Y:S04]  /*2060*/  LDG.E R25, desc[UR12][R16.64+0x600] ;  /* 0x0006000c10197981 */ /* 0x000ee8000c1e1900 */
[----:B------:R-:W4:Y:S01]  /*2070*/  LDG.E R24, desc[UR12][R14.64+0x600] ;  /* 0x0006000c0e187981 */ /* 0x000f22000c1e1900 */
[----:B---3--:R-:W-:-:S04]  /*2080*/  IMAD.WIDE R12, R25, 0x4, R12 ;  /* 0x00000004190c7825 */ /* 0x008fc800078e020c */
[----:B----4-:R-:W-:Y:S02]  /*2090*/  IMAD.WIDE R10, R24, 0x4, R10 ;  /* 0x00000004180a7825 */ /* 0x010fe400078e020a */
[----:B------:R-:W3:Y:S04]  /*20a0*/  LDG.E R12, desc[UR12][R12.64] ;  /* 0x0000000c0c0c7981 */ /* 0x000ee8000c1e1900 */
[----:B------:R-:W3:Y:S01]  /*20b0*/  LDG.E R11, desc[UR12][R10.64] ;  /* 0x0000000c0a0b7981 */ /* 0x000ee2000c1e1900 */
[----:B------:R-:W-:Y:S02]  /*20c0*/  IADD3 R3, PT, PT, R3, 0x4, RZ ;  /* 0x0000000403037810 */ /* 0x000fe40007ffe0ff */
[----:B---3--:R-:W-:-:S05]  /*20d0*/  IADD3 R25, PT, PT, R12, -R11, RZ ;  /* 0x8000000b0c197210 */ /* 0x008fca0007ffe0ff */
[----:B------:R2:W-:Y:S02]  /*20e0*/  STG.E desc[UR12][R18.64+0x600], R25 ;  /* 0x0006001912007986 */ /* 0x0005e4000c10190c */
.L_x_2041:
[----:B------:R-:W-:Y:S05]  /*20f0*/  @!P1 EXIT ;  /* 0x000000000000994d */ /* 0x000fea0003800000 */
[----:B------:R-:W-:Y:S02]  /*2100*/  ISETP.NE.AND P0, PT, R28, 0x1, PT ;  /* 0x000000011c00780c */ /* 0x000fe40003f05270 */
[----:B------:R-:W-:-:S04]  /*2110*/  LOP3.LUT R0, R0, 0x1, RZ, 0xc0, !PT ;  /* 0x0000000100007812 */ /* 0x000fc800078ec0ff */
[----:B------:R-:W-:-:S07]  /*2120*/  ISETP.NE.U32.AND P1, PT, R0, 0x1, PT ;  /* 0x000000010000780c */ /* 0x000fce0003f25070 */
[----:B------:R-:W-:Y:S06]  /*2130*/  @!P0 BRA `(.L_x_2042) ;  /* 0x00000000005c8947 */ /* 0x000fec0003800000 */
[----:B0-2---:R-:W-:Y:S01]  /*2140*/  IMAD R19, R3, 0x80, R2 ;  /* 0x0000008003137824 */ /* 0x005fe200078e0202 */
        /* <DEDUP_REMOVED lines=14> */
[----:B------:R-:W4:Y:S01]  /*2230*/  LDG.E R15, desc[UR12][R14.64+0x200] ;  /* 0x0002000c0e0f7981 */ /* 0x000f22000c1e1900 */
[----:B--2---:R-:W-:-:S04]  /*2240*/  IMAD.WIDE R12, R17, 0x4, R12 ;  /* 0x00000004110c7825 */ /* 0x004fc800078e020c */
[----:B----4-:R-:W-:Y:S02]  /*2250*/  IMAD.WIDE R10, R15, 0x4, R10 ;  /* 0x000000040f0a7825 */ /* 0x010fe400078e020a */
[----:B------:R-:W2:Y:S04]  /*2260*/  LDG.E R12, desc[UR12][R12.64] ;  /* 0x0000000c0c0c7981 */ /* 0x000ea8000c1e1900 */
[----:B------:R-:W2:Y:S01]  /*2270*/  LDG.E R11, desc[UR12][R10.64] ;  /* 0x0000000c0a0b7981 */ /* 0x000ea2000c1e1900 */
[----:B------:R-:W-:Y:S02]  /*2280*/  IADD3 R3, PT, PT, R3, 0x2, RZ ;  /* 0x0000000203037810 */ /* 0x000fe40007ffe0ff */
[----:B--2---:R-:W-:-:S05]  /*2290*/  IADD3 R21, PT, PT, R12, -R11, RZ ;  /* 0x8000000b0c157210 */ /* 0x004fca0007ffe0ff */
[----:B------:R3:W-:Y:S02]  /*22a0*/  STG.E desc[UR12][R18.64+0x200], R21 ;  /* 0x0002001512007986 */ /* 0x0007e4000c10190c */
.L_x_2042:
[----:B------:R-:W-:Y:S05]  /*22b0*/  @P1 EXIT ;  /* 0x000000000000194d */ /* 0x000fea0003800000 */
[----:B0-----:R-:W-:Y:S01]  /*22c0*/  LEA R13, R3, R2, 0x7 ;  /* 0x00000002030d7211 */ /* 0x001fe200078e38ff */
[----:B------:R-:W0:Y:S04]  /*22d0*/  LDC.64 R10, c[0x0][0x3b0] ;  /* 0x0000ec00ff0a7b82 */ /* 0x000e280000000a00 */
[----:B------:R-:W-:-:S04]  /*22e0*/  IMAD.WIDE R4, R13, 0x4, R4 ;  /* 0x000000040d047825 */ /* 0x000fc800078e0204 */
[----:B------:R-:W-:Y:S01]  /*22f0*/  IMAD.WIDE R6, R13, 0x4, R6 ;  /* 0x000000040d067825 */ /* 0x000fe200078e0206 */
[----:B------:R-:W4:Y:S01]  /*2300*/  LDC.64 R2, c[0x0][0x3a0] ;  /* 0x0000e800ff027b82 */ /* 0x000f220000000a00 */
[----:B------:R-:W4:Y:S04]  /*2310*/  LDG.E R5, desc[UR12][R4.64] ;  /* 0x0000000c04057981 */ /* 0x000f28000c1e1900 */
[----:B------:R-:W0:Y:S01]  /*2320*/  LDG.E R7, desc[UR12][R6.64] ;  /* 0x0000000c06077981 */ /* 0x000e22000c1e1900 */
[----:B----4-:R-:W-:-:S04]  /*2330*/  IMAD.WIDE R2, R5, 0x4, R2 ;  /* 0x0000000405027825 */ /* 0x010fc800078e0202 */
[----:B0-----:R-:W-:Y:S02]  /*2340*/  IMAD.WIDE R10, R7, 0x4, R10 ;  /* 0x00000004070a7825 */ /* 0x001fe400078e020a */
[----:B------:R-:W4:Y:S04]  /*2350*/  LDG.E R2, desc[UR12][R2.64] ;  /* 0x0000000c02027981 */ /* 0x000f28000c1e1900 */
[----:B------:R-:W4:Y:S01]  /*2360*/  LDG.E R11, desc[UR12][R10.64] ;  /* 0x0000000c0a0b7981 */ /* 0x000f22000c1e1900 */
[----:B------:R-:W-:Y:S01]  /*2370*/  IMAD.WIDE R8, R13, 0x4, R8 ;  /* 0x000000040d087825 */ /* 0x000fe200078e0208 */
[----:B----4-:R-:W-:-:S05]  /*2380*/  IADD3 R13, PT, PT, R2, -R11, RZ ;  /* 0x8000000b020d7210 */ /* 0x010fca0007ffe0ff */
[----:B------:R-:W-:Y:S01]  /*2390*/  STG.E desc[UR12][R8.64], R13 ;  /* 0x0000000d08007986 */ /* 0x000fe2000c10190c */
[----:B------:R-:W-:Y:S05]  /*23a0*/  EXIT ;  /* 0x000000000000794d */ /* 0x000fea0003800000 */
.L_x_2043:
        /* <DEDUP_REMOVED lines=13> */
.L_x_2212:


//--------------------- .text._ZN3cub18CUB_300001_SM_10006detail9transform16transform_kernelINS2_10policy_hubILb0EN4cuda3std3__45tupleIJN6thrust24THRUST_300001_SM_1000_NS20permutation_iteratorINSA_10device_ptrIiEESD_EESE_EEEE10policy1000EiNS7_5minusIiEESD_JSE_SE_EEEvT0_iT1_T2_DpNS2_10kernel_argIT3_EE --------------------------
	.section	.text._ZN3cub18CUB_300001_SM_10006detail9transform16transform_kernelINS2_10policy_hubILb0EN4cuda3std3__45tupleIJN6thrust24THRUST_300001_SM_1000_NS20permutation_iteratorINSA_10device_ptrIiEESD_EESE_EEEE10policy1000EiNS7_5minusIiEESD_JSE_SE_EEEvT0_iT1_T2_DpNS2_10kernel_argIT3_EE,"ax",@progbits
	.align	128
        .global         _ZN3cub18CUB_300001_SM_10006detail9transform16transform_kernelINS2_10policy_hubILb0EN4cuda3std3__45tupleIJN6thrust24THRUST_300001_SM_1000_NS20permutation_iteratorINSA_10device_ptrIiEESD_EESE_EEEE10policy1000EiNS7_5minusIiEESD_JSE_SE_EEEvT0_iT1_T2_DpNS2_10kernel_argIT3_EE
        .type           _ZN3cub18CUB_300001_SM_10006detail9transform16transform_kernelINS2_10policy_hubILb0EN4cuda3std3__45tupleIJN6thrust24THRUST_300001_SM_1000_NS20permutation_iteratorINSA_10device_ptrIiEESD_EESE_EEEE10policy1000EiNS7_5minusIiEESD_JSE_SE_EEEvT0_iT1_T2_DpNS2_10kernel_argIT3_EE,@function
        .size           _ZN3cub18CUB_300001_SM_10006detail9transform16transform_kernelINS2_10policy_hubILb0EN4cuda3std3__45tupleIJN6thrust24THRUST_300001_SM_1000_NS20permutation_iteratorINSA_10device_ptrIiEESD_EESE_EEEE10policy1000EiNS7_5minusIiEESD_JSE_SE_EEEvT0_iT1_T2_DpNS2_10kernel_argIT3_EE,(.L_x_2213 - _ZN3cub18CUB_300001_SM_10006detail9transform16transform_kernelINS2_10policy_hubILb0EN4cuda3std3__45tupleIJN6thrust24THRUST_300001_SM_1000_NS20permutation_iteratorINSA_10device_ptrIiEESD_EESE_EEEE10policy1000EiNS7_5minusIiEESD_JSE_SE_EEEvT0_iT1_T2_DpNS2_10kernel_argIT3_EE)
        .other          _ZN3cub18CUB_300001_SM_10006detail9transform16transform_kernelINS2_10policy_hubILb0EN4cuda3std3__45tupleIJN6thrust24THRUST_300001_SM_1000_NS20permutation_iteratorINSA_10device_ptrIiEESD_EESE_EEEE10policy1000EiNS7_5minusIiEESD_JSE_SE_EEEvT0_iT1_T2_DpNS2_10kernel_argIT3_EE,@"STO_CUDA_ENTRY STV_DEFAULT"
_ZN3cub18CUB_300001_SM_10006detail9transform16transform_kernelINS2_10policy_hubILb0EN4cuda3std3__45tupleIJN6thrust24THRUST_300001_SM_1000_NS20permutation_iteratorINSA_10device_ptrIiEESD_EESE_EEEE10policy1000EiNS7_5minusIiEESD_JSE_SE_EEEvT0_iT1_T2_DpNS2_10kernel_argIT3_EE:
.text._ZN3cub18CUB_300001_SM_10006detail9transform16transform_kernelINS2_10policy_hubILb0EN4cuda3std3__45tupleIJN6thrust24THRUST_300001_SM_1000_NS20permutation_iteratorINSA_10device_ptrIiEESD_EESE_EEEE10policy1000EiNS7_5minusIiEESD_JSE_SE_EEEvT0_iT1_T2_DpNS2_10kernel_argIT3_EE:
[----:B------:R-:W-:Y:S08]  /*0000*/  LDC R1, c[0x0][0x37c] ;  /* 0x0000df00ff017b82 */ /* 0x000ff00000000800 */
[----:B------:R-:W0:Y:S01]  /*0010*/  S2UR UR6, SR_CTAID.X ;  /* 0x00000000000679c3 */ /* 0x000e220000002500 */
[----:B------:R-:W1:Y:S01]  /*0020*/  LDCU.64 UR12, c[0x0][0x380] ;  /* 0x00007000ff0c77ac */ /* 0x000e620008000a00 */
[----:B------:R-:W2:Y:S01]  /*0030*/  LDCU.128 UR8, c[0x0][0x390] ;  /* 0x00007200ff0877ac */ /* 0x000ea20008000c00 */
[----:B------:R-:W3:Y:S01]  /*0040*/  LDCU.64 UR14, c[0x0][0x3a8] ;  /* 0x00007500ff0e77ac */ /* 0x000ee20008000a00 */
[----:B------:R-:W4:Y:S01]  /*0050*/  LDCU.64 UR22, c[0x0][0x358] ;  /* 0x00006b00ff1677ac */ /* 0x000f220008000a00 */
[----:B-1----:R-:W-:-:S04]  /*0060*/  USHF.L.U32 UR4, UR13, 0x7, URZ ;  /* 0x000000070d047899 */ /* 0x002fc800080006ff */
[----:B0-----:R-:W-:-:S04]  /*0070*/  UIMAD UR6, UR4, UR6, URZ ;  /* 0x00000006040672a4 */ /* 0x001fc8000f8e02ff */
[----:B------:R-:W-:Y:S02]  /*0080*/  UIADD3 UR5, UPT, UPT, -UR6, UR12, URZ ;  /* 0x0000000c06057290 */ /* 0x000fe4000fffe1ff */
[----:B------:R-:W-:Y:S02]  /*0090*/  UIMAD.WIDE UR6, UR6, 0x4, URZ ;  /* 0x00000004060678a5 */ /* 0x000fe4000f8e02ff */
[----:B------:R-:W-:Y:S02]  /*00a0*/  UISETP.GT.AND UP0, UPT, UR4, UR5, UPT ;  /* 0x000000050400728c */ /* 0x000fe4000bf04270 */
[----:B--2---:R-:W-:Y:S02]  /*00b0*/  UIADD3 UR12, UP1, UPT, UR6, UR10, URZ ;  /* 0x0000000a060c7290 */ /* 0x004fe4000ff3e0ff */
[----:B------:R-:W-:Y:S02]  /*00c0*/  UISETP.LT.AND UP4, UPT, UR4, UR5, UPT ;  /* 0x000000050400728c */ /* 0x000fe4000bf81270 */
[----:B------:R-:W-:-:S02]  /*00d0*/  UIADD3.X UR20, UPT, UPT, UR7, UR11, URZ, UP1, !UPT ;  /* 0x0000000b07147290 */ /* 0x000fc40008ffe4ff */
[----:B---3--:R-:W-:Y:S01]  /*00e0*/  UIADD3 UR16, UP2, UPT, UR6, UR14, URZ ;  /* 0x0000000e06107290 */ /* 0x008fe2000ff5e0ff */
[----:B------:R-:W-:Y:S01]  /*00f0*/  MOV R2, UR12 ;  /* 0x0000000c00027c02 */ /* 0x000fe20008000f00 */
[----:B------:R-:W-:Y:S02]  /*0100*/  UIADD3 UR18, UP3, UPT, UR6, UR8, URZ ;  /* 0x0000000806127290 */ /* 0x000fe4000ff7e0ff */
[----:B------:R-:W-:Y:S01]  /*0110*/  MOV R3, UR20 ;  /* 0x0000001400037c02 */ /* 0x000fe20008000f00 */
[----:B------:R-:W-:Y:S02]  /*0120*/  USEL UR4, UR4, UR5, UP4 ;  /* 0x0000000504047287 */ /* 0x000fe4000a000000 */
[----:B------:R-:W-:Y:S02]  /*0130*/  UIADD3.X UR17, UPT, UPT, UR7, UR15, URZ, UP2, !UPT ;  /* 0x0000000f07117290 */ /* 0x000fe400097fe4ff */
[----:B------:R-:W-:Y:S01]  /*0140*/  UIADD3.X UR19, UPT, UPT, UR7, UR9, URZ, UP3, !UPT ;  /* 0x0000000907137290 */ /* 0x000fe20009ffe4ff */
[----:B----4-:R-:W-:Y:S11]  /*0150*/  BRA.U UP0, `(.L_x_2044) ;  /* 0x0000000d00507547 */ /* 0x010ff6000b800000 */
[----:B------:R-:W-:-:S06]  /*0160*/  UISETP.GE.AND UP0, UPT, UR13, 0x1, UPT ;  /* 0x000000010d00788c */ /* 0x000fcc000bf06270 */
[----:B------:R-:W-:-:S13]  /*0170*/  PLOP3.LUT P0, PT, PT, PT, UP0, 0x80, 0x8 ;  /* 0x000000000008781c */ /* 0x000fda0003f0f008 */
[----:B------:R-:W-:Y:S05]  /*0180*/  @!P0 EXIT ;  /* 0x000000000000894d */ /* 0x000fea0003800000 */
[----:B------:R-:W0:Y:S01]  /*0190*/  S2R R0, SR_TID.X ;  /* 0x0000000000007919 */ /* 0x000e220000002100 */
[----:B------:R-:W-:Y:S02]  /*01a0*/  UISETP.GE.U32.AND UP0, UPT, UR13, 0x8, UPT ;  /* 0x000000080d00788c */ /* 0x000fe4000bf06070 */
[----:B------:R-:W-:Y:S01]  /*01b0*/  ULOP3.LUT UR20, UR13, 0x7, URZ, 0xc0, !UPT ;  /* 0x000000070d147892 */ /* 0x000fe2000f8ec0ff */
[----:B------:R-:W-:-:S06]  /*01c0*/  UMOV UR4, URZ ;  /* 0x000000ff00047c82 */ /* 0x000fcc0008000000 */
[----:B------:R-:W-:Y:S05]  /*01d0*/  BRA.U !UP0, `(.L_x_2045) ;  /* 0x0000000508a47547 */ /* 0x000fea000b800000 */
[----:B------:R-:W1:Y:S01]  /*01e0*/  LDC.64 R6, c[0x0][0x390] ;  /* 0x0000e400ff067b82 */ /* 0x000e620000000a00 */
[----:B------:R-:W-:Y:S01]  /*01f0*/  UMOV UR12, UR6 ;  /* 0x00000006000c7c82 */ /* 0x000fe20008000000 */
[----:B------:R-:W-:Y:S01]  /*0200*/  ULOP3.LUT UR4, UR13, 0x7ffffff8, URZ, 0xc0, !UPT ;  /* 0x7ffffff80d047892 */ /* 0x000fe2000f8ec0ff */
[----:B0-----:R-:W-:Y:S01]  /*0210*/  IADD3 R8, PT, PT, R0, 0x80, RZ ;  /* 0x0000008000087810 */ /* 0x001fe20007ffe0ff */
[----:B------:R-:W-:Y:S02]  /*0220*/  UIADD3 UR5, UP0, UPT, UR12, 0x600, URZ ;  /* 0x000006000c057890 */ /* 0x000fe4000ff1e0ff */
[----:B------:R-:W-:Y:S02]  /*0230*/  UIADD3 UR13, UPT, UPT, -UR4, URZ, URZ ;  /* 0x000000ff040d7290 */ /* 0x000fe4000fffe1ff */
[----:B------:R-:W0:Y:S01]  /*0240*/  LDC.64 R4, c[0x0][0x3a8] ;  /* 0x0000ea00ff047b82 */ /* 0x000e220000000a00 */
[----:B------:R-:W-:Y:S02]  /*0250*/  UIADD3 UR10, UP1, UPT, UR5, UR10, URZ ;  /* 0x0000000a050a7290 */ /* 0x000fe4000ff3e0ff */
[----:B------:R-:W-:-:S02]  /*0260*/  UIADD3 UR8, UP2, UPT, UR5, UR8, URZ ;  /* 0x0000000805087290 */ /* 0x000fc4000ff5e0ff */
[----:B------:R-:W-:Y:S02]  /*0270*/  UIADD3.X UR6, UPT, UPT, URZ, UR7, URZ, UP0, !UPT ;  /* 0x00000007ff067290 */ /* 0x000fe400087fe4ff */
[----:B------:R-:W-:Y:S02]  /*0280*/  UIADD3 UR5, UP0, UPT, UR5, UR14, URZ ;  /* 0x0000000e05057290 */ /* 0x000fe4000ff1e0ff */
[----:B------:R-:W-:Y:S02]  /*0290*/  UIADD3.X UR11, UPT, UPT, UR6, UR11, URZ, UP1, !UPT ;  /* 0x0000000b060b7290 */ /* 0x000fe40008ffe4ff */
[----:B------:R-:W-:Y:S02]  /*02a0*/  UIADD3.X UR9, UPT, UPT, UR6, UR9, URZ, UP2, !UPT ;  /* 0x0000000906097290 */ /* 0x000fe400097fe4ff */
[----:B------:R-:W-:Y:S01]  /*02b0*/  UIADD3.X UR6, UPT, UPT, UR6, UR15, URZ, UP0, !UPT ;  /* 0x0000000f06067290 */ /* 0x000fe200087fe4ff */
[----:B-1----:R-:W-:-:S04]  /*02c0*/  IMAD.WIDE.U32 R6, R0, 0x4, R6 ;  /* 0x0000000400067825 */ /* 0x002fc800078e0006 */
[----:B0-----:R-:W-:-:S07]  /*02d0*/  IMAD.WIDE.U32 R4, R0, 0x4, R4 ;  /* 0x0000000400047825 */ /* 0x001fce00078e0004 */
.L_x_2046:
[----:B------:R-:W0:Y:S01]  /*02e0*/  LDC.64 R10, c[0x0][0x398] ;  /* 0x0000e600ff0a7b82 */ /* 0x000e220000000a00 */
[----:B------:R-:W-:-:S04]  /*02f0*/  IADD3 R14, P1, PT, R4, UR12, RZ ;  /* 0x0000000c040e7c10 */ /* 0x000fc8000ff3e0ff */
[----:B------:R-:W-:-:S03]  /*0300*/  IADD3.X R15, PT, PT, R5, UR7, RZ, P1, !PT ;  /* 0x00000007050f7c10 */ /* 0x000fc60008ffe4ff */
[----:B-1----:R-:W1:Y:S03]  /*0310*/  LDC.64 R12, c[0x0][0x3a0] ;  /* 0x0000e800ff0c7b82 */ /* 0x002e660000000a00 */
[----:B------:R-:W2:Y:S01]  /*0320*/  LDG.E R15, desc[UR22][R14.64] ;  /* 0x000000160e0f7981 */ /* 0x000ea2000c1e1900 */
[----:B0-----:R-:W-:-:S03]  /*0330*/  IMAD.WIDE.U32 R10, R0, 0x4, R10 ;  /* 0x00000004000a7825 */ /* 0x001fc600078e000a */
[----:B------:R-:W-:-:S04]  /*0340*/  IADD3 R24, P0, PT, R10, UR12, RZ ;  /* 0x0000000c0a187c10 */ /* 0x000fc8000ff1e0ff */
[----:B------:R-:W-:Y:S02]  /*0350*/  IADD3.X R25, PT, PT, R11, UR7, RZ, P0, !PT ;  /* 0x000000070b197c10 */ /* 0x000fe400087fe4ff */
[----:B------:R-:W2:Y:S03]  /*0360*/  LDC.64 R10, c[0x0][0x3b0] ;  /* 0x0000ec00ff0a7b82 */ /* 0x000ea60000000a00 */
[----:B------:R-:W1:Y:S01]  /*0370*/  LDG.E R19, desc[UR22][R24.64] ;  /* 0x0000001618137981 */ /* 0x000e62000c1e1900 */
[----:B--2---:R-:W-:-:S06]  /*0380*/  IMAD.WIDE R22, R15, 0x4, R10 ;  /* 0x000000040f167825 */ /* 0x004fcc00078e020a */
[----:B------:R-:W2:Y:S01]  /*0390*/  LDG.E R23, desc[UR22][R22.64] ;  /* 0x0000001616177981 */ /* 0x000ea2000c1e1900 */
[----:B-1----:R-:W-:-:S06]  /*03a0*/  IMAD.WIDE R18, R19, 0x4, R12 ;  /* 0x0000000413127825 */ /* 0x002fcc00078e020c */
[----:B------:R-:W2:Y:S01]  /*03b0*/  LDG.E R18, desc[UR22][R18.64] ;  /* 0x0000001612127981 */ /* 0x000ea2000c1e1900 */
[----:B------:R-:W-:Y:S02]  /*03c0*/  IADD3 R20, P0, PT, R6, UR12, RZ ;  /* 0x0000000c06147c10 */ /* 0x000fe4000ff1e0ff */
[----:B------:R-:W-:Y:S02]  /*03d0*/  MOV R16, UR10 ;  /* 0x0000000a00107c02 */ /* 0x000fe40008000f00 */
[----:B------:R-:W-:Y:S02]  /*03e0*/  MOV R17, UR11 ;  /* 0x0000000b00117c02 */ /* 0x000fe40008000f00 */
[----:B------:R-:W-:Y:S02]  /*03f0*/  MOV R14, UR5 ;  /* 0x00000005000e7c02 */ /* 0x000fe40008000f00 */
[----:B------:R-:W-:Y:S01]  /*0400*/  MOV R15, UR6 ;  /* 0x00000006000f7c02 */ /* 0x000fe20008000f00 */
[----:B------:R-:W-:Y:S01]  /*0410*/  IMAD.WIDE R16, R8, 0x4, R16 ;  /* 0x0000000408107825 */ /* 0x000fe200078e0210 */
[----:B------:R-:W-:-:S03]  /*0420*/  IADD3.X R21, PT, PT, R7, UR7, RZ, P0, !PT ;  /* 0x0000000707157c10 */ /* 0x000fc600087fe4ff */
[----:B------:R-:W-:-:S04]  /*0430*/  IMAD.WIDE R14, R8, 0x4, R14 ;  /* 0x00000004080e7825 */ /* 0x000fc800078e020e */
[----:B--2---:R-:W-:-:S05]  /*0440*/  IMAD.IADD R9, R18, 0x1, -R23 ;  /* 0x0000000112097824 */ /* 0x004fca00078e0a17 */
[----:B------:R0:W-:Y:S04]  /*0450*/  STG.E desc[UR22][R20.64], R9 ;  /* 0x0000000914007986 */ /* 0x0001e8000c101916 */
[----:B------:R-:W2:Y:S04]  /*0460*/  LDG.E R23, desc[UR22][R16.64+-0x600] ;  /* 0xfffa001610177981 */ /* 0x000ea8000c1e1900 */
[----:B------:R-:W3:Y:S01]  /*0470*/  LDG.E R25, desc[UR22][R14.64+-0x600] ;  /* 0xfffa00160e197981 */ /* 0x000ee2000c1e1900 */
[----:B--2---:R-:W-:-:S04]  /*0480*/  IMAD.WIDE R22, R23, 0x4, R12 ;  /* 0x0000000417167825 */ /* 0x004fc800078e020c */
[----:B---3--:R-:W-:Y:S02]  /*0490*/  IMAD.WIDE R24, R25, 0x4, R10 ;  /* 0x0000000419187825 */ /* 0x008fe400078e020a */
[----:B------:R-:W2:Y:S04]  /*04a0*/  LDG.E R22, desc[UR22][R22.64] ;  /* 0x0000001616167981 */ /* 0x000ea8000c1e1900 */
[----:B------:R-:W2:Y:S01]  /*04b0*/  LDG.E R25, desc[UR22][R24.64] ;  /* 0x0000001618197981 */ /* 0x000ea2000c1e1900 */
[----:B------:R-:W-:Y:S02]  /*04c0*/  MOV R18, UR8 ;  /* 0x0000000800127c02 */ /* 0x000fe40008000f00 */
[----:B------:R-:W-:-:S03]  /*04d0*/  MOV R19, UR9 ;  /* 0x0000000900137c02 */ /* 0x000fc60008000f00 */
[----:B------:R-:W-:Y:S01]  /*04e0*/  IMAD.WIDE R18, R8, 0x4, R18 ;  /* 0x0000000408127825 */ /* 0x000fe200078e0212 */
[----:B--2---:R-:W-:-:S05]  /*04f0*/  IADD3 R29, PT, PT, R22, -R25, RZ ;  /* 0x80000019161d7210 */ /* 0x004fca0007ffe0ff */
[----:B------:R1:W-:Y:S04]  /*0500*/  STG.E desc[UR22][R18.64+-0x600], R29 ;  /* 0xfffa001d12007986 */ /* 0x0003e8000c101916 */
[----:B0-----:R-:W2:Y:S04]  /*0510*/  LDG.E R21, desc[UR22][R16.64+-0x400] ;  /* 0xfffc001610157981 */ /* 0x001ea8000c1e1900 */
[----:B------:R-:W3:Y:S01]  /*0520*/  LDG.E R27, desc[UR22][R14.64+-0x400] ;  /* 0xfffc00160e1b7981 */ /* 0x000ee2000c1e1900 */
[----:B--2---:R-:W-:-:S04]  /*0530*/  IMAD.WIDE R20, R21, 0x4, R12 ;  /* 0x0000000415147825 */ /* 0x004fc800078e020c */
[----:B---3--:R-:W-:Y:S02]  /*0540*/  IMAD.WIDE R26, R27, 0x4, R10 ;  /* 0x000000041b1a7825 */ /* 0x008fe400078e020a */
        /* <DEDUP_REMOVED lines=8> */
[----:B------:R-:W1:Y:S04]  /*05d0*/  LDG.E R22, desc[UR22][R22.64] ;  /* 0x0000001616167981 */ /* 0x000e68000c1e1900 */
[----:B------:R-:W1:Y:S02]  /*05e0*/  LDG.E R25, desc[UR22][R24.64] ;  /* 0x0000001618197981 */ /* 0x000e64000c1e1900 */
[----:B-1----:R-:W-:-:S05]  /*05f0*/  IADD3 R29, PT, PT, R22, -R25, RZ ;  /* 0x80000019161d7210 */ /* 0x002fca0007ffe0ff */
[----:B------:R1:W-:Y:S04]  /*0600*/  STG.E desc[UR22][R18.64+-0x200], R29 ;  /* 0xfffe001d12007986 */ /* 0x0003e8000c101916 */
[----:B------:R-:W2:Y:S04]  /*0610*/  LDG.E R21, desc[UR22][R16.64] ;  /* 0x0000001610157981 */ /* 0x000ea8000c1e1900 */
[----:B------:R-:W3:Y:S01]  /*0620*/  LDG.E R27, desc[UR22][R14.64] ;  /* 0x000000160e1b7981 */ /* 0x000ee2000c1e1900 */
[----:B--2---:R-:W-:-:S04]  /*0630*/  IMAD.WIDE R20, R21, 0x4, R12 ;  /* 0x0000000415147825 */ /* 0x004fc800078e020c */
[----:B---3--:R-:W-:Y:S02]  /*0640*/  IMAD.WIDE R26, R27, 0x4, R10 ;  /* 0x000000041b1a7825 */ /* 0x008fe400078e020a */
[----:B------:R-:W0:Y:S04]  /*0650*/  LDG.E R20, desc[UR22][R20.64] ;  /* 0x0000001614147981 */ /* 0x000e28000c1e1900 */
[----:B------:R-:W0:Y:S02]  /*0660*/  LDG.E R27, desc[UR22][R26.64] ;  /* 0x000000161a1b7981 */ /* 0x000e24000c1e1900 */
[----:B0-----:R-:W-:-:S05]  /*0670*/  IADD3 R9, PT, PT, R20, -R27, RZ ;  /* 0x8000001b14097210 */ /* 0x001fca0007ffe0ff */
[----:B------:R0:W-:Y:S04]  /*0680*/  STG.E desc[UR22][R18.64], R9 ;  /* 0x0000000912007986 */ /* 0x0001e8000c101916 */
[----:B------:R-:W2:Y:S04]  /*0690*/  LDG.E R23, desc[UR22][R16.64+0x200] ;  /* 0x0002001610177981 */ /* 0x000ea8000c1e1900 */
[----:B------:R-:W3:Y:S01]  /*06a0*/  LDG.E R25, desc[UR22][R14.64+0x200] ;  /* 0x000200160e197981 */ /* 0x000ee2000c1e1900 */
[----:B--2---:R-:W-:-:S04]  /*06b0*/  IMAD.WIDE R22, R23, 0x4, R12 ;  /* 0x0000000417167825 */ /* 0x004fc800078e020c */
[----:B---3--:R-:W-:Y:S02]  /*06c0*/  IMAD.WIDE R24, R25, 0x4, R10 ;  /* 0x0000000419187825 */ /* 0x008fe400078e020a */
[----:B------:R-:W1:Y:S04]  /*06d0*/  LDG.E R22, desc[UR22][R22.64] ;  /* 0x0000001616167981 */ /* 0x000e68000c1e1900 */
[----:B------:R-:W1:Y:S02]  /*06e0*/  LDG.E R25, desc[UR22][R24.64] ;  /* 0x0000001618197981 */ /* 0x000e64000c1e1900 */
[----:B-1----:R-:W-:-:S05]  /*06f0*/  IMAD.IADD R29, R22, 0x1, -R25 ;  /* 0x00000001161d7824 */ /* 0x002fca00078e0a19 */
        /* <DEDUP_REMOVED lines=13> */
[----:B------:R-:W2:Y:S04]  /*07d0*/  LDG.E R12, desc[UR22][R12.64] ;  /* 0x000000160c0c7981 */ /* 0x000ea8000c1e1900 */
[----:B------:R-:W2:Y:S01]  /*07e0*/  LDG.E R11, desc[UR22][R10.64] ;  /* 0x000000160a0b7981 */ /* 0x000ea2000c1e1900 */
[----:B------:R-:W-:Y:S02]  /*07f0*/  UIADD3 UR12, UP0, UPT, UR12, 0x1000, URZ ;  /* 0x000010000c0c7890 */ /* 0x000fe4000ff1e0ff */
[----:B------:R-:W-:Y:S02]  /*0800*/  UIADD3 UR13, UPT, UPT, UR13, 0x8, URZ ;  /* 0x000000080d0d7890 */ /* 0x000fe4000fffe0ff */
[----:B------:R-:W-:-:S02]  /*0810*/  UIADD3.X UR7, UPT, UPT, URZ, UR7, URZ, UP0, !UPT ;  /* 0x00000007ff077290 */ /* 0x000fc400087fe4ff */
[----:B------:R-:W-:Y:S01]  /*0820*/  UISETP.NE.AND UP0, UPT, UR13, URZ, UPT ;  /* 0x000000ff0d00728c */ /* 0x000fe2000bf05270 */
[----:B------:R-:W-:Y:S02]  /*0830*/  IADD3 R8, PT, PT, R8, 0x400, RZ ;  /* 0x0000040008087810 */ /* 0x000fe40007ffe0ff */
[----:B--2---:R-:W-:-:S05]  /*0840*/  IADD3 R23, PT, PT, R12, -R11, RZ ;  /* 0x8000000b0c177210 */ /* 0x004fca0007ffe0ff */
[----:B------:R1:W-:Y:S01]  /*0850*/  STG.E desc[UR22][R18.64+0x600], R23 ;  /* 0x0006001712007986 */ /* 0x0003e2000c101916 */
[----:B------:R-:W-:Y:S05]  /*0860*/  BRA.U UP0, `(.L_x_2046) ;  /* 0xfffffff9009c7547 */ /* 0x000fea000b83ffff */
.L_x_2045:
[----:B------:R-:W-:-:S13]  /*0870*/  ISETP.NE.AND P0, PT, RZ, UR20, PT ;  /* 0x00000014ff007c0c */ /* 0x000fda000bf05270 */
[----:B------:R-:W-:Y:S05]  /*0880*/  @!P0 EXIT ;  /* 0x000000000000894d */ /* 0x000fea0003800000 */
[----:B------:R-:W2:Y:S01]  /*0890*/  LDC R12, c[0x0][0x384] ;  /* 0x0000e100ff0c7b82 */ /* 0x000ea20000000800 */
[----:B------:R-:W-:Y:S01]  /*08a0*/  UISETP.GE.U32.AND UP0, UPT, UR20, 0x4, UPT ;  /* 0x000000041400788c */ /* 0x000fe2000bf06070 */
[----:B--2---:R-:W-:-:S04]  /*08b0*/  LOP3.LUT R13, R12, 0x3, RZ, 0xc0, !PT ;  /* 0x000000030c0d7812 */ /* 0x004fc800078ec0ff */
[----:B------:R-:W-:-:S04]  /*08c0*/  ISETP.NE.AND P0, PT, R13, RZ, PT ;  /* 0x000000ff0d00720c */ /* 0x000fc80003f05270 */
[----:B------:R-:W-:Y:S09]  /*08d0*/  BRA.U !UP0, `(.L_x_2047) ;  /* 0x0000000108a87547 */ /* 0x000ff2000b800000 */
[----:B------:R-:W-:Y:S01]  /*08e0*/  HFMA2 R8, -RZ, RZ, 0, 2.384185791015625e-07 ;  /* 0x00000004ff087431 */ /* 0x000fe200000001ff */
[----:B------:R-:W-:Y:S01]  /*08f0*/  MOV R15, UR4 ;  /* 0x00000004000f7c02 */ /* 0x000fe20008000f00 */
[----:B------:R-:W2:Y:S03]  /*0900*/  LDC.64 R10, c[0x0][0x3a0] ;  /* 0x0000e800ff0a7b82 */ /* 0x000ea60000000a00 */
[----:B0-----:R-:W-:-:S05]  /*0910*/  LEA R15, R15, R0, 0x7 ;  /* 0x000000000f0f7211 */ /* 0x001fca00078e38ff */
[C---:B------:R-:W-:Y:S01]  /*0920*/  IMAD.WIDE R6, R15.reuse, 0x4, R2 ;  /* 0x000000040f067825 */ /* 0x040fe200078e0202 */
[----:B------:R-:W0:Y:S03]  /*0930*/  LDC.64 R4, c[0x0][0x3b0] ;  /* 0x0000ec00ff047b82 */ /* 0x000e260000000a00 */
[----:B-1----:R-:W-:Y:S01]  /*0940*/  IMAD.WIDE R8, R15, R8, UR16 ;  /* 0x000000100f087e25 */ /* 0x002fe2000f8e0208 */
[----:B------:R-:W2:Y:S04]  /*0950*/  LDG.E R17, desc[UR22][R6.64] ;  /* 0x0000001606117981 */ /* 0x000ea8000c1e1900 */
[----:B------:R-:W0:Y:S01]  /*0960*/  LDG.E R19, desc[UR22][R8.64] ;  /* 0x0000001608137981 */ /* 0x000e22000c1e1900 */
[----:B--2---:R-:W-:-:S04]  /*0970*/  IMAD.WIDE R16, R17, 0x4, R10 ;  /* 0x0000000411107825 */ /* 0x004fc800078e020a */
[----:B0-----:R-:W-:Y:S02]  /*0980*/  IMAD.WIDE R18, R19, 0x4, R4 ;  /* 0x0000000413127825 */ /* 0x001fe400078e0204 */
[----:B------:R-:W2:Y:S04]  /*0990*/  LDG.E R16, desc[UR22][R16.64] ;  /* 0x0000001610107981 */ /* 0x000ea8000c1e1900 */
[----:B------:R-:W2:Y:S01]  /*09a0*/  LDG.E R19, desc[UR22][R18.64] ;  /* 0x0000001612137981 */ /* 0x000ea2000c1e1900 */
[----:B------:R-:W-:-:S04]  /*09b0*/  IMAD.MOV.U32 R14, RZ, RZ, 0x4 ;  /* 0x00000004ff0e7424 */ /* 0x000fc800078e00ff */
[----:B------:R-:W-:Y:S01]  /*09c0*/  IMAD.WIDE R14, R15, R14, UR18 ;  /* 0x000000120f0e7e25 */ /* 0x000fe2000f8e020e */
        /* <DEDUP_REMOVED lines=24> */
[----:B------:R-:W-:Y:S01]  /*0b50*/  UIADD3 UR4, UPT, UPT, UR4, 0x4, URZ ;  /* 0x0000000404047890 */ /* 0x000fe2000fffe0ff */
[----:B---3--:R-:W-:-:S05]  /*0b60*/  IADD3 R21, PT, PT, R10, -R5, RZ ;  /* 0x800000050a157210 */ /* 0x008fca0007ffe0ff */
[----:B------:R2:W-:Y:S06]  /*0b70*/  STG.E desc[UR22][R14.64+0x600], R21 ;  /* 0x000600150e007986 */ /* 0x0005ec000c101916 */
.L_x_2047:
[----:B------:R-:W-:Y:S05]  /*0b80*/  @!P0 EXIT ;  /* 0x000000000000894d */ /* 0x000fea0003800000 */
[----:B------:R-:W-:Y:S02]  /*0b90*/  ISETP.NE.AND P0, PT, R13, 0x1, PT ;  /* 0x000000010d00780c */ /* 0x000fe40003f05270 */
[----:B------:R-:W-:-:S04]  /*0ba0*/  LOP3.LUT R12, R12, 0x1, RZ, 0xc0, !PT ;  /* 0x000000010c0c7812 */ /* 0x000fc800078ec0ff */
[----:B------:R-:W-:-:S07]  /*0bb0*/  ISETP.NE.U32.AND P1, PT, R12, 0x1, PT ;  /* 0x000000010c00780c */ /* 0x000fce0003f25070 */
[----:B------:R-:W-:Y:S06]  /*0bc0*/  @!P0 BRA `(.L_x_2048) ;  /* 0x0000000000688947 */ /* 0x000fec0003800000 */
[----:B------:R-:W-:Y:S01]  /*0bd0*/  MOV R11, UR4 ;  /* 0x00000004000b7c02 */ /* 0x000fe20008000f00 */
[----:B------:R-:W-:Y:S01]  /*0be0*/  IMAD.MOV.U32 R8, RZ, RZ, 0x4 ;  /* 0x00000004ff087424 */ /* 0x000fe200078e00ff */
[----:B------:R-:W3:Y:S02]  /*0bf0*/  LDC.64 R6, c[0x0][0x3a0] ;  /* 0x0000e800ff067b82 */ /* 0x000ee40000000a00 */
[----:B0-----:R-:W-:-:S05]  /*0c00*/  LEA R11, R11, R0, 0x7 ;  /* 0x000000000b0b7211 */ /* 0x001fca00078e38ff */
[C---:B------:R-:W-:Y:S01]  /*0c10*/  IMAD.WIDE R12, R11.reuse, 0x4, R2 ;  /* 0x000000040b0c7825 */ /* 0x040fe200078e0202 */
[----:B------:R-:W0:Y:S03]  /*0c20*/  LDC.64 R4, c[0x0][0x3b0] ;  /* 0x0000ec00ff047b82 */ /* 0x000e260000000a00 */
[----:B-1----:R-:W-:Y:S01]  /*0c30*/  IMAD.WIDE R8, R11, R8, UR16 ;  /* 0x000000100b087e25 */ /* 0x002fe2000f8e0208 */
[----:B--2---:R-:W3:Y:S04]  /*0c40*/  LDG.E R15, desc[UR22][R12.64] ;  /* 0x000000160c0f7981 */ /* 0x004ee8000c1e1900 */
[----:B------:R-:W0:Y:S01]  /*0c50*/  LDG.E R17, desc[UR22][R8.64] ;  /* 0x0000001608117981 */ /* 0x000e22000c1e1900 */
[----:B---3--:R-:W-:-:S04]  /*0c60*/  IMAD.WIDE R14, R15, 0x4, R6 ;  /* 0x000000040f0e7825 */ /* 0x008fc800078e0206 */
[----:B0-----:R-:W-:Y:S02]  /*0c70*/  IMAD.WIDE R16, R17, 0x4, R4 ;  /* 0x0000000411107825 */ /* 0x001fe400078e0204 */
[----:B------:R-:W2:Y:S04]  /*0c80*/  LDG.E R14, desc[UR22][R14.64] ;  /* 0x000000160e0e7981 */ /* 0x000ea8000c1e1900 */
[----:B------:R-:W2:Y:S01]  /*0c90*/  LDG.E R17, desc[UR22][R16.64] ;  /* 0x0000001610117981 */ /* 0x000ea2000c1e1900 */
[----:B------:R-:W-:-:S05]  /*0ca0*/  MOV R10, 0x4 ;  /* 0x00000004000a7802 */ /* 0x000fca0000000f00 */
[----:B------:R-:W-:Y:S01]  /*0cb0*/  IMAD.WIDE R10, R11, R10, UR18 ;  /* 0x000000120b0a7e25 */ /* 0x000fe2000f8e020a */
        /* <DEDUP_REMOVED lines=8> */
[----:B------:R-:W-:Y:S01]  /*0d40*/  UIADD3 UR4, UPT, UPT, UR4, 0x2, URZ ;  /* 0x0000000204047890 */ /* 0x000fe2000fffe0ff */
[----:B--2---:R-:W-:-:S05]  /*0d50*/  IADD3 R15, PT, PT, R6, -R5, RZ ;  /* 0x80000005060f7210 */ /* 0x004fca0007ffe0ff */
[----:B------:R3:W-:Y:S06]  /*0d60*/  STG.E desc[UR22][R10.64+0x200], R15 ;  /* 0x0002000f0a007986 */ /* 0x0007ec000c101916 */
.L_x_2048:
[----:B------:R-:W-:Y:S05]  /*0d70*/  @P1 EXIT ;  /* 0x000000000000194d */ /* 0x000fea0003800000 */
[----:B------:R-:W-:Y:S01]  /*0d80*/  HFMA2 R6, -RZ, RZ, 0, 2.384185791015625e-07 ;  /* 0x00000004ff067431 */ /* 0x000fe200000001ff */
[----:B---3--:R-:W-:Y:S01]  /*0d90*/  MOV R11, UR4 ;  /* 0x00000004000b7c02 */ /* 0x008fe20008000f00 */
[----:B------:R-:W3:Y:S03]  /*0da0*/  LDC.64 R4, c[0x0][0x3a0] ;  /* 0x0000e800ff047b82 */ /* 0x000ee60000000a00 */
[----:B0-----:R-:W-:-:S05]  /*0db0*/  LEA R11, R11, R0, 0x7 ;  /* 0x000000000b0b7211 */ /* 0x001fca00078e38ff */
[C---:B------:R-:W-:Y:S01]  /*0dc0*/  IMAD.WIDE R2, R11.reuse, 0x4, R2 ;  /* 0x000000040b027825 */ /* 0x040fe200078e0202 */
[----:B-1----:R-:W0:Y:S03]  /*0dd0*/  LDC.64 R8, c[0x0][0x3b0] ;  /* 0x0000ec00ff087b82 */ /* 0x002e260000000a00 */
[----:B------:R-:W-:Y:S02]  /*0de0*/  IMAD.WIDE R6, R11, R6, UR16 ;  /* 0x000000100b067e25 */ /* 0x000fe4000f8e0206 */
[----:B------:R-:W3:Y:S04]  /*0df0*/  LDG.E R3, desc[UR22][R2.64] ;  /* 0x0000001602037981 */ /* 0x000ee8000c1e1900 */
[----:B------:R-:W0:Y:S01]  /*0e00*/  LDG.E R7, desc[UR22][R6.64] ;  /* 0x0000001606077981 */ /* 0x000e22000c1e1900 */
[----:B---3--:R-:W-:-:S04]  /*0e10*/  IMAD.WIDE R4, R3, 0x4, R4 ;  /* 0x0000000403047825 */ /* 0x008fc800078e0204 */
[----:B0-----:R-:W-:Y:S02]  /*0e20*/  IMAD.WIDE R8, R7, 0x4, R8 ;  /* 0x0000000407087825 */ /* 0x001fe400078e0208 */
[----:B------:R-:W3:Y:S04]  /*0e30*/  LDG.E R4, desc[UR22][R4.64] ;  /* 0x0000001604047981 */ /* 0x000ee8000c1e1900 */
[----:B------:R-:W3:Y:S01]  /*0e40*/  LDG.E R9, desc[UR22][R8.64] ;  /* 0x0000001608097981 */ /* 0x000ee2000c1e1900 */
[----:B------:R-:W-:-:S04]  /*0e50*/  IMAD.MOV.U32 R10, RZ, RZ, 0x4 ;  /* 0x00000004ff0a7424 */ /* 0x000fc800078e00ff */
[----:B------:R-:W-:Y:S01]  /*0e60*/  IMAD.WIDE R10, R11, R10, UR18 ;  /* 0x000000120b0a7e25 */ /* 0x000fe2000f8e020a */
[----:B---3--:R-:W-:-:S05]  /*0e70*/  IADD3 R13, PT, PT, R4, -R9, RZ ;  /* 0x80000009040d7210 */ /* 0x008fca0007ffe0ff */
[----:B------:R-:W-:Y:S01]  /*0e80*/  STG.E desc[UR22][R10.64], R13 ;  /* 0x0000000d0a007986 */ /* 0x000fe2000c101916 */
[----:B------:R-:W-:Y:S05]  /*0e90*/  EXIT ;  /* 0x000000000000794d */ /* 0x000fea0003800000 */
.L_x_2044:
[----:B------:R-:W-:-:S06]  /*0ea0*/  UISETP.GE.AND UP0, UPT, UR13, 0x1, UPT ;  /* 0x000000010d00788c */ /* 0x000fcc000bf06270 */
[----:B------:R-:W-:-:S13]  /*0eb0*/  PLOP3.LUT P0, PT, PT, PT, UP0, 0x80, 0x8 ;  /* 0x000000000008781c */ /* 0x000fda0003f0f008 */
[----:B------:R-:W-:Y:S05]  /*0ec0*/  @!P0 EXIT ;  /* 0x000000000000894d */ /* 0x000fea0003800000 */
[----:B------:R-:W0:Y:S01]  /*0ed0*/  S2R R0, SR_TID.X ;  /* 0x0000000000007919 */ /* 0x000e220000002100 */
[----:B------:R-:W-:Y:S01]  /*0ee0*/  UISETP.GE.U32.AND UP0, UPT, UR13, 0x8, UPT ;  /* 0x000000080d00788c */ /* 0x000fe2000bf06070 */
[----:B------:R-:W-:Y:S01]  /*0ef0*/  MOV R13, RZ ;  /* 0x000000ff000d7202 */ /* 0x000fe20000000f00 */
[----:B------:R-:W-:-:S07]  /*0f00*/  ULOP3.LUT UR5, UR13, 0x7, URZ, 0xc0, !UPT ;  /* 0x000000070d057892 */ /* 0x000fce000f8ec0ff */
[----:B------:R-:W-:Y:S05]  /*0f10*/  BRA.U !UP0, `(.L_x_2049) ;  /* 0x0000000508cc7547 */ /* 0x000fea000b800000 */
[----:B------:R-:W1:Y:S01]  /*0f20*/  LDC.64 R4, c[0x0][0x3a0] ;  /* 0x0000e800ff047b82 */ /* 0x000e620000000a00 */
[----:B------:R-:W-:Y:S01]  /*0f30*/  ULOP3.LUT UR13, UR13, 0x7ffffff8, URZ, 0xc0, !UPT ;  /* 0x7ffffff80d0d7892 */ /* 0x000fe2000f8ec0ff */
[----:B------:R-:W-:-:S05]  /*0f40*/  HFMA2 R12, -RZ, RZ, 0, 0 ;  /* 0x00000000ff0c7431 */ /* 0x000fca00000001ff */
[----:B------:R-:W-:Y:S01]  /*0f50*/  MOV R13, UR13 ;  /* 0x0000000d000d7c02 */ /* 0x000fe20008000f00 */
[----:B------:R-:W2:Y:S06]  /*0f60*/  LDC.64 R6, c[0x0][0x3b0] ;  /* 0x0000ec00ff067b82 */ /* 0x000eac0000000a00 */
.L_x_2052:
[----:B0-----:R-:W-:Y:S02]  /*0f70*/  LEA R17, R12, R0, 0x7 ;  /* 0x000000000c117211 */ /* 0x001fe400078e38ff */
[----:B------:R-:W-:Y:S02]  /*0f80*/  MOV R10, 0x4 ;  /* 0x00000004000a7802 */ /* 0x000fe40000000f00 */
[----:B------:R-:W-:-:S13]  /*0f90*/  ISETP.GE.AND P0, PT, R17, UR4, PT ;  /* 0x0000000411007c0c */ /* 0x000fda000bf06270 */
[C---:B------:R-:W-:Y:S01]  /*0fa0*/  @!P0 IMAD.WIDE.U32 R8, R17.reuse, 0x4, R2 ;  /* 0x0000000411088825 */ /* 0x040fe200078e0002 */
[----:B------:R-:W0:Y:S03]  /*0fb0*/  @!P0 LDC.64 R18, c[0x0][0x3a0] ;  /* 0x0000e800ff128b82 */ /* 0x000e260000000a00 */
[C---:B------:R-:W-:Y:S02]  /*0fc0*/  @!P0 IMAD.WIDE.U32 R10, R17.reuse, R10, UR16 ;  /* 0x00000010110a8e25 */ /* 0x040fe4000f8e000a */
[----:B------:R-:W0:Y:S03]  /*0fd0*/  @!P0 LDG.E R9, desc[UR22][R8.64] ;  /* 0x0000001608098981 */ /* 0x000e26000c1e1900 */
[----:B------:R-:W3:Y:S01]  /*0fe0*/  @!P0 LDC.64 R20, c[0x0][0x3b0] ;  /* 0x0000ec00ff148b82 */ /* 0x000ee20000000a00 */
[----:B------:R-:W3:Y:S01]  /*0ff0*/  @!P0 LDG.E R11, desc[UR22][R10.64] ;  /* 0x000000160a0b8981 */ /* 0x000ee2000c1e1900 */
[----:B------:R-:W-:-:S02]  /*1000*/  VIADD R15, R17, 0x80 ;  /* 0x00000080110f7836 */ /* 0x000fc40000000000 */
[----:B0-----:R-:W-:-:S04]  /*1010*/  @!P0 IMAD.WIDE R18, R9, 0x4, R18 ;  /* 0x0000000409128825 */ /* 0x001fc800078e0212 */
[----:B---3--:R-:W-:Y:S02]  /*1020*/  @!P0 IMAD.WIDE R20, R11, 0x4, R20 ;  /* 0x000000040b148825 */ /* 0x008fe400078e0214 */
[----:B------:R-:W3:Y:S04]  /*1030*/  @!P0 LDG.E R18, desc[UR22][R18.64] ;  /* 0x0000001612128981 */ /* 0x000ee8000c1e1900 */
[----:B------:R-:W3:Y:S01]  /*1040*/  @!P0 LDG.E R21, desc[UR22][R20.64] ;  /* 0x0000001614158981 */ /* 0x000ee2000c1e1900 */
[C---:B------:R-:W-:Y:S01]  /*1050*/  ISETP.GE.AND P1, PT, R15.reuse, UR4, PT ;  /* 0x000000040f007c0c */ /* 0x040fe2000bf26270 */
[----:B------:R-:W-:Y:S01]  /*1060*/  IMAD.WIDE R8, R15, 0x4, R2 ;  /* 0x000000040f087825 */ /* 0x000fe200078e0202 */
[----:B------:R-:W-:Y:S02]  /*1070*/  MOV R22, 0x4 ;  /* 0x0000000400167802 */ /* 0x000fe40000000f00 */
[----:B------:R-:W-:-:S03]  /*1080*/  MOV R14, 0x4 ;  /* 0x00000004000e7802 */ /* 0x000fc60000000f00 */
[----:B------:R-:W-:-:S04]  /*1090*/  @!P0 IMAD.WIDE.U32 R22, R17, R22, UR18 ;  /* 0x0000001211168e25 */ /* 0x000fc8000f8e0016 */
[----:B------:R-:W-:Y:S01]  /*10a0*/  IMAD.WIDE R10, R15, R14, UR16 ;  /* 0x000000100f0a7e25 */ /* 0x000fe2000f8e020e */
[----:B---3--:R-:W-:Y:S02]  /*10b0*/  @!P0 IADD3 R27, PT, PT, R18, -R21, RZ ;  /* 0x80000015121b8210 */ /* 0x008fe40007ffe0ff */
[----:B------:R-:W0:Y:S03]  /*10c0*/  @!P1 LDC.64 R20, c[0x0][0x3a0] ;  /* 0x0000e800ff149b82 */ /* 0x000e260000000a00 */
[----:B------:R3:W-:Y:S04]  /*10d0*/  @!P0 STG.E desc[UR22][R22.64], R27 ;  /* 0x0000001b16008986 */ /* 0x0007e8000c101916 */
[----:B------:R-:W0:Y:S01]  /*10e0*/  @!P1 LDG.E R25, desc[UR22][R8.64] ;  /* 0x0000001608199981 */ /* 0x000e22000c1e1900 */
[----:B------:R-:W4:Y:S03]  /*10f0*/  @!P1 LDC.64 R18, c[0x0][0x3b0] ;  /* 0x0000ec00ff129b82 */ /* 0x000f260000000a00 */
[----:B------:R-:W4:Y:S01]  /*1100*/  @!P1 LDG.E R29, desc[UR22][R10.64] ;  /* 0x000000160a1d9981 */ /* 0x000f22000c1e1900 */
[----:B0-----:R-:W-:-:S04]  /*1110*/  @!P1 IMAD.WIDE R20, R25, 0x4, R20 ;  /* 0x0000000419149825 */ /* 0x001fc800078e0214 */
[----:B----4-:R-:W-:Y:S02]  /*1120*/  @!P1 IMAD.WIDE R24, R29, 0x4, R18 ;  /* 0x000000041d189825 */ /* 0x010fe400078e0212 */
[----:B------:R-:W4:Y:S04]  /*1130*/  @!P1 LDG.E R20, desc[UR22][R20.64] ;  /* 0x0000001614149981 */ /* 0x000f28000c1e1900 */
[----:B------:R-:W4:Y:S01]  /*1140*/  @!P1 LDG.E R25, desc[UR22][R24.64] ;  /* 0x0000001618199981 */ /* 0x000f22000c1e1900 */
[----:B------:R-:W-:-:S04]  /*1150*/  IADD3 R14, PT, PT, R17, 0x100, RZ ;  /* 0x00000100110e7810 */ /* 0x000fc80007ffe0ff */
[----:B------:R-:W-:Y:S02]  /*1160*/  ISETP.GE.AND P0, PT, R14, UR4, PT ;  /* 0x000000040e007c0c */ /* 0x000fe4000bf06270 */
[----:B------:R-:W-:-:S05]  /*1170*/  MOV R14, 0x4 ;  /* 0x00000004000e7802 */ /* 0x000fca0000000f00 */
[----:B------:R-:W-:-:S06]  /*1180*/  IMAD.WIDE R14, R15, R14, UR18 ;  /* 0x000000120f0e7e25 */ /* 0x000fcc000f8e020e */
[----:B---3--:R-:W0:Y:S08]  /*1190*/  @!P0 LDC.64 R22, c[0x0][0x3a0] ;  /* 0x0000e800ff168b82 */ /* 0x008e300000000a00 */
[----:B------:R-:W3:Y:S01]  /*11a0*/  @!P0 LDC.64 R18, c[0x0][0x3b0] ;  /* 0x0000ec00ff128b82 */ /* 0x000ee20000000a00 */
[----:B----4-:R-:W-:-:S05]  /*11b0*/  @!P1 IADD3 R27, PT, PT, R20, -R25, RZ ;  /* 0x80000019141b9210 */ /* 0x010fca0007ffe0ff */
[----:B------:R4:W-:Y:S04]  /*11c0*/  @!P1 STG.E desc[UR22][R14.64], R27 ;  /* 0x0000001b0e009986 */ /* 0x0009e8000c101916 */
[----:B------:R-:W0:Y:S04]  /*11d0*/  @!P0 LDG.E R29, desc[UR22][R8.64+0x200] ;  /* 0x00020016081d8981 */ /* 0x000e28000c1e1900 */
[----:B------:R-:W3:Y:S01]  /*11e0*/  @!P0 LDG.E R16, desc[UR22][R10.64+0x200] ;  /* 0x000200160a108981 */ /* 0x000ee2000c1e1900 */
[----:B0-----:R-:W-:-:S04]  /*11f0*/  @!P0 IMAD.WIDE R20, R29, 0x4, R22 ;  /* 0x000000041d148825 */ /* 0x001fc800078e0216 */
[----:B---3--:R-:W-:Y:S02]  /*1200*/  @!P0 IMAD.WIDE R22, R16, 0x4, R18 ;  /* 0x0000000410168825 */ /* 0x008fe400078e0212 */
[----:B------:R-:W4:Y:S04]  /*1210*/  @!P0 LDG.E R20, desc[UR22][R20.64] ;  /* 0x0000001614148981 */ /* 0x000f28000c1e1900 */
[----:B------:R-:W4:Y:S01]  /*1220*/  @!P0 LDG.E R23, desc[UR22][R22.64] ;  /* 0x0000001616178981 */ /* 0x000f22000c1e1900 */
[----:B------:R-:W-:-:S05]  /*1230*/  VIADD R16, R17, 0x180 ;  /* 0x0000018011107836 */ /* 0x000fca0000000000 */
[----:B------:R-:W-:-:S13]  /*1240*/  ISETP.GE.AND P1, PT, R16, UR4, PT ;  /* 0x0000000410007c0c */ /* 0x000fda000bf26270 */
[----:B------:R-:W0:Y:S08]  /*1250*/  @!P1 LDC.64 R24, c[0x0][0x3a0] ;  /* 0x0000e800ff189b82 */ /* 0x000e300000000a00 */
        /* <DEDUP_REMOVED lines=9> */
[----:B------:R-:W-:-:S04]  /*12f0*/  IADD3 R16, PT, PT, R17, 0x200, RZ ;  /* 0x0000020011107810 */ /* 0x000fc80007ffe0ff */
        /* <DEDUP_REMOVED lines=33> */
[----:B------:R-:W3:Y:S04]  /*1510*/  @!P0 LDG.E R24, desc[UR22][R24.64] ;  /* 0x0000001618188981 */ /* 0x000ee8000c1e1900 */
[----:B------:R-:W3:Y:S01]  /*1520*/  @!P0 LDG.E R19, desc[UR22][R18.64] ;  /* 0x0000001612138981 */ /* 0x000ee2000c1e1900 */
[----:B------:R-:W-:Y:S01]  /*1530*/  IADD3 R17, PT, PT, R17, 0x380, RZ ;  /* 0x0000038011117810 */ /* 0x000fe20007ffe0ff */
[----:B------:R-:W-:Y:S01]  /*1540*/  BSSY.RECONVERGENT B0, `(.L_x_2050) ;  /* 0x000000f000007945 */ /* 0x000fe20003800200 */
[----:B------:R-:W-:-:S04]  /*1550*/  IADD3 R12, PT, PT, R12, 0x8, RZ ;  /* 0x000000080c0c7810 */ /* 0x000fc80007ffe0ff */
[----:B------:R-:W-:Y:S01]  /*1560*/  ISETP.NE.AND P1, PT, R12, R13, PT ;  /* 0x0000000d0c00720c */ /* 0x000fe20003f25270 */
[----:B---3--:R-:W-:-:S05]  /*1570*/  @!P0 IMAD.IADD R21, R24, 0x1, -R19 ;  /* 0x0000000118158824 */ /* 0x008fca00078e0a13 */
[----:B------:R4:W-:Y:S01]  /*1580*/  @!P0 STG.E desc[UR22][R14.64+0xa00], R21 ;  /* 0x000a00150e008986 */ /* 0x0009e2000c101916 */
[----:B------:R-:W-:-:S13]  /*1590*/  ISETP.GE.AND P0, PT, R17, UR4, PT ;  /* 0x0000000411007c0c */ /* 0x000fda000bf06270 */
[----:B----4-:R-:W-:Y:S05]  /*15a0*/  @P0 BRA `(.L_x_2051) ;  /* 0x0000000000200947 */ /* 0x010fea0003800000 */
[----:B------:R-:W1:Y:S04]  /*15b0*/  LDG.E R17, desc[UR22][R8.64+0xc00] ;  /* 0x000c001608117981 */ /* 0x000e68000c1e1900 */
[----:B------:R-:W2:Y:S01]  /*15c0*/  LDG.E R19, desc[UR22][R10.64+0xc00] ;  /* 0x000c00160a137981 */ /* 0x000ea2000c1e1900 */
[----:B-1----:R-:W-:-:S04]  /*15d0*/  IMAD.WIDE R16, R17, 0x4, R4 ;  /* 0x0000000411107825 */ /* 0x002fc800078e0204 */
[----:B--2---:R-:W-:Y:S02]  /*15e0*/  IMAD.WIDE R18, R19, 0x4, R6 ;  /* 0x0000000413127825 */ /* 0x004fe400078e0206 */
[----:B------:R-:W2:Y:S04]  /*15f0*/  LDG.E R16, desc[UR22][R16.64] ;  /* 0x0000001610107981 */ /* 0x000ea8000c1e1900 */
[----:B------:R-:W2:Y:S02]  /*1600*/  LDG.E R19, desc[UR22][R18.64] ;  /* 0x0000001612137981 */ /* 0x000ea4000c1e1900 */
[----:B--2---:R-:W-:-:S05]  /*1610*/  IADD3 R21, PT, PT, R16, -R19, RZ ;  /* 0x8000001310157210 */ /* 0x004fca0007ffe0ff */
[----:B------:R0:W-:Y:S02]  /*1620*/  STG.E desc[UR22][R14.64+0xc00], R21 ;  /* 0x000c00150e007986 */ /* 0x0001e4000c101916 */
.L_x_2051:
[----:B------:R-:W-:Y:S05]  /*1630*/  BSYNC.RECONVERGENT B0 ;  /* 0x0000000000007941 */ /* 0x000fea0003800200 */
.L_x_2050:
[----:B------:R-:W-:Y:S05]  /*1640*/  @P1 BRA `(.L_x_2052) ;  /* 0xfffffff800481947 */ /* 0x000fea000383ffff */
.L_x_2049:
[----:B------:R-:W-:-:S13]  /*1650*/  ISETP.NE.AND P0, PT, RZ, UR5, PT ;  /* 0x00000005ff007c0c */ /* 0x000fda000bf05270 */
[----:B------:R-:W-:Y:S05]  /*1660*/  @!P0 EXIT ;  /* 0x000000000000894d */ /* 0x000fea0003800000 */
[----:B-1----:R-:W2:Y:S01]  /*1670*/  LDC R4, c[0x0][0x384] ;  /* 0x0000e100ff047b82 */ /* 0x002ea20000000800 */
[----:B------:R-:W-:Y:S01]  /*1680*/  UISETP.GE.U32.AND UP0, UPT, UR5, 0x4, UPT ;  /* 0x000000040500788c */ /* 0x000fe2000bf06070 */
[----:B--2---:R-:W-:-:S04]  /*1690*/  LOP3.LUT R6, R4, 0x3, RZ, 0xc0, !PT ;  /* 0x0000000304067812 */ /* 0x004fc800078ec0ff */
[----:B------:R-:W-:-:S04]  /*16a0*/  ISETP.NE.AND P0, PT, R6, RZ, PT ;  /* 0x000000ff0600720c */ /* 0x000fc80003f05270 */
[----:B------:R-:W-:Y:S09]  /*16b0*/  BRA.U !UP0, `(.L_x_2053) ;  /* 0x0000000508107547 */ /* 0x000ff2000b800000 */
[----:B0-----:R-:W-:Y:S02]  /*16c0*/  LEA R5, R13, R0, 0x7 ;  /* 0x000000000d057211 */ /* 0x001fe400078e38ff */
[----:B------:R-:W-:Y:S02]  /*16d0*/  MOV R14, 0x4 ;  /* 0x00000004000e7802 */ /* 0x000fe40000000f00 */
[----:B------:R-:W-:-:S13]  /*16e0*/  ISETP.GE.AND P2, PT, R5, UR4, PT ;  /* 0x0000000405007c0c */ /* 0x000fda000bf46270 */
[C---:B------:R-:W-:Y:S01]  /*16f0*/  @!P2 IMAD.WIDE R8, R5.reuse, 0x4, R2 ;  /* 0x000000040508a825 */ /* 0x040fe200078e0202 */
[----:B------:R-:W0:Y:S03]  /*1700*/  @!P2 LDC.64 R10, c[0x0][0x3a0] ;  /* 0x0000e800ff0aab82 */ /* 0x000e260000000a00 */
[C---:B------:R-:W-:Y:S02]  /*1710*/  @!P2 IMAD.WIDE R14, R5.reuse, R14, UR16 ;  /* 0x00000010050eae25 */ /* 0x040fe4000f8e020e */
        /* <DEDUP_REMOVED lines=8> */
[----:B------:R-:W-:Y:S01]  /*17a0*/  ISETP.GE.AND P1, PT, R7, UR4, PT ;  /* 0x0000000407007c0c */ /* 0x000fe2000bf26270 */
[----:B------:R-:W-:Y:S02]  /*17b0*/  HFMA2 R12, -RZ, RZ, 0, 2.384185791015625e-07 ;  /* 0x00000004ff0c7431 */ /* 0x000fe400000001ff */
[----:B------:R-:W-:-:S03]  /*17c0*/  IMAD.MOV.U32 R20, RZ, RZ, 0x4 ;  /* 0x00000004ff147424 */ /* 0x000fc600078e00ff */
[----:B------:R-:W-:-:S07]  /*17d0*/  @!P2 IMAD.WIDE R14, R5, R12, UR18 ;  /* 0x00000012050eae25 */ /* 0x000fce000f8e020c */
[----:B------:R-:W-:-:S04]  /*17e0*/  @!P1 IMAD.WIDE R18, R7, 0x4, R2 ;  /* 0x0000000407129825 */ /* 0x000fc800078e0202 */
[----:B------:R-:W-:Y:S01]  /*17f0*/  @!P1 IMAD.WIDE R20, R7, R20, UR16 ;  /* 0x0000001007149e25 */ /* 0x000fe2000f8e0214 */
[----:B--2---:R-:W-:Y:S02]  /*1800*/  @!P2 IADD3 R23, PT, PT, R10, -R17, RZ ;  /* 0x800000110a17a210 */ /* 0x004fe40007ffe0ff */
[----:B------:R-:W0:Y:S03]  /*1810*/  @!P1 LDC.64 R10, c[0x0][0x3a0] ;  /* 0x0000e800ff0a9b82 */ /* 0x000e260000000a00 */
[----:B------:R1:W-:Y:S04]  /*1820*/  @!P2 STG.E desc[UR22][R14.64], R23 ;  /* 0x000000170e00a986 */ /* 0x0003e8000c101916 */
[----:B------:R-:W0:Y:S01]  /*1830*/  @!P1 LDG.E R19, desc[UR22][R18.64] ;  /* 0x0000001612139981 */ /* 0x000e22000c1e1900 */
[----:B------:R-:W2:Y:S03]  /*1840*/  @!P1 LDC.64 R16, c[0x0][0x3b0] ;  /* 0x0000ec00ff109b82 */ /* 0x000ea60000000a00 */
[----:B------:R-:W2:Y:S01]  /*1850*/  @!P1 LDG.E R21, desc[UR22][R20.64] ;  /* 0x0000001614159981 */ /* 0x000ea2000c1e1900 */
[----:B------:R-:W-:Y:S01]  /*1860*/  IADD3 R9, PT, PT, R5, 0x100, RZ ;  /* 0x0000010005097810 */ /* 0x000fe20007ffe0ff */
[----:B0-----:R-:W-:-:S04]  /*1870*/  @!P1 IMAD.WIDE R10, R19, 0x4, R10 ;  /* 0x00000004130a9825 */ /* 0x001fc800078e020a */
[----:B--2---:R-:W-:Y:S02]  /*1880*/  @!P1 IMAD.WIDE R16, R21, 0x4, R16 ;  /* 0x0000000415109825 */ /* 0x004fe400078e0210 */
[----:B------:R-:W2:Y:S04]  /*1890*/  @!P1 LDG.E R10, desc[UR22][R10.64] ;  /* 0x000000160a0a9981 */ /* 0x000ea8000c1e1900 */
[----:B------:R-:W2:Y:S01]  /*18a0*/  @!P1 LDG.E R17, desc[UR22][R16.64] ;  /* 0x0000001610119981 */ /* 0x000ea2000c1e1900 */
[----:B------:R-:W-:Y:S01]  /*18b0*/  ISETP.GE.AND P2, PT, R9, UR4, PT ;  /* 0x0000000409007c0c */ /* 0x000fe2000bf46270 */
[----:B------:R-:W-:Y:S01]  /*18c0*/  HFMA2 R8, -RZ, RZ, 0, 2.384185791015625e-07 ;  /* 0x00000004ff087431 */ /* 0x000fe200000001ff */
[----:B-1----:R-:W-:-:S05]  /*18d0*/  MOV R14, 0x4 ;  /* 0x00000004000e7802 */ /* 0x002fca0000000f00 */
[----:B------:R-:W-:-:S06]  /*18e0*/  @!P1 IMAD.WIDE R14, R7, R14, UR18 ;  /* 0x00000012070e9e25 */ /* 0x000fcc000f8e020e */
        /* <DEDUP_REMOVED lines=14> */
[----:B------:R-:W-:Y:S01]  /*19d0*/  @!P2 IMAD.WIDE R8, R9, R8, UR18 ;  /* 0x000000120908ae25 */ /* 0x000fe2000f8e0208 */
[----:B------:R-:W-:-:S11]  /*19e0*/  MOV R18, 0x4 ;  /* 0x0000000400127802 */ /* 0x000fd60000000f00 */
[----:B-1----:R-:W-:-:S04]  /*19f0*/  @!P1 IMAD.WIDE R14, R5, 0x4, R2 ;  /* 0x00000004050e9825 */ /* 0x002fc800078e0202 */
[----:B------:R-:W-:-:S04]  /*1a00*/  @!P1 IMAD.WIDE R18, R5, R18, UR16 ;  /* 0x0000001005129e25 */ /* 0x000fc8000f8e0212 */
[----:B--2---:R-:W-:Y:S02]  /*1a10*/  @!P2 IMAD.IADD R7, R10, 0x1, -R17 ;  /* 0x000000010a07a824 */ /* 0x004fe400078e0a11 */
[----:B------:R-:W0:Y:S03]  /*1a20*/  @!P1 LDC.64 R10, c[0x0][0x3a0] ;  /* 0x0000e800ff0a9b82 */ /* 0x000e260000000a00 */
[----:B------:R1:W-:Y:S04]  /*1a30*/  @!P2 STG.E desc[UR22][R8.64], R7 ;  /* 0x000000070800a986 */ /* 0x0003e8000c101916 */
[----:B------:R-:W0:Y:S01]  /*1a40*/  @!P1 LDG.E R15, desc[UR22][R14.64] ;  /* 0x000000160e0f9981 */ /* 0x000e22000c1e1900 */
[----:B------:R-:W2:Y:S03]  /*1a50*/  @!P1 LDC.64 R16, c[0x0][0x3b0] ;  /* 0x0000ec00ff109b82 */ /* 0x000ea60000000a00 */
[----:B------:R-:W2:Y:S01]  /*1a60*/  @!P1 LDG.E R19, desc[UR22][R18.64] ;  /* 0x0000001612139981 */ /* 0x000ea2000c1e1900 */
[----:B------:R-:W-:-:S02]  /*1a70*/  HFMA2 R20, -RZ, RZ, 0, 2.384185791015625e-07 ;  /* 0x00000004ff147431 */ /* 0x000fc400000001ff */
[----:B0-----:R-:W-:-:S04]  /*1a80*/  @!P1 IMAD.WIDE R10, R15, 0x4, R10 ;  /* 0x000000040f0a9825 */ /* 0x001fc800078e020a */
[----:B--2---:R-:W-:Y:S02]  /*1a90*/  @!P1 IMAD.WIDE R16, R19, 0x4, R16 ;  /* 0x0000000413109825 */ /* 0x004fe400078e0210 */
[----:B------:R-:W2:Y:S04]  /*1aa0*/  @!P1 LDG.E R10, desc[UR22][R10.64] ;  /* 0x000000160a0a9981 */ /* 0x000ea8000c1e1900 */
[----:B------:R-:W2:Y:S01]  /*1ab0*/  @!P1 LDG.E R17, desc[UR22][R16.64] ;  /* 0x0000001610119981 */ /* 0x000ea2000c1e1900 */
[----:B------:R-:W-:Y:S01]  /*1ac0*/  @!P1 IMAD.WIDE R20, R5, R20, UR18 ;  /* 0x0000001205149e25 */ /* 0x000fe2000f8e0214 */
[----:B------:R-:W-:Y:S02]  /*1ad0*/  IADD3 R13, PT, PT, R13, 0x4, RZ ;  /* 0x000000040d0d7810 */ /* 0x000fe40007ffe0ff */
[----:B--2---:R-:W-:-:S05]  /*1ae0*/  @!P1 IADD3 R5, PT, PT, R10, -R17, RZ ;  /* 0x800000110a059210 */ /* 0x004fca0007ffe0ff */
[----:B------:R1:W-:Y:S02]  /*1af0*/  @!P1 STG.E desc[UR22][R20.64], R5 ;  /* 0x0000000514009986 */ /* 0x0003e4000c101916 */
.L_x_2053:
[----:B------:R-:W-:Y:S05]  /*1b00*/  @!P0 EXIT ;  /* 0x000000000000894d */ /* 0x000fea0003800000 */
[----:B------:R-:W-:Y:S02]  /*1b10*/  ISETP.NE.AND P1, PT, R6, 0x1, PT ;  /* 0x000000010600780c */ /* 0x000fe40003f25270 */
[----:B------:R-:W-:-:S04]  /*1b20*/  LOP3.LUT R4, R4, 0x1, RZ, 0xc0, !PT ;  /* 0x0000000104047812 */ /* 0x000fc800078ec0ff */
[----:B------:R-:W-:-:S07]  /*1b30*/  ISETP.NE.U32.AND P0, PT, R4, 0x1, PT ;  /* 0x000000010400780c */ /* 0x000fce0003f05070 */
[----:B------:R-:W-:Y:S06]  /*1b40*/  @!P1 BRA `(.L_x_2054) ;  /* 0x0000000000889947 */ /* 0x000fec0003800000 */
[----:B0-----:R-:W-:Y:S02]  /*1b50*/  LEA R17, R13, R0, 0x7 ;  /* 0x000000000d117211 */ /* 0x001fe400078e38ff */
[----:B------:R-:W-:Y:S02]  /*1b60*/  MOV R10, 0x4 ;  /* 0x00000004000a7802 */ /* 0x000fe40000000f00 */
[----:B------:R-:W-:-:S13]  /*1b70*/  ISETP.GE.AND P1, PT, R17, UR4, PT ;  /* 0x0000000411007c0c */ /* 0x000fda000bf26270 */
[C---:B-1----:R-:W-:Y:S01]  /*1b80*/  @!P1 IMAD.WIDE R6, R17.reuse, 0x4, R2 ;  /* 0x0000000411069825 */ /* 0x042fe200078e0202 */
        /* <DEDUP_REMOVED lines=22> */
[----:B0-----:R-:W-:-:S04]  /*1cf0*/  @!P2 IMAD.WIDE R8, R11, 0x4, R8 ;  /* 0x000000040b08a825 */ /* 0x001fc800078e0208 */
[----:B--2---:R-:W-:Y:S02]  /*1d00*/  @!P2 IMAD.WIDE R14, R17, 0x4, R14 ;  /* 0x00000004110ea825 */ /* 0x004fe400078e020e */
[----:B------:R-:W1:Y:S04]  /*1d10*/  @!P2 LDG.E R8, desc[UR22][R8.64] ;  /* 0x000000160808a981 */ /* 0x000e68000c1e1900 */
[----:B------:R-:W1:Y:S01]  /*1d20*/  @!P2 LDG.E R15, desc[UR22][R14.64] ;  /* 0x000000160e0fa981 */ /* 0x000e62000c1e1900 */
[----:B------:R-:W-:Y:S01]  /*1d30*/  @!P2 IMAD.WIDE R4, R5, R4, UR18 ;  /* 0x000000120504ae25 */ /* 0x000fe2000f8e0204 */
[----:B------:R-:W-:Y:S02]  /*1d40*/  IADD3 R13, PT, PT, R13, 0x2, RZ ;  /* 0x000000020d0d7810 */ /* 0x000fe40007ffe0ff */
[----:B-1----:R-:W-:-:S05]  /*1d50*/  @!P2 IADD3 R7, PT, PT, R8, -R15, RZ ;  /* 0x8000000f0807a210 */ /* 0x002fca0007ffe0ff */
[----:B------:R2:W-:Y:S02]  /*1d60*/  @!P2 STG.E desc[UR22][R4.64], R7 ;  /* 0x000000070400a986 */ /* 0x0005e4000c101916 */
.L_x_2054:
[----:B------:R-:W-:Y:S05]  /*1d70*/  @P0 EXIT ;  /* 0x000000000000094d */ /* 0x000fea0003800000 */
[----:B0-----:R-:W-:-:S04]  /*1d80*/  LEA R11, R13, R0, 0x7 ;  /* 0x000000000d0b7211 */ /* 0x001fc800078e38ff */
[----:B------:R-:W-:-:S13]  /*1d90*/  ISETP.GE.AND P0, PT, R11, UR4, PT ;  /* 0x000000040b007c0c */ /* 0x000fda000bf06270 */
[----:B------:R-:W-:Y:S05]  /*1da0*/  @P0 EXIT ;  /* 0x000000000000094d */ /* 0x000fea0003800000 */
[----:B------:R-:W-:Y:S01]  /*1db0*/  MOV R6, 0x4 ;  /* 0x0000000400067802 */ /* 0x000fe20000000f00 */
[C---:B------:R-:W-:Y:S01]  /*1dc0*/  IMAD.WIDE R2, R11.reuse, 0x4, R2 ;  /* 0x000000040b027825 */ /* 0x040fe200078e0202 */
[----:B-12---:R-:W0:Y:S03]  /*1dd0*/  LDC.64 R4, c[0x0][0x3a0] ;  /* 0x0000e800ff047b82 */ /* 0x006e260000000a00 */
[----:B------:R-:W-:Y:S02]  /*1de0*/  IMAD.WIDE R6, R11, R6, UR16 ;  /* 0x000000100b067e25 */ /* 0x000fe4000f8e0206 */
[----:B------:R-:W0:Y:S03]  /*1df0*/  LDG.E R3, desc[UR22][R2.64] ;  /* 0x0000001602037981 */ /* 0x000e26000c1e1900 */
[----:B------:R-:W1:Y:S01]  /*1e00*/  LDC.64 R8, c[0x0][0x3b0] ;  /* 0x0000ec00ff087b82 */ /* 0x000e620000000a00 */
[----:B------:R-:W1:Y:S01]  /*1e10*/  LDG.E R7, desc[UR22][R6.64] ;  /* 0x0000001606077981 */ /* 0x000e62000c1e1900 */
[----:B0-----:R-:W-:-:S04]  /*1e20*/  IMAD.WIDE R4, R3, 0x4, R4 ;  /* 0x0000000403047825 */ /* 0x001fc800078e0204 */
[----:B-1----:R-:W-:Y:S02]  /*1e30*/  IMAD.WIDE R8, R7, 0x4, R8 ;  /* 0x0000000407087825 */ /* 0x002fe400078e0208 */
[----:B------:R-:W2:Y:S04]  /*1e40*/  LDG.E R4, desc[UR22][R4.64] ;  /* 0x0000001604047981 */ /* 0x000ea8000c1e1900 */
[----:B------:R-:W2:Y:S01]  /*1e50*/  LDG.E R9, desc[UR22][R8.64] ;  /* 0x0000001608097981 */ /* 0x000ea2000c1e1900 */
[----:B------:R-:W-:-:S05]  /*1e60*/  HFMA2 R10, -RZ, RZ, 0, 2.384185791015625e-07 ;  /* 0x00000004ff0a7431 */ /* 0x000fca00000001ff */
[----:B------:R-:W-:Y:S01]  /*1e70*/  IMAD.WIDE R10, R11, R10, UR18 ;  /* 0x000000120b0a7e25 */ /* 0x000fe2000f8e020a */
[----:B--2---:R-:W-:-:S05]  /*1e80*/  IADD3 R13, PT, PT, R4, -R9, RZ ;  /* 0x80000009040d7210 */ /* 0x004fca0007ffe0ff */
[----:B------:R-:W-:Y:S01]  /*1e90*/  STG.E desc[UR22][R10.64], R13 ;  /* 0x0000000d0a007986 */ /* 0x000fe2000c101916 */
[----:B------:R-:W-:Y:S05]  /*1ea0*/  EXIT ;  /* 0x000000000000794d */ /* 0x000fea0003800000 */
.L_x_2055:
        /* <DEDUP_REMOVED lines=13> */
.L_x_2213:


//--------------------- .text._ZN3cub18CUB_300001_SM_10006detail9transform16transform_kernelINS2_10policy_hubILb1EN4cuda3std3__45tupleIJN6thrust24THRUST_300001_SM_1000_NS17counting_iteratorIiNSA_11use_defaultESC_SC_EEEEEE10policy1000ElNS7_10__identityENSA_20permutation_iteratorINSA_10device_ptrIiEESK_EEJSD_EEEvT0_iT1_T2_DpNS2_10kernel_argIT3_EE --------------------------
	.section	.text._ZN3cub18CUB_300001_SM_10006detail9transform16transform_kernelINS2_10policy_hubILb1EN4cuda3std3__45tupleIJN6thrust24THRUST_300001_SM_1000_NS17counting_iteratorIiNSA_11use_defaultESC_SC_EEEEEE10policy1000ElNS7_10__identityENSA_20permutation_iteratorINSA_10device_ptrIiEESK_EEJSD_EEEvT0_iT1_T2_DpNS2_10kernel_argIT3_EE,"ax",@progbits
	.align	128
        .global         _ZN3cub18CUB_300001_SM_10006detail9transform16transform_kernelINS2_10policy_hubILb1EN4cuda3std3__45tupleIJN6thrust24THRUST_300001_SM_1000_NS17counting_iteratorIiNSA_11use_defaultESC_SC_EEEEEE10policy1000ElNS7_10__identityENSA_20permutation_iteratorINSA_10device_ptrIiEESK_EEJSD_EEEvT0_iT1_T2_DpNS2_10kernel_argIT3_EE
        .type           _ZN3cub18CUB_300001_SM_10006detail9transform16transform_kernelINS2_10policy_hubILb1EN4cuda3std3__45tupleIJN6thrust24THRUST_300001_SM_1000_NS17counting_iteratorIiNSA_11use_defaultESC_SC_EEEEEE10policy1000ElNS7_10__identityENSA_20permutation_iteratorINSA_10device_ptrIiEESK_EEJSD_EEEvT0_iT1_T2_DpNS2_10kernel_argIT3_EE,@function
        .size           _ZN3cub18CUB_300001_SM_10006detail9transform16transform_kernelINS2_10policy_hubILb1EN4cuda3std3__45tupleIJN6thrust24THRUST_300001_SM_1000_NS17counting_iteratorIiNSA_11use_defaultESC_SC_EEEEEE10policy1000ElNS7_10__identityENSA_20permutation_iteratorINSA_10device_ptrIiEESK_EEJSD_EEEvT0_iT1_T2_DpNS2_10kernel_argIT3_EE,(.L_x_2214 - _ZN3cub18CUB_300001_SM_10006detail9transform16transform_kernelINS2_10policy_hubILb1EN4cuda3std3__45tupleIJN6thrust24THRUST_300001_SM_1000_NS17counting_iteratorIiNSA_11use_defaultESC_SC_EEEEEE10policy1000ElNS7_10__identityENSA_20permutation_iteratorINSA_10device_ptrIiEESK_EEJSD_EEEvT0_iT1_T2_DpNS2_10kernel_argIT3_EE)
        .other          _ZN3cub18CUB_300001_SM_10006detail9transform16transform_kernelINS2_10policy_hubILb1EN4cuda3std3__45tupleIJN6thrust24THRUST_300001_SM_1000_NS17counting_iteratorIiNSA_11use_defaultESC_SC_EEEEEE10policy1000ElNS7_10__identityENSA_20permutation_iteratorINSA_10device_ptrIiEESK_EEJSD_EEEvT0_iT1_T2_DpNS2_10kernel_argIT3_EE,@"STO_CUDA_ENTRY STV_DEFAULT"
_ZN3cub18CUB_300001_SM_10006detail9transform16transform_kernelINS2_10policy_hubILb1EN4cuda3std3__45tupleIJN6thrust24THRUST_300001_SM_1000_NS17counting_iteratorIiNSA_11use_defaultESC_SC_EEEEEE10policy1000ElNS7_10__identityENSA_20permutation_iteratorINSA_10device_ptrIiEESK_EEJSD_EEEvT0_iT1_T2_DpNS2_10kernel_argIT3_EE:
.text._ZN3cub18CUB_300001_SM_10006detail9transform16transform_kernelINS2_10policy_hubILb1EN4cuda3std3__45tupleIJN6thrust24THRUST_300001_SM_1000_NS17counting_iteratorIiNSA_11use_defaultESC_SC_EEEEEE10policy1000ElNS7_10__identityENSA_20permutation_iteratorINSA_10device_ptrIiEESK_EEJSD_EEEvT0_iT1_T2_DpNS2_10kernel_argIT3_EE:
[----:B------:R-:W-:Y:S08]  /*0000*/  LDC R1, c[0x0][0x37c] ;  /* 0x0000df00ff017b82 */ /* 0x000ff00000000800 */
[----:B------:R-:W0:Y:S01]  /*0010*/  LDC R6, c[0x0][0x388] ;  /* 0x0000e200ff067b82 */ /* 0x000e220000000800 */
[----:B------:R-:W1:Y:S07]  /*0020*/  LDCU.64 UR6, c[0x0][0x380] ;  /* 0x00007000ff0677ac */ /* 0x000e6e0008000a00 */
[----:B------:R-:W2:Y:S08]  /*0030*/  S2UR UR4, SR_CTAID.X ;  /* 0x00000000000479c3 */ /* 0x000eb00000002500 */
[----:B------:R-:W3:Y:S01]  /*0040*/  LDC.64 R10, c[0x0][0x390] ;  /* 0x0000e400ff0a7b82 */ /* 0x000ee20000000a00 */
[----:B0-----:R-:W-:-:S04]  /*0050*/  SHF.L.U32 R0, R6, 0x7, RZ ;  /* 0x0000000706007819 */ /* 0x001fc800000006ff */
[----:B------:R-:W-:Y:S01]  /*0060*/  SHF.R.S32.HI R2, RZ, 0x1f, R0 ;  /* 0x0000001fff027819 */ /* 0x000fe20000011400 */
[----:B--2---:R-:W-:-:S04]  /*0070*/  IMAD.WIDE.U32 R4, R0, UR4, RZ ;  /* 0x0000000400047c25 */ /* 0x004fc8000f8e00ff */
[----:B------:R-:W-:Y:S01]  /*0080*/  IMAD R3, R2, UR4, RZ ;  /* 0x0000000402037c24 */ /* 0x000fe2000f8e02ff */
[----:B-1----:R-:W-:Y:S01]  /*0090*/  IADD3 R7, P0, PT, -R4, UR6, RZ ;  /* 0x0000000604077c10 */ /* 0x002fe2000ff1e1ff */
[----:B------:R-:W0:Y:S02]  /*00a0*/  LDCU UR6, c[0x0][0x3a0] ;  /* 0x00007400ff0677ac */ /* 0x000e240008000800 */
[----:B------:R-:W-:Y:S01]  /*00b0*/  IMAD.IADD R8, R5, 0x1, R3 ;  /* 0x0000000105087824 */ /* 0x000fe200078e0203 */
[----:B------:R-:W1:Y:S04]  /*00c0*/  LDCU.64 UR4, c[0x0][0x358] ;  /* 0x00006b00ff0477ac */ /* 0x000e680008000a00 */
[----:B------:R-:W-:Y:S02]  /*00d0*/  IADD3.X R3, PT, PT, ~R8, UR7, RZ, P0, !PT ;  /* 0x0000000708037c10 */ /* 0x000fe400087fe5ff */
[----:B------:R-:W-:-:S04]  /*00e0*/  ISETP.LT.U32.AND P0, PT, R7, R0, PT ;  /* 0x000000000700720c */ /* 0x000fc80003f01070 */
[----:B------:R-:W-:Y:S02]  /*00f0*/  ISETP.LT.AND.EX P0, PT, R3, R2, PT, P0 ;  /* 0x000000020300720c */ /* 0x000fe40003f01300 */
[C---:B---3--:R-:W-:Y:S02]  /*0100*/  LEA R2, P1, R4.reuse, R10, 0x2 ;  /* 0x0000000a04027211 */ /* 0x048fe400078210ff */
[----:B------:R-:W-:Y:S02]  /*0110*/  SEL R7, R7, R0, P0 ;  /* 0x0000000007077207 */ /* 0x000fe40000000000 */
[----:B------:R-:W-:Y:S02]  /*0120*/  LEA.HI.X R3, R4, R11, R8, 0x2, P1 ;  /* 0x0000000b04037211 */ /* 0x000fe400008f1408 */
[----:B------:R-:W-:Y:S02]  /*0130*/  ISETP.NE.AND P0, PT, R0, R7, PT ;  /* 0x000000070000720c */ /* 0x000fe40003f05270 */
[----:B0-----:R-:W-:-:S11]  /*0140*/  IADD3 R0, PT, PT, R4, UR6, RZ ;  /* 0x0000000604007c10 */ /* 0x001fd6000fffe0ff */
[----:B-1----:R-:W-:Y:S05]  /*0150*/  @!P0 BRA `(.L_x_2056) ;  /* 0x0000000c00308947 */ /* 0x002fea0003800000 */
[----:B------:R-:W-:-:S13]  /*0160*/  ISETP.GE.AND P0, PT, R6, 0x1, PT ;  /* 0x000000010600780c */ /* 0x000fda0003f06270 */
[----:B------:R-:W-:Y:S05]  /*0170*/  @!P0 EXIT ;  /* 0x000000000000894d */ /* 0x000fea0003800000 */
[----:B------:R-:W0:Y:S01]  /*0180*/  S2R R5, SR_TID.X ;  /* 0x0000000000057919 */ /* 0x000e220000002100 */
[C---:B------:R-:W-:Y:S01]  /*0190*/  ISETP.GE.U32.AND P0, PT, R6.reuse, 0x8, PT ;  /* 0x000000080600780c */ /* 0x040fe20003f06070 */
[----:B------:R-:W-:Y:S01]  /*01a0*/  IMAD.MOV.U32 R4, RZ, RZ, RZ ;  /* 0x000000ffff047224 */ /* 0x000fe200078e00ff */
[----:B------:R-:W-:-:S11]  /*01b0*/  LOP3.LUT R12, R6, 0x7, RZ, 0xc0, !PT ;  /* 0x00000007060c7812 */ /* 0x000fd600078ec0ff */
[----:B------:R-:W-:Y:S05]  /*01c0*/  @!P0 BRA `(.L_x_2057) ;  /* 0x0000000800008947 */ /* 0x000fea0003800000 */
[----:B0-----:R-:W-:-:S13]  /*01d0*/  ISETP.GE.AND P0, PT, R5, R7, PT ;  /* 0x000000070500720c */ /* 0x001fda0003f06270 */
[C---:B------:R-:W-:Y:S01]  /*01e0*/  @!P0 IMAD.WIDE.U32 R10, R5.reuse, 0x4, R2 ;  /* 0x00000004050a8825 */ /* 0x040fe200078e0002 */
[----:B------:R-:W0:Y:S05]  /*01f0*/  @!P0 LDC.64 R14, c[0x0][0x398] ;  /* 0x0000e600ff0e8b82 */ /* 0x000e2a0000000a00 */
[----:B------:R-:W0:Y:S01]  /*0200*/  @!P0 LDG.E R11, desc[UR4][R10.64] ;  /* 0x000000040a0b8981 */ /* 0x000e22000c1e1900 */
[----:B------:R-:W-:Y:S01]  /*0210*/  IADD3 R19, PT, PT, R5, 0x80, RZ ;  /* 0x0000008005137810 */ /* 0x000fe20007ffe0ff */
[----:B------:R-:W-:-:S03]  /*0220*/  @!P0 IMAD.IADD R13, R0, 0x1, R5 ;  /* 0x00000001000d8824 */ /* 0x000fc600078e0205 */
[C---:B------:R-:W-:Y:S01]  /*0230*/  ISETP.GE.AND P1, PT, R19.reuse, R7, PT ;  /* 0x000000071300720c */ /* 0x040fe20003f26270 */
[----:B------:R-:W-:-:S12]  /*0240*/  IMAD.WIDE R8, R19, 0x4, R2 ;  /* 0x0000000413087825 */ /* 0x000fd800078e0202 */
[----:B------:R-:W1:Y:S01]  /*0250*/  @!P1 LDC.64 R16, c[0x0][0x398] ;  /* 0x0000e600ff109b82 */ /* 0x000e620000000a00 */
[----:B0-----:R-:W-:-:S05]  /*0260*/  @!P0 IMAD.WIDE R14, R11, 0x4, R14 ;  /* 0x000000040b0e8825 */ /* 0x001fca00078e020e */
[----:B------:R0:W-:Y:S04]  /*0270*/  @!P0 STG.E desc[UR4][R14.64], R13 ;  /* 0x0000000d0e008986 */ /* 0x0001e8000c101904 */
[----:B------:R-:W1:Y:S01]  /*0280*/  @!P1 LDG.E R21, desc[UR4][R8.64] ;  /* 0x0000000408159981 */ /* 0x000e62000c1e1900 */
[----:B------:R-:W-:Y:S01]  /*0290*/  IADD3 R4, PT, PT, R5, 0x100, RZ ;  /* 0x0000010005047810 */ /* 0x000fe20007ffe0ff */
[----:B------:R-:W-:-:S03]  /*02a0*/  @!P1 IMAD.IADD R19, R0, 0x1, R19 ;  /* 0x0000000100139824 */ /* 0x000fc600078e0213 */
[----:B------:R-:W-:Y:S01]  /*02b0*/  ISETP.GE.AND P0, PT, R4, R7, PT ;  /* 0x000000070400720c */ /* 0x000fe20003f06270 */
[----:B-1----:R-:W-:-:S12]  /*02c0*/  @!P1 IMAD.WIDE R10, R21, 0x4, R16 ;  /* 0x00000004150a9825 */ /* 0x002fd800078e0210 */
[----:B------:R-:W1:Y:S01]  /*02d0*/  @!P0 LDC.64 R16, c[0x0][0x398] ;  /* 0x0000e600ff108b82 */ /* 0x000e620000000a00 */
[----:B------:R2:W-:Y:S04]  /*02e0*/  @!P1 STG.E desc[UR4][R10.64], R19 ;  /* 0x000000130a009986 */ /* 0x0005e8000c101904 */
[----:B------:R-:W1:Y:S01]  /*02f0*/  @!P0 LDG.E R21, desc[UR4][R8.64+0x200] ;  /* 0x0002000408158981 */ /* 0x000e62000c1e1900 */
[----:B------:R-:W-:Y:S01]  /*0300*/  IADD3 R18, PT, PT, R5, 0x180, RZ ;  /* 0x0000018005127810 */ /* 0x000fe20007ffe0ff */
[----:B0-----:R-:W-:-:S03]  /*0310*/  @!P0 IMAD.IADD R13, R0, 0x1, R4 ;  /* 0x00000001000d8824 */ /* 0x001fc600078e0204 */
[----:B------:R-:W-:Y:S01]  /*0320*/  ISETP.GE.AND P1, PT, R18, R7, PT ;  /* 0x000000071200720c */ /* 0x000fe20003f26270 */
[----:B-1----:R-:W-:-:S12]  /*0330*/  @!P0 IMAD.WIDE R14, R21, 0x4, R16 ;  /* 0x00000004150e8825 */ /* 0x002fd800078e0210 */
[----:B------:R-:W0:Y:S01]  /*0340*/  @!P1 LDC.64 R16, c[0x0][0x398] ;  /* 0x0000e600ff109b82 */ /* 0x000e220000000a00 */
[----:B------:R1:W-:Y:S04]  /*0350*/  @!P0 STG.E desc[UR4][R14.64], R13 ;  /* 0x0000000d0e008986 */ /* 0x0003e8000c101904 */
[----:B------:R-:W0:Y:S01]  /*0360*/  @!P1 LDG.E R21, desc[UR4][R8.64+0x400] ;  /* 0x0004000408159981 */ /* 0x000e22000c1e1900 */
[----:B------:R-:W-:Y:S01]  /*0370*/  IADD3 R4, PT, PT, R5, 0x200, RZ ;  /* 0x0000020005047810 */ /* 0x000fe20007ffe0ff */
[----:B--2---:R-:W-:-:S03]  /*0380*/  @!P1 IMAD.IADD R19, R0, 0x1, R18 ;  /* 0x0000000100139824 */ /* 0x004fc600078e0212 */
[----:B------:R-:W-:Y:S01]  /*0390*/  ISETP.GE.AND P0, PT, R4, R7, PT ;  /* 0x000000070400720c */ /* 0x000fe20003f06270 */
[----:B0-----:R-:W-:-:S12]  /*03a0*/  @!P1 IMAD.WIDE R10, R21, 0x4, R16 ;  /* 0x00000004150a9825 */ /* 0x001fd800078e0210 */
[----:B------:R-:W0:Y:S01]  /*03b0*/  @!P0 LDC.64 R16, c[0x0][0x398] ;  /* 0x0000e600ff108b82 */ /* 0x000e220000000a00 */
[----:B------:R2:W-:Y:S04]  /*03c0*/  @!P1 STG.E desc[UR4][R10.64], R19 ;  /* 0x000000130a009986 */ /* 0x0005e8000c101904 */
[----:B------:R-:W0:Y:S01]  /*03d0*/  @!P0 LDG.E R21, desc[UR4][R8.64+0x600] ;  /* 0x0006000408158981 */ /* 0x000e22000c1e1900 */
[----:B------:R-:W-:Y:S01]  /*03e0*/  IADD3 R18, PT, PT, R5, 0x280, RZ ;  /* 0x0000028005127810 */ /* 0x000fe20007ffe0ff */
[----:B-1----:R-:W-:-:S03]  /*03f0*/  @!P0 IMAD.IADD R13, R0, 0x1, R4 ;  /* 0x00000001000d8824 */ /* 0x002fc600078e0204 */
[----:B------:R-:W-:Y:S01]  /*0400*/  ISETP.GE.AND P1, PT, R18, R7, PT ;  /* 0x000000071200720c */ /* 0x000fe20003f26270 */
[----:B0-----:R-:W-:-:S12]  /*0410*/  @!P0 IMAD.WIDE R14, R21, 0x4, R16 ;  /* 0x00000004150e8825 */ /* 0x001fd800078e0210 */
        /* <DEDUP_REMOVED lines=10> */
[----:B------:R-:W-:Y:S01]  /*04c0*/  @!P0 IADD3 R21, PT, PT, R0, R4, RZ ;  /* 0x0000000400158210 */ /* 0x000fe20007ffe0ff */
[----:B-1----:R-:W-:Y:S01]  /*04d0*/  VIADD R13, R5, 0x380 ;  /* 0x00000380050d7836 */ /* 0x002fe20000000000 */
[----:B------:R-:W-:Y:S01]  /*04e0*/  LOP3.LUT R4, R6, 0x7ffffff8, RZ, 0xc0, !PT ;  /* 0x7ffffff806047812 */ /* 0x000fe200078ec0ff */
[----:B------:R-:W-:Y:S03]  /*04f0*/  BSSY.RECONVERGENT B0, `(.L_x_2058) ;  /* 0x000000b000007945 */ /* 0x000fe60003800200 */
[----:B------:R-:W-:Y:S01]  /*0500*/  ISETP.NE.AND P1, PT, R4, 0x8, PT ;  /* 0x000000080400780c */ /* 0x000fe20003f25270 */
[----:B0-----:R-:W-:-:S05]  /*0510*/  @!P0 IMAD.WIDE R14, R23, 0x4, R16 ;  /* 0x00000004170e8825 */ /* 0x001fca00078e0210 */
[----:B------:R2:W-:Y:S01]  /*0520*/  @!P0 STG.E desc[UR4][R14.64], R21 ;  /* 0x000000150e008986 */ /* 0x0005e2000c101904 */
[----:B------:R-:W-:-:S13]  /*0530*/  ISETP.GE.AND P0, PT, R13, R7, PT ;  /* 0x000000070d00720c */ /* 0x000fda0003f06270 */
[----:B--2---:R-:W-:Y:S05]  /*0540*/  @P0 BRA `(.L_x_2059) ;  /* 0x0000000000140947 */ /* 0x004fea0003800000 */
[----:B------:R-:W2:Y:S01]  /*0550*/  LDG.E R9, desc[UR4][R8.64+0xc00] ;  /* 0x000c000408097981 */ /* 0x000ea2000c1e1900 */
[----:B------:R-:W2:Y:S01]  /*0560*/  LDC.64 R10, c[0x0][0x398] ;  /* 0x0000e600ff0a7b82 */ /* 0x000ea20000000a00 */
[----:B------:R-:W-:Y:S01]  /*0570*/  IADD3 R13, PT, PT, R0, R13, RZ ;  /* 0x0000000d000d7210 */ /* 0x000fe20007ffe0ff */
[----:B--2---:R-:W-:-:S05]  /*0580*/  IMAD.WIDE R10, R9, 0x4, R10 ;  /* 0x00000004090a7825 */ /* 0x004fca00078e020a */
[----:B------:R0:W-:Y:S02]  /*0590*/  STG.E desc[UR4][R10.64], R13 ;  /* 0x0000000d0a007986 */ /* 0x0001e4000c101904 */
.L_x_2059:
[----:B------:R-:W-:Y:S05]  /*05a0*/  BSYNC.RECONVERGENT B0 ;  /* 0x0000000000007941 */ /* 0x000fea0003800200 */
.L_x_2058:
[----:B------:R-:W-:Y:S05]  /*05b0*/  @!P1 BRA `(.L_x_2057) ;  /* 0x0000000400049947 */ /* 0x000fea0003800000 */
[----:B------:R-:W1:Y:S01]  /*05c0*/  LDC.64 R8, c[0x0][0x398] ;  /* 0x0000e600ff087b82 */ /* 0x000e620000000a00 */
[----:B------:R-:W-:-:S07]  /*05d0*/  IMAD.MOV.U32 R6, RZ, RZ, 0x8 ;  /* 0x00000008ff067424 */ /* 0x000fce00078e00ff */
.L_x_2062:
[----:B0-----:R-:W-:-:S04]  /*05e0*/  LEA R13, R6, R5, 0x7 ;  /* 0x00000005060d7211 */ /* 0x001fc800078e38ff */
[----:B------:R-:W-:-:S13]  /*05f0*/  ISETP.GE.AND P0, PT, R13, R7, PT ;  /* 0x000000070d00720c */ /* 0x000fda0003f06270 */
[C---:B------:R-:W-:Y:S01]  /*0600*/  @!P0 IMAD.WIDE.U32 R16, R13.reuse, 0x4, R2 ;  /* 0x000000040d108825 */ /* 0x040fe200078e0002 */
[----:B------:R-:W0:Y:S05]  /*0610*/  @!P0 LDC.64 R18, c[0x0][0x398] ;  /* 0x0000e600ff128b82 */ /* 0x000e2a0000000a00 */
[----:B------:R-:W0:Y:S01]  /*0620*/  @!P0 LDG.E R17, desc[UR4][R16.64] ;  /* 0x0000000410118981 */ /* 0x000e22000c1e1900 */
[----:B------:R-:W-:Y:S01]  /*0630*/  VIADD R23, R13, 0x80 ;  /* 0x000000800d177836 */ /* 0x000fe20000000000 */
[----:B------:R-:W-:-:S03]  /*0640*/  @!P0 IADD3 R25, PT, PT, R0, R13, RZ ;  /* 0x0000000d00198210 */ /* 0x000fc60007ffe0ff */
[C---:B------:R-:W-:Y:S01]  /*0650*/  IMAD.WIDE R10, R23.reuse, 0x4, R2 ;  /* 0x00000004170a7825 */ /* 0x040fe200078e0202 */
[----:B------:R-:W-:-:S13]  /*0660*/  ISETP.GE.AND P1, PT, R23, R7, PT ;  /* 0x000000071700720c */ /* 0x000fda0003f26270 */
[----:B------:R-:W2:Y:S01]  /*0670*/  @!P1 LDC.64 R14, c[0x0][0x398] ;  /* 0x0000e600ff0e9b82 */ /* 0x000ea20000000a00 */
[----:B0-----:R-:W-:-:S05]  /*0680*/  @!P0 IMAD.WIDE R18, R17, 0x4, R18 ;  /* 0x0000000411128825 */ /* 0x001fca00078e0212 */
[----:B------:R0:W-:Y:S04]  /*0690*/  @!P0 STG.E desc[UR4][R18.64], R25 ;  /* 0x0000001912008986 */ /* 0x0001e8000c101904 */
[----:B------:R-:W2:Y:S01]  /*06a0*/  @!P1 LDG.E R21, desc[UR4][R10.64] ;  /* 0x000000040a159981 */ /* 0x000ea2000c1e1900 */
[----:B------:R-:W-:Y:S01]  /*06b0*/  VIADD R20, R13, 0x100 ;  /* 0x000001000d147836 */ /* 0x000fe20000000000 */
[----:B------:R-:W-:-:S04]  /*06c0*/  @!P1 IADD3 R23, PT, PT, R0, R23, RZ ;  /* 0x0000001700179210 */ /* 0x000fc80007ffe0ff */
[----:B------:R-:W-:Y:S01]  /*06d0*/  ISETP.GE.AND P0, PT, R20, R7, PT ;  /* 0x000000071400720c */ /* 0x000fe20003f06270 */
[----:B--2---:R-:W-:-:S12]  /*06e0*/  @!P1 IMAD.WIDE R16, R21, 0x4, R14 ;  /* 0x0000000415109825 */ /* 0x004fd800078e020e */
[----:B------:R-:W2:Y:S01]  /*06f0*/  @!P0 LDC.64 R14, c[0x0][0x398] ;  /* 0x0000e600ff0e8b82 */ /* 0x000ea20000000a00 */
[----:B------:R3:W-:Y:S04]  /*0700*/  @!P1 STG.E desc[UR4][R16.64], R23 ;  /* 0x0000001710009986 */ /* 0x0007e8000c101904 */
[----:B------:R-:W2:Y:S01]  /*0710*/  @!P0 LDG.E R21, desc[UR4][R10.64+0x200] ;  /* 0x000200040a158981 */ /* 0x000ea2000c1e1900 */
[----:B------:R-:W-:Y:S01]  /*0720*/  VIADD R22, R13, 0x180 ;  /* 0x000001800d167836 */ /* 0x000fe20000000000 */
[----:B0-----:R-:W-:-:S04]  /*0730*/  @!P0 IADD3 R25, PT, PT, R0, R20, RZ ;  /* 0x0000001400198210 */ /* 0x001fc80007ffe0ff */
[----:B------:R-:W-:Y:S01]  /*0740*/  ISETP.GE.AND P1, PT, R22, R7, PT ;  /* 0x000000071600720c */ /* 0x000fe20003f26270 */
[----:B--2---:R-:W-:-:S12]  /*0750*/  @!P0 IMAD.WIDE R18, R21, 0x4, R14 ;  /* 0x0000000415128825 */ /* 0x004fd800078e020e */
[----:B------:R-:W0:Y:S01]  /*0760*/  @!P1 LDC.64 R14, c[0x0][0x398] ;  /* 0x0000e600ff0e9b82 */ /* 0x000e220000000a00 */
[----:B------:R2:W-:Y:S04]  /*0770*/  @!P0 STG.E desc[UR4][R18.64], R25 ;  /* 0x0000001912008986 */ /* 0x0005e8000c101904 */
[----:B------:R-:W0:Y:S01]  /*0780*/  @!P1 LDG.E R21, desc[UR4][R10.64+0x400] ;  /* 0x000400040a159981 */ /* 0x000e22000c1e1900 */
[----:B------:R-:W-:Y:S01]  /*0790*/  VIADD R27, R13, 0x200 ;  /* 0x000002000d1b7836 */ /* 0x000fe20000000000 */
[----:B---3--:R-:W-:-:S04]  /*07a0*/  @!P1 IADD3 R23, PT, PT, R0, R22, RZ ;  /* 0x0000001600179210 */ /* 0x008fc80007ffe0ff */
[----:B------:R-:W-:Y:S01]  /*07b0*/  ISETP.GE.AND P0, PT, R27, R7, PT ;  /* 0x000000071b00720c */ /* 0x000fe20003f06270 */
[----:B0-----:R-:W-:-:S12]  /*07c0*/  @!P1 IMAD.WIDE R16, R21, 0x4, R14 ;  /* 0x0000000415109825 */ /* 0x001fd800078e020e */
[----:B------:R-:W2:Y:S01]  /*07d0*/  @!P0 LDC.64 R14, c[0x0][0x398] ;  /* 0x0000e600ff0e8b82 */ /* 0x000ea20000000a00 */
[----:B------:R0:W-:Y:S04]  /*07e0*/  @!P1 STG.E desc[UR4][R16.64], R23 ;  /* 0x0000001710009986 */ /* 0x0001e8000c101904 */
[----:B------:R-:W2:Y:S01]  /*07f0*/  @!P0 LDG.E R21, desc[UR4][R10.64+0x600] ;  /* 0x000600040a158981 */ /* 0x000ea2000c1e1900 */
[----:B------:R-:W-:Y:S01]  /*0800*/  VIADD R20, R13, 0x280 ;  /* 0x000002800d147836 */ /* 0x000fe20000000000 */
[----:B------:R-:W-:-:S04]  /*0810*/  @!P0 IADD3 R27, PT, PT, R0, R27, RZ ;  /* 0x0000001b001b8210 */ /* 0x000fc80007ffe0ff */
[----:B------:R-:W-:Y:S01]  /*0820*/  ISETP.GE.AND P1, PT, R20, R7, PT ;  /* 0x000000071400720c */ /* 0x000fe20003f26270 */
[----:B--2---:R-:W-:-:S12]  /*0830*/  @!P0 IMAD.WIDE R18, R21, 0x4, R14 ;  /* 0x0000000415128825 */ /* 0x004fd800078e020e */
[----:B------:R-:W0:Y:S01]  /*0840*/  @!P1 LDC.64 R14, c[0x0][0x398] ;  /* 0x0000e600ff0e9b82 */ /* 0x000e220000000a00 */
[----:B------:R2:W-:Y:S04]  /*0850*/  @!P0 STG.E desc[UR4][R18.64], R27 ;  /* 0x0000001b12008986 */ /* 0x0005e8000c101904 */
[----:B------:R-:W0:Y:S01]  /*0860*/  @!P1 LDG.E R21, desc[UR4][R10.64+0x800] ;  /* 0x000800040a159981 */ /* 0x000e22000c1e1900 */
[----:B------:R-:W-:Y:S01]  /*0870*/  VIADD R22, R13, 0x300 ;  /* 0x000003000d167836 */ /* 0x000fe20000000000 */
[----:B------:R-:W-:-:S04]  /*0880*/  @!P1 IADD3 R25, PT, PT, R0, R20, RZ ;  /* 0x0000001400199210 */ /* 0x000fc80007ffe0ff */
[----:B------:R-:W-:Y:S01]  /*0890*/  ISETP.GE.AND P0, PT, R22, R7, PT ;  /* 0x000000071600720c */ /* 0x000fe20003f06270 */
[----:B0-----:R-:W-:-:S12]  /*08a0*/  @!P1 IMAD.WIDE R16, R21, 0x4, R14 ;  /* 0x0000000415109825 */ /* 0x001fd800078e020e */
[----:B------:R-:W0:Y:S01]  /*08b0*/  @!P0 LDC.64 R14, c[0x0][0x398] ;  /* 0x0000e600ff0e8b82 */ /* 0x000e220000000a00 */
[----:B------:R2:W-:Y:S04]  /*08c0*/  @!P1 STG.E desc[UR4][R16.64], R25 ;  /* 0x0000001910009986 */ /* 0x0005e8000c101904 */
[----:B------:R-:W0:Y:S01]  /*08d0*/  @!P0 LDG.E R23, desc[UR4][R10.64+0xa00] ;  /* 0x000a00040a178981 */ /* 0x000e22000c1e1900 */
[----:B------:R-:W-:Y:S01]  /*08e0*/  @!P0 IMAD.IADD R21, R0, 0x1, R22 ;  /* 0x0000000100158824 */ /* 0x000fe200078e0216 */
[----:B------:R-:W-:Y:S01]  /*08f0*/  IADD3 R13, PT, PT, R13, 0x380, RZ ;  /* 0x000003800d0d7810 */ /* 0x000fe20007ffe0ff */
[----:B------:R-:W-:Y:S01]  /*0900*/  VIADD R6, R6, 0x8 ;  /* 0x0000000806067836 */ /* 0x000fe20000000000 */
[----:B------:R-:W-:Y:S04]  /*0910*/  BSSY.RECONVERGENT B0, `(.L_x_2060) ;  /* 0x000000a000007945 */ /* 0x000fe80003800200 */
[----:B------:R-:W-:Y:S01]  /*0920*/  ISETP.NE.AND P1, PT, R6, R4, PT ;  /* 0x000000040600720c */ /* 0x000fe20003f25270 */
[----:B0-----:R-:W-:-:S05]  /*0930*/  @!P0 IMAD.WIDE R14, R23, 0x4, R14 ;  /* 0x00000004170e8825 */ /* 0x001fca00078e020e */
[----:B------:R2:W-:Y:S01]  /*0940*/  @!P0 STG.E desc[UR4][R14.64], R21 ;  /* 0x000000150e008986 */ /* 0x0005e2000c101904 */
[----:B------:R-:W-:-:S13]  /*0950*/  ISETP.GE.AND P0, PT, R13, R7, PT ;  /* 0x000000070d00720c */ /* 0x000fda0003f06270 */
[----:B--2---:R-:W-:Y:S05]  /*0960*/  @P0 BRA `(.L_x_2061) ;  /* 0x0000000000100947 */ /* 0x004fea0003800000 */
[----:B------:R-:W1:Y:S01]  /*0970*/  LDG.E R15, desc[UR4][R10.64+0xc00] ;  /* 0x000c00040a0f7981 */ /* 0x000e62000c1e1900 */
[----:B------:R-:W-:Y:S01]  /*0980*/  IADD3 R13, PT, PT, R0, R13, RZ ;  /* 0x0000000d000d7210 */ /* 0x000fe20007ffe0ff */
[----:B-1----:R-:W-:-:S05]  /*0990*/  IMAD.WIDE R14, R15, 0x4, R8 ;  /* 0x000000040f0e7825 */ /* 0x002fca00078e0208 */
[----:B------:R0:W-:Y:S02]  /*09a0*/  STG.E desc[UR4][R14.64], R13 ;  /* 0x0000000d0e007986 */ /* 0x0001e4000c101904 */
.L_x_2061:
[----:B------:R-:W-:Y:S05]  /*09b0*/  BSYNC.RECONVERGENT B0 ;  /* 0x0000000000007941 */ /* 0x000fea0003800200 */
.L_x_2060:
[----:B------:R-:W-:Y:S05]  /*09c0*/  @P1 BRA `(.L_x_2062) ;  /* 0xfffffffc00041947 */ /* 0x000fea000383ffff */
.L_x_2057:
[----:B------:R-:W-:-:S13]  /*09d0*/  ISETP.NE.AND P0, PT, R12, RZ, PT ;  /* 0x000000ff0c00720c */ /* 0x000fda0003f05270 */
[----:B------:R-:W-:Y:S05]  /*09e0*/  @!P0 EXIT ;  /* 0x000000000000894d */ /* 0x000fea0003800000 */
[----:B------:R-:W2:Y:S01]  /*09f0*/  LDC R6, c[0x0][0x388] ;  /* 0x0000e200ff067b82 */ /* 0x000ea20000000800 */
[----:B------:R-:W-:Y:S02]  /*0a00*/  ISETP.GE.U32.AND P1, PT, R12, 0x4, PT ;  /* 0x000000040c00780c */ /* 0x000fe40003f26070 */
[----:B--2---:R-:W-:-:S04]  /*0a10*/  LOP3.LUT R16, R6, 0x3, RZ, 0xc0, !PT ;  /* 0x0000000306107812 */ /* 0x004fc800078ec0ff */
[----:B------:R-:W-:-:S07]  /*0a20*/  ISETP.NE.AND P0, PT, R16, RZ, PT ;  /* 0x000000ff1000720c */ /* 0x000fce0003f05270 */
[----:B------:R-:W-:Y:S06]  /*0a30*/  @!P1 BRA `(.L_x_2063) ;  /* 0x0000000000789947 */ /* 0x000fec0003800000 */
[----:B0-----:R-:W-:-:S04]  /*0a40*/  IMAD R23, R4, 0x80, R5 ;  /* 0x0000008004177824 */ /* 0x001fc800078e0205 */
[C---:B-1----:R-:W-:Y:S01]  /*0a50*/  IMAD.WIDE R8, R23.reuse, 0x4, R2 ;  /* 0x0000000417087825 */ /* 0x042fe200078e0202 */
[----:B------:R-:W-:-:S13]  /*0a60*/  ISETP.GE.AND P2, PT, R23, R7, PT ;  /* 0x000000071700720c */ /* 0x000fda0003f46270 */
[----:B------:R-:W2:Y:S01]  /*0a70*/  @!P2 LDG.E R13, desc[UR4][R8.64] ;  /* 0x00000004080da981 */ /* 0x000ea2000c1e1900 */
[----:B------:R-:W2:Y:S01]  /*0a80*/  @!P2 LDC.64 R10, c[0x0][0x398] ;  /* 0x0000e600ff0aab82 */ /* 0x000ea20000000a00 */
[----:B------:R-:W-:Y:S01]  /*0a90*/  IADD3 R19, PT, PT, R23, 0x80, RZ ;  /* 0x0000008017137810 */ /* 0x000fe20007ffe0ff */
[----:B------:R-:W-:-:S03]  /*0aa0*/  @!P2 IMAD.IADD R17, R0, 0x1, R23 ;  /* 0x000000010011a824 */ /* 0x000fc600078e0217 */
[----:B------:R-:W-:Y:S01]  /*0ab0*/  ISETP.GE.AND P1, PT, R19, R7, PT ;  /* 0x000000071300720c */ /* 0x000fe20003f26270 */
[----:B--2---:R-:W-:-:S12]  /*0ac0*/  @!P2 IMAD.WIDE R10, R13, 0x4, R10 ;  /* 0x000000040d0aa825 */ /* 0x004fd800078e020a */
[----:B------:R-:W0:Y:S01]  /*0ad0*/  @!P1 LDC.64 R12, c[0x0][0x398] ;  /* 0x0000e600ff0c9b82 */ /* 0x000e220000000a00 */
[----:B------:R1:W-:Y:S04]  /*0ae0*/  @!P2 STG.E desc[UR4][R10.64], R17 ;  /* 0x000000110a00a986 */ /* 0x0003e8000c101904 */
[----:B------:R-:W0:Y:S01]  /*0af0*/  @!P1 LDG.E R15, desc[UR4][R8.64+0x200] ;  /* 0x00020004080f9981 */ /* 0x000e22000c1e1900 */
[----:B------:R-:W-:Y:S01]  /*0b00*/  IADD3 R18, PT, PT, R23, 0x100, RZ ;  /* 0x0000010017127810 */ /* 0x000fe20007ffe0ff */
[----:B------:R-:W-:-:S03]  /*0b10*/  @!P1 IMAD.IADD R19, R0, 0x1, R19 ;  /* 0x0000000100139824 */ /* 0x000fc600078e0213 */
        /* <DEDUP_REMOVED lines=9> */
[----:B------:R-:W2:Y:S01]  /*0bb0*/  @!P1 LDC.64 R14, c[0x0][0x398] ;  /* 0x0000e600ff0e9b82 */ /* 0x000ea20000000a00 */
[----:B------:R3:W-:Y:S04]  /*0bc0*/  @!P2 STG.E desc[UR4][R10.64], R17 ;  /* 0x000000110a00a986 */ /* 0x0007e8000c101904 */
[----:B------:R-:W2:Y:S01]  /*0bd0*/  @!P1 LDG.E R23, desc[UR4][R8.64+0x600] ;  /* 0x0006000408179981 */ /* 0x000ea2000c1e1900 */
[----:B------:R-:W-:Y:S01]  /*0be0*/  @!P1 IADD3 R21, PT, PT, R0, R20, RZ ;  /* 0x0000001400159210 */ /* 0x000fe20007ffe0ff */
[----:B------:R-:W-:Y:S02]  /*0bf0*/  VIADD R4, R4, 0x4 ;  /* 0x0000000404047836 */ /* 0x000fe40000000000 */
[----:B--2---:R-:W-:-:S05]  /*0c00*/  @!P1 IMAD.WIDE R12, R23, 0x4, R14 ;  /* 0x00000004170c9825 */ /* 0x004fca00078e020e */
[----:B------:R3:W-:Y:S02]  /*0c10*/  @!P1 STG.E desc[UR4][R12.64], R21 ;  /* 0x000000150c009986 */ /* 0x0007e4000c101904 */
.L_x_2063:
[----:B------:R-:W-:Y:S05]  /*0c20*/  @!P0 EXIT ;  /* 0x000000000000894d */ /* 0x000fea0003800000 */
[----:B------:R-:W-:Y:S02]  /*0c30*/  ISETP.NE.AND P1, PT, R16, 0x1, PT ;  /* 0x000000011000780c */ /* 0x000fe40003f25270 */
[----:B------:R-:W-:-:S04]  /*0c40*/  LOP3.LUT R6, R6, 0x1, RZ, 0xc0, !PT ;  /* 0x0000000106067812 */ /* 0x000fc800078ec0ff */
[----:B------:R-:W-:-:S07]  /*0c50*/  ISETP.NE.U32.AND P0, PT, R6, 0x1, PT ;  /* 0x000000010600780c */ /* 0x000fce0003f05070 */
[----:B------:R-:W-:Y:S06]  /*0c60*/  @!P1 BRA `(.L_x_2064) ;  /* 0x0000000000409947 */ /* 0x000fec0003800000 */
[----:B0-----:R-:W-:-:S04]  /*0c70*/  LEA R15, R4, R5, 0x7 ;  /* 0x00000005040f7211 */ /* 0x001fc800078e38ff */
[C---:B------:R-:W-:Y:S01]  /*0c80*/  ISETP.GE.AND P1, PT, R15.reuse, R7, PT ;  /* 0x000000070f00720c */ /* 0x040fe20003f26270 */
[----:B---3--:R-:W-:-:S12]  /*0c90*/  IMAD.WIDE R12, R15, 0x4, R2 ;  /* 0x000000040f0c7825 */ /* 0x008fd800078e0202 */
[----:B------:R-:W2:Y:S01]  /*0ca0*/  @!P1 LDG.E R11, desc[UR4][R12.64] ;  /* 0x000000040c0b9981 */ /* 0x000ea2000c1e1900 */
[----:B-1----:R-:W2:Y:S01]  /*0cb0*/  @!P1 LDC.64 R8, c[0x0][0x398] ;  /* 0x0000e600ff089b82 */ /* 0x002ea20000000a00 */
[----:B------:R-:W-:Y:S01]  /*0cc0*/  VIADD R17, R15, 0x80 ;  /* 0x000000800f117836 */ /* 0x000fe20000000000 */
[----:B------:R-:W-:-:S04]  /*0cd0*/  @!P1 IADD3 R15, PT, PT, R0, R15, RZ ;  /* 0x0000000f000f9210 */ /* 0x000fc80007ffe0ff */
[----:B------:R-:W-:Y:S01]  /*0ce0*/  ISETP.GE.AND P2, PT, R17, R7, PT ;  /* 0x000000071100720c */ /* 0x000fe20003f46270 */
[----:B--2---:R-:W-:-:S12]  /*0cf0*/  @!P1 IMAD.WIDE R8, R11, 0x4, R8 ;  /* 0x000000040b089825 */ /* 0x004fd800078e0208 */
[----:B------:R-:W0:Y:S01]  /*0d00*/  @!P2 LDC.64 R10, c[0x0][0x398] ;  /* 0x0000e600ff0aab82 */ /* 0x000e220000000a00 */
[----:B------:R2:W-:Y:S04]  /*0d10*/  @!P1 STG.E desc[UR4][R8.64], R15 ;  /* 0x0000000f08009986 */ /* 0x0005e8000c101904 */
[----:B------:R-:W0:Y:S01]  /*0d20*/  @!P2 LDG.E R19, desc[UR4][R12.64+0x200] ;  /* 0x000200040c13a981 */ /* 0x000e22000c1e1900 */
[----:B------:R-:W-:Y:S01]  /*0d30*/  @!P2 IMAD.IADD R17, R0, 0x1, R17 ;  /* 0x000000010011a824 */ /* 0x000fe200078e0211 */
[----:B------:R-:W-:Y:S01]  /*0d40*/  IADD3 R4, PT, PT, R4, 0x2, RZ ;  /* 0x0000000204047810 */ /* 0x000fe20007ffe0ff */
[----:B0-----:R-:W-:-:S05]  /*0d50*/  @!P2 IMAD.WIDE R10, R19, 0x4, R10 ;  /* 0x00000004130aa825 */ /* 0x001fca00078e020a */
[----:B------:R2:W-:Y:S02]  /*0d60*/  @!P2 STG.E desc[UR4][R10.64], R17 ;  /* 0x000000110a00a986 */ /* 0x0005e4000c101904 */
.L_x_2064:
[----:B------:R-:W-:Y:S05]  /*0d70*/  @P0 EXIT ;  /* 0x000000000000094d */ /* 0x000fea0003800000 */
[----:B012---:R-:W-:-:S05]  /*0d80*/  IMAD R9, R4, 0x80, R5 ;  /* 0x0000008004097824 */ /* 0x007fca00078e0205 */
[----:B------:R-:W-:-:S13]  /*0d90*/  ISETP.GE.AND P0, PT, R9, R7, PT ;  /* 0x000000070900720c */ /* 0x000fda0003f06270 */
[----:B------:R-:W-:Y:S05]  /*0da0*/  @P0 EXIT ;  /* 0x000000000000094d */ /* 0x000fea0003800000 */
[----:B------:R-:W-:Y:S01]  /*0db0*/  IMAD.WIDE R2, R9, 0x4, R2 ;  /* 0x0000000409027825 */ /* 0x000fe200078e0202 */
[----:B------:R-:W0:Y:S05]  /*0dc0*/  LDC.64 R4, c[0x0][0x398] ;  /* 0x0000e600ff047b82 */ /* 0x000e2a0000000a00 */
[----:B------:R-:W0:Y:S01]  /*0dd0*/  LDG.E R3, desc[UR4][R2.64] ;  /* 0x0000000402037981 */ /* 0x000e22000c1e1900 */
[----:B------:R-:W-:Y:S01]  /*0de0*/  IADD3 R7, PT, PT, R0, R9, RZ ;  /* 0x0000000900077210 */ /* 0x000fe20007ffe0ff */
[----:B0-----:R-:W-:-:S05]  /*0df0*/  IMAD.WIDE R4, R3, 0x4, R4 ;  /* 0x0000000403047825 */ /* 0x001fca00078e0204 */
[----:B------:R-:W-:Y:S01]  /*0e00*/  STG.E desc[UR4][R4.64], R7 ;  /* 0x0000000704007986 */ /* 0x000fe2000c101904 */
[----:B------:R-:W-:Y:S05]  /*0e10*/  EXIT ;  /* 0x000000000000794d */ /* 0x000fea0003800000 */
.L_x_2056:
[----:B------:R-:W-:-:S13]  /*0e20*/  ISETP.GE.AND P0, PT, R6, 0x1, PT ;  /* 0x000000010600780c */ /* 0x000fda0003f06270 */
[----:B------:R-:W-:Y:S05]  /*0e30*/  @!P0 EXIT ;  /* 0x000000000000894d */ /* 0x000fea0003800000 */
[----:B------:R-:W0:Y:S01]  /*0e40*/  S2R R7, SR_TID.X ;  /* 0x0000000000077919 */ /* 0x000e220000002100 */
[C---:B------:R-:W-:Y:S01]  /*0e50*/  ISETP.GE.U32.AND P0, PT, R6.reuse, 0x10, PT ;  /* 0x000000100600780c */ /* 0x040fe20003f06070 */
[----:B------:R-:W-:Y:S01]  /*0e60*/  IMAD.MOV.U32 R10, RZ, RZ, RZ ;  /* 0x000000ffff0a7224 */ /* 0x000fe200078e00ff */
[----:B------:R-:W-:-:S04]  /*0e70*/  LOP3.LUT R20, R6, 0xf, RZ, 0xc0, !PT ;  /* 0x0000000f06147812 */ /* 0x000fc800078ec0ff */
[----:B------:R-:W-:-:S07]  /*0e80*/  ISETP.NE.AND P1, PT, R20, RZ, PT ;  /* 0x000000ff1400720c */ /* 0x000fce0003f25270 */
[----:B------:R-:W-:Y:S06]  /*0e90*/  @!P0 BRA `(.L_x_2065) ;  /* 0x0000000400588947 */ /* 0x000fec0003800000 */
[----:B------:R-:W1:Y:S01]  /*0ea0*/  LDC.64 R8, c[0x0][0x398] ;  /* 0x0000e600ff087b82 */ /* 0x000e620000000a00 */
[----:B------:R-:W-:Y:S01]  /*0eb0*/  HFMA2 R11, -RZ, RZ, 0, 0 ;  /* 0x00000000ff0b7431 */ /* 0x000fe200000001ff */
[----:B------:R-:W-:-:S07]  /*0ec0*/  LOP3.LUT R10, R6, 0x7ffffff0, RZ, 0xc0, !PT ;  /* 0x7ffffff0060a7812 */ /* 0x000fce00078ec0ff */
.L_x_2066:
[----:B0-2---:R-:W-:-:S04]  /*0ed0*/  IMAD R13, R11, 0x80, R7 ;  /* 0x000000800b0d7824 */ /* 0x005fc800078e0207 */
[----:B------:R-:W-:-:S05]  /*0ee0*/  IMAD.WIDE.U32 R14, R13, 0x4, R2 ;  /* 0x000000040d0e7825 */ /* 0x000fca00078e0002 */
[----:B------:R-:W1:Y:S01]  /*0ef0*/  LDG.E R19, desc[UR4][R14.64] ;  /* 0x000000040e137981 */ /* 0x000e62000c1e1900 */
[----:B------:R-:W-:Y:S01]  /*0f00*/  IADD3 R12, PT, PT, R0, R13, RZ ;  /* 0x0000000d000c7210 */ /* 0x000fe20007ffe0ff */
[----:B-1----:R-:W-:-:S05]  /*0f10*/  IMAD.WIDE R18, R19, 0x4, R8 ;  /* 0x0000000413127825 */ /* 0x002fca00078e0208 */
[----:B------:R0:W-:Y:S04]  /*0f20*/  STG.E desc[UR4][R18.64], R12 ;  /* 0x0000000c12007986 */ /* 0x0001e8000c101904 */
[----:B------:R-:W2:Y:S01]  /*0f30*/  LDG.E R23, desc[UR4][R14.64+0x200] ;  /* 0x000200040e177981 */ /* 0x000ea2000c1e1900 */
[----:B------:R-:W-:Y:S02]  /*0f40*/  VIADD R21, R12, 0x80 ;  /* 0x000000800c157836 */ /* 0x000fe40000000000 */
[----:B--2---:R-:W-:-:S05]  /*0f50*/  IMAD.WIDE R22, R23, 0x4, R8 ;  /* 0x0000000417167825 */ /* 0x004fca00078e0208 */
[----:B------:R1:W-:Y:S04]  /*0f60*/  STG.E desc[UR4][R22.64], R21 ;  /* 0x0000001516007986 */ /* 0x0003e8000c101904 */
[----:B------:R-:W2:Y:S01]  /*0f70*/  LDG.E R17, desc[UR4][R14.64+0x400] ;  /* 0x000400040e117981 */ /* 0x000ea2000c1e1900 */
[----:B------:R-:W-:Y:S01]  /*0f80*/  IADD3 R25, PT, PT, R13, 0x180, RZ ;  /* 0x000001800d197810 */ /* 0x000fe20007ffe0ff */
[----:B------:R-:W-:-:S04]  /*0f90*/  VIADD R27, R12, 0x100 ;  /* 0x000001000c1b7836 */ /* 0x000fc80000000000 */
[----:B------:R-:W-:-:S04]  /*0fa0*/  IMAD.WIDE.U32 R24, R25, 0x4, R2 ;  /* 0x0000000419187825 */ /* 0x000fc800078e0002 */
[----:B--2---:R-:W-:-:S05]  /*0fb0*/  IMAD.WIDE R16, R17, 0x4, R8 ;  /* 0x0000000411107825 */ /* 0x004fca00078e0208 */
[----:B------:R2:W-:Y:S04]  /*0fc0*/  STG.E desc[UR4][R16.64], R27 ;  /* 0x0000001b10007986 */ /* 0x0005e8000c101904 */
[----:B0-----:R-:W3:Y:S01]  /*0fd0*/  LDG.E R19, desc[UR4][R24.64] ;  /* 0x0000000418137981 */ /* 0x001ee2000c1e1900 */
[----:B------:R-:W-:Y:S01]  /*0fe0*/  IADD3 R26, PT, PT, R13, 0x200, RZ ;  /* 0x000002000d1a7810 */ /* 0x000fe20007ffe0ff */
[----:B------:R-:W-:-:S04]  /*0ff0*/  VIADD R29, R12, 0x180 ;  /* 0x000001800c1d7836 */ /* 0x000fc80000000000 */
[----:B-1----:R-:W-:-:S04]  /*1000*/  IMAD.WIDE.U32 R22, R26, 0x4, R2 ;  /* 0x000000041a167825 */ /* 0x002fc800078e0002 */
[----:B---3--:R-:W-:-:S05]  /*1010*/  IMAD.WIDE R18, R19, 0x4, R8 ;  /* 0x0000000413127825 */ /* 0x008fca00078e0208 */
[----:B------:R0:W-:Y:S04]  /*1020*/  STG.E desc[UR4][R18.64], R29 ;  /* 0x0000001d12007986 */ /* 0x0001e8000c101904 */
[----:B------:R-:W3:Y:S01]  /*1030*/  LDG.E R15, desc[UR4][R22.64] ;  /* 0x00000004160f7981 */ /* 0x000ee2000c1e1900 */
[----:B------:R-:W-:Y:S01]  /*1040*/  IADD3 R26, PT, PT, R13, 0x280, RZ ;  /* 0x000002800d1a7810 */ /* 0x000fe20007ffe0ff */
[----:B------:R-:W-:-:S04]  /*1050*/  VIADD R21, R12, 0x200 ;  /* 0x000002000c157836 */ /* 0x000fc80000000000 */
[----:B--2---:R-:W-:-:S04]  /*1060*/  IMAD.WIDE.U32 R26, R26, 0x4, R2 ;  /* 0x000000041a1a7825 */ /* 0x004fc800078e0002 */
[----:B---3--:R-:W-:-:S05]  /*1070*/  IMAD.WIDE R14, R15, 0x4, R8 ;  /* 0x000000040f0e7825 */ /* 0x008fca00078e0208 */
[----:B------:R1:W-:Y:S04]  /*1080*/  STG.E desc[UR4][R14.64], R21 ;  /* 0x000000150e007986 */ /* 0x0003e8000c101904 */
[----:B------:R2:W3:Y:S01]  /*1090*/  LDG.E R17, desc[UR4][R26.64] ;  /* 0x000000041a117981 */ /* 0x0004e2000c1e1900 */
[----:B------:R-:W-:-:S05]  /*10a0*/  IADD3 R25, PT, PT, R13, 0x300, RZ ;  /* 0x000003000d197810 */ /* 0x000fca0007ffe0ff */
[----:B------:R-:W-:-:S04]  /*10b0*/  IMAD.WIDE.U32 R24, R25, 0x4, R2 ;  /* 0x0000000419187825 */ /* 0x000fc800078e0002 */
[----:B--2---:R-:W-:Y:S02]  /*10c0*/  VIADD R27, R12, 0x280 ;  /* 0x000002800c1b7836 */ /* 0x004fe40000000000 */
[----:B---3--:R-:W-:-:S05]  /*10d0*/  IMAD.WIDE R16, R17, 0x4, R8 ;  /* 0x0000000411107825 */ /* 0x008fca00078e0208 */
[----:B------:R2:W-:Y:S04]  /*10e0*/  STG.E desc[UR4][R16.64], R27 ;  /* 0x0000001b10007986 */ /* 0x0005e8000c101904 */
[----:B0-----:R-:W3:Y:S01]  /*10f0*/  LDG.E R19, desc[UR4][R24.64] ;  /* 0x0000000418137981 */ /* 0x001ee2000c1e1900 */
[----:B------:R-:W-:Y:S01]  /*1100*/  IADD3 R29, PT, PT, R13, 0x380, RZ ;  /* 0x000003800d1d7810 */ /* 0x000fe20007ffe0ff */
[----:B-1----:R-:W-:-:S04]  /*1110*/  VIADD R15, R12, 0x300 ;  /* 0x000003000c0f7836 */ /* 0x002fc80000000000 */
[----:B------:R-:W-:-:S04]  /*1120*/  IMAD.WIDE.U32 R28, R29, 0x4, R2 ;  /* 0x000000041d1c7825 */ /* 0x000fc800078e0002 */
[----:B---3--:R-:W-:-:S05]  /*1130*/  IMAD.WIDE R18, R19, 0x4, R8 ;  /* 0x0000000413127825 */ /* 0x008fca00078e0208 */
[----:B------:R0:W-:Y:S04]  /*1140*/  STG.E desc[UR4][R18.64], R15 ;  /* 0x0000000f12007986 */ /* 0x0001e8000c101904 */
[----:B------:R-:W3:Y:S01]  /*1150*/  LDG.E R23, desc[UR4][R28.64] ;  /* 0x000000041c177981 */ /* 0x000ee2000c1e1900 */
[----:B------:R-:W-:Y:S02]  /*1160*/  IADD3 R14, PT, PT, R13, 0x400, RZ ;  /* 0x000004000d0e7810 */ /* 0x000fe40007ffe0ff */
[----:B------:R-:W-:-:S03]  /*1170*/  IADD3 R21, PT, PT, R12, 0x380, RZ ;  /* 0x000003800c157810 */ /* 0x000fc60007ffe0ff */
[----:B--2---:R-:W-:-:S04]  /*1180*/  IMAD.WIDE.U32 R16, R14, 0x4, R2 ;  /* 0x000000040e107825 */ /* 0x004fc800078e0002 */
[----:B---3--:R-:W-:-:S05]  /*1190*/  IMAD.WIDE R22, R23, 0x4, R8 ;  /* 0x0000000417167825 */ /* 0x008fca00078e0208 */
[----:B------:R1:W-:Y:S04]  /*11a0*/  STG.E desc[UR4][R22.64], R21 ;  /* 0x0000001516007986 */ /* 0x0003e8000c101904 */
[----:B------:R-:W2:Y:S01]  /*11b0*/  LDG.E R17, desc[UR4][R16.64] ;  /* 0x0000000410117981 */ /* 0x000ea2000c1e1900 */
[----:B------:R-:W-:Y:S01]  /*11c0*/  VIADD R27, R13, 0x480 ;  /* 0x000004800d1b7836 */ /* 0x000fe20000000000 */
[----:B------:R-:W-:-:S03]  /*11d0*/  IADD3 R13, PT, PT, R12, 0x400, RZ ;  /* 0x000004000c0d7810 */ /* 0x000fc60007ffe0ff */
[----:B0-----:R-:W-:-:S04]  /*11e0*/  IMAD.WIDE R14, R27, 0x4, R2 ;  /* 0x000000041b0e7825 */ /* 0x001fc800078e0202 */
[----:B--2---:R-:W-:-:S05]  /*11f0*/  IMAD.WIDE R24, R17, 0x4, R8 ;  /* 0x0000000411187825 */ /* 0x004fca00078e0208 */
[----:B------:R0:W-:Y:S04]  /*1200*/  STG.E desc[UR4][R24.64], R13 ;  /* 0x0000000d18007986 */ /* 0x0001e8000c101904 */
[----:B------:R-:W2:Y:S01]  /*1210*/  LDG.E R19, desc[UR4][R14.64] ;  /* 0x000000040e137981 */ /* 0x000ea2000c1e1900 */
[----:B------:R-:W-:Y:S01]  /*1220*/  IADD3 R27, PT, PT, R12, 0x480, RZ ;  /* 0x000004800c1b7810 */ /* 0x000fe20007ffe0ff */
[----:B--2---:R-:W-:-:S05]  /*1230*/  IMAD.WIDE R18, R19, 0x4, R8 ;  /* 0x0000000413127825 */ /* 0x004fca00078e0208 */
[----:B------:R2:W-:Y:S04]  /*1240*/  STG.E desc[UR4][R18.64], R27 ;  /* 0x0000001b12007986 */ /* 0x0005e8000c101904 */
[----:B-1----:R-:W3:Y:S01]  /*1250*/  LDG.E R23, desc[UR4][R14.64+0x200] ;  /* 0x000200040e177981 */ /* 0x002ee2000c1e1900 */
[----:B------:R-:W-:Y:S02]  /*1260*/  VIADD R21, R12, 0x500 ;  /* 0x000005000c157836 */ /* 0x000fe40000000000 */
[----:B---3--:R-:W-:-:S05]  /*1270*/  IMAD.WIDE R16, R23, 0x4, R8 ;  /* 0x0000000417107825 */ /* 0x008fca00078e0208 */
[----:B------:R1:W-:Y:S04]  /*1280*/  STG.E desc[UR4][R16.64], R21 ;  /* 0x0000001510007986 */ /* 0x0003e8000c101904 */
[----:B------:R-:W3:Y:S01]  /*1290*/  LDG.E R23, desc[UR4][R14.64+0x400] ;  /* 0x000400040e177981 */ /* 0x000ee2000c1e1900 */
[----:B------:R-:W-:Y:S01]  /*12a0*/  IADD3 R29, PT, PT, R12, 0x580, RZ ;  /* 0x000005800c1d7810 */ /* 0x000fe20007ffe0ff */
[----:B---3--:R-:W-:-:S05]  /*12b0*/  IMAD.WIDE R22, R23, 0x4, R8 ;  /* 0x0000000417167825 */ /* 0x008fca00078e0208 */
[----:B------:R3:W-:Y:S04]  /*12c0*/  STG.E desc[UR4][R22.64], R29 ;  /* 0x0000001d16007986 */ /* 0x0007e8000c101904 */
[----:B0-----:R-:W2:Y:S01]  /*12d0*/  LDG.E R25, desc[UR4][R14.64+0x600] ;  /* 0x000600040e197981 */ /* 0x001ea2000c1e1900 */
[----:B------:R-:W-:Y:S01]  /*12e0*/  IADD3 R13, PT, PT, R12, 0x600, RZ ;  /* 0x000006000c0d7810 */ /* 0x000fe20007ffe0ff */
[----:B--2---:R-:W-:-:S05]  /*12f0*/  IMAD.WIDE R18, R25, 0x4, R8 ;  /* 0x0000000419127825 */ /* 0x004fca00078e0208 */
[----:B------:R0:W-:Y:S04]  /*1300*/  STG.E desc[UR4][R18.64], R13 ;  /* 0x0000000d12007986 */ /* 0x0001e8000c101904 */
[----:B------:R-:W1:Y:S01]  /*1310*/  LDG.E R27, desc[UR4][R14.64+0x800] ;  /* 0x000800040e1b7981 */ /* 0x000e62000c1e1900 */
[----:B------:R-:W-:Y:S02]  /*1320*/  VIADD R25, R12, 0x680 ;  /* 0x000006800c197836 */ /* 0x000fe40000000000 */
[----:B-1----:R-:W-:-:S05]  /*1330*/  IMAD.WIDE R16, R27, 0x4, R8 ;  /* 0x000000041b107825 */ /* 0x002fca00078e0208 */
[----:B------:R2:W-:Y:S04]  /*1340*/  STG.E desc[UR4][R16.64], R25 ;  /* 0x0000001910007986 */ /* 0x0005e8000c101904 */
[----:B------:R-:W3:Y:S01]  /*1350*/  LDG.E R27, desc[UR4][R14.64+0xa00] ;  /* 0x000a00040e1b7981 */ /* 0x000ee2000c1e1900 */
[----:B------:R-:W-:Y:S01]  /*1360*/  IADD3 R21, PT, PT, R12, 0x700, RZ ;  /* 0x000007000c157810 */ /* 0x000fe20007ffe0ff */
[----:B---3--:R-:W-:-:S05]  /*1370*/  IMAD.WIDE R22, R27, 0x4, R8 ;  /* 0x000000041b167825 */ /* 0x008fca00078e0208 */
[----:B------:R2:W-:Y:S04]  /*1380*/  STG.E desc[UR4][R22.64], R21 ;  /* 0x0000001516007986 */ /* 0x0005e8000c101904 */
[----:B------:R-:W0:Y:S01]  /*1390*/  LDG.E R29, desc[UR4][R14.64+0xc00] ;  /* 0x000c00040e1d7981 */ /* 0x000e22000c1e1900 */
[----:B------:R-:W-:Y:S01]  /*13a0*/  IADD3 R27, PT, PT, R12, 0x780, RZ ;  /* 0x000007800c1b7810 */ /* 0x000fe20007ffe0ff */
[----:B------:R-:W-:-:S05]  /*13b0*/  VIADD R11, R11, 0x10 ;  /* 0x000000100b0b7836 */ /* 0x000fca0000000000 */
[----:B------:R-:W-:Y:S01]  /*13c0*/  ISETP.NE.AND P0, PT, R11, R10, PT ;  /* 0x0000000a0b00720c */ /* 0x000fe20003f05270 */
[----:B0-----:R-:W-:-:S05]  /*13d0*/  IMAD.WIDE R12, R29, 0x4, R8 ;  /* 0x000000041d0c7825 */ /* 0x001fca00078e0208 */
[----:B------:R2:W-:Y:S07]  /*13e0*/  STG.E desc[UR4][R12.64], R27 ;  /* 0x0000001b0c007986 */ /* 0x0005ee000c101904 */
[----:B------:R-:W-:Y:S05]  /*13f0*/  @P0 BRA `(.L_x_2066) ;  /* 0xfffffff800b40947 */ /* 0x000fea000383ffff */
.L_x_2065:
[----:B------:R-:W-:Y:S05]  /*1400*/  @!P1 EXIT ;  /* 0x000000000000994d */ /* 0x000fea0003800000 */
[----:B------:R-:W-:Y:S02]  /*1410*/  ISETP.GE.U32.AND P0, PT, R20, 0x8, PT ;  /* 0x000000081400780c */ /* 0x000fe40003f06070 */
[----:B--2---:R-:W-:-:S04]  /*1420*/  LOP3.LUT R21, R6, 0x7, RZ, 0xc0, !PT ;  /* 0x0000000706157812 */ /* 0x004fc800078ec0ff */
[----:B------:R-:W-:-:S07]  /*1430*/  ISETP.NE.AND P1, PT, R21, RZ, PT ;  /* 0x000000ff1500720c */ /* 0x000fce0003f25270 */
[----:B------:R-:W-:Y:S06]  /*1440*/  @!P0 BRA `(.L_x_2067) ;  /* 0x0000000000908947 */ /* 0x000fec0003800000 */
[----:B0-----:R-:W-:Y:S01]  /*1450*/  LEA R11, R10, R7, 0x7 ;  /* 0x000000070a0b7211 */ /* 0x001fe200078e38ff */
[----:B------:R-:W0:Y:S04]  /*1460*/  LDC.64 R8, c[0x0][0x398] ;  /* 0x0000e600ff087b82 */ /* 0x000e280000000a00 */
[----:B------:R-:W-:-:S05]  /*1470*/  IMAD.WIDE R12, R11, 0x4, R2 ;  /* 0x000000040b0c7825 */ /* 0x000fca00078e0202 */
[----:B------:R-:W0:Y:S01]  /*1480*/  LDG.E R15, desc[UR4][R12.64] ;  /* 0x000000040c0f7981 */ /* 0x000e22000c1e1900 */
[----:B------:R-:W-:Y:S01]  /*1490*/  IADD3 R11, PT, PT, R0, R11, RZ ;  /* 0x0000000b000b7210 */ /* 0x000fe20007ffe0ff */
[----:B0-----:R-:W-:-:S05]  /*14a0*/  IMAD.WIDE R14, R15, 0x4, R8 ;  /* 0x000000040f0e7825 */ /* 0x001fca00078e0208 */
[----:B------:R0:W-:Y:S04]  /*14b0*/  STG.E desc[UR4][R14.64], R11 ;  /* 0x0000000b0e007986 */ /* 0x0001e8000c101904 */
[----:B------:R-:W2:Y:S01]  /*14c0*/  LDG.E R17, desc[UR4][R12.64+0x200] ;  /* 0x000200040c117981 */ /* 0x000ea2000c1e1900 */
[----:B------:R-:W-:Y:S02]  /*14d0*/  VIADD R23, R11, 0x80 ;  /* 0x000000800b177836 */ /* 0x000fe40000000000 */
[----:B--2---:R-:W-:-:S05]  /*14e0*/  IMAD.WIDE R16, R17, 0x4, R8 ;  /* 0x0000000411107825 */ /* 0x004fca00078e0208 */
[----:B------:R1:W-:Y:S04]  /*14f0*/  STG.E desc[UR4][R16.64], R23 ;  /* 0x0000001710007986 */ /* 0x0003e8000c101904 */
[----:B------:R-:W2:Y:S01]  /*1500*/  LDG.E R19, desc[UR4][R12.64+0x400] ;  /* 0x000400040c137981 */ /* 0x000ea2000c1e1900 */
[----:B------:R-:W-:Y:S01]  /*1510*/  IADD3 R25, PT, PT, R11, 0x100, RZ ;  /* 0x000001000b197810 */ /* 0x000fe20007ffe0ff */
[----:B--2---:R-:W-:-:S05]  /*1520*/  IMAD.WIDE R18, R19, 0x4, R8 ;  /* 0x0000000413127825 */ /* 0x004fca00078e0208 */
[----:B------:R2:W-:Y:S04]  /*1530*/  STG.E desc[UR4][R18.64], R25 ;  /* 0x0000001912007986 */ /* 0x0005e8000c101904 */
[----:B------:R-:W0:Y:S01]  /*1540*/  LDG.E R29, desc[UR4][R12.64+0x600] ;  /* 0x000600040c1d7981 */ /* 0x000e22000c1e1900 */
[----:B------:R-:W-:Y:S01]  /*1550*/  IADD3 R27, PT, PT, R11, 0x180, RZ ;  /* 0x000001800b1b7810 */ /* 0x000fe20007ffe0ff */
[----:B0-----:R-:W-:-:S05]  /*1560*/  IMAD.WIDE R14, R29, 0x4, R8 ;  /* 0x000000041d0e7825 */ /* 0x001fca00078e0208 */
[----:B------:R0:W-:Y:S04]  /*1570*/  STG.E desc[UR4][R14.64], R27 ;  /* 0x0000001b0e007986 */ /* 0x0001e8000c101904 */
[----:B------:R-:W1:Y:S01]  /*1580*/  LDG.E R20, desc[UR4][R12.64+0x800] ;  /* 0x000800040c147981 */ /* 0x000e62000c1e1900 */
[----:B------:R-:W-:Y:S02]  /*1590*/  VIADD R29, R11, 0x200 ;  /* 0x000002000b1d7836 */ /* 0x000fe40000000000 */
[----:B-1----:R-:W-:-:S05]  /*15a0*/  IMAD.WIDE R16, R20, 0x4, R8 ;  /* 0x0000000414107825 */ /* 0x002fca00078e0208 */
        /* <DEDUP_REMOVED lines=9> */
[----:B------:R-:W2:Y:S01]  /*1640*/  LDG.E R27, desc[UR4][R12.64+0xe00] ;  /* 0x000e00040c1b7981 */ /* 0x000ea2000c1e1900 */
[----:B------:R-:W-:Y:S01]  /*1650*/  VIADD R11, R11, 0x380 ;  /* 0x000003800b0b7836 */ /* 0x000fe20000000000 */
[----:B------:R-:W-:Y:S01]  /*1660*/  IADD3 R10, PT, PT, R10, 0x8, RZ ;  /* 0x000000080a0a7810 */ /* 0x000fe20007ffe0ff */
[----:B--2---:R-:W-:-:S05]  /*1670*/  IMAD.WIDE R8, R27, 0x4, R8 ;  /* 0x000000041b087825 */ /* 0x004fca00078e0208 */
[----:B------:R1:W-:Y:S02]  /*1680*/  STG.E desc[UR4][R8.64], R11 ;  /* 0x0000000b08007986 */ /* 0x0003e4000c101904 */
.L_x_2067:
[----:B------:R-:W-:Y:S05]  /*1690*/  @!P1 EXIT ;  /* 0x000000000000994d */ /* 0x000fea0003800000 */
[----:B------:R-:W-:Y:S02]  /*16a0*/  ISETP.GE.U32.AND P0, PT, R21, 0x4, PT ;  /* 0x000000041500780c */ /* 0x000fe40003f06070 */
[----:B------:R-:W-:-:S04]  /*16b0*/  LOP3.LUT R6, R6, 0x3, RZ, 0xc0, !PT ;  /* 0x0000000306067812 */ /* 0x000fc800078ec0ff */
[----:B------:R-:W-:-:S07]  /*16c0*/  ISETP.NE.AND P1, PT, R6, RZ, PT ;  /* 0x000000ff0600720c */ /* 0x000fce0003f25270 */
[----:B------:R-:W-:Y:S06]  /*16d0*/  @!P0 BRA `(.L_x_2068) ;  /* 0x0000000000508947 */ /* 0x000fec0003800000 */
[----:B01----:R-:W-:Y:S01]  /*16e0*/  LEA R11, R10, R7, 0x7 ;  /* 0x000000070a0b7211 */ /* 0x003fe200078e38ff */
[----:B------:R-:W0:Y:S04]  /*16f0*/  LDC.64 R8, c[0x0][0x398] ;  /* 0x0000e600ff087b82 */ /* 0x000e280000000a00 */
[----:B------:R-:W-:-:S05]  /*1700*/  IMAD.WIDE R12, R11, 0x4, R2 ;  /* 0x000000040b0c7825 */ /* 0x000fca00078e0202 */
[----:B------:R-:W0:Y:S01]  /*1710*/  LDG.E R15, desc[UR4][R12.64] ;  /* 0x000000040c0f7981 */ /* 0x000e22000c1e1900 */
[----:B------:R-:W-:Y:S02]  /*1720*/  IMAD.IADD R21, R0, 0x1, R11 ;  /* 0x0000000100157824 */ /* 0x000fe400078e020b */
[----:B0-----:R-:W-:-:S05]  /*1730*/  IMAD.WIDE R14, R15, 0x4, R8 ;  /* 0x000000040f0e7825 */ /* 0x001fca00078e0208 */
[----:B------:R2:W-:Y:S04]  /*1740*/  STG.E desc[UR4][R14.64], R21 ;  /* 0x000000150e007986 */ /* 0x0005e8000c101904 */
[----:B------:R-:W3:Y:S01]  /*1750*/  LDG.E R17, desc[UR4][R12.64+0x200] ;  /* 0x000200040c117981 */ /* 0x000ee2000c1e1900 */
[----:B------:R-:W-:Y:S01]  /*1760*/  IADD3 R23, PT, PT, R21, 0x80, RZ ;  /* 0x0000008015177810 */ /* 0x000fe20007ffe0ff */
[----:B---3--:R-:W-:-:S05]  /*1770*/  IMAD.WIDE R16, R17, 0x4, R8 ;  /* 0x0000000411107825 */ /* 0x008fca00078e0208 */
[----:B------:R2:W-:Y:S04]  /*1780*/  STG.E desc[UR4][R16.64], R23 ;  /* 0x0000001710007986 */ /* 0x0005e8000c101904 */
[----:B------:R-:W3:Y:S01]  /*1790*/  LDG.E R19, desc[UR4][R12.64+0x400] ;  /* 0x000400040c137981 */ /* 0x000ee2000c1e1900 */
[----:B------:R-:W-:Y:S01]  /*17a0*/  IADD3 R25, PT, PT, R21, 0x100, RZ ;  /* 0x0000010015197810 */ /* 0x000fe20007ffe0ff */
[----:B---3--:R-:W-:-:S05]  /*17b0*/  IMAD.WIDE R18, R19, 0x4, R8 ;  /* 0x0000000413127825 */ /* 0x008fca00078e0208 */
[----:B------:R2:W-:Y:S04]  /*17c0*/  STG.E desc[UR4][R18.64], R25 ;  /* 0x0000001912007986 */ /* 0x0005e8000c101904 */
[----:B------:R-:W3:Y:S01]  /*17d0*/  LDG.E R11, desc[UR4][R12.64+0x600] ;  /* 0x000600040c0b7981 */ /* 0x000ee2000c1e1900 */
[----:B------:R-:W-:Y:S01]  /*17e0*/  VIADD R27, R21, 0x180 ;  /* 0x00000180151b7836 */ /* 0x000fe20000000000 */
[----:B------:R-:W-:Y:S01]  /*17f0*/  IADD3 R10, PT, PT, R10, 0x4, RZ ;  /* 0x000000040a0a7810 */ /* 0x000fe20007ffe0ff */
[----:B---3--:R-:W-:-:S05]  /*1800*/  IMAD.WIDE R8, R11, 0x4, R8 ;  /* 0x000000040b087825 */ /* 0x008fca00078e0208 */
[----:B------:R2:W-:Y:S02]  /*1810*/  STG.E desc[UR4][R8.64], R27 ;  /* 0x0000001b08007986 */ /* 0x0005e4000c101904 */
.L_x_2068:
[----:B------:R-:W-:Y:S05]  /*1820*/  @!P1 EXIT ;  /* 0x000000000000994d */ /* 0x000fea0003800000 */
[----:B-12---:R-:W1:Y:S01]  /*1830*/  LDC.64 R8, c[0x0][0x398] ;  /* 0x0000e600ff087b82 */ /* 0x006e620000000a00 */
[----:B0-----:R-:W-:Y:S02]  /*1840*/  IADD3 R5, PT, PT, R4, UR6, R7 ;  /* 0x0000000604057c10 */ /* 0x001fe4000fffe007 */
[----:B------:R-:W-:Y:S02]  /*1850*/  LEA R11, R10, R7, 0x7 ;  /* 0x000000070a0b7211 */ /* 0x000fe400078e38ff */
[----:B------:R-:W-:Y:S01]  /*1860*/  IADD3 R6, PT, PT, -R6, RZ, RZ ;  /* 0x000000ff06067210 */ /* 0x000fe20007ffe1ff */
[----:B------:R-:W-:-:S07]  /*1870*/  IMAD R13, R10, 0x80, R5 ;  /* 0x000000800a0d7824 */ /* 0x000fce00078e0205 */
.L_x_2069:
[----:B------:R-:W-:-:S06]  /*1880*/  IMAD.WIDE R4, R11, 0x4, R2 ;  /* 0x000000040b047825 */ /* 0x000fcc00078e0202 */
[----:B------:R-:W1:Y:S01]  /*1890*/  LDG.E R5, desc[UR4][R4.64] ;  /* 0x0000000404057981 */ /* 0x000e62000c1e1900 */
[----:B------:R-:W-:-:S04]  /*18a0*/  IADD3 R0, PT, PT, R6, 0x1, RZ ;  /* 0x0000000106007810 */ /* 0x000fc80007ffe0ff */
[----:B------:R-:W-:Y:S01]  /*18b0*/  ISETP.NE.AND P0, PT, R0, RZ, PT ;  /* 0x000000ff0000720c */ /* 0x000fe20003f05270 */
[----:B-1----:R-:W-:-:S05]  /*18c0*/  IMAD.WIDE R6, R5, 0x4, R8 ;  /* 0x0000000405067825 */ /* 0x002fca00078e0208 */
[----:B------:R0:W-:Y:S07]  /*18d0*/  STG.E desc[UR4][R6.64], R13 ;  /* 0x0000000d06007986 */ /* 0x0001ee000c101904 */
[----:B------:R-:W-:Y:S05]  /*18e0*/  @!P0 EXIT ;  /* 0x000000000000894d */ /* 0x000fea0003800000 */
[----:B------:R-:W-:Y:S01]  /*18f0*/  VIADD R11, R11, 0x80 ;  /* 0x000000800b0b7836 */ /* 0x000fe20000000000 */
[----:B0-----:R-:W-:Y:S02]  /*1900*/  IADD3 R13, PT, PT, R13, 0x80, RZ ;  /* 0x000000800d0d7810 */ /* 0x001fe40007ffe0ff */
[----:B------:R-:W-:Y:S01]  /*1910*/  MOV R6, R0 ;  /* 0x0000000000067202 */ /* 0x000fe20000000f00 */
[----:B------:R-:W-:Y:S06]  /*1920*/  BRA `(.L_x_2069) ;  /* 0xfffffffc00d47947 */ /* 0x000fec000383ffff */
.L_x_2070:
        /* <DEDUP_REMOVED lines=13> */
.L_x_2214:


//--------------------- .text._ZN3cub18CUB_300001_SM_10006detail9transform16transform_kernelINS2_10policy_hubILb1EN4cuda3std3__45tupleIJN6thrust24THRUST_300001_SM_1000_NS17counting_iteratorIiNSA_11use_defaultESC_SC_EEEEEE10policy1000EiNS7_10__identityENSA_20permutation_iteratorINSA_10device_ptrIiEESK_EEJSD_EEEvT0_iT1_T2_DpNS2_10kernel_argIT3_EE --------------------------
	.section	.text._ZN3cub18CUB_300001_SM_10006detail9transform16transform_kernelINS2_10policy_hubILb1EN4cuda3std3__45tupleIJN6thrust24THRUST_300001_SM_1000_NS17counting_iteratorIiNSA_11use_defaultESC_SC_EEEEEE10policy1000EiNS7_10__identityENSA_20permutation_iteratorINSA_10device_ptrIiEESK_EEJSD_EEEvT0_iT1_T2_DpNS2_10kernel_argIT3_EE,"ax",@progbits
	.align	128
        .global         _ZN3cub18CUB_300001_SM_10006detail9transform16transform_kernelINS2_10policy_hubILb1EN4cuda3std3__45tupleIJN6thrust24THRUST_300001_SM_1000_NS17counting_iteratorIiNSA_11use_defaultESC_SC_EEEEEE10policy1000EiNS7_10__identityENSA_20permutation_iteratorINSA_10device_ptrIiEESK_EEJSD_EEEvT0_iT1_T2_DpNS2_10kernel_argIT3_EE
        .type           _ZN3cub18CUB_300001_SM_10006detail9transform16transform_kernelINS2_10policy_hubILb1EN4cuda3std3__45tupleIJN6thrust24THRUST_300001_SM_1000_NS17counting_iteratorIiNSA_11use_defaultESC_SC_EEEEEE10policy1000EiNS7_10__identityENSA_20permutation_iteratorINSA_10device_ptrIiEESK_EEJSD_EEEvT0_iT1_T2_DpNS2_10kernel_argIT3_EE,@function
        .size           _ZN3cub18CUB_300001_SM_10006detail9transform16transform_kernelINS2_10policy_hubILb1EN4cuda3std3__45tupleIJN6thrust24THRUST_300001_SM_1000_NS17counting_iteratorIiNSA_11use_defaultESC_SC_EEEEEE10policy1000EiNS7_10__identityENSA_20permutation_iteratorINSA_10device_ptrIiEESK_EEJSD_EEEvT0_iT1_T2_DpNS2_10kernel_argIT3_EE,(.L_x_2215 - _ZN3cub18CUB_300001_SM_10006detail9transform16transform_kernelINS2_10policy_hubILb1EN4cuda3std3__45tupleIJN6thrust24THRUST_300001_SM_1000_NS17counting_iteratorIiNSA_11use_defaultESC_SC_EEEEEE10policy1000EiNS7_10__identityENSA_20permutation_iteratorINSA_10device_ptrIiEESK_EEJSD_EEEvT0_iT1_T2_DpNS2_10kernel_argIT3_EE)
        .other          _ZN3cub18CUB_300001_SM_10006detail9transform16transform_kernelINS2_10policy_hubILb1EN4cuda3std3__45tupleIJN6thrust24THRUST_300001_SM_1000_NS17counting_iteratorIiNSA_11use_defaultESC_SC_EEEEEE10policy1000EiNS7_10__identityENSA_20permutation_iteratorINSA_10device_ptrIiEESK_EEJSD_EEEvT0_iT1_T2_DpNS2_10kernel_argIT3_EE,@"STO_CUDA_ENTRY STV_DEFAULT"
_ZN3cub18CUB_300001_SM_10006detail9transform16transform_kernelINS2_10policy_hubILb1EN4cuda3std3__45tupleIJN6thrust24THRUST_300001_SM_1000_NS17counting_iteratorIiNSA_11use_defaultESC_SC_EEEEEE10policy1000EiNS7_10__identityENSA_20permutation_iteratorINSA_10device_ptrIiEESK_EEJSD_EEEvT0_iT1_T2_DpNS2_10kernel_argIT3_EE:
.text._ZN3cub18CUB_300001_SM_10006detail9transform16transform_kernelINS2_10policy_hubILb1EN4cuda3std3__45tupleIJN6thrust24THRUST_300001_SM_1000_NS17counting_iteratorIiNSA_11use_defaultESC_SC_EEEEEE10policy1000EiNS7_10__identityENSA_20permutation_iteratorINSA_10device_ptrIiEESK_EEJSD_EEEvT0_iT1_T2_DpNS2_10kernel_argIT3_EE:
[----:B------:R-:W-:Y:S08]  /*0000*/  LDC R1, c[0x0][0x37c] ;  /* 0x0000df00ff017b82 */ /* 0x000ff00000000800 */
[----:B------:R-:W0:Y:S01]  /*0010*/  LDC.64 R10, c[0x0][0x380] ;  /* 0x0000e000ff0a7b82 */ /* 0x000e220000000a00 */
[----:B------:R-:W1:Y:S01]  /*0020*/  LDCU UR5, c[0x0][0x3a0] ;  /* 0x00007400ff0577ac */ /* 0x000e620008000800 */
[----:B------:R-:W2:Y:S06]  /*0030*/  LDCU.64 UR6, c[0x0][0x358] ;  /* 0x00006b00ff0677ac */ /* 0x000eac0008000a00 */
[----:B------:R-:W3:Y:S08]  /*0040*/  S2UR UR4, SR_CTAID.X ;  /* 0x00000000000479c3 */ /* 0x000ef00000002500 */
[----:B------:R-:W4:Y:S01]  /*0050*/  LDC.64 R2, c[0x0][0x390] ;  /* 0x0000e400ff027b82 */ /* 0x000f220000000a00 */
[----:B0-----:R-:W-:-:S05]  /*0060*/  SHF.L.U32 R8, R11, 0x7, RZ ;  /* 0x000000070b087819 */ /* 0x001fca00000006ff */
[----:B---3--:R-:W-:-:S04]  /*0070*/  IMAD R5, R8, UR4, RZ ;  /* 0x0000000408057c24 */ /* 0x008fc8000f8e02ff */
[----:B------:R-:W-:Y:S01]  /*0080*/  IMAD.IADD R7, R10, 0x1, -R5 ;  /* 0x000000010a077824 */ /* 0x000fe200078e0a05 */
[C---:B-1----:R-:W-:Y:S01]  /*0090*/  IADD3 R0, PT, PT, R5.reuse, UR5, RZ ;  /* 0x0000000505007c10 */ /* 0x042fe2000fffe0ff */
[----:B----4-:R-:W-:-:S03]  /*00a0*/  IMAD.WIDE R2, R5, 0x4, R2 ;  /* 0x0000000405027825 */ /* 0x010fc600078e0202 */
[CC--:B------:R-:W-:Y:S02]  /*00b0*/  ISETP.GT.AND P0, PT, R8.reuse, R7.reuse, PT ;  /* 0x000000070800720c */ /* 0x0c0fe40003f04270 */
[----:B------:R-:W-:-:S11]  /*00c0*/  VIMNMX R8, PT, PT, R8, R7, PT ;  /* 0x0000000708087248 */ /* 0x000fd60003fe0100 */
[----:B--2---:R-:W-:Y:S05]  /*00d0*/  @P0 BRA `(.L_x_2071) ;  /* 0x0000000800c80947 */ /* 0x004fea0003800000 */
        /* <DEDUP_REMOVED lines=11> */
.L_x_2073:
[----:B0--3--:R-:W-:-:S04]  /*0190*/  IMAD R11, R6, 0x80, R4 ;  /* 0x00000080060b7824 */ /* 0x009fc800078e0204 */
        /* <DEDUP_REMOVED lines=27> */
[----:B------:R-:W2:Y:S01]  /*0350*/  LDG.E R19, desc[UR6][R18.64] ;  /* 0x0000000612137981 */ /* 0x000ea2000c1e1900 */
[----:B------:R-:W-:Y:S01]  /*0360*/  IADD3 R25, PT, PT, R11, 0x300, RZ ;  /* 0x000003000b197810 */ /* 0x000fe20007ffe0ff */
[----:B------:R-:W-:-:S04]  /*0370*/  VIADD R29, R10, 0x280 ;  /* 0x000002800a1d7836 */ /* 0x000fc80000000000 */
[----:B0-----:R-:W-:-:S04]  /*0380*/  IMAD.WIDE.U32 R14, R25, 0x4, R2 ;  /* 0x00000004190e7825 */ /* 0x001fc800078e0002 */
        /* <DEDUP_REMOVED lines=8> */
[----:B------:R-:W3:Y:S01]  /*0410*/  LDG.E R19, desc[UR6][R24.64] ;  /* 0x0000000618137981 */ /* 0x000ee2000c1e1900 */
[----:B-1----:R-:W-:Y:S01]  /*0420*/  IADD3 R13, PT, PT, R11, 0x400, RZ ;  /* 0x000004000b0d7810 */ /* 0x002fe20007ffe0ff */
[----:B------:R-:W-:-:S04]  /*0430*/  VIADD R23, R10, 0x380 ;  /* 0x000003800a177836 */ /* 0x000fc80000000000 */
[----:B0-----:R-:W-:-:S04]  /*0440*/  IMAD.WIDE.U32 R20, R13, 0x4, R2 ;  /* 0x000000040d147825 */ /* 0x001fc800078e0002 */
[----:B---3--:R-:W-:-:S05]  /*0450*/  IMAD.WIDE R18, R19, 0x4, R8 ;  /* 0x0000000413127825 */ /* 0x008fca00078e0208 */
[----:B------:R0:W-:Y:S04]  /*0460*/  STG.E desc[UR6][R18.64], R23 ;  /* 0x0000001712007986 */ /* 0x0001e8000c101906 */
[----:B------:R-:W3:Y:S01]  /*0470*/  LDG.E R15, desc[UR6][R20.64] ;  /* 0x00000006140f7981 */ /* 0x000ee2000c1e1900 */
[----:B------:R-:W-:Y:S02]  /*0480*/  IADD3 R13, PT, PT, R11, 0x480, RZ ;  /* 0x000004800b0d7810 */ /* 0x000fe40007ffe0ff */
[----:B------:R-:W-:-:S03]  /*0490*/  IADD3 R11, PT, PT, R10, 0x400, RZ ;  /* 0x000004000a0b7810 */ /* 0x000fc60007ffe0ff */
[----:B------:R-:W-:-:S04]  /*04a0*/  IMAD.WIDE R12, R13, 0x4, R2 ;  /* 0x000000040d0c7825 */ /* 0x000fc800078e0202 */
[----:B---3--:R-:W-:-:S05]  /*04b0*/  IMAD.WIDE R14, R15, 0x4, R8 ;  /* 0x000000040f0e7825 */ /* 0x008fca00078e0208 */
[----:B------:R1:W-:Y:S04]  /*04c0*/  STG.E desc[UR6][R14.64], R11 ;  /* 0x0000000b0e007986 */ /* 0x0003e8000c101906 */
[----:B--2---:R-:W2:Y:S01]  /*04d0*/  LDG.E R17, desc[UR6][R12.64] ;  /* 0x000000060c117981 */ /* 0x004ea2000c1e1900 */
[----:B------:R-:W-:Y:S02]  /*04e0*/  VIADD R25, R10, 0x480 ;  /* 0x000004800a197836 */ /* 0x000fe40000000000 */
[----:B--2---:R-:W-:-:S05]  /*04f0*/  IMAD.WIDE R16, R17, 0x4, R8 ;  /* 0x0000000411107825 */ /* 0x004fca00078e0208 */
[----:B------:R2:W-:Y:S04]  /*0500*/  STG.E desc[UR6][R16.64], R25 ;  /* 0x0000001910007986 */ /* 0x0005e8000c101906 */
[----:B0-----:R-:W3:Y:S01]  /*0510*/  LDG.E R19, desc[UR6][R12.64+0x200] ;  /* 0x000200060c137981 */ /* 0x001ee2000c1e1900 */
[----:B------:R-:W-:Y:S01]  /*0520*/  IADD3 R21, PT, PT, R10, 0x500, RZ ;  /* 0x000005000a157810 */ /* 0x000fe20007ffe0ff */
[----:B---3--:R-:W-:-:S05]  /*0530*/  IMAD.WIDE R18, R19, 0x4, R8 ;  /* 0x0000000413127825 */ /* 0x008fca00078e0208 */
[----:B------:R0:W-:Y:S04]  /*0540*/  STG.E desc[UR6][R18.64], R21 ;  /* 0x0000001512007986 */ /* 0x0001e8000c101906 */
[----:B------:R-:W1:Y:S01]  /*0550*/  LDG.E R27, desc[UR6][R12.64+0x400] ;  /* 0x000400060c1b7981 */ /* 0x000e62000c1e1900 */
[----:B------:R-:W-:Y:S01]  /*0560*/  IADD3 R23, PT, PT, R10, 0x580, RZ ;  /* 0x000005800a177810 */ /* 0x000fe20007ffe0ff */
[----:B-1----:R-:W-:-:S05]  /*0570*/  IMAD.WIDE R14, R27, 0x4, R8 ;  /* 0x000000041b0e7825 */ /* 0x002fca00078e0208 */
[----:B------:R1:W-:Y:S04]  /*0580*/  STG.E desc[UR6][R14.64], R23 ;  /* 0x000000170e007986 */ /* 0x0003e8000c101906 */
[----:B------:R-:W2:Y:S01]  /*0590*/  LDG.E R27, desc[UR6][R12.64+0x600] ;  /* 0x000600060c1b7981 */ /* 0x000ea2000c1e1900 */
[----:B------:R-:W-:Y:S02]  /*05a0*/  VIADD R11, R10, 0x600 ;  /* 0x000006000a0b7836 */ /* 0x000fe40000000000 */
[----:B--2---:R-:W-:-:S05]  /*05b0*/  IMAD.WIDE R16, R27, 0x4, R8 ;  /* 0x000000041b107825 */ /* 0x004fca00078e0208 */
[----:B------:R2:W-:Y:S04]  /*05c0*/  STG.E desc[UR6][R16.64], R11 ;  /* 0x0000000b10007986 */ /* 0x0005e8000c101906 */
[----:B------:R-:W0:Y:S01]  /*05d0*/  LDG.E R27, desc[UR6][R12.64+0x800] ;  /* 0x000800060c1b7981 */ /* 0x000e22000c1e1900 */
[----:B------:R-:W-:Y:S01]  /*05e0*/  IADD3 R25, PT, PT, R10, 0x680, RZ ;  /* 0x000006800a197810 */ /* 0x000fe20007ffe0ff */
[----:B0-----:R-:W-:-:S05]  /*05f0*/  IMAD.WIDE R18, R27, 0x4, R8 ;  /* 0x000000041b127825 */ /* 0x001fca00078e0208 */
[----:B------:R3:W-:Y:S04]  /*0600*/  STG.E desc[UR6][R18.64], R25 ;  /* 0x0000001912007986 */ /* 0x0007e8000c101906 */
[----:B------:R-:W1:Y:S01]  /*0610*/  LDG.E R27, desc[UR6][R12.64+0xa00] ;  /* 0x000a00060c1b7981 */ /* 0x000e62000c1e1900 */
[----:B------:R-:W-:Y:S01]  /*0620*/  IADD3 R21, PT, PT, R10, 0x700, RZ ;  /* 0x000007000a157810 */ /* 0x000fe20007ffe0ff */
[----:B-1----:R-:W-:-:S05]  /*0630*/  IMAD.WIDE R14, R27, 0x4, R8 ;  /* 0x000000041b0e7825 */ /* 0x002fca00078e0208 */
[----:B------:R3:W-:Y:S04]  /*0640*/  STG.E desc[UR6][R14.64], R21 ;  /* 0x000000150e007986 */ /* 0x0007e8000c101906 */
[----:B------:R-:W2:Y:S01]  /*0650*/  LDG.E R27, desc[UR6][R12.64+0xc00] ;  /* 0x000c00060c1b7981 */ /* 0x000ea2000c1e1900 */
[----:B------:R-:W-:Y:S01]  /*0660*/  VIADD R23, R10, 0x780 ;  /* 0x000007800a177836 */ /* 0x000fe20000000000 */
[----:B------:R-:W-:-:S04]  /*0670*/  IADD3 R6, PT, PT, R6, 0x10, RZ ;  /* 0x0000001006067810 */ /* 0x000fc80007ffe0ff */
[----:B------:R-:W-:Y:S01]  /*0680*/  ISETP.NE.AND P0, PT, R6, R7, PT ;  /* 0x000000070600720c */ /* 0x000fe20003f05270 */
[----:B--2---:R-:W-:-:S05]  /*0690*/  IMAD.WIDE R10, R27, 0x4, R8 ;  /* 0x000000041b0a7825 */ /* 0x004fca00078e0208 */
[----:B------:R3:W-:Y:S07]  /*06a0*/  STG.E desc[UR6][R10.64], R23 ;  /* 0x000000170a007986 */ /* 0x0007ee000c101906 */
[----:B------:R-:W-:Y:S05]  /*06b0*/  @P0 BRA `(.L_x_2073) ;  /* 0xfffffff800b40947 */ /* 0x000fea000383ffff */
.L_x_2072:
[----:B------:R-:W-:Y:S05]  /*06c0*/  @!P1 EXIT ;  /* 0x000000000000994d */ /* 0x000fea0003800000 */
[----:B------:R-:W1:Y:S01]  /*06d0*/  LDCU UR4, c[0x0][0x384] ;  /* 0x00007080ff0477ac */ /* 0x000e620008000800 */
[----:B------:R-:W-:Y:S01]  /*06e0*/  ISETP.GE.U32.AND P0, PT, R22, 0x8, PT ;  /* 0x000000081600780c */ /* 0x000fe20003f06070 */
[----:B-1----:R-:W-:-:S06]  /*06f0*/  ULOP3.LUT UR5, UR4, 0x7, URZ, 0xc0, !UPT ;  /* 0x0000000704057892 */ /* 0x002fcc000f8ec0ff */
[----:B------:R-:W-:-:S06]  /*0700*/  ISETP.NE.AND P1, PT, RZ, UR5, PT ;  /* 0x00000005ff007c0c */ /* 0x000fcc000bf25270 */
[----:B------:R-:W-:Y:S07]  /*0710*/  @!P0 BRA `(.L_x_2074) ;  /* 0x0000000000908947 */ /* 0x000fee0003800000 */
[----:B0-----:R-:W-:Y:S01]  /*0720*/  LEA R13, R7, R4, 0x7 ;  /* 0x00000004070d7211 */ /* 0x001fe200078e38ff */
[----:B------:R-:W0:Y:S04]  /*0730*/  LDC.64 R8, c[0x0][0x398] ;  /* 0x0000e600ff087b82 */ /* 0x000e280000000a00 */
[----:B---3--:R-:W-:-:S05]  /*0740*/  IMAD.WIDE R10, R13, 0x4, R2 ;  /* 0x000000040d0a7825 */ /* 0x008fca00078e0202 */
[----:B------:R-:W0:Y:S01]  /*0750*/  LDG.E R15, desc[UR6][R10.64] ;  /* 0x000000060a0f7981 */ /* 0x000e22000c1e1900 */
[----:B------:R-:W-:Y:S02]  /*0760*/  IMAD.IADD R6, R0, 0x1, R13 ;  /* 0x0000000100067824 */ /* 0x000fe400078e020d */
[----:B0-----:R-:W-:-:S05]  /*0770*/  IMAD.WIDE R12, R15, 0x4, R8 ;  /* 0x000000040f0c7825 */ /* 0x001fca00078e0208 */
[----:B------:R0:W-:Y:S04]  /*0780*/  STG.E desc[UR6][R12.64], R6 ;  /* 0x000000060c007986 */ /* 0x0001e8000c101906 */
[----:B------:R-:W2:Y:S01]  /*0790*/  LDG.E R15, desc[UR6][R10.64+0x200] ;  /* 0x000200060a0f7981 */ /* 0x000ea2000c1e1900 */
[----:B------:R-:W-:Y:S01]  /*07a0*/  IADD3 R19, PT, PT, R6, 0x80, RZ ;  /* 0x0000008006137810 */ /* 0x000fe20007ffe0ff */
[----:B--2---:R-:W-:-:S05]  /*07b0*/  IMAD.WIDE R14, R15, 0x4, R8 ;  /* 0x000000040f0e7825 */ /* 0x004fca00078e0208 */
[----:B------:R1:W-:Y:S04]  /*07c0*/  STG.E desc[UR6][R14.64], R19 ;  /* 0x000000130e007986 */ /* 0x0003e8000c101906 */
[----:B------:R-:W2:Y:S01]  /*07d0*/  LDG.E R17, desc[UR6][R10.64+0x400] ;  /* 0x000400060a117981 */ /* 0x000ea2000c1e1900 */
[----:B------:R-:W-:Y:S01]  /*07e0*/  IADD3 R21, PT, PT, R6, 0x100, RZ ;  /* 0x0000010006157810 */ /* 0x000fe20007ffe0ff */
[----:B--2---:R-:W-:-:S05]  /*07f0*/  IMAD.WIDE R16, R17, 0x4, R8 ;  /* 0x0000000411107825 */ /* 0x004fca00078e0208 */
[----:B------:R2:W-:Y:S04]  /*0800*/  STG.E desc[UR6][R16.64], R21 ;  /* 0x0000001510007986 */ /* 0x0005e8000c101906 */
[----:B------:R-:W0:Y:S01]  /*0810*/  LDG.E R25, desc[UR6][R10.64+0x600] ;  /* 0x000600060a197981 */ /* 0x000e22000c1e1900 */
[----:B------:R-:W-:Y:S02]  /*0820*/  VIADD R23, R6, 0x180 ;  /* 0x0000018006177836 */ /* 0x000fe40000000000 */
[----:B0-----:R-:W-:-:S05]  /*0830*/  IMAD.WIDE R12, R25, 0x4, R8 ;  /* 0x00000004190c7825 */ /* 0x001fca00078e0208 */
[----:B------:R0:W-:Y:S04]  /*0840*/  STG.E desc[UR6][R12.64], R23 ;  /* 0x000000170c007986 */ /* 0x0001e8000c101906 */
[----:B------:R-:W1:Y:S01]  /*0850*/  LDG.E R27, desc[UR6][R10.64+0x800] ;  /* 0x000800060a1b7981 */ /* 0x000e62000c1e1900 */
[----:B------:R-:W-:Y:S01]  /*0860*/  IADD3 R25, PT, PT, R6, 0x200, RZ ;  /* 0x0000020006197810 */ /* 0x000fe20007ffe0ff */
[----:B-1----:R-:W-:-:S05]  /*0870*/  IMAD.WIDE R14, R27, 0x4, R8 ;  /* 0x000000041b0e7825 */ /* 0x002fca00078e0208 */
        /* <DEDUP_REMOVED lines=9> */
[----:B------:R-:W2:Y:S01]  /*0910*/  LDG.E R27, desc[UR6][R10.64+0xe00] ;  /* 0x000e00060a1b7981 */ /* 0x000ea2000c1e1900 */
[----:B------:R-:W-:Y:S02]  /*0920*/  IADD3 R23, PT, PT, R6, 0x380, RZ ;  /* 0x0000038006177810 */ /* 0x000fe40007ffe0ff */
[----:B------:R-:W-:Y:S01]  /*0930*/  IADD3 R7, PT, PT, R7, 0x8, RZ ;  /* 0x0000000807077810 */ /* 0x000fe20007ffe0ff */
[----:B--2---:R-:W-:-:S05]  /*0940*/  IMAD.WIDE R8, R27, 0x4, R8 ;  /* 0x000000041b087825 */ /* 0x004fca00078e0208 */
[----:B------:R1:W-:Y:S02]  /*0950*/  STG.E desc[UR6][R8.64], R23 ;  /* 0x0000001708007986 */ /* 0x0003e4000c101906 */
.L_x_2074:
[----:B------:R-:W-:Y:S05]  /*0960*/  @!P1 EXIT ;  /* 0x000000000000994d */ /* 0x000fea0003800000 */
[----:B------:R-:W-:Y:S02]  /*0970*/  UISETP.GE.U32.AND UP0, UPT, UR5, 0x4, UPT ;  /* 0x000000040500788c */ /* 0x000fe4000bf06070 */
[----:B------:R-:W-:-:S06]  /*0980*/  ULOP3.LUT UR4, UR4, 0x3, URZ, 0xc0, !UPT ;  /* 0x0000000304047892 */ /* 0x000fcc000f8ec0ff */
[----:B------:R-:W-:Y:S01]  /*0990*/  ISETP.NE.AND P0, PT, RZ, UR4, PT ;  /* 0x00000004ff007c0c */ /* 0x000fe2000bf05270 */
[----:B------:R-:W-:-:S12]  /*09a0*/  BRA.U !UP0, `(.L_x_2075) ;  /* 0x0000000108507547 */ /* 0x000fd8000b800000 */
[----:B01-3--:R-:W-:Y:S01]  /*09b0*/  IMAD R15, R7, 0x80, R4 ;  /* 0x00000080070f7824 */ /* 0x00bfe200078e0204 */
[----:B------:R-:W0:Y:S03]  /*09c0*/  LDC.64 R8, c[0x0][0x398] ;  /* 0x0000e600ff087b82 */ /* 0x000e260000000a00 */
[----:B------:R-:W-:-:S05]  /*09d0*/  IMAD.WIDE R10, R15, 0x4, R2 ;  /* 0x000000040f0a7825 */ /* 0x000fca00078e0202 */
[----:B------:R-:W0:Y:S01]  /*09e0*/  LDG.E R13, desc[UR6][R10.64] ;  /* 0x000000060a0d7981 */ /* 0x000e22000c1e1900 */
[----:B------:R-:W-:Y:S01]  /*09f0*/  IADD3 R21, PT, PT, R0, R15, RZ ;  /* 0x0000000f00157210 */ /* 0x000fe20007ffe0ff */
[----:B0-----:R-:W-:-:S05]  /*0a00*/  IMAD.WIDE R12, R13, 0x4, R8 ;  /* 0x000000040d0c7825 */ /* 0x001fca00078e0208 */
[----:B------:R2:W-:Y:S04]  /*0a10*/  STG.E desc[UR6][R12.64], R21 ;  /* 0x000000150c007986 */ /* 0x0005e8000c101906 */
[----:B------:R-:W3:Y:S01]  /*0a20*/  LDG.E R15, desc[UR6][R10.64+0x200] ;  /* 0x000200060a0f7981 */ /* 0x000ee2000c1e1900 */
[----:B------:R-:W-:Y:S01]  /*0a30*/  IADD3 R23, PT, PT, R21, 0x80, RZ ;  /* 0x0000008015177810 */ /* 0x000fe20007ffe0ff */
[----:B---3--:R-:W-:-:S05]  /*0a40*/  IMAD.WIDE R14, R15, 0x4, R8 ;  /* 0x000000040f0e7825 */ /* 0x008fca00078e0208 */
[----:B------:R2:W-:Y:S04]  /*0a50*/  STG.E desc[UR6][R14.64], R23 ;  /* 0x000000170e007986 */ /* 0x0005e8000c101906 */
[----:B------:R-:W3:Y:S01]  /*0a60*/  LDG.E R17, desc[UR6][R10.64+0x400] ;  /* 0x000400060a117981 */ /* 0x000ee2000c1e1900 */
[----:B------:R-:W-:Y:S02]  /*0a70*/  VIADD R25, R21, 0x100 ;  /* 0x0000010015197836 */ /* 0x000fe40000000000 */
[----:B---3--:R-:W-:-:S05]  /*0a80*/  IMAD.WIDE R16, R17, 0x4, R8 ;  /* 0x0000000411107825 */ /* 0x008fca00078e0208 */
[----:B------:R2:W-:Y:S04]  /*0a90*/  STG.E desc[UR6][R16.64], R25 ;  /* 0x0000001910007986 */ /* 0x0005e8000c101906 */
[----:B------:R-:W3:Y:S01]  /*0aa0*/  LDG.E R19, desc[UR6][R10.64+0x600] ;  /* 0x000600060a137981 */ /* 0x000ee2000c1e1900 */
[----:B------:R-:W-:Y:S02]  /*0ab0*/  IADD3 R27, PT, PT, R21, 0x180, RZ ;  /* 0x00000180151b7810 */ /* 0x000fe40007ffe0ff */
[----:B------:R-:W-:Y:S01]  /*0ac0*/  IADD3 R7, PT, PT, R7, 0x4, RZ ;  /* 0x0000000407077810 */ /* 0x000fe20007ffe0ff */
[----:B---3--:R-:W-:-:S05]  /*0ad0*/  IMAD.WIDE R8, R19, 0x4, R8 ;  /* 0x0000000413087825 */ /* 0x008fca00078e0208 */
[----:B------:R2:W-:Y:S02]  /*0ae0*/  STG.E desc[UR6][R8.64], R27 ;  /* 0x0000001b08007986 */ /* 0x0005e4000c101906 */
.L_x_2075:
[----:B------:R-:W-:Y:S05]  /*0af0*/  @!P0 EXIT ;  /* 0x000000000000894d */ /* 0x000fea0003800000 */
[----:B------:R-:W4:Y:S01]  /*0b00*/  LDCU UR5, c[0x0][0x3a0] ;  /* 0x00007400ff0577ac */ /* 0x000f220008000800 */
[----:B-12---:R-:W1:Y:S01]  /*0b10*/  LDC.64 R8, c[0x0][0x398] ;  /* 0x0000e600ff087b82 */ /* 0x006e620000000a00 */
[--C-:B0--3--:R-:W-:Y:S01]  /*0b20*/  IMAD R11, R7, 0x80, R4.reuse ;  /* 0x00000080070b7824 */ /* 0x109fe200078e0204 */
[----:B------:R-:W-:Y:S01]  /*0b30*/  UIADD3 UR4, UPT, UPT, -UR4, URZ, URZ ;  /* 0x000000ff04047290 */ /* 0x000fe2000fffe1ff */
[----:B----4-:R-:W-:-:S04]  /*0b40*/  IADD3 R0, PT, PT, R5, UR5, R4 ;  /* 0x0000000505007c10 */ /* 0x010fc8000fffe004 */
[----:B------:R-:W-:-:S07]  /*0b50*/  LEA R13, R7, R0, 0x7 ;  /* 0x00000000070d7211 */ /* 0x000fce00078e38ff */
.L_x_2076:
[----:B------:R-:W-:-:S06]  /*0b60*/  IMAD.WIDE R4, R11, 0x4, R2 ;  /* 0x000000040b047825 */ /* 0x000fcc00078e0202 */
[----:B------:R-:W1:Y:S01]  /*0b70*/  LDG.E R5, desc[UR6][R4.64] ;  /* 0x0000000604057981 */ /* 0x000e62000c1e1900 */
[----:B------:R-:W-:Y:S01]  /*0b80*/  UIADD3 UR4, UPT, UPT, UR4, 0x1, URZ ;  /* 0x0000000104047890 */ /* 0x000fe2000fffe0ff */
[----:B------:R-:W-:-:S03]  /*0b90*/  IADD3 R11, PT, PT, R11, 0x80, RZ ;  /* 0x000000800b0b7810 */ /* 0x000fc60007ffe0ff */
[----:B------:R-:W-:Y:S01]  /*0ba0*/  UISETP.NE.AND UP0, UPT, UR4, URZ, UPT ;  /* 0x000000ff0400728c */ /* 0x000fe2000bf05270 */
[----:B-1----:R-:W-:-:S05]  /*0bb0*/  IMAD.WIDE R6, R5, 0x4, R8 ;  /* 0x0000000405067825 */ /* 0x002fca00078e0208 */
[----:B------:R0:W-:Y:S02]  /*0bc0*/  STG.E desc[UR6][R6.64], R13 ;  /* 0x0000000d06007986 */ /* 0x0001e4000c101906 */
[----:B0-----:R-:W-:Y:S01]  /*0bd0*/  VIADD R13, R13, 0x80 ;  /* 0x000000800d0d7836 */ /* 0x001fe20000000000 */
[----:B------:R-:W-:Y:S06]  /*0be0*/  BRA.U UP0, `(.L_x_2076) ;  /* 0xfffffffd00dc7547 */ /* 0x000fec000b83ffff */
[----:B------:R-:W-:Y:S05]  /*0bf0*/  EXIT ;  /* 0x000000000000794d */ /* 0x000fea0003800000 */
.L_x_2071:
[----:B------:R-:W-:-:S13]  /*0c00*/  ISETP.GE.AND P0, PT, R11, 0x1, PT ;  /* 0x000000010b00780c */ /* 0x000fda0003f06270 */
[----:B------:R-:W-:Y:S05]  /*0c10*/  @!P0 EXIT ;  /* 0x000000000000894d */ /* 0x000fea0003800000 */
[----:B------:R-:W0:Y:S01]  /*0c20*/  S2R R9, SR_TID.X ;  /* 0x0000000000097919 */ /* 0x000e220000002100 */
[C---:B------:R-:W-:Y:S02]  /*0c30*/  ISETP.GE.U32.AND P0, PT, R11.reuse, 0x8, PT ;  /* 0x000000080b00780c */ /* 0x040fe40003f06070 */
[----:B------:R-:W-:Y:S02]  /*0c40*/  LOP3.LUT R13, R11, 0x7, RZ, 0xc0, !PT ;  /* 0x000000070b0d7812 */ /* 0x000fe400078ec0ff */
[----:B------:R-:W-:-:S09]  /*0c50*/  MOV R10, RZ ;  /* 0x000000ff000a7202 */ /* 0x000fd20000000f00 */
[----:B------:R-:W-:Y:S05]  /*0c60*/  @!P0 BRA `(.L_x_2077) ;  /* 0x0000000400088947 */ /* 0x000fea0003800000 */
[----:B------:R-:W1:Y:S01]  /*0c70*/  LDC.64 R4, c[0x0][0x398] ;  /* 0x0000e600ff047b82 */ /* 0x000e620000000a00 */
[----:B------:R-:W-:Y:S01]  /*0c80*/  HFMA2 R12, -RZ, RZ, 0, 0 ;  /* 0x00000000ff0c7431 */ /* 0x000fe200000001ff */
[----:B------:R-:W-:-:S07]  /*0c90*/  LOP3.LUT R10, R11, 0x7ffffff8, RZ, 0xc0, !PT ;  /* 0x7ffffff80b0a7812 */ /* 0x000fce00078ec0ff */
.L_x_2080:
[----:B0-----:R-:W-:-:S05]  /*0ca0*/  IMAD R11, R12, 0x80, R9 ;  /* 0x000000800c0b7824 */ /* 0x001fca00078e0209 */
[----:B------:R-:W-:-:S13]  /*0cb0*/  ISETP.GE.AND P0, PT, R11, R8, PT ;  /* 0x000000080b00720c */ /* 0x000fda0003f06270 */
[C-C-:B------:R-:W-:Y:S01]  /*0cc0*/  @!P0 IMAD.WIDE.U32 R16, R11.reuse, 0x4, R2.reuse ;  /* 0x000000040b108825 */ /* 0x140fe200078e0002 */
[----:B------:R-:W0:Y:S05]  /*0cd0*/  @!P0 LDC.64 R18, c[0x0][0x398] ;  /* 0x0000e600ff128b82 */ /* 0x000e2a0000000a00 */
[----:B------:R-:W0:Y:S01]  /*0ce0*/  @!P0 LDG.E R17, desc[UR6][R16.64] ;  /* 0x0000000610118981 */ /* 0x000e22000c1e1900 */
[----:B------:R-:W-:Y:S02]  /*0cf0*/  IADD3 R23, PT, PT, R11, 0x80, RZ ;  /* 0x000000800b177810 */ /* 0x000fe40007ffe0ff */
[----:B------:R-:W-:Y:S02]  /*0d00*/  @!P0 IADD3 R21, PT, PT, R0, R11, RZ ;  /* 0x0000000b00158210 */ /* 0x000fe40007ffe0ff */
[C---:B------:R-:W-:Y:S01]  /*0d10*/  ISETP.GE.AND P1, PT, R23.reuse, R8, PT ;  /* 0x000000081700720c */ /* 0x040fe20003f26270 */
[----:B------:R-:W-:-:S12]  /*0d20*/  IMAD.WIDE R6, R23, 0x4, R2 ;  /* 0x0000000417067825 */ /* 0x000fd800078e0202 */
        /* <DEDUP_REMOVED lines=11> */
[----:B------:R-:W-:Y:S01]  /*0de0*/  IADD3 R29, PT, PT, R11, 0x180, RZ ;  /* 0x000001800b1d7810 */ /* 0x000fe20007ffe0ff */
[----:B0-----:R-:W-:-:S03]  /*0df0*/  @!P0 IMAD.IADD R21, R0, 0x1, R27 ;  /* 0x0000000100158824 */ /* 0x001fc600078e021b */
[----:B------:R-:W-:Y:S01]  /*0e00*/  ISETP.GE.AND P1, PT, R29, R8, PT ;  /* 0x000000081d00720c */ /* 0x000fe20003f26270 */
[----:B--2---:R-:W-:-:S12]  /*0e10*/  @!P0 IMAD.WIDE R18, R25, 0x4, R14 ;  /* 0x0000000419128825 */ /* 0x004fd800078e020e */
[----:B------:R-:W0:Y:S01]  /*0e20*/  @!P1 LDC.64 R14, c[0x0][0x398] ;  /* 0x0000e600ff0e9b82 */ /* 0x000e220000000a00 */
[----:B------:R2:W-:Y:S04]  /*0e30*/  @!P0 STG.E desc[UR6][R18.64], R21 ;  /* 0x0000001512008986 */ /* 0x0005e8000c101906 */
[----:B------:R-:W0:Y:S01]  /*0e40*/  @!P1 LDG.E R25, desc[UR6][R6.64+0x400] ;  /* 0x0004000606199981 */ /* 0x000e22000c1e1900 */
[----:B------:R-:W-:Y:S02]  /*0e50*/  IADD3 R27, PT, PT, R11, 0x200, RZ ;  /* 0x000002000b1b7810 */ /* 0x000fe40007ffe0ff */
[----:B---3--:R-:W-:Y:S02]  /*0e60*/  @!P1 IADD3 R23, PT, PT, R0, R29, RZ ;  /* 0x0000001d00179210 */ /* 0x008fe40007ffe0ff */
[----:B------:R-:W-:Y:S01]  /*0e70*/  ISETP.GE.AND P0, PT, R27, R8, PT ;  /* 0x000000081b00720c */ /* 0x000fe20003f06270 */
[----:B------:R-:W-:-:S02]  /*0e80*/  VIADD R29, R11, 0x280 ;  /* 0x000002800b1d7836 */ /* 0x000fc40000000000 */
[----:B0-----:R-:W-:-:S10]  /*0e90*/  @!P1 IMAD.WIDE R16, R25, 0x4, R14 ;  /* 0x0000000419109825 */ /* 0x001fd400078e020e */
[----:B------:R-:W0:Y:S01]  /*0ea0*/  @!P0 LDC.64 R14, c[0x0][0x398] ;  /* 0x0000e600ff0e8b82 */ /* 0x000e220000000a00 */
[----:B------:R3:W-:Y:S04]  /*0eb0*/  @!P1 STG.E desc[UR6][R16.64], R23 ;  /* 0x0000001710009986 */ /* 0x0007e8000c101906 */
[----:B------:R-:W0:Y:S01]  /*0ec0*/  @!P0 LDG.E R25, desc[UR6][R6.64+0x600] ;  /* 0x0006000606198981 */ /* 0x000e22000c1e1900 */
[----:B------:R-:W-:Y:S02]  /*0ed0*/  ISETP.GE.AND P1, PT, R29, R8, PT ;  /* 0x000000081d00720c */ /* 0x000fe40003f26270 */
[----:B--2---:R-:W-:Y:S02]  /*0ee0*/  @!P0 IADD3 R21, PT, PT, R0, R27, RZ ;  /* 0x0000001b00158210 */ /* 0x004fe40007ffe0ff */
[----:B------:R-:W-:Y:S01]  /*0ef0*/  IADD3 R20, PT, PT, R11, 0x300, RZ ;  /* 0x000003000b147810 */ /* 0x000fe20007ffe0ff */
[----:B0-----:R-:W-:-:S08]  /*0f00*/  @!P0 IMAD.WIDE R18, R25, 0x4, R14 ;  /* 0x0000000419128825 */ /* 0x001fd000078e020e */
[----:B------:R-:W0:Y:S01]  /*0f10*/  @!P1 LDC.64 R14, c[0x0][0x398] ;  /* 0x0000e600ff0e9b82 */ /* 0x000e220000000a00 */
[----:B------:R2:W-:Y:S04]  /*0f20*/  @!P0 STG.E desc[UR6][R18.64], R21 ;  /* 0x0000001512008986 */ /* 0x0005e8000c101906 */
[----:B------:R-:W0:Y:S01]  /*0f30*/  @!P1 LDG.E R25, desc[UR6][R6.64+0x800] ;  /* 0x0008000606199981 */ /* 0x000e22000c1e1900 */
[----:B------:R-:W-:Y:S01]  /*0f40*/  ISETP.GE.AND P0, PT, R20, R8, PT ;  /* 0x000000081400720c */ /* 0x000fe20003f06270 */
[----:B---3--:R-:W-:-:S12]  /*0f50*/  @!P1 IMAD.IADD R23, R0, 0x1, R29 ;  /* 0x0000000100179824 */ /* 0x008fd800078e021d */
[----:B------:R-:W3:Y:S01]  /*0f60*/  @!P0 LDC.64 R16, c[0x0][0x398] ;  /* 0x0000e600ff108b82 */ /* 0x000ee20000000a00 */
[----:B0-----:R-:W-:-:S05]  /*0f70*/  @!P1 IMAD.WIDE R14, R25, 0x4, R14 ;  /* 0x00000004190e9825 */ /* 0x001fca00078e020e */
[----:B------:R2:W-:Y:S04]  /*0f80*/  @!P1 STG.E desc[UR6][R14.64], R23 ;  /* 0x000000170e009986 */ /* 0x0005e8000c101906 */
[----:B------:R-:W3:Y:S01]  /*0f90*/  @!P0 LDG.E R27, desc[UR6][R6.64+0xa00] ;  /* 0x000a0006061b8981 */ /* 0x000ee2000c1e1900 */
[----:B------:R-:W-:Y:S01]  /*0fa0*/  @!P0 IADD3 R25, PT, PT, R0, R20, RZ ;  /* 0x0000001400198210 */ /* 0x000fe20007ffe0ff */
[----:B------:R-:W-:Y:S01]  /*0fb0*/  VIADD R12, R12, 0x8 ;  /* 0x000000080c0c7836 */ /* 0x000fe20000000000 */
[----:B------:R-:W-:Y:S01]  /*0fc0*/  IADD3 R11, PT, PT, R11, 0x380, RZ ;  /* 0x000003800b0b7810 */ /* 0x000fe20007ffe0ff */
[----:B------:R-:W-:Y:S03]  /*0fd0*/  BSSY.RECONVERGENT B0, `(.L_x_2078) ;  /* 0x000000a000007945 */ /* 0x000fe60003800200 */
[----:B------:R-:W-:Y:S01]  /*0fe0*/  ISETP.NE.AND P1, PT, R12, R10, PT ;  /* 0x0000000a0c00720c */ /* 0x000fe20003f25270 */
[----:B---3--:R-:W-:-:S05]  /*0ff0*/  @!P0 IMAD.WIDE R16, R27, 0x4, R16 ;  /* 0x000000041b108825 */ /* 0x008fca00078e0210 */
[----:B------:R2:W-:Y:S01]  /*1000*/  @!P0 STG.E desc[UR6][R16.64], R25 ;  /* 0x0000001910008986 */ /* 0x0005e2000c101906 */
[----:B------:R-:W-:-:S13]  /*1010*/  ISETP.GE.AND P0, PT, R11, R8, PT ;  /* 0x000000080b00720c */ /* 0x000fda0003f06270 */
[----:B--2---:R-:W-:Y:S05]  /*1020*/  @P0 BRA `(.L_x_2079) ;  /* 0x0000000000100947 */ /* 0x004fea0003800000 */
[----:B------:R-:W1:Y:S01]  /*1030*/  LDG.E R15, desc[UR6][R6.64+0xc00] ;  /* 0x000c0006060f7981 */ /* 0x000e62000c1e1900 */
[----:B------:R-:W-:Y:S01]  /*1040*/  IADD3 R11, PT, PT, R0, R11, RZ ;  /* 0x0000000b000b7210 */ /* 0x000fe20007ffe0ff */
[----:B-1----:R-:W-:-:S05]  /*1050*/  IMAD.WIDE R14, R15, 0x4, R4 ;  /* 0x000000040f0e7825 */ /* 0x002fca00078e0204 */
[----:B------:R0:W-:Y:S02]  /*1060*/  STG.E desc[UR6][R14.64], R11 ;  /* 0x0000000b0e007986 */ /* 0x0001e4000c101906 */
.L_x_2079:
[----:B------:R-:W-:Y:S05]  /*1070*/  BSYNC.RECONVERGENT B0 ;  /* 0x0000000000007941 */ /* 0x000fea0003800200 */
.L_x_2078:
[----:B------:R-:W-:Y:S05]  /*1080*/  @P1 BRA `(.L_x_2080) ;  /* 0xfffffffc00041947 */ /* 0x000fea000383ffff */
.L_x_2077:
        /* <DEDUP_REMOVED lines=8> */
[C---:B------:R-:W-:Y:S01]  /*1110*/  ISETP.GE.AND P2, PT, R21.reuse, R8, PT ;  /* 0x000000081500720c */ /* 0x040fe20003f46270 */
[----:B-1----:R-:W-:-:S12]  /*1120*/  IMAD.WIDE R4, R21, 0x4, R2 ;  /* 0x0000000415047825 */ /* 0x002fd800078e0202 */
[----:B------:R-:W2:Y:S01]  /*1130*/  @!P2 LDG.E R11, desc[UR6][R4.64] ;  /* 0x00000006040ba981 */ /* 0x000ea2000c1e1900 */
[----:B------:R-:W2:Y:S01]  /*1140*/  @!P2 LDC.64 R12, c[0x0][0x398] ;  /* 0x0000e600ff0cab82 */ /* 0x000ea20000000a00 */
[----:B------:R-:W-:Y:S01]  /*1150*/  VIADD R19, R21, 0x80 ;  /* 0x0000008015137836 */ /* 0x000fe20000000000 */
[----:B------:R-:W-:-:S04]  /*1160*/  @!P2 IADD3 R7, PT, PT, R0, R21, RZ ;  /* 0x000000150007a210 */ /* 0x000fc80007ffe0ff */
[----:B------:R-:W-:-:S13]  /*1170*/  ISETP.GE.AND P1, PT, R19, R8, PT ;  /* 0x000000081300720c */ /* 0x000fda0003f26270 */
[----:B------:R-:W0:Y:S01]  /*1180*/  @!P1 LDC.64 R14, c[0x0][0x398] ;  /* 0x0000e600ff0e9b82 */ /* 0x000e220000000a00 */
[----:B--2---:R-:W-:-:S05]  /*1190*/  @!P2 IMAD.WIDE R12, R11, 0x4, R12 ;  /* 0x000000040b0ca825 */ /* 0x004fca00078e020c */
        /* <DEDUP_REMOVED lines=9> */
[----:B------:R-:W-:Y:S02]  /*1230*/  IADD3 R25, PT, PT, R21, 0x180, RZ ;  /* 0x0000018015197810 */ /* 0x000fe40007ffe0ff */
[----:B-1----:R-:W-:Y:S02]  /*1240*/  @!P2 IADD3 R7, PT, PT, R0, R23, RZ ;  /* 0x000000170007a210 */ /* 0x002fe40007ffe0ff */
[----:B------:R-:W-:Y:S01]  /*1250*/  ISETP.GE.AND P1, PT, R25, R8, PT ;  /* 0x000000081900720c */ /* 0x000fe20003f26270 */
[----:B0-----:R-:W-:-:S12]  /*1260*/  @!P2 IMAD.WIDE R12, R19, 0x4, R16 ;  /* 0x00000004130ca825 */ /* 0x001fd800078e0210 */
[----:B------:R-:W2:Y:S01]  /*1270*/  @!P1 LDC.64 R16, c[0x0][0x398] ;  /* 0x0000e600ff109b82 */ /* 0x000ea20000000a00 */
[----:B------:R3:W-:Y:S04]  /*1280*/  @!P2 STG.E desc[UR6][R12.64], R7 ;  /* 0x000000070c00a986 */ /* 0x0007e8000c101906 */
[----:B------:R-:W2:Y:S01]  /*1290*/  @!P1 LDG.E R21, desc[UR6][R4.64+0x600] ;  /* 0x0006000604159981 */ /* 0x000ea2000c1e1900 */
[----:B------:R-:W-:Y:S01]  /*12a0*/  @!P1 IMAD.IADD R19, R0, 0x1, R25 ;  /* 0x0000000100139824 */ /* 0x000fe200078e0219 */
[----:B------:R-:W-:Y:S01]  /*12b0*/  IADD3 R10, PT, PT, R10, 0x4, RZ ;  /* 0x000000040a0a7810 */ /* 0x000fe20007ffe0ff */
[----:B--2---:R-:W-:-:S05]  /*12c0*/  @!P1 IMAD.WIDE R14, R21, 0x4, R16 ;  /* 0x00000004150e9825 */ /* 0x004fca00078e0210 */
[----:B------:R3:W-:Y:S02]  /*12d0*/  @!P1 STG.E desc[UR6][R14.64], R19 ;  /* 0x000000130e009986 */ /* 0x0007e4000c101906 */
.L_x_2081:
        /* <DEDUP_REMOVED lines=17> */
[----:B------:R-:W-:Y:S01]  /*13f0*/  @!P2 IADD3 R15, PT, PT, R0, R15, RZ ;  /* 0x0000000f000fa210 */ /* 0x000fe20007ffe0ff */
[----:B------:R-:W-:Y:S02]  /*1400*/  VIADD R10, R10, 0x2 ;  /* 0x000000020a0a7836 */ /* 0x000fe40000000000 */
[----:B0-----:R-:W-:-:S05]  /*1410*/  @!P2 IMAD.WIDE R6, R17, 0x4, R6 ;  /* 0x000000041106a825 */ /* 0x001fca00078e0206 */
[----:B------:R2:W-:Y:S02]  /*1420*/  @!P2 STG.E desc[UR6][R6.64], R15 ;  /* 0x0000000f0600a986 */ /* 0x0005e4000c101906 */
.L_x_2082:
[----:B------:R-:W-:Y:S05]  /*1430*/  @P0 EXIT ;  /* 0x000000000000094d */ /* 0x000fea0003800000 */
[----:B0-23--:R-:W-:-:S04]  /*1440*/  LEA R7, R10, R9, 0x7 ;  /* 0x000000090a077211 */ /* 0x00dfc800078e38ff */
[----:B------:R-:W-:-:S13]  /*1450*/  ISETP.GE.AND P0, PT, R7, R8, PT ;  /* 0x000000080700720c */ /* 0x000fda0003f06270 */
[----:B------:R-:W-:Y:S05]  /*1460*/  @P0 EXIT ;  /* 0x000000000000094d */ /* 0x000fea0003800000 */
[----:B------:R-:W-:Y:S01]  /*1470*/  IMAD.WIDE R2, R7, 0x4, R2 ;  /* 0x0000000407027825 */ /* 0x000fe200078e0202 */
[----:B-1----:R-:W0:Y:S05]  /*1480*/  LDC.64 R4, c[0x0][0x398] ;  /* 0x0000e600ff047b82 */ /* 0x002e2a0000000a00 */
[----:B------:R-:W0:Y:S01]  /*1490*/  LDG.E R3, desc[UR6][R2.64] ;  /* 0x0000000602037981 */ /* 0x000e22000c1e1900 */
[----:B------:R-:W-:Y:S01]  /*14a0*/  IADD3 R7, PT, PT, R0, R7, RZ ;  /* 0x0000000700077210 */ /* 0x000fe20007ffe0ff */
[----:B0-----:R-:W-:-:S05]  /*14b0*/  IMAD.WIDE R4, R3, 0x4, R4 ;  /* 0x0000000403047825 */ /* 0x001fca00078e0204 */
[----:B------:R-:W-:Y:S01]  /*14c0*/  STG.E desc[UR6][R4.64], R7 ;  /* 0x0000000704007986 */ /* 0x000fe2000c101906 */
[----:B------:R-:W-:Y:S05]  /*14d0*/  EXIT ;  /* 0x000000000000794d */ /* 0x000fea0003800000 */
.L_x_2083:
        /* <DEDUP_REMOVED lines=10> */
.L_x_2215:


//--------------------- .text._ZN3cub18CUB_300001_SM_10006detail8for_each13static_kernelINS2_12policy_hub_t12policy_500_tElN6thrust24THRUST_300001_SM_1000_NS8cuda_cub10__tabulate7functorINS7_10device_ptrIiEENS7_6system6detail7generic6detail22compute_sequence_valueIivEElEEEEvT0_T1_ --------------------------
	.section	.text._ZN3cub18CUB_300001_SM_10006detail8for_each13static_kernelINS2_12policy_hub_t12policy_500_tElN6thrust24THRUST_300001_SM_1000_NS8cuda_cub10__tabulate7functorINS7_10device_ptrIiEENS7_6system6detail7generic6detail22compute_sequence_valueIivEElEEEEvT0_T1_,"ax",@progbits
	.align	128
        .global         _ZN3cub18CUB_300001_SM_10006detail8for_each13static_kernelINS2_12policy_hub_t12policy_500_tElN6thrust24THRUST_300001_SM_1000_NS8cuda_cub10__tabulate7functorINS7_10device_ptrIiEENS7_6system6detail7generic6detail22compute_sequence_valueIivEElEEEEvT0_T1_
        .type           _ZN3cub18CUB_300001_SM_10006detail8for_each13static_kernelINS2_12policy_hub_t12policy_500_tElN6thrust24THRUST_300001_SM_1000_NS8cuda_cub10__tabulate7functorINS7_10device_ptrIiEENS7_6system6detail7generic6detail22compute_sequence_valueIivEElEEEEvT0_T1_,@function
        .size           _ZN3cub18CUB_300001_SM_10006detail8for_each13static_kernelINS2_12policy_hub_t12policy_500_tElN6thrust24THRUST_300001_SM_1000_NS8cuda_cub10__tabulate7functorINS7_10device_ptrIiEENS7_6system6detail7generic6detail22compute_sequence_valueIivEElEEEEvT0_T1_,(.L_x_2216 - _ZN3cub18CUB_300001_SM_10006detail8for_each13static_kernelINS2_12policy_hub_t12policy_500_tElN6thrust24THRUST_300001_SM_1000_NS8cuda_cub10__tabulate7functorINS7_10device_ptrIiEENS7_6system6detail7generic6detail22compute_sequence_valueIivEElEEEEvT0_T1_)
        .other          _ZN3cub18CUB_300001_SM_10006detail8for_each13static_kernelINS2_12policy_hub_t12policy_500_tElN6thrust24THRUST_300001_SM_1000_NS8cuda_cub10__tabulate7functorINS7_10device_ptrIiEENS7_6system6detail7generic6detail22compute_sequence_valueIivEElEEEEvT0_T1_,@"STO_CUDA_ENTRY STV_DEFAULT"
_ZN3cub18CUB_300001_SM_10006detail8for_each13static_kernelINS2_12policy_hub_t12policy_500_tElN6thrust24THRUST_300001_SM_1000_NS8cuda_cub10__tabulate7functorINS7_10device_ptrIiEENS7_6system6detail7generic6detail22compute_sequence_valueIivEElEEEEvT0_T1_:
.text._ZN3cub18CUB_300001_SM_10006detail8for_each13static_kernelINS2_12policy_hub_t12policy_500_tElN6thrust24THRUST_300001_SM_1000_NS8cuda_cub10__tabulate7functorINS7_10device_ptrIiEENS7_6system6detail7generic6detail22compute_sequence_valueIivEElEEEEvT0_T1_:
[----:B------:R-:W-:Y:S08]  /*0000*/  LDC R1, c[0x0][0x37c] ;  /* 0x0000df00ff017b82 */ /* 0x000ff00000000800 */
[----:B------:R-:W0:Y:S01]  /*0010*/  S2UR UR4, SR_CTAID.X ;  /* 0x00000000000479c3 */ /* 0x000e220000002500 */
[----:B------:R-:W1:Y:S01]  /*0020*/  LDCU.64 UR6, c[0x0][0x380] ;  /* 0x00007000ff0677ac */ /* 0x000e620008000a00 */
[----:B------:R-:W2:Y:S01]  /*0030*/  LDCU.64 UR8, c[0x0][0x358] ;  /* 0x00006b00ff0877ac */ /* 0x000ea20008000a00 */
[----:B0-----:R-:W-:-:S04]  /*0040*/  UIMAD.WIDE.U32 UR4, UR4, 0x200, URZ ;  /* 0x00000200040478a5 */ /* 0x001fc8000f8e00ff */
[----:B-1----:R-:W-:-:S04]  /*0050*/  UIADD3 UR6, UP0, UPT, -UR4, UR6, URZ ;  /* 0x0000000604067290 */ /* 0x002fc8000ff1e1ff */
[----:B------:R-:W-:Y:S02]  /*0060*/  UIADD3.X UR7, UPT, UPT, ~UR5, UR7, URZ, UP0, !UPT ;  /* 0x0000000705077290 */ /* 0x000fe400087fe5ff */
[----:B------:R-:W-:-:S04]  /*0070*/  UISETP.GE.U32.AND UP0, UPT, UR6, 0x200, UPT ;  /* 0x000002000600788c */ /* 0x000fc8000bf06070 */
[----:B------:R-:W-:-:S09]  /*0080*/  UISETP.GE.AND.EX UP0, UPT, UR7, URZ, UPT, UP0 ;  /* 0x000000ff0700728c */ /* 0x000fd2000bf06300 */
[----:B--2---:R-:W-:Y:S05]  /*0090*/  BRA.U !UP0, `(.L_x_2084) ;  /* 0x0000000108347547 */ /* 0x004fea000b800000 */
[----:B------:R-:W0:Y:S01]  /*00a0*/  S2R R0, SR_TID.X ;  /* 0x0000000000007919 */ /* 0x000e220000002100 */
[----:B------:R-:W1:Y:S01]  /*00b0*/  LDC.64 R6, c[0x0][0x390] ;  /* 0x0000e400ff067b82 */ /* 0x000e620000000a00 */
[----:B------:R-:W2:Y:S01]  /*00c0*/  LDCU.64 UR10, c[0x0][0x388] ;  /* 0x00007100ff0a77ac */ /* 0x000ea20008000a00 */
[----:B0-----:R-:W-:-:S05]  /*00d0*/  IADD3 R5, P0, PT, R0, UR4, RZ ;  /* 0x0000000400057c10 */ /* 0x001fca000ff1e0ff */
[----:B------:R-:W-:Y:S01]  /*00e0*/  IMAD.X R4, RZ, RZ, UR5, P0 ;  /* 0x00000005ff047e24 */ /* 0x000fe200080e06ff */
[C---:B--2---:R-:W-:Y:S01]  /*00f0*/  LEA R2, P0, R5.reuse, UR10, 0x2 ;  /* 0x0000000a05027c11 */ /* 0x044fe2000f8010ff */
[----:B------:R-:W-:-:S03]  /*0100*/  VIADD R0, R5, 0x100 ;  /* 0x0000010005007836 */ /* 0x000fc60000000000 */
[C---:B------:R-:W-:Y:S01]  /*0110*/  LEA.HI.X R3, R5.reuse, UR11, R4, 0x2, P0 ;  /* 0x0000000b05037c11 */ /* 0x040fe200080f1404 */
[-CC-:B-1----:R-:W-:Y:S02]  /*0120*/  IMAD R5, R5, R7.reuse, R6.reuse ;  /* 0x0000000705057224 */ /* 0x182fe400078e0206 */
[----:B------:R-:W-:-:S03]  /*0130*/  IMAD R7, R0, R7, R6 ;  /* 0x0000000700077224 */ /* 0x000fc600078e0206 */
[----:B------:R-:W-:Y:S04]  /*0140*/  STG.E desc[UR8][R2.64], R5 ;  /* 0x0000000502007986 */ /* 0x000fe8000c101908 */
[----:B------:R-:W-:Y:S01]  /*0150*/  STG.E desc[UR8][R2.64+0x400], R7 ;  /* 0x0004000702007986 */ /* 0x000fe2000c101908 */
[----:B------:R-:W-:Y:S05]  /*0160*/  EXIT ;  /* 0x000000000000794d */ /* 0x000fea0003800000 */
.L_x_2084:
[----:B------:R-:W0:Y:S01]  /*0170*/  S2R R2, SR_TID.X ;  /* 0x0000000000027919 */ /* 0x000e220000002100 */
[----:B------:R-:W-:Y:S01]  /*0180*/  USHF.R.S32.HI UR7, URZ, 0x1f, UR6 ;  /* 0x0000001fff077899 */ /* 0x000fe20008011406 */
[----:B------:R-:W-:Y:S05]  /*0190*/  BSSY.RECONVERGENT B0, `(.L_x_2085) ;  /* 0x0000011000007945 */ /* 0x000fea0003800200 */
[----:B------:R-:W-:Y:S02]  /*01a0*/  IMAD.U32 R3, RZ, RZ, UR7 ;  /* 0x00000007ff037e24 */ /* 0x000fe4000f8e00ff */
[----:B------:R-:W-:Y:S01]  /*01b0*/  IMAD.U32 R4, RZ, RZ, UR7 ;  /* 0x00000007ff047e24 */ /* 0x000fe2000f8e00ff */
[C---:B0-----:R-:W-:Y:S01]  /*01c0*/  ISETP.LT.U32.AND P0, PT, R2.reuse, UR6, PT ;  /* 0x0000000602007c0c */ /* 0x041fe2000bf01070 */
[----:B------:R-:W-:-:S03]  /*01d0*/  VIADD R0, R2, 0x100 ;  /* 0x0000010002007836 */ /* 0x000fc60000000000 */
[----:B------:R-:W-:Y:S02]  /*01e0*/  ISETP.GT.AND.EX P0, PT, R3, RZ, PT, P0 ;  /* 0x000000ff0300720c */ /* 0x000fe40003f04300 */
[----:B------:R-:W-:-:S04]  /*01f0*/  ISETP.LT.U32.AND P1, PT, R0, UR6, PT ;  /* 0x0000000600007c0c */ /* 0x000fc8000bf21070 */
[----:B------:R-:W-:-:S07]  /*0200*/  ISETP.GT.AND.EX P1, PT, R4, RZ, PT, P1 ;  /* 0x000000ff0400720c */ /* 0x000fce0003f24310 */
[----:B------:R-:W-:Y:S06]  /*0210*/  @!P0 BRA `(.L_x_2086) ;  /* 0x0000000000208947 */ /* 0x000fec0003800000 */
[----:B------:R-:W0:Y:S01]  /*0220*/  LDC.64 R6, c[0x0][0x390] ;  /* 0x0000e400ff067b82 */ /* 0x000e220000000a00 */
[----:B------:R-:W1:Y:S01]  /*0230*/  LDCU.64 UR10, c[0x0][0x388] ;  /* 0x00007100ff0a77ac */ /* 0x000e620008000a00 */
[----:B------:R-:W-:-:S05]  /*0240*/  IADD3 R4, P0, PT, R2, UR4, RZ ;  /* 0x0000000402047c10 */ /* 0x000fca000ff1e0ff */
[----:B------:R-:W-:Y:S01]  /*0250*/  IMAD.X R3, RZ, RZ, UR5, P0 ;  /* 0x00000005ff037e24 */ /* 0x000fe200080e06ff */
[----:B-1----:R-:W-:-:S04]  /*0260*/  LEA R2, P0, R4, UR10, 0x2 ;  /* 0x0000000a04027c11 */ /* 0x002fc8000f8010ff */
[C---:B------:R-:W-:Y:S01]  /*0270*/  LEA.HI.X R3, R4.reuse, UR11, R3, 0x2, P0 ;  /* 0x0000000b04037c11 */ /* 0x040fe200080f1403 */
[----:B0-----:R-:W-:-:S05]  /*0280*/  IMAD R7, R4, R7, R6 ;  /* 0x0000000704077224 */ /* 0x001fca00078e0206 */
[----:B------:R0:W-:Y:S03]  /*0290*/  STG.E desc[UR8][R2.64], R7 ;  /* 0x0000000702007986 */ /* 0x0001e6000c101908 */
.L_x_2086:
[----:B------:R-:W-:Y:S05]  /*02a0*/  BSYNC.RECONVERGENT B0 ;  /* 0x0000000000007941 */ /* 0x000fea0003800200 */
.L_x_2085:
[----:B------:R-:W-:Y:S05]  /*02b0*/  @!P1 EXIT ;  /* 0x000000000000994d */ /* 0x000fea0003800000 */
[----:B------:R-:W1:Y:S01]  /*02c0*/  LDC.64 R4, c[0x0][0x390] ;  /* 0x0000e400ff047b82 */ /* 0x000e620000000a00 */
[----:B------:R-:W2:Y:S01]  /*02d0*/  LDCU.64 UR6, c[0x0][0x388] ;  /* 0x00007100ff0677ac */ /* 0x000ea20008000a00 */
[----:B------:R-:W-:-:S05]  /*02e0*/  IADD3 R0, P0, PT, R0, UR4, RZ ;  /* 0x0000000400007c10 */ /* 0x000fca000ff1e0ff */
[----:B0-----:R-:W-:Y:S01]  /*02f0*/  IMAD.X R3, RZ, RZ, UR5, P0 ;  /* 0x00000005ff037e24 */ /* 0x001fe200080e06ff */
[----:B--2---:R-:W-:-:S04]  /*0300*/  LEA R2, P0, R0, UR6, 0x2 ;  /* 0x0000000600027c11 */ /* 0x004fc8000f8010ff */
[C---:B------:R-:W-:Y:S01]  /*0310*/  LEA.HI.X R3, R0.reuse, UR7, R3, 0x2, P0 ;  /* 0x0000000700037c11 */ /* 0x040fe200080f1403 */
[----:B-1----:R-:W-:-:S05]  /*0320*/  IMAD R5, R0, R5, R4 ;  /* 0x0000000500057224 */ /* 0x002fca00078e0204 */
[----:B------:R-:W-:Y:S01]  /*0330*/  STG.E desc[UR8][R2.64], R5 ;  /* 0x0000000502007986 */ /* 0x000fe2000c101908 */
[----:B------:R-:W-:Y:S05]  /*0340*/  EXIT ;  /* 0x000000000000794d */ /* 0x000fea0003800000 */
.L_x_2087:
        /* <DEDUP_REMOVED lines=11> */
.L_x_2216:


//--------------------- .text._ZN3cub18CUB_300001_SM_10006detail11EmptyKernelIvEEvv --------------------------
	.section	.text._ZN3cub18CUB_300001_SM_10006detail11EmptyKernelIvEEvv,"ax",@progbits
	.align	128
        .global         _ZN3cub18CUB_300001_SM_10006detail11EmptyKernelIvEEvv
        .type           _ZN3cub18CUB_300001_SM_10006detail11EmptyKernelIvEEvv,@function
        .size           _ZN3cub18CUB_300001_SM_10006detail11EmptyKernelIvEEvv,(.L_x_2217 - _ZN3cub18CUB_300001_SM_10006detail11EmptyKernelIvEEvv)
        .other          _ZN3cub18CUB_300001_SM_10006detail11EmptyKernelIvEEvv,@"STO_CUDA_ENTRY STV_DEFAULT"
_ZN3cub18CUB_300001_SM_10006detail11EmptyKernelIvEEvv:
.text._ZN3cub18CUB_300001_SM_10006detail11EmptyKernelIvEEvv:
[----:B------:R-:W-:Y:S01]  /*0000*/  LDC R1, c[0x0][0x37c] ;  /* 0x0000df00ff017b82 */ /* 0x000fe20000000800 */
[----:B------:R-:W-:Y:S05]  /*0010*/  EXIT ;  /* 0x000000000000794d */ /* 0x000fea0003800000 */
.L_x_2088:
        /* <DEDUP_REMOVED lines=14> */
.L_x_2217:


//--------------------- .text._Z19blockwise_mis_colorPiS_iS_S_S_ --------------------------
	.section	.text._Z19blockwise_mis_colorPiS_iS_S_S_,"ax",@progbits
	.align	128
        .global         _Z19blockwise_mis_colorPiS_iS_S_S_
        .type           _Z19blockwise_mis_colorPiS_iS_S_S_,@function
        .size           _Z19blockwise_mis_colorPiS_iS_S_S_,(.L_x_2218 - _Z19blockwise_mis_colorPiS_iS_S_S_)
        .other          _Z19blockwise_mis_colorPiS_iS_S_S_,@"STO_CUDA_ENTRY STV_DEFAULT"
_Z19blockwise_mis_colorPiS_iS_S_S_:
.text._Z19blockwise_mis_colorPiS_iS_S_S_:
[----:B------:R-:W-:Y:S01]  /*0000*/  LDC R1, c[0x0][0x37c] ;  /* 0x0000df00ff017b82 */ /* 0x000fe20000000800 */
[----:B------:R-:W-:Y:S05]  /*0010*/  EXIT ;  /* 0x000000000000794d */ /* 0x000fea0003800000 */
.L_x_2089:
        /* <DEDUP_REMOVED lines=14> */
.L_x_2218:


//--------------------- .text._Z23compute_active_verticesPiiS_ --------------------------
	.section	.text._Z23compute_active_verticesPiiS_,"ax",@progbits
	.align	128
        .global         _Z23compute_active_verticesPiiS_
        .type           _Z23compute_active_verticesPiiS_,@function
        .size           _Z23compute_active_verticesPiiS_,(.L_x_2219 - _Z23compute_active_verticesPiiS_)
        .other          _Z23compute_active_verticesPiiS_,@"STO_CUDA_ENTRY STV_DEFAULT"
_Z23compute_active_verticesPiiS_:
.text._Z23compute_active_verticesPiiS_:
[----:B------:R-:W-:Y:S01]  /*0000*/  LDC R1, c[0x0][0x37c] ;  /* 0x0000df00ff017b82 */ /* 0x000fe20000000800 */
[----:B------:R-:W0:Y:S01]  /*0010*/  S2R R0, SR_CTAID.X ;  /* 0x0000000000007919 */ /* 0x000e220000002500 */
[----:B------:R-:W0:Y:S06]  /*0020*/  LDCU UR5, c[0x0][0x360] ;  /* 0x00006c00ff0577ac */ /* 0x000e2c0008000800 */
[----:B------:R-:W1:Y:S01]  /*0030*/  LDC R2, c[0x0][0x370] ;  /* 0x0000dc00ff027b82 */ /* 0x000e620000000800 */
[----:B------:R-:W-:Y:S01]  /*0040*/  BSSY.RECONVERGENT B2, `(.L_x_2090) ;  /* 0x00000ea000027945 */ /* 0x000fe20003800200 */
[----:B------:R-:W0:Y:S01]  /*0050*/  S2R R3, SR_TID.X ;  /* 0x0000000000037919 */ /* 0x000e220000002100 */
[----:B------:R-:W2:Y:S01]  /*0060*/  LDCU UR4, c[0x0][0x388] ;  /* 0x00007100ff0477ac */ /* 0x000ea20008000800 */
[----:B------:R-:W-:Y:S01]  /*0070*/  IMAD.MOV.U32 R18, RZ, RZ, RZ ;  /* 0x000000ffff127224 */ /* 0x000fe200078e00ff */
[----:B------:R-:W3:Y:S01]  /*0080*/  LDCU.64 UR6, c[0x0][0x358] ;  /* 0x00006b00ff0677ac */ /* 0x000ee20008000a00 */
[----:B0-----:R-:W-:-:S05]  /*0090*/  IMAD R25, R0, UR5, R3 ;  /* 0x0000000500197c24 */ /* 0x001fca000f8e0203 */
[----:B--2---:R-:W-:-:S13]  /*00a0*/  ISETP.GE.AND P0, PT, R25, UR4, PT ;  /* 0x0000000419007c0c */ /* 0x004fda000bf06270 */
[----:B-1-3--:R-:W-:Y:S05]  /*00b0*/  @P0 BRA `(.L_x_2091) ;  /* 0x0000000c00880947 */ /* 0x00afea0003800000 */
[----:B------:R-:W-:Y:S01]  /*00c0*/  IMAD R2, R2, UR5, RZ ;  /* 0x0000000502027c24 */ /* 0x000fe2000f8e02ff */
[----:B------:R-:W-:Y:S01]  /*00d0*/  BSSY.RECONVERGENT B1, `(.L_x_2092) ;  /* 0x00000d2000017945 */ /* 0x000fe20003800200 */
[----:B------:R-:W-:Y:S02]  /*00e0*/  HFMA2 R18, -RZ, RZ, 0, 0 ;  /* 0x00000000ff127431 */ /* 0x000fe400000001ff */
[----:B------:R-:W0:Y:S01]  /*00f0*/  I2F.U32.RP R9, R2 ;  /* 0x0000000200097306 */ /* 0x000e220000209000 */
[C---:B------:R-:W-:Y:S01]  /*0100*/  IMAD.IADD R6, R2.reuse, 0x1, R25 ;  /* 0x0000000102067824 */ /* 0x040fe200078e0219 */
[----:B------:R-:W-:Y:S02]  /*0110*/  IADD3 R11, PT, PT, RZ, -R2, RZ ;  /* 0x80000002ff0b7210 */ /* 0x000fe40007ffe0ff */
[----:B------:R-:W-:Y:S02]  /*0120*/  ISETP.NE.U32.AND P2, PT, R2, RZ, PT ;  /* 0x000000ff0200720c */ /* 0x000fe40003f45070 */
[----:B------:R-:W-:-:S02]  /*0130*/  ISETP.GE.AND P0, PT, R6, UR4, PT ;  /* 0x0000000406007c0c */ /* 0x000fc4000bf06270 */
[----:B------:R-:W-:Y:S02]  /*0140*/  VIMNMX R7, PT, PT, R6, UR4, !PT ;  /* 0x0000000406077c48 */ /* 0x000fe4000ffe0100 */
[----:B------:R-:W-:-:S04]  /*0150*/  SEL R8, RZ, 0x1, P0 ;  /* 0x00000001ff087807 */ /* 0x000fc80000000000 */
[----:B------:R-:W-:Y:S01]  /*0160*/  IADD3 R7, PT, PT, R7, -R6, -R8 ;  /* 0x8000000607077210 */ /* 0x000fe20007ffe808 */
[----:B0-----:R-:W0:Y:S02]  /*0170*/  MUFU.RCP R9, R9 ;  /* 0x0000000900097308 */ /* 0x001e240000001000 */
[----:B0-----:R-:W-:-:S06]  /*0180*/  VIADD R4, R9, 0xffffffe ;  /* 0x0ffffffe09047836 */ /* 0x001fcc0000000000 */
[----:B------:R0:W1:Y:S02]  /*0190*/  F2I.FTZ.U32.TRUNC.NTZ R5, R4 ;  /* 0x0000000400057305 */ /* 0x000064000021f000 */
[----:B0-----:R-:W-:Y:S02]  /*01a0*/  IMAD.MOV.U32 R4, RZ, RZ, RZ ;  /* 0x000000ffff047224 */ /* 0x001fe400078e00ff */
[----:B-1----:R-:W-:-:S04]  /*01b0*/  IMAD R11, R11, R5, RZ ;  /* 0x000000050b0b7224 */ /* 0x002fc800078e02ff */
[----:B------:R-:W-:-:S06]  /*01c0*/  IMAD.HI.U32 R10, R5, R11, R4 ;  /* 0x0000000b050a7227 */ /* 0x000fcc00078e0004 */
[----:B------:R-:W-:-:S05]  /*01d0*/  IMAD.HI.U32 R5, R10, R7, RZ ;  /* 0x000000070a057227 */ /* 0x000fca00078e00ff */
[----:B------:R-:W-:-:S05]  /*01e0*/  IADD3 R4, PT, PT, -R5, RZ, RZ ;  /* 0x000000ff05047210 */ /* 0x000fca0007ffe1ff */
[----:B------:R-:W-:-:S05]  /*01f0*/  IMAD R7, R2, R4, R7 ;  /* 0x0000000402077224 */ /* 0x000fca00078e0207 */
[----:B------:R-:W-:-:S13]  /*0200*/  ISETP.GE.U32.AND P0, PT, R7, R2, PT ;  /* 0x000000020700720c */ /* 0x000fda0003f06070 */
[----:B------:R-:W-:Y:S02]  /*0210*/  @P0 IMAD.IADD R7, R7, 0x1, -R2 ;  /* 0x0000000107070824 */ /* 0x000fe400078e0a02 */
[----:B------:R-:W-:-:S03]  /*0220*/  @P0 VIADD R5, R5, 0x1 ;  /* 0x0000000105050836 */ /* 0x000fc60000000000 */
[----:B------:R-:W-:-:S13]  /*0230*/  ISETP.GE.U32.AND P1, PT, R7, R2, PT ;  /* 0x000000020700720c */ /* 0x000fda0003f26070 */
[----:B------:R-:W-:Y:S02]  /*0240*/  @P1 IADD3 R5, PT, PT, R5, 0x1, RZ ;  /* 0x0000000105051810 */ /* 0x000fe40007ffe0ff */
[----:B------:R-:W-:-:S05]  /*0250*/  @!P2 LOP3.LUT R5, RZ, R2, RZ, 0x33, !PT ;  /* 0x00000002ff05a212 */ /* 0x000fca00078e33ff */
[----:B------:R-:W-:-:S04]  /*0260*/  IMAD.IADD R5, R8, 0x1, R5 ;  /* 0x0000000108057824 */ /* 0x000fc800078e0205 */
[C---:B------:R-:W-:Y:S01]  /*0270*/  VIADD R4, R5.reuse, 0x1 ;  /* 0x0000000105047836 */ /* 0x040fe20000000000 */
[----:B------:R-:W-:-:S04]  /*0280*/  ISETP.GE.U32.AND P0, PT, R5, 0x3, PT ;  /* 0x000000030500780c */ /* 0x000fc80003f06070 */
[----:B------:R-:W-:-:S09]  /*0290*/  LOP3.LUT R5, R4, 0x3, RZ, 0xc0, !PT ;  /* 0x0000000304057812 */ /* 0x000fd200078ec0ff */
[----:B------:R-:W-:Y:S05]  /*02a0*/  @!P0 BRA `(.L_x_2093) ;  /* 0x0000000800d08947 */ /* 0x000fea0003800000 */
[----:B------:R-:W-:Y:S01]  /*02b0*/  LOP3.LUT R4, R4, 0xfffffffc, RZ, 0xc0, !PT ;  /* 0xfffffffc04047812 */ /* 0x000fe200078ec0ff */
[----:B------:R-:W0:Y:S01]  /*02c0*/  LDC.64 R12, c[0x0][0x380] ;  /* 0x0000e000ff0c7b82 */ /* 0x000e220000000a00 */
[----:B------:R-:W-:Y:S01]  /*02d0*/  BSSY.RELIABLE B0, `(.L_x_2094) ;  /* 0x0000099000007945 */ /* 0x000fe20003800100 */
[----:B------:R-:W-:Y:S02]  /*02e0*/  IMAD.MOV.U32 R18, RZ, RZ, RZ ;  /* 0x000000ffff127224 */ /* 0x000fe400078e00ff */
[----:B------:R-:W-:-:S05]  /*02f0*/  IMAD.MOV R4, RZ, RZ, -R4 ;  /* 0x000000ffff047224 */ /* 0x000fca00078e0a04 */
[----:B------:R-:W-:-:S13]  /*0300*/  ISETP.GE.AND P0, PT, R4, RZ, PT ;  /* 0x000000ff0400720c */ /* 0x000fda0003f06270 */
[----:B------:R-:W-:Y:S05]  /*0310*/  @P0 BRA `(.L_x_2095) ;  /* 0x0000000800500947 */ /* 0x000fea0003800000 */
[----:B------:R-:W-:Y:S01]  /*0320*/  IADD3 R6, PT, PT, -R4, RZ, RZ ;  /* 0x000000ff04067210 */ /* 0x000fe20007ffe1ff */
[----:B------:R-:W-:Y:S01]  /*0330*/  BSSY.RECONVERGENT B3, `(.L_x_2096) ;  /* 0x000005d000037945 */ /* 0x000fe20003800200 */
[----:B------:R-:W-:Y:S02]  /*0340*/  PLOP3.LUT P0, PT, PT, PT, PT, 0x80, 0x8 ;  /* 0x000000000008781c */ /* 0x000fe40003f0f070 */
[----:B------:R-:W-:-:S13]  /*0350*/  ISETP.GT.AND P1, PT, R6, 0xc, PT ;  /* 0x0000000c0600780c */ /* 0x000fda0003f24270 */
[----:B------:R-:W-:Y:S05]  /*0360*/  @!P1 BRA `(.L_x_2097) ;  /* 0x0000000400649947 */ /* 0x000fea0003800000 */
[----:B------:R-:W1:Y:S01]  /*0370*/  LDC.64 R14, c[0x0][0x380] ;  /* 0x0000e000ff0e7b82 */ /* 0x000e620000000a00 */
[----:B------:R-:W-:-:S13]  /*0380*/  PLOP3.LUT P0, PT, PT, PT, PT, 0x8, 0x80 ;  /* 0x000000000080781c */ /* 0x000fda0003f0e170 */
.L_x_2098:
[----:B-1----:R-:W-:-:S05]  /*0390*/  IMAD.WIDE R10, R25, 0x4, R14 ;  /* 0x00000004190a7825 */ /* 0x002fca00078e020e */
[----:B------:R-:W2:Y:S01]  /*03a0*/  LDG.E R19, desc[UR6][R10.64] ;  /* 0x000000060a137981 */ /* 0x000ea2000c1e1900 */
[----:B------:R-:W-:-:S05]  /*03b0*/  IMAD.WIDE R22, R2, 0x4, R10 ;  /* 0x0000000402167825 */ /* 0x000fca00078e020a */
[----:B------:R1:W3:Y:S01]  /*03c0*/  LDG.E R20, desc[UR6][R22.64] ;  /* 0x0000000616147981 */ /* 0x0002e2000c1e1900 */
[----:B------:R-:W-:-:S05]  /*03d0*/  IMAD.WIDE R28, R2, 0x4, R22 ;  /* 0x00000004021c7825 */ /* 0x000fca00078e0216 */
[----:B------:R-:W4:Y:S01]  /*03e0*/  LDG.E R6, desc[UR6][R28.64] ;  /* 0x000000061c067981 */ /* 0x000f22000c1e1900 */
[C---:B------:R-:W-:Y:S02]  /*03f0*/  IMAD R25, R2.reuse, 0x4, R25 ;  /* 0x0000000402197824 */ /* 0x040fe400078e0219 */
[----:B-1----:R-:W-:-:S04]  /*0400*/  IMAD.WIDE R22, R2, 0x4, R28 ;  /* 0x0000000402167825 */ /* 0x002fc800078e021c */
[----:B------:R-:W-:Y:S01]  /*0410*/  IMAD.WIDE R16, R25, 0x4, R14 ;  /* 0x0000000419107825 */ /* 0x000fe200078e020e */
[----:B------:R-:W5:Y:S04]  /*0420*/  LDG.E R7, desc[UR6][R22.64] ;  /* 0x0000000616077981 */ /* 0x000f68000c1e1900 */
[----:B------:R-:W5:Y:S01]  /*0430*/  LDG.E R8, desc[UR6][R16.64] ;  /* 0x0000000610087981 */ /* 0x000f62000c1e1900 */
[----:B------:R-:W-:-:S05]  /*0440*/  IMAD.WIDE R26, R2, 0x4, R16 ;  /* 0x00000004021a7825 */ /* 0x000fca00078e0210 */
[----:B------:R1:W5:Y:S02]  /*0450*/  LDG.E R9, desc[UR6][R26.64] ;  /* 0x000000061a097981 */ /* 0x000364000c1e1900 */
[----:B-1----:R-:W-:-:S05]  /*0460*/  IMAD.WIDE R26, R2, 0x4, R26 ;  /* 0x00000004021a7825 */ /* 0x002fca00078e021a */
[----:B------:R-:W5:Y:S01]  /*0470*/  LDG.E R10, desc[UR6][R26.64] ;  /* 0x000000061a0a7981 */ /* 0x000f62000c1e1900 */
[----:B------:R-:W-:-:S04]  /*0480*/  IMAD.WIDE R16, R2, 0x4, R26 ;  /* 0x0000000402107825 */ /* 0x000fc800078e021a */
[----:B------:R-:W-:Y:S01]  /*0490*/  IMAD R25, R2, 0x4, R25 ;  /* 0x0000000402197824 */ /* 0x000fe200078e0219 */
[----:B------:R-:W5:Y:S03]  /*04a0*/  LDG.E R11, desc[UR6][R16.64] ;  /* 0x00000006100b7981 */ /* 0x000f66000c1e1900 */
[----:B------:R-:W-:-:S05]  /*04b0*/  IMAD.WIDE R28, R25, 0x4, R14 ;  /* 0x00000004191c7825 */ /* 0x000fca00078e020e */
[----:B------:R1:W5:Y:S02]  /*04c0*/  LDG.E R22, desc[UR6][R28.64] ;  /* 0x000000061c167981 */ /* 0x000364000c1e1900 */
[----:B-1----:R-:W-:-:S05]  /*04d0*/  IMAD.WIDE R28, R2, 0x4, R28 ;  /* 0x00000004021c7825 */ /* 0x002fca00078e021c */
[----:B------:R-:W5:Y:S01]  /*04e0*/  LDG.E R23, desc[UR6][R28.64] ;  /* 0x000000061c177981 */ /* 0x000f62000c1e1900 */
[C---:B------:R-:W-:Y:S01]  /*04f0*/  IMAD.WIDE R16, R2.reuse, 0x4, R28 ;  /* 0x0000000402107825 */ /* 0x040fe200078e021c */
[----:B------:R-:W-:-:S04]  /*0500*/  LEA R25, R2, R25, 0x2 ;  /* 0x0000001902197211 */ /* 0x000fc800078e10ff */
[----:B------:R1:W5:Y:S01]  /*0510*/  LDG.E R24, desc[UR6][R16.64] ;  /* 0x0000000610187981 */ /* 0x000362000c1e1900 */
[----:B------:R-:W-:-:S06]  /*0520*/  IMAD.WIDE R26, R2, 0x4, R16 ;  /* 0x00000004021a7825 */ /* 0x000fcc00078e0210 */
[----:B------:R-:W5:Y:S01]  /*0530*/  LDG.E R26, desc[UR6][R26.64] ;  /* 0x000000061a1a7981 */ /* 0x000f62000c1e1900 */
[----:B-1----:R-:W-:-:S05]  /*0540*/  IMAD.WIDE R16, R25, 0x4, R14 ;  /* 0x0000000419107825 */ /* 0x002fca00078e020e */
[----:B------:R1:W5:Y:S01]  /*0550*/  LDG.E R27, desc[UR6][R16.64] ;  /* 0x00000006101b7981 */ /* 0x000362000c1e1900 */
[----:B------:R-:W-:Y:S02]  /*0560*/  VIADD R28, R18, 0x1 ;  /* 0x00000001121c7836 */ /* 0x000fe40000000000 */
[----:B-1----:R-:W-:-:S05]  /*0570*/  IMAD.WIDE R16, R2, 0x4, R16 ;  /* 0x0000000402107825 */ /* 0x002fca00078e0210 */
[----:B------:R-:W5:Y:S01]  /*0580*/  LDG.E R29, desc[UR6][R16.64] ;  /* 0x00000006101d7981 */ /* 0x000f62000c1e1900 */
[----:B--2---:R-:W-:-:S13]  /*0590*/  ISETP.NE.AND P1, PT, R19, -0x1, PT ;  /* 0xffffffff1300780c */ /* 0x004fda0003f25270 */
[----:B------:R-:W-:Y:S02]  /*05a0*/  @P1 IMAD.MOV R28, RZ, RZ, R18 ;  /* 0x000000ffff1c1224 */ /* 0x000fe400078e0212 */
[----:B------:R-:W-:-:S05]  /*05b0*/  IMAD.WIDE R18, R2, 0x4, R16 ;  /* 0x0000000402127825 */ /* 0x000fca00078e0210 */
[----:B------:R-:W2:Y:S01]  /*05c0*/  LDG.E R16, desc[UR6][R18.64] ;  /* 0x0000000612107981 */ /* 0x000ea2000c1e1900 */
[----:B---3--:R-:W-:Y:S01]  /*05d0*/  ISETP.NE.AND P2, PT, R20, -0x1, PT ;  /* 0xffffffff1400780c */ /* 0x008fe20003f45270 */
[----:B------:R-:W-:-:S06]  /*05e0*/  IMAD.WIDE R20, R2, 0x4, R18 ;  /* 0x0000000402147825 */ /* 0x000fcc00078e0212 */
[----:B------:R-:W3:Y:S01]  /*05f0*/  LDG.E R20, desc[UR6][R20.64] ;  /* 0x0000000614147981 */ /* 0x000ee2000c1e1900 */
[----:B----4-:R-:W-:Y:S02]  /*0600*/  ISETP.NE.AND P1, PT, R6, -0x1, PT ;  /* 0xffffffff0600780c */ /* 0x010fe40003f25270 */
[----:B------:R-:W-:-:S03]  /*0610*/  IADD3 R6, PT, PT, R28, 0x1, RZ ;  /* 0x000000011c067810 */ /* 0x000fc60007ffe0ff */
        /* <DEDUP_REMOVED lines=34> */
[----:B------:R-:W-:-:S04]  /*0840*/  IADD3 R4, PT, PT, R4, 0x10, RZ ;  /* 0x0000001004047810 */ /* 0x000fc80007ffe0ff */
[----:B------:R-:W-:Y:S02]  /*0850*/  IADD3 R6, PT, PT, R7, 0x1, RZ ;  /* 0x0000000107067810 */ /* 0x000fe40007ffe0ff */
[----:B------:R-:W-:-:S04]  /*0860*/  @P2 IMAD.MOV R6, RZ, RZ, R7 ;  /* 0x000000ffff062224 */ /* 0x000fc800078e0207 */
[----:B------:R-:W-:Y:S01]  /*0870*/  VIADD R7, R6, 0x1 ;  /* 0x0000000106077836 */ /* 0x000fe20000000000 */
[----:B------:R-:W-:Y:S02]  /*0880*/  LEA R25, R2, R25, 0x2 ;  /* 0x0000001902197211 */ /* 0x000fe400078e10ff */
[----:B--2---:R-:W-:Y:S02]  /*0890*/  ISETP.NE.AND P1, PT, R16, -0x1, PT ;  /* 0xffffffff1000780c */ /* 0x004fe40003f25270 */
[----:B---3--:R-:W-:-:S11]  /*08a0*/  ISETP.NE.AND P2, PT, R20, -0x1, PT ;  /* 0xffffffff1400780c */ /* 0x008fd60003f45270 */
[----:B------:R-:W-:Y:S01]  /*08b0*/  @P1 IMAD.MOV R7, RZ, RZ, R6 ;  /* 0x000000ffff071224 */ /* 0x000fe200078e0206 */
[----:B------:R-:W-:-:S03]  /*08c0*/  ISETP.GE.AND P1, PT, R4, -0xc, PT ;  /* 0xfffffff40400780c */ /* 0x000fc60003f26270 */
[----:B------:R-:W-:Y:S02]  /*08d0*/  VIADD R18, R7, 0x1 ;  /* 0x0000000107127836 */ /* 0x000fe40000000000 */
[----:B------:R-:W-:-:S08]  /*08e0*/  @P2 IMAD.MOV R18, RZ, RZ, R7 ;  /* 0x000000ffff122224 */ /* 0x000fd000078e0207 */
[----:B------:R-:W-:Y:S05]  /*08f0*/  @!P1 BRA `(.L_x_2098) ;  /* 0xfffffff800a49947 */ /* 0x000fea000383ffff */
.L_x_2097:
[----:B------:R-:W-:Y:S05]  /*0900*/  BSYNC.RECONVERGENT B3 ;  /* 0x0000000000037941 */ /* 0x000fea0003800200 */
.L_x_2096:
[----:B------:R-:W-:Y:S01]  /*0910*/  IMAD.MOV R6, RZ, RZ, -R4 ;  /* 0x000000ffff067224 */ /* 0x000fe200078e0a04 */
[----:B------:R-:W-:Y:S04]  /*0920*/  BSSY.RECONVERGENT B3, `(.L_x_2099) ;  /* 0x0000030000037945 */ /* 0x000fe80003800200 */
[----:B------:R-:W-:-:S13]  /*0930*/  ISETP.GT.AND P1, PT, R6, 0x4, PT ;  /* 0x000000040600780c */ /* 0x000fda0003f24270 */
[----:B------:R-:W-:Y:S05]  /*0940*/  @!P1 BRA `(.L_x_2100) ;  /* 0x0000000000b49947 */ /* 0x000fea0003800000 */
[----:B------:R-:W1:Y:S02]  /*0950*/  LDC.64 R6, c[0x0][0x380] ;  /* 0x0000e000ff067b82 */ /* 0x000e640000000a00 */
[----:B-1----:R-:W-:-:S05]  /*0960*/  IMAD.WIDE R10, R25, 0x4, R6 ;  /* 0x00000004190a7825 */ /* 0x002fca00078e0206 */
[----:B------:R1:W2:Y:S01]  /*0970*/  LDG.E R19, desc[UR6][R10.64] ;  /* 0x000000060a137981 */ /* 0x0002a2000c1e1900 */
[----:B------:R-:W-:-:S05]  /*0980*/  IMAD.WIDE R14, R2, 0x4, R10 ;  /* 0x00000004020e7825 */ /* 0x000fca00078e020a */
[----:B------:R3:W4:Y:S01]  /*0990*/  LDG.E R8, desc[UR6][R14.64] ;  /* 0x000000060e087981 */ /* 0x000722000c1e1900 */
[C---:B------:R-:W-:Y:S01]  /*09a0*/  IMAD.WIDE R16, R2.reuse, 0x4, R14 ;  /* 0x0000000402107825 */ /* 0x040fe200078e020e */
[----:B------:R-:W-:-:S04]  /*09b0*/  LEA R25, R2, R25, 0x2 ;  /* 0x0000001902197211 */ /* 0x000fc800078e10ff */
[----:B------:R-:W5:Y:S01]  /*09c0*/  LDG.E R9, desc[UR6][R16.64] ;  /* 0x0000000610097981 */ /* 0x000f62000c1e1900 */
[----:B------:R-:W-:-:S06]  /*09d0*/  IMAD.WIDE R20, R2, 0x4, R16 ;  /* 0x0000000402147825 */ /* 0x000fcc00078e0210 */
[----:B------:R-:W5:Y:S01]  /*09e0*/  LDG.E R20, desc[UR6][R20.64] ;  /* 0x0000000614147981 */ /* 0x000f62000c1e1900 */
[----:B------:R-:W-:-:S05]  /*09f0*/  IMAD.WIDE R22, R25, 0x4, R6 ;  /* 0x0000000419167825 */ /* 0x000fca00078e0206 */
[----:B------:R-:W5:Y:S01]  /*0a00*/  LDG.E R24, desc[UR6][R22.64] ;  /* 0x0000000616187981 */ /* 0x000f62000c1e1900 */
[----:B------:R-:W-:-:S05]  /*0a10*/  IMAD.WIDE R6, R2, 0x4, R22 ;  /* 0x0000000402067825 */ /* 0x000fca00078e0216 */
[----:B------:R0:W5:Y:S01]  /*0a20*/  LDG.E R26, desc[UR6][R6.64] ;  /* 0x00000006061a7981 */ /* 0x000162000c1e1900 */
[----:B-1----:R-:W-:-:S05]  /*0a30*/  IMAD.WIDE R10, R2, 0x4, R6 ;  /* 0x00000004020a7825 */ /* 0x002fca00078e0206 */
[----:B------:R-:W5:Y:S01]  /*0a40*/  LDG.E R27, desc[UR6][R10.64] ;  /* 0x000000060a1b7981 */ /* 0x000f62000c1e1900 */
[----:B---3--:R-:W-:-:S06]  /*0a50*/  IMAD.WIDE R14, R2, 0x4, R10 ;  /* 0x00000004020e7825 */ /* 0x008fcc00078e020a */
[----:B------:R-:W3:Y:S01]  /*0a60*/  LDG.E R14, desc[UR6][R14.64] ;  /* 0x000000060e0e7981 */ /* 0x000ee2000c1e1900 */
[----:B------:R-:W-:Y:S02]  /*0a70*/  IADD3 R4, PT, PT, R4, 0x8, RZ ;  /* 0x0000000804047810 */ /* 0x000fe40007ffe0ff */
[----:B------:R-:W-:Y:S02]  /*0a80*/  LEA R25, R2, R25, 0x2 ;  /* 0x0000001902197211 */ /* 0x000fe400078e10ff */
[----:B--2---:R-:W-:Y:S02]  /*0a90*/  ISETP.NE.AND P0, PT, R19, -0x1, PT ;  /* 0xffffffff1300780c */ /* 0x004fe40003f05270 */
[----:B----4-:R-:W-:Y:S01]  /*0aa0*/  ISETP.NE.AND P1, PT, R8, -0x1, PT ;  /* 0xffffffff0800780c */ /* 0x010fe20003f25270 */
[----:B------:R-:W-:-:S10]  /*0ab0*/  VIADD R8, R18, 0x1 ;  /* 0x0000000112087836 */ /* 0x000fd40000000000 */
        /* <DEDUP_REMOVED lines=18> */
[----:B------:R-:W-:Y:S02]  /*0be0*/  @P0 IADD3 R6, PT, PT, R7, RZ, RZ ;  /* 0x000000ff07060210 */ /* 0x000fe40007ffe0ff */
[----:B------:R-:W-:-:S03]  /*0bf0*/  PLOP3.LUT P0, PT, PT, PT, PT, 0x8, 0x80 ;  /* 0x000000000080781c */ /* 0x000fc60003f0e170 */
[----:B------:R-:W-:Y:S02]  /*0c00*/  VIADD R18, R6, 0x1 ;  /* 0x0000000106127836 */ /* 0x000fe40000000000 */
[----:B------:R-:W-:-:S08]  /*0c10*/  @P1 IMAD.MOV R18, RZ, RZ, R6 ;  /* 0x000000ffff121224 */ /* 0x000fd000078e0206 */
.L_x_2100:
[----:B------:R-:W-:Y:S05]  /*0c20*/  BSYNC.RECONVERGENT B3 ;  /* 0x0000000000037941 */ /* 0x000fea0003800200 */
.L_x_2099:
[----:B------:R-:W-:-:S13]  /*0c30*/  ISETP.NE.OR P0, PT, R4, RZ, P0 ;  /* 0x000000ff0400720c */ /* 0x000fda0000705670 */
[----:B------:R-:W-:Y:S05]  /*0c40*/  @!P0 BREAK.RELIABLE B0 ;  /* 0x0000000000008942 */ /* 0x000fea0003800100 */
[----:B------:R-:W-:Y:S05]  /*0c50*/  @!P0 BRA `(.L_x_2093) ;  /* 0x0000000000648947 */ /* 0x000fea0003800000 */
.L_x_2095:
[----:B------:R-:W-:Y:S05]  /*0c60*/  BSYNC.RELIABLE B0 ;  /* 0x0000000000007941 */ /* 0x000fea0003800100 */
.L_x_2094:
[----:B0-----:R-:W-:-:S05]  /*0c70*/  IMAD.WIDE R6, R25, 0x4, R12 ;  /* 0x0000000419067825 */ /* 0x001fca00078e020c */
[----:B------:R-:W2:Y:S01]  /*0c80*/  LDG.E R19, desc[UR6][R6.64] ;  /* 0x0000000606137981 */ /* 0x000ea2000c1e1900 */
[----:B------:R-:W-:-:S05]  /*0c90*/  IMAD.WIDE R8, R2, 0x4, R6 ;  /* 0x0000000402087825 */ /* 0x000fca00078e0206 */
[----:B------:R-:W3:Y:S01]  /*0ca0*/  LDG.E R16, desc[UR6][R8.64] ;  /* 0x0000000608107981 */ /* 0x000ee2000c1e1900 */
[----:B------:R-:W-:-:S05]  /*0cb0*/  IMAD.WIDE R10, R2, 0x4, R8 ;  /* 0x00000004020a7825 */ /* 0x000fca00078e0208 */
[----:B------:R-:W4:Y:S01]  /*0cc0*/  LDG.E R17, desc[UR6][R10.64] ;  /* 0x000000060a117981 */ /* 0x000f22000c1e1900 */
[----:B------:R-:W-:-:S06]  /*0cd0*/  IMAD.WIDE R14, R2, 0x4, R10 ;  /* 0x00000004020e7825 */ /* 0x000fcc00078e020a */
[----:B------:R-:W5:Y:S01]  /*0ce0*/  LDG.E R14, desc[UR6][R14.64] ;  /* 0x000000060e0e7981 */ /* 0x000f62000c1e1900 */
[----:B------:R-:W-:Y:S01]  /*0cf0*/  IADD3 R4, PT, PT, R4, 0x4, RZ ;  /* 0x0000000404047810 */ /* 0x000fe20007ffe0ff */
[----:B------:R-:W-:Y:S01]  /*0d00*/  IMAD R25, R2, 0x4, R25 ;  /* 0x0000000402197824 */ /* 0x000fe200078e0219 */
        /* <DEDUP_REMOVED lines=8> */
[----:B------:R-:W-:-:S04]  /*0d90*/  VIADD R7, R6, 0x1 ;  /* 0x0000000106077836 */ /* 0x000fc80000000000 */
[----:B------:R-:W-:Y:S01]  /*0da0*/  @P0 IMAD.MOV R7, RZ, RZ, R6 ;  /* 0x000000ffff070224 */ /* 0x000fe200078e0206 */
[----:B------:R-:W-:-:S04]  /*0db0*/  ISETP.NE.AND P0, PT, R4, RZ, PT ;  /* 0x000000ff0400720c */ /* 0x000fc80003f05270 */
[C---:B------:R-:W-:Y:S02]  /*0dc0*/  IADD3 R18, PT, PT, R7.reuse, 0x1, RZ ;  /* 0x0000000107127810 */ /* 0x040fe40007ffe0ff */
[----:B------:R-:W-:-:S07]  /*0dd0*/  @P1 IADD3 R18, PT, PT, R7, RZ, RZ ;  /* 0x000000ff07121210 */ /* 0x000fce0007ffe0ff */
[----:B------:R-:W-:Y:S05]  /*0de0*/  @P0 BRA `(.L_x_2094) ;  /* 0xfffffffc00a00947 */ /* 0x000fea000383ffff */
.L_x_2093:
[----:B------:R-:W-:Y:S05]  /*0df0*/  BSYNC.RECONVERGENT B1 ;  /* 0x0000000000017941 */ /* 0x000fea0003800200 */
.L_x_2092:
[----:B------:R-:W-:-:S13]  /*0e00*/  ISETP.NE.AND P0, PT, R5, RZ, PT ;  /* 0x000000ff0500720c */ /* 0x000fda0003f05270 */
[----:B------:R-:W-:Y:S05]  /*0e10*/  @!P0 BRA `(.L_x_2091) ;  /* 0x0000000000308947 */ /* 0x000fea0003800000 */
[----:B------:R-:W1:Y:S01]  /*0e20*/  LDC.64 R6, c[0x0][0x380] ;  /* 0x0000e000ff067b82 */ /* 0x000e620000000a00 */
[----:B------:R-:W-:-:S07]  /*0e30*/  IMAD.MOV R8, RZ, RZ, -R5 ;  /* 0x000000ffff087224 */ /* 0x000fce00078e0a05 */
.L_x_2101:
[----:B-1----:R-:W-:-:S06]  /*0e40*/  IMAD.WIDE R4, R25, 0x4, R6 ;  /* 0x0000000419047825 */ /* 0x002fcc00078e0206 */
[----:B------:R-:W2:Y:S01]  /*0e50*/  LDG.E R4, desc[UR6][R4.64] ;  /* 0x0000000604047981 */ /* 0x000ea2000c1e1900 */
[----:B------:R-:W-:Y:S01]  /*0e60*/  IADD3 R8, PT, PT, R8, 0x1, RZ ;  /* 0x0000000108087810 */ /* 0x000fe20007ffe0ff */
[----:B------:R-:W-:Y:S02]  /*0e70*/  VIADD R9, R18, 0x1 ;  /* 0x0000000112097836 */ /* 0x000fe40000000000 */
[----:B------:R-:W-:Y:S01]  /*0e80*/  IMAD.IADD R25, R2, 0x1, R25 ;  /* 0x0000000102197824 */ /* 0x000fe200078e0219 */
[----:B------:R-:W-:Y:S02]  /*0e90*/  ISETP.NE.AND P1, PT, R8, RZ, PT ;  /* 0x000000ff0800720c */ /* 0x000fe40003f25270 */
[----:B--2---:R-:W-:-:S13]  /*0ea0*/  ISETP.NE.AND P0, PT, R4, -0x1, PT ;  /* 0xffffffff0400780c */ /* 0x004fda0003f05270 */
[----:B------:R-:W-:-:S04]  /*0eb0*/  @P0 IADD3 R9, PT, PT, R18, RZ, RZ ;  /* 0x000000ff12090210 */ /* 0x000fc80007ffe0ff */
[----:B------:R-:W-:Y:S01]  /*0ec0*/  MOV R18, R9 ;  /* 0x0000000900127202 */ /* 0x000fe20000000f00 */
[----:B------:R-:W-:Y:S06]  /*0ed0*/  @P1 BRA `(.L_x_2101) ;  /* 0xfffffffc00d81947 */ /* 0x000fec000383ffff */
.L_x_2091:
[----:B------:R-:W-:Y:S05]  /*0ee0*/  BSYNC.RECONVERGENT B2 ;  /* 0x0000000000027941 */ /* 0x000fea0003800200 */
.L_x_2090:
[----:B------:R-:W-:Y:S05]  /*0ef0*/  WARPSYNC.ALL ;  /* 0x0000000000007948 */ /* 0x000fea0003800000 */
[----:B------:R-:W1:Y:S01]  /*0f00*/  SHFL.DOWN PT, R5, R18, 0x10, 0x1f ;  /* 0x0a001f0012057f89 */ /* 0x000e6200000e0000 */
[----:B------:R-:W-:Y:S01]  /*0f10*/  BAR.SYNC.DEFER_BLOCKING 0x0 ;  /* 0x0000000000007b1d */ /* 0x000fe20000010000 */
[C---:B------:R-:W-:Y:S02]  /*0f20*/  LOP3.LUT P0, RZ, R3.reuse, 0x1f, RZ, 0xc0, !PT ;  /* 0x0000001f03ff7812 */ /* 0x040fe4000780c0ff */
[----:B------:R-:W-:-:S11]  /*0f30*/  ISETP.GT.U32.AND P1, PT, R3, 0x1f, PT ;  /* 0x0000001f0300780c */ /* 0x000fd60003f24070 */
[----:B------:R-:W2:Y:S01]  /*0f40*/  @!P0 S2R R11, SR_CgaCtaId ;  /* 0x00000000000b8919 */ /* 0x000ea20000008800 */
[----:B------:R-:W-:Y:S01]  /*0f50*/  @!P0 MOV R6, 0x400 ;  /* 0x0000040000068802 */ /* 0x000fe20000000f00 */
[----:B-1----:R-:W-:-:S05]  /*0f60*/  IMAD.IADD R5, R5, 0x1, R18 ;  /* 0x0000000105057824 */ /* 0x002fca00078e0212 */
[----:B------:R-:W1:Y:S01]  /*0f70*/  SHFL.DOWN PT, R2, R5, 0x8, 0x1f ;  /* 0x09001f0005027f89 */ /* 0x000e6200000e0000 */
[----:B--2---:R-:W-:Y:S02]  /*0f80*/  @!P0 LEA R6, R11, R6, 0x18 ;  /* 0x000000060b068211 */ /* 0x004fe400078ec0ff */
[----:B-1----:R-:W-:Y:S02]  /*0f90*/  IADD3 R2, PT, PT, R5, R2, RZ ;  /* 0x0000000205027210 */ /* 0x002fe40007ffe0ff */
[----:B------:R-:W-:-:S03]  /*0fa0*/  @!P0 LEA.HI R6, R3, R6, RZ, 0x1d ;  /* 0x0000000603068211 */ /* 0x000fc600078fe8ff */
[----:B------:R-:W1:Y:S02]  /*0fb0*/  SHFL.DOWN PT, R7, R2, 0x4, 0x1f ;  /* 0x08801f0002077f89 */ /* 0x000e6400000e0000 */
[----:B-1----:R-:W-:-:S05]  /*0fc0*/  IMAD.IADD R7, R2, 0x1, R7 ;  /* 0x0000000102077824 */ /* 0x002fca00078e0207 */
[----:B------:R-:W1:Y:S02]  /*0fd0*/  SHFL.DOWN PT, R4, R7, 0x2, 0x1f ;  /* 0x08401f0007047f89 */ /* 0x000e6400000e0000 */
[----:B-1----:R-:W-:-:S05]  /*0fe0*/  IADD3 R4, PT, PT, R7, R4, RZ ;  /* 0x0000000407047210 */ /* 0x002fca0007ffe0ff */
[----:B------:R-:W1:Y:S02]  /*0ff0*/  SHFL.DOWN PT, R9, R4, 0x1, 0x1f ;  /* 0x08201f0004097f89 */ /* 0x000e6400000e0000 */
[----:B-1----:R-:W-:-:S05]  /*1000*/  IMAD.IADD R9, R4, 0x1, R9 ;  /* 0x0000000104097824 */ /* 0x002fca00078e0209 */
[----:B------:R1:W-:Y:S01]  /*1010*/  @!P0 STS [R6], R9 ;  /* 0x0000000906008388 */ /* 0x0003e20000000800 */
[----:B------:R-:W-:Y:S06]  /*1020*/  BAR.SYNC.DEFER_BLOCKING 0x0 ;  /* 0x0000000000007b1d */ /* 0x000fec0000010000 */
[----:B------:R-:W-:Y:S05]  /*1030*/  @P1 EXIT ;  /* 0x000000000000194d */ /* 0x000fea0003800000 */
[----:B------:R-:W-:-:S04]  /*1040*/  UIADD3 UR4, UPT, UPT, UR5, 0x1f, URZ ;  /* 0x0000001f05047890 */ /* 0x000fc8000fffe0ff */
[----:B------:R-:W-:-:S06]  /*1050*/  USHF.R.U32.HI UR4, URZ, 0x5, UR4 ;  /* 0x00000005ff047899 */ /* 0x000fcc0008011604 */
[----:B------:R-:W-:-:S13]  /*1060*/  ISETP.GE.U32.AND P0, PT, R3, UR4, PT ;  /* 0x0000000403007c0c */ /* 0x000fda000bf06070 */
[----:B------:R-:W2:Y:S01]  /*1070*/  @!P0 S2R R5, SR_CgaCtaId ;  /* 0x0000000000058919 */ /* 0x000ea20000008800 */
[----:B------:R-:W-:-:S04]  /*1080*/  @!P0 MOV R2, 0x400 ;  /* 0x0000040000028802 */ /* 0x000fc80000000f00 */
[----:B--2---:R-:W-:Y:S01]  /*1090*/  @!P0 LEA R4, R5, R2, 0x18 ;  /* 0x0000000205048211 */ /* 0x004fe200078ec0ff */
[----:B------:R-:W-:-:S04]  /*10a0*/  HFMA2 R2, -RZ, RZ, 0, 0 ;  /* 0x00000000ff027431 */ /* 0x000fc800000001ff */
[----:B------:R-:W-:-:S05]  /*10b0*/  @!P0 IMAD R4, R3, 0x4, R4 ;  /* 0x0000000403048824 */ /* 0x000fca00078e0204 */
[----:B------:R-:W2:Y:S01]  /*10c0*/  @!P0 LDS R2, [R4] ;  /* 0x0000000004028984 */ /* 0x000ea20000000800 */
[----:B------:R-:W-:-:S03]  /*10d0*/  ISETP.NE.AND P0, PT, R3, RZ, PT ;  /* 0x000000ff0300720c */ /* 0x000fc60003f05270 */
[----:B--2---:R-:W2:Y:S02]  /*10e0*/  SHFL.DOWN PT, R5, R2, 0x10, 0x1f ;  /* 0x0a001f0002057f89 */ /* 0x004ea400000e0000 */
[----:B--2---:R-:W-:-:S05]  /*10f0*/  IADD3 R5, PT, PT, R5, R2, RZ ;  /* 0x0000000205057210 */ /* 0x004fca0007ffe0ff */
[----:B-1----:R-:W1:Y:S02]  /*1100*/  SHFL.DOWN PT, R6, R5, 0x8, 0x1f ;  /* 0x09001f0005067f89 */ /* 0x002e6400000e0000 */
[----:B-1----:R-:W-:-:S05]  /*1110*/  IMAD.IADD R6, R5, 0x1, R6 ;  /* 0x0000000105067824 */ /* 0x002fca00078e0206 */
[----:B------:R-:W1:Y:S02]  /*1120*/  SHFL.DOWN PT, R7, R6, 0x4, 0x1f ;  /* 0x08801f0006077f89 */ /* 0x000e6400000e0000 */
[----:B-1----:R-:W-:-:S05]  /*1130*/  IADD3 R7, PT, PT, R6, R7, RZ ;  /* 0x0000000706077210 */ /* 0x002fca0007ffe0ff */
[----:B------:R-:W1:Y:S02]  /*1140*/  SHFL.DOWN PT, R8, R7, 0x2, 0x1f ;  /* 0x08401f0007087f89 */ /* 0x000e6400000e0000 */
[----:B-1----:R-:W-:-:S05]  /*1150*/  IMAD.IADD R8, R7, 0x1, R8 ;  /* 0x0000000107087824 */ /* 0x002fca00078e0208 */
[----:B------:R1:W2:Y:S01]  /*1160*/  SHFL.DOWN PT, R9, R8, 0x1, 0x1f ;  /* 0x08201f0008097f89 */ /* 0x0002a200000e0000 */
[----:B------:R-:W-:Y:S05]  /*1170*/  @P0 EXIT ;  /* 0x000000000000094d */ /* 0x000fea0003800000 */
[----:B------:R-:W3:Y:S01]  /*1180*/  LDC.64 R2, c[0x0][0x390] ;  /* 0x0000e400ff027b82 */ /* 0x000ee20000000a00 */
[----:B--2---:R-:W-:Y:S01]  /*1190*/  IADD3 R9, PT, PT, R8, R9, RZ ;  /* 0x0000000908097210 */ /* 0x004fe20007ffe0ff */
[----:B---3--:R-:W-:-:S05]  /*11a0*/  IMAD.WIDE.U32 R2, R0, 0x4, R2 ;  /* 0x0000000400027825 */ /* 0x008fca00078e0002 */
[----:B------:R-:W-:Y:S01]  /*11b0*/  STG.E desc[UR6][R2.64], R9 ;  /* 0x0000000902007986 */ /* 0x000fe2000c101906 */
[----:B------:R-:W-:Y:S05]  /*11c0*/  EXIT ;  /* 0x000000000000794d */ /* 0x000fea0003800000 */
.L_x_2102:
        /* <DEDUP_REMOVED lines=11> */
.L_x_2219:


//--------------------- .text._Z14unmap_coloringPiS_S_i --------------------------
	.section	.text._Z14unmap_coloringPiS_S_i,"ax",@progbits
	.align	128
        .global         _Z14unmap_coloringPiS_S_i
        .type           _Z14unmap_coloringPiS_S_i,@function
        .size           _Z14unmap_coloringPiS_S_i,(.L_x_2220 - _Z14unmap_coloringPiS_S_i)
        .other          _Z14unmap_coloringPiS_S_i,@"STO_CUDA_ENTRY STV_DEFAULT"
_Z14unmap_coloringPiS_S_i:
.text._Z14unmap_coloringPiS_S_i:
[----:B------:R-:W-:Y:S01]  /*0000*/  LDC R1, c[0x0][0x37c] ;  /* 0x0000df00ff017b82 */ /* 0x000fe20000000800 */
[----:B------:R-:W0:Y:S07]  /*0010*/  S2R R3, SR_TID.X ;  /* 0x0000000000037919 */ /* 0x000e2e0000002100 */
[----:B------:R-:W0:Y:S01]  /*0020*/  S2UR UR4, SR_CTAID.X ;  /* 0x00000000000479c3 */ /* 0x000e220000002500 */
[----:B------:R-:W1:Y:S07]  /*0030*/  LDCU UR6, c[0x0][0x398] ;  /* 0x00007300ff0677ac */ /* 0x000e6e0008000800 */
[----:B------:R-:W0:Y:S01]  /*0040*/  LDC R0, c[0x0][0x360] ;  /* 0x0000d800ff007b82 */ /* 0x000e220000000800 */
[----:B------:R-:W2:Y:S01]  /*0050*/  LDCU UR5, c[0x0][0x370] ;  /* 0x00006e00ff0577ac */ /* 0x000ea20008000800 */
[----:B0-----:R-:W-:-:S02]  /*0060*/  IMAD R3, R0, UR4, R3 ;  /* 0x0000000400037c24 */ /* 0x001fc4000f8e0203 */
[----:B--2---:R-:W-:-:S03]  /*0070*/  IMAD R0, R0, UR5, RZ ;  /* 0x0000000500007c24 */ /* 0x004fc6000f8e02ff */
[----:B-1----:R-:W-:-:S13]  /*0080*/  ISETP.GE.AND P0, PT, R3, UR6, PT ;  /* 0x0000000603007c0c */ /* 0x002fda000bf06270 */
[----:B------:R-:W-:Y:S05]  /*0090*/  @P0 EXIT ;  /* 0x000000000000094d */ /* 0x000fea0003800000 */
[----:B------:R-:W0:Y:S01]  /*00a0*/  I2F.U32.RP R8, R0 ;  /* 0x0000000000087306 */ /* 0x000e220000209000 */
[C---:B------:R-:W-:Y:S01]  /*00b0*/  IMAD.IADD R2, R0.reuse, 0x1, R3 ;  /* 0x0000000100027824 */ /* 0x040fe200078e0203 */
[----:B------:R-:W-:Y:S01]  /*00c0*/  IADD3 R9, PT, PT, RZ, -R0, RZ ;  /* 0x80000000ff097210 */ /* 0x000fe20007ffe0ff */
[----:B------:R-:W1:Y:S01]  /*00d0*/  LDCU.64 UR4, c[0x0][0x358] ;  /* 0x00006b00ff0477ac */ /* 0x000e620008000a00 */
[----:B------:R-:W-:Y:S01]  /*00e0*/  ISETP.NE.U32.AND P2, PT, R0, RZ, PT ;  /* 0x000000ff0000720c */ /* 0x000fe20003f45070 */
[----:B------:R-:W-:Y:S01]  /*00f0*/  BSSY.RECONVERGENT B0, `(.L_x_2103) ;  /* 0x0000029000007945 */ /* 0x000fe20003800200 */
[C---:B------:R-:W-:Y:S02]  /*0100*/  ISETP.GE.AND P0, PT, R2.reuse, UR6, PT ;  /* 0x0000000602007c0c */ /* 0x040fe4000bf06270 */
[----:B------:R-:W-:Y:S02]  /*0110*/  VIMNMX R7, PT, PT, R2, UR6, !PT ;  /* 0x0000000602077c48 */ /* 0x000fe4000ffe0100 */
[----:B------:R-:W-:-:S04]  /*0120*/  SEL R6, RZ, 0x1, P0 ;  /* 0x00000001ff067807 */ /* 0x000fc80000000000 */
[----:B------:R-:W-:Y:S01]  /*0130*/  IADD3 R7, PT, PT, R7, -R2, -R6 ;  /* 0x8000000207077210 */ /* 0x000fe20007ffe806 */
[----:B0-----:R-:W0:Y:S02]  /*0140*/  MUFU.RCP R8, R8 ;  /* 0x0000000800087308 */ /* 0x001e240000001000 */
[----:B0-----:R-:W-:-:S06]  /*0150*/  IADD3 R4, PT, PT, R8, 0xffffffe, RZ ;  /* 0x0ffffffe08047810 */ /* 0x001fcc0007ffe0ff */
[----:B------:R0:W2:Y:S02]  /*0160*/  F2I.FTZ.U32.TRUNC.NTZ R5, R4 ;  /* 0x0000000400057305 */ /* 0x0000a4000021f000 */
[----:B0-----:R-:W-:Y:S02]  /*0170*/  HFMA2 R4, -RZ, RZ, 0, 0 ;  /* 0x00000000ff047431 */ /* 0x001fe400000001ff */
[----:B--2---:R-:W-:-:S04]  /*0180*/  IMAD R9, R9, R5, RZ ;  /* 0x0000000509097224 */ /* 0x004fc800078e02ff */
[----:B------:R-:W-:-:S06]  /*0190*/  IMAD.HI.U32 R8, R5, R9, R4 ;  /* 0x0000000905087227 */ /* 0x000fcc00078e0004 */
[----:B------:R-:W-:-:S05]  /*01a0*/  IMAD.HI.U32 R5, R8, R7, RZ ;  /* 0x0000000708057227 */ /* 0x000fca00078e00ff */
[----:B------:R-:W-:-:S05]  /*01b0*/  IADD3 R2, PT, PT, -R5, RZ, RZ ;  /* 0x000000ff05027210 */ /* 0x000fca0007ffe1ff */
[----:B------:R-:W-:-:S05]  /*01c0*/  IMAD R7, R0, R2, R7 ;  /* 0x0000000200077224 */ /* 0x000fca00078e0207 */
[----:B------:R-:W-:-:S13]  /*01d0*/  ISETP.GE.U32.AND P0, PT, R7, R0, PT ;  /* 0x000000000700720c */ /* 0x000fda0003f06070 */
[----:B------:R-:W-:Y:S01]  /*01e0*/  @P0 IMAD.IADD R7, R7, 0x1, -R0 ;  /* 0x0000000107070824 */ /* 0x000fe200078e0a00 */
[----:B------:R-:W-:-:S04]  /*01f0*/  @P0 IADD3 R5, PT, PT, R5, 0x1, RZ ;  /* 0x0000000105050810 */ /* 0x000fc80007ffe0ff */
[----:B------:R-:W-:-:S13]  /*0200*/  ISETP.GE.U32.AND P1, PT, R7, R0, PT ;  /* 0x000000000700720c */ /* 0x000fda0003f26070 */
[----:B------:R-:W-:Y:S02]  /*0210*/  @P1 IADD3 R5, PT, PT, R5, 0x1, RZ ;  /* 0x0000000105051810 */ /* 0x000fe40007ffe0ff */
[----:B------:R-:W-:-:S05]  /*0220*/  @!P2 LOP3.LUT R5, RZ, R0, RZ, 0x33, !PT ;  /* 0x00000000ff05a212 */ /* 0x000fca00078e33ff */
[----:B------:R-:W-:-:S05]  /*0230*/  IMAD.IADD R2, R6, 0x1, R5 ;  /* 0x0000000106027824 */ /* 0x000fca00078e0205 */
[C---:B------:R-:W-:Y:S02]  /*0240*/  LOP3.LUT R4, R2.reuse, 0x3, RZ, 0xc0, !PT ;  /* 0x0000000302047812 */ /* 0x040fe400078ec0ff */
[----:B------:R-:W-:Y:S02]  /*0250*/  ISETP.GE.U32.AND P1, PT, R2, 0x3, PT ;  /* 0x000000030200780c */ /* 0x000fe40003f26070 */
[----:B------:R-:W-:-:S13]  /*0260*/  ISETP.NE.AND P0, PT, R4, 0x3, PT ;  /* 0x000000030400780c */ /* 0x000fda0003f05270 */
[----:B-1----:R-:W-:Y:S05]  /*0270*/  @!P0 BRA `(.L_x_2104) ;  /* 0x0000000000408947 */ /* 0x002fea0003800000 */
[----:B------:R-:W0:Y:S01]  /*0280*/  LDC.64 R12, c[0x0][0x390] ;  /* 0x0000e400ff0c7b82 */ /* 0x000e220000000a00 */
[----:B------:R-:W-:-:S04]  /*0290*/  IADD3 R2, PT, PT, R2, 0x1, RZ ;  /* 0x0000000102027810 */ /* 0x000fc80007ffe0ff */
[----:B------:R-:W-:-:S03]  /*02a0*/  LOP3.LUT R2, R2, 0x3, RZ, 0xc0, !PT ;  /* 0x0000000302027812 */ /* 0x000fc600078ec0ff */
[----:B------:R-:W1:Y:S01]  /*02b0*/  LDC.64 R10, c[0x0][0x380] ;  /* 0x0000e000ff0a7b82 */ /* 0x000e620000000a00 */
[----:B------:R-:W-:-:S07]  /*02c0*/  IADD3 R2, PT, PT, -R2, RZ, RZ ;  /* 0x000000ff02027210 */ /* 0x000fce0007ffe1ff */
[----:B------:R-:W2:Y:S02]  /*02d0*/  LDC.64 R14, c[0x0][0x388] ;  /* 0x0000e200ff0e7b82 */ /* 0x000ea40000000a00 */
.L_x_2105:
[----:B0-----:R-:W-:-:S04]  /*02e0*/  IMAD.WIDE R6, R3, 0x4, R12 ;  /* 0x0000000403067825 */ /* 0x001fc800078e020c */
[----:B-1-3--:R-:W-:Y:S02]  /*02f0*/  IMAD.WIDE R4, R3, 0x4, R10 ;  /* 0x0000000403047825 */ /* 0x00afe400078e020a */
[----:B------:R-:W2:Y:S04]  /*0300*/  LDG.E R7, desc[UR4][R6.64] ;  /* 0x0000000406077981 */ /* 0x000ea8000c1e1900 */
[----:B------:R-:W3:Y:S01]  /*0310*/  LDG.E R5, desc[UR4][R4.64] ;  /* 0x0000000404057981 */ /* 0x000ee2000c1e1900 */
[----:B------:R-:W-:Y:S01]  /*0320*/  VIADD R2, R2, 0x1 ;  /* 0x0000000102027836 */ /* 0x000fe20000000000 */
[----:B------:R-:W-:-:S04]  /*0330*/  IADD3 R3, PT, PT, R0, R3, RZ ;  /* 0x0000000300037210 */ /* 0x000fc80007ffe0ff */
[----:B------:R-:W-:Y:S01]  /*0340*/  ISETP.NE.AND P0, PT, R2, RZ, PT ;  /* 0x000000ff0200720c */ /* 0x000fe20003f05270 */
[----:B--2---:R-:W-:-:S05]  /*0350*/  IMAD.WIDE R8, R7, 0x4, R14 ;  /* 0x0000000407087825 */ /* 0x004fca00078e020e */
[----:B---3--:R3:W-:Y:S07]  /*0360*/  STG.E desc[UR4][R8.64], R5 ;  /* 0x0000000508007986 */ /* 0x0087ee000c101904 */
[----:B------:R-:W-:Y:S05]  /*0370*/  @P0 BRA `(.L_x_2105) ;  /* 0xfffffffc00d80947 */ /* 0x000fea000383ffff */
.L_x_2104:
[----:B------:R-:W-:Y:S05]  /*0380*/  BSYNC.RECONVERGENT B0 ;  /* 0x0000000000007941 */ /* 0x000fea0003800200 */
.L_x_2103:
[----:B------:R-:W-:Y:S05]  /*0390*/  @!P1 EXIT ;  /* 0x000000000000994d */ /* 0x000fea0003800000 */
.L_x_2106:
[----:B-1-3--:R-:W0:Y:S08]  /*03a0*/  LDC.64 R4, c[0x0][0x390] ;  /* 0x0000e400ff047b82 */ /* 0x00ae300000000a00 */
[----:B------:R-:W1:Y:S01]  /*03b0*/  LDC.64 R6, c[0x0][0x380] ;  /* 0x0000e000ff067b82 */ /* 0x000e620000000a00 */
[----:B0-----:R-:W-:-:S07]  /*03c0*/  IMAD.WIDE R16, R3, 0x4, R4 ;  /* 0x0000000403107825 */ /* 0x001fce00078e0204 */
[----:B------:R-:W0:Y:S01]  /*03d0*/  LDC.64 R4, c[0x0][0x388] ;  /* 0x0000e200ff047b82 */ /* 0x000e220000000a00 */
[----:B-1----:R-:W-:Y:S02]  /*03e0*/  IMAD.WIDE R18, R3, 0x4, R6 ;  /* 0x0000000403127825 */ /* 0x002fe400078e0206 */
[----:B------:R-:W0:Y:S04]  /*03f0*/  LDG.E R7, desc[UR4][R16.64] ;  /* 0x0000000410077981 */ /* 0x000e28000c1e1900 */
[----:B------:R-:W2:Y:S01]  /*0400*/  LDG.E R23, desc[UR4][R18.64] ;  /* 0x0000000412177981 */ /* 0x000ea2000c1e1900 */
[----:B------:R-:W-:-:S04]  /*0410*/  IMAD.WIDE R8, R0, 0x4, R16 ;  /* 0x0000000400087825 */ /* 0x000fc800078e0210 */
[----:B------:R-:W-:-:S04]  /*0420*/  IMAD.WIDE R10, R0, 0x4, R18 ;  /* 0x00000004000a7825 */ /* 0x000fc800078e0212 */
[----:B0-----:R-:W-:-:S05]  /*0430*/  IMAD.WIDE R6, R7, 0x4, R4 ;  /* 0x0000000407067825 */ /* 0x001fca00078e0204 */
[----:B--2---:R0:W-:Y:S04]  /*0440*/  STG.E desc[UR4][R6.64], R23 ;  /* 0x0000001706007986 */ /* 0x0041e8000c101904 */
[----:B------:R-:W2:Y:S04]  /*0450*/  LDG.E R13, desc[UR4][R8.64] ;  /* 0x00000004080d7981 */ /* 0x000ea8000c1e1900 */
[----:B------:R-:W3:Y:S01]  /*0460*/  LDG.E R25, desc[UR4][R10.64] ;  /* 0x000000040a197981 */ /* 0x000ee2000c1e1900 */
[----:B------:R-:W-:-:S04]  /*0470*/  IMAD.WIDE R14, R0, 0x4, R8 ;  /* 0x00000004000e7825 */ /* 0x000fc800078e0208 */
[----:B------:R-:W-:-:S04]  /*0480*/  IMAD.WIDE R16, R0, 0x4, R10 ;  /* 0x0000000400107825 */ /* 0x000fc800078e020a */
[----:B--2---:R-:W-:-:S05]  /*0490*/  IMAD.WIDE R12, R13, 0x4, R4 ;  /* 0x000000040d0c7825 */ /* 0x004fca00078e0204 */
[----:B---3--:R1:W-:Y:S04]  /*04a0*/  STG.E desc[UR4][R12.64], R25 ;  /* 0x000000190c007986 */ /* 0x0083e8000c101904 */
[----:B------:R-:W2:Y:S04]  /*04b0*/  LDG.E R19, desc[UR4][R14.64] ;  /* 0x000000040e137981 */ /* 0x000ea8000c1e1900 */
[----:B------:R-:W3:Y:S01]  /*04c0*/  LDG.E R27, desc[UR4][R16.64] ;  /* 0x00000004101b7981 */ /* 0x000ee2000c1e1900 */
[----:B------:R-:W-:-:S04]  /*04d0*/  IMAD.WIDE R20, R0, 0x4, R14 ;  /* 0x0000000400147825 */ /* 0x000fc800078e020e */
[----:B0-----:R-:W-:-:S04]  /*04e0*/  IMAD.WIDE R6, R0, 0x4, R16 ;  /* 0x0000000400067825 */ /* 0x001fc800078e0210 */
[----:B--2---:R-:W-:-:S05]  /*04f0*/  IMAD.WIDE R18, R19, 0x4, R4 ;  /* 0x0000000413127825 */ /* 0x004fca00078e0204 */
[----:B---3--:R1:W-:Y:S04]  /*0500*/  STG.E desc[UR4][R18.64], R27 ;  /* 0x0000001b12007986 */ /* 0x0083e8000c101904 */
[----:B------:R-:W2:Y:S04]  /*0510*/  LDG.E R21, desc[UR4][R20.64] ;  /* 0x0000000414157981 */ /* 0x000ea8000c1e1900 */
[----:B------:R-:W3:Y:S01]  /*0520*/  LDG.E R7, desc[UR4][R6.64] ;  /* 0x0000000406077981 */ /* 0x000ee2000c1e1900 */
[----:B------:R-:W-:-:S04]  /*0530*/  LEA R3, R0, R3, 0x2 ;  /* 0x0000000300037211 */ /* 0x000fc800078e10ff */
[----:B------:R-:W-:Y:S01]  /*0540*/  ISETP.GE.AND P0, PT, R3, UR6, PT ;  /* 0x0000000603007c0c */ /* 0x000fe2000bf06270 */
[----:B--2---:R-:W-:-:S05]  /*0550*/  IMAD.WIDE R4, R21, 0x4, R4 ;  /* 0x0000000415047825 */ /* 0x004fca00078e0204 */
[----:B---3--:R1:W-:Y:S07]  /*0560*/  STG.E desc[UR4][R4.64], R7 ;  /* 0x0000000704007986 */ /* 0x0083ee000c101904 */
[----:B------:R-:W-:Y:S05]  /*0570*/  @!P0 BRA `(.L_x_2106) ;  /* 0xfffffffc00888947 */ /* 0x000fea000383ffff */
[----:B------:R-:W-:Y:S05]  /*0580*/  EXIT ;  /* 0x000000000000794d */ /* 0x000fea0003800000 */
.L_x_2107:
        /* <DEDUP_REMOVED lines=15> */
.L_x_2220:


//--------------------- .text._Z22color_partition_greedyPiS_iiS_ --------------------------
	.section	.text._Z22color_partition_greedyPiS_iiS_,"ax",@progbits
	.align	128
        .global         _Z22color_partition_greedyPiS_iiS_
        .type           _Z22color_partition_greedyPiS_iiS_,@function
        .size           _Z22color_partition_greedyPiS_iiS_,(.L_x_2221 - _Z22color_partition_greedyPiS_iiS_)
        .other          _Z22color_partition_greedyPiS_iiS_,@"STO_CUDA_ENTRY STV_DEFAULT"
_Z22color_partition_greedyPiS_iiS_:
.text._Z22color_partition_greedyPiS_iiS_:
[----:B------:R-:W-:Y:S01]  /*0000*/  LDC R1, c[0x0][0x37c] ;  /* 0x0000df00ff017b82 */ /* 0x000fe20000000800 */
[----:B------:R-:W0:Y:S07]  /*0010*/  S2R R3, SR_TID.X ;  /* 0x0000000000037919 */ /* 0x000e2e0000002100 */
[----:B------:R-:W0:Y:S01]  /*0020*/  S2UR UR4, SR_CTAID.X ;  /* 0x00000000000479c3 */ /* 0x000e220000002500 */
[----:B------:R-:W1:Y:S07]  /*0030*/  LDCU.64 UR6, c[0x0][0x390] ;  /* 0x00007200ff0677ac */ /* 0x000e6e0008000a00 */
[----:B------:R-:W0:Y:S02]  /*0040*/  LDC R2, c[0x0][0x360] ;  /* 0x0000d800ff027b82 */ /* 0x000e240000000800 */
[----:B0-----:R-:W-:-:S04]  /*0050*/  IMAD R0, R2, UR4, R3 ;  /* 0x0000000402007c24 */ /* 0x001fc8000f8e0203 */
[----:B-1----:R-:W-:-:S05]  /*0060*/  VIADD R13, R0, UR6 ;  /* 0x00000006000d7c36 */ /* 0x002fca0008000000 */
[----:B------:R-:W-:-:S13]  /*0070*/  ISETP.GE.AND P0, PT, R13, UR7, PT ;  /* 0x000000070d007c0c */ /* 0x000fda000bf06270 */
[----:B------:R-:W-:Y:S05]  /*0080*/  @P0 EXIT ;  /* 0x000000000000094d */ /* 0x000fea0003800000 */
[----:B------:R-:W0:Y:S01]  /*0090*/  LDCU UR6, c[0x0][0x370] ;  /* 0x00006e00ff0677ac */ /* 0x000e220008000800 */
[----:B------:R-:W1:Y:S01]  /*00a0*/  LDCU.64 UR4, c[0x0][0x358] ;  /* 0x00006b00ff0477ac */ /* 0x000e620008000a00 */
[----:B0-----:R-:W-:-:S07]  /*00b0*/  IMAD R0, R2, UR6, RZ ;  /* 0x0000000602007c24 */ /* 0x001fce000f8e02ff */
.L_x_2118:
[----:B0-----:R-:W0:Y:S01]  /*00c0*/  LDC.64 R2, c[0x0][0x398] ;  /* 0x0000e600ff027b82 */ /* 0x001e220000000a00 */
[----:B------:R-:W2:Y:S01]  /*00d0*/  LDCU UR6, c[0x0][0x394] ;  /* 0x00007280ff0677ac */ /* 0x000ea20008000800 */
[----:B0-----:R-:W-:-:S05]  /*00e0*/  IMAD.WIDE R2, R13, 0x4, R2 ;  /* 0x000000040d027825 */ /* 0x001fca00078e0202 */
[----:B-1----:R-:W3:Y:S01]  /*00f0*/  LDG.E R4, desc[UR4][R2.64] ;  /* 0x0000000402047981 */ /* 0x002ee2000c1e1900 */
[--C-:B------:R-:W-:Y:S01]  /*0100*/  IMAD.MOV.U32 R7, RZ, RZ, R13.reuse ;  /* 0x000000ffff077224 */ /* 0x100fe200078e000d */
[----:B------:R-:W-:Y:S01]  /*0110*/  BSSY.RECONVERGENT B0, `(.L_x_2108) ;  /* 0x000006c000007945 */ /* 0x000fe20003800200 */
[----:B------:R-:W-:-:S05]  /*0120*/  IMAD.IADD R13, R0, 0x1, R13 ;  /* 0x00000001000d7824 */ /* 0x000fca00078e020d */
[----:B--2---:R-:W-:-:S04]  /*0130*/  ISETP.GE.AND P1, PT, R13, UR6, PT ;  /* 0x000000060d007c0c */ /* 0x004fc8000bf26270 */
[----:B------:R-:W-:Y:S02]  /*0140*/  P2R R23, PR, RZ, 0x2 ;  /* 0x00000002ff177803 */ /* 0x000fe40000000000 */
[----:B---3--:R-:W-:-:S13]  /*0150*/  ISETP.NE.AND P0, PT, R4, -0x1, PT ;  /* 0xffffffff0400780c */ /* 0x008fda0003f05270 */
[----:B------:R-:W-:Y:S05]  /*0160*/  @P0 BRA `(.L_x_2109) ;  /* 0x0000000400980947 */ /* 0x000fea0003800000 */
[----:B------:R-:W0:Y:S02]  /*0170*/  LDC.64 R4, c[0x0][0x380] ;  /* 0x0000e000ff047b82 */ /* 0x000e240000000a00 */
[----:B0-----:R-:W-:-:S05]  /*0180*/  IMAD.WIDE R4, R7, 0x4, R4 ;  /* 0x0000000407047825 */ /* 0x001fca00078e0204 */
[----:B------:R-:W2:Y:S04]  /*0190*/  LDG.E R21, desc[UR4][R4.64] ;  /* 0x0000000404157981 */ /* 0x000ea8000c1e1900 */
[----:B------:R-:W2:Y:S01]  /*01a0*/  LDG.E R20, desc[UR4][R4.64+0x4] ;  /* 0x0000040404147981 */ /* 0x000ea2000c1e1900 */
[----:B------:R-:W-:Y:S01]  /*01b0*/  BSSY.RECONVERGENT B1, `(.L_x_2110) ;  /* 0x000003a000017945 */ /* 0x000fe20003800200 */
[----:B------:R-:W-:Y:S02]  /*01c0*/  CS2R R18, SRZ ;  /* 0x0000000000127805 */ /* 0x000fe4000001ff00 */
[----:B------:R-:W-:Y:S02]  /*01d0*/  CS2R R16, SRZ ;  /* 0x0000000000107805 */ /* 0x000fe4000001ff00 */
[----:B------:R-:W-:Y:S01]  /*01e0*/  CS2R R14, SRZ ;  /* 0x00000000000e7805 */ /* 0x000fe2000001ff00 */
[----:B------:R-:W-:-:S02]  /*01f0*/  IMAD.MOV.U32 R12, RZ, RZ, RZ ;  /* 0x000000ffff0c7224 */ /* 0x000fc400078e00ff */
[----:B------:R-:W-:Y:S01]  /*0200*/  IMAD.MOV.U32 R22, RZ, RZ, RZ ;  /* 0x000000ffff167224 */ /* 0x000fe200078e00ff */
[----:B--2---:R-:W-:-:S13]  /*0210*/  ISETP.GE.AND P0, PT, R21, R20, PT ;  /* 0x000000141500720c */ /* 0x004fda0003f06270 */
[----:B------:R-:W-:Y:S05]  /*0220*/  @P0 BRA `(.L_x_2111) ;  /* 0x0000000000c80947 */ /* 0x000fea0003800000 */
[----:B------:R-:W0:Y:S01]  /*0230*/  LDC.64 R4, c[0x0][0x398] ;  /* 0x0000e600ff047b82 */ /* 0x000e220000000a00 */
[----:B------:R-:W-:Y:S01]  /*0240*/  BSSY.RECONVERGENT B2, `(.L_x_2111) ;  /* 0x0000030000027945 */ /* 0x000fe20003800200 */
[----:B------:R-:W-:-:S06]  /*0250*/  IMAD.MOV.U32 R22, RZ, RZ, RZ ;  /* 0x000000ffff167224 */ /* 0x000fcc00078e00ff */
[----:B------:R-:W1:Y:S02]  /*0260*/  LDC.64 R6, c[0x0][0x388] ;  /* 0x0000e200ff067b82 */ /* 0x000e640000000a00 */
.L_x_2114:
[----:B-1----:R-:W-:-:S06]  /*0270*/  IMAD.WIDE R8, R21, 0x4, R6 ;  /* 0x0000000415087825 */ /* 0x002fcc00078e0206 */
[----:B------:R-:W0:Y:S02]  /*0280*/  LDG.E R9, desc[UR4][R8.64] ;  /* 0x0000000408097981 */ /* 0x000e24000c1e1900 */
[----:B0-----:R-:W-:-:S05]  /*0290*/  IMAD.WIDE R10, R9, 0x4, R4 ;  /* 0x00000004090a7825 */ /* 0x001fca00078e0204 */
[----:B------:R-:W2:Y:S01]  /*02a0*/  LDG.E R25, desc[UR4][R10.64] ;  /* 0x000000040a197981 */ /* 0x000ea2000c1e1900 */
[----:B------:R-:W-:Y:S01]  /*02b0*/  IADD3 R21, PT, PT, R21, 0x1, RZ ;  /* 0x0000000115157810 */ /* 0x000fe20007ffe0ff */
[----:B------:R-:W-:Y:S03]  /*02c0*/  BSSY.RECONVERGENT B3, `(.L_x_2112) ;  /* 0x0000025000037945 */ /* 0x000fe60003800200 */
[----:B------:R-:W-:-:S04]  /*02d0*/  ISETP.GE.AND P1, PT, R21, R20, PT ;  /* 0x000000141500720c */ /* 0x000fc80003f26270 */
[----:B------:R-:W-:Y:S02]  /*02e0*/  P2R R24, PR, RZ, 0x2 ;  /* 0x00000002ff187803 */ /* 0x000fe40000000000 */
[----:B--2---:R-:W-:-:S13]  /*02f0*/  ISETP.GT.U32.AND P0, PT, R25, 0xff, PT ;  /* 0x000000ff1900780c */ /* 0x004fda0003f04070 */
[----:B------:R-:W-:Y:S05]  /*0300*/  @P0 BRA `(.L_x_2113) ;  /* 0x0000000000800947 */ /* 0x000fea0003800000 */
[----:B------:R-:W-:-:S05]  /*0310*/  SHF.R.U32.HI R8, RZ, 0x5, R25 ;  /* 0x00000005ff087819 */ /* 0x000fca0000011619 */
[----:B------:R-:W-:Y:S02]  /*0320*/  IMAD.SHL.U32 R9, R8, 0x4, RZ ;  /* 0x0000000408097824 */ /* 0x000fe400078e00ff */
[----:B------:R-:W-:-:S03]  /*0330*/  IMAD.MOV.U32 R8, RZ, RZ, 0x1 ;  /* 0x00000001ff087424 */ /* 0x000fc600078e00ff */
[C---:B------:R-:W-:Y:S02]  /*0340*/  ISETP.EQ.AND P3, PT, R9.reuse, RZ, PT ;  /* 0x000000ff0900720c */ /* 0x040fe40003f62270 */
[C---:B------:R-:W-:Y:S02]  /*0350*/  ISETP.EQ.AND P0, PT, R9.reuse, 0x4, PT ;  /* 0x000000040900780c */ /* 0x040fe40003f02270 */
[C---:B------:R-:W-:Y:S02]  /*0360*/  ISETP.EQ.AND P1, PT, R9.reuse, 0x8, PT ;  /* 0x000000080900780c */ /* 0x040fe40003f22270 */
[C---:B------:R-:W-:Y:S02]  /*0370*/  ISETP.EQ.AND P2, PT, R9.reuse, 0xc, PT ;  /* 0x0000000c0900780c */ /* 0x040fe40003f42270 */
[C---:B------:R-:W-:Y:S02]  /*0380*/  ISETP.EQ.AND P4, PT, R9.reuse, 0x14, PT ;  /* 0x000000140900780c */ /* 0x040fe40003f82270 */
[----:B------:R-:W-:-:S02]  /*0390*/  ISETP.EQ.AND P5, PT, R9, 0x18, PT ;  /* 0x000000180900780c */ /* 0x000fc40003fa2270 */
[C---:B------:R-:W-:Y:S01]  /*03a0*/  ISETP.EQ.AND P6, PT, R9.reuse, 0x1c, PT ;  /* 0x0000001c0900780c */ /* 0x040fe20003fc2270 */
[----:B------:R-:W-:Y:S01]  /*03b0*/  @P3 IMAD.MOV.U32 R11, RZ, RZ, R22 ;  /* 0x000000ffff0b3224 */ /* 0x000fe200078e0016 */
[C---:B------:R-:W-:Y:S01]  /*03c0*/  ISETP.EQ.AND P3, PT, R9.reuse, 0x10, PT ;  /* 0x000000100900780c */ /* 0x040fe20003f62270 */
[----:B------:R-:W-:Y:S01]  /*03d0*/  @P0 IMAD.MOV.U32 R11, RZ, RZ, R19 ;  /* 0x000000ffff0b0224 */ /* 0x000fe200078e0013 */
[----:B------:R-:W-:Y:S01]  /*03e0*/  P2R R10, PR, RZ, 0x1 ;  /* 0x00000001ff0a7803 */ /* 0x000fe20000000000 */
[----:B------:R-:W-:Y:S01]  /*03f0*/  @P1 IMAD.MOV.U32 R11, RZ, RZ, R18 ;  /* 0x000000ffff0b1224 */ /* 0x000fe200078e0012 */
[----:B------:R-:W-:Y:S02]  /*0400*/  ISETP.EQ.AND P0, PT, R9, RZ, PT ;  /* 0x000000ff0900720c */ /* 0x000fe40003f02270 */
[----:B------:R-:W-:Y:S02]  /*0410*/  @P2 MOV R11, R17 ;  /* 0x00000011000b2202 */ /* 0x000fe40000000f00 */
[----:B------:R-:W-:-:S05]  /*0420*/  SHF.L.W.U32 R8, R8, R25, RZ ;  /* 0x0000001908087219 */ /* 0x000fca0000000eff */
[----:B------:R-:W-:Y:S02]  /*0430*/  @P3 IMAD.MOV.U32 R11, RZ, RZ, R16 ;  /* 0x000000ffff0b3224 */ /* 0x000fe400078e0010 */
[----:B------:R-:W-:Y:S02]  /*0440*/  @P4 IMAD.MOV.U32 R11, RZ, RZ, R15 ;  /* 0x000000ffff0b4224 */ /* 0x000fe400078e000f */
[----:B------:R-:W-:Y:S02]  /*0450*/  @P5 IMAD.MOV.U32 R11, RZ, RZ, R14 ;  /* 0x000000ffff0b5224 */ /* 0x000fe400078e000e */
[----:B------:R-:W-:-:S05]  /*0460*/  @P6 IMAD.MOV.U32 R11, RZ, RZ, R12 ;  /* 0x000000ffff0b6224 */ /* 0x000fca00078e000c */
[----:B------:R-:W-:-:S04]  /*0470*/  LOP3.LUT R8, R11, R8, RZ, 0xfc, !PT ;  /* 0x000000080b087212 */ /* 0x000fc800078efcff */
[----:B------:R-:W-:Y:S01]  /*0480*/  @P5 MOV R14, R8 ;  /* 0x00000008000e5202 */ /* 0x000fe20000000f00 */
[--C-:B------:R-:W-:Y:S01]  /*0490*/  @P0 IMAD.MOV.U32 R22, RZ, RZ, R8.reuse ;  /* 0x000000ffff160224 */ /* 0x100fe200078e0008 */
[----:B------:R-:W-:Y:S01]  /*04a0*/  ISETP.NE.AND P0, PT, R10, RZ, PT ;  /* 0x000000ff0a00720c */ /* 0x000fe20003f05270 */
[--C-:B------:R-:W-:Y:S02]  /*04b0*/  @P1 IMAD.MOV.U32 R18, RZ, RZ, R8.reuse ;  /* 0x000000ffff121224 */ /* 0x100fe400078e0008 */
[--C-:B------:R-:W-:Y:S02]  /*04c0*/  @P2 IMAD.MOV.U32 R17, RZ, RZ, R8.reuse ;  /* 0x000000ffff112224 */ /* 0x100fe400078e0008 */
[--C-:B------:R-:W-:Y:S02]  /*04d0*/  @P3 IMAD.MOV.U32 R16, RZ, RZ, R8.reuse ;  /* 0x000000ffff103224 */ /* 0x100fe400078e0008 */
[--C-:B------:R-:W-:Y:S02]  /*04e0*/  @P4 IMAD.MOV.U32 R15, RZ, RZ, R8.reuse ;  /* 0x000000ffff0f4224 */ /* 0x100fe400078e0008 */
[----:B------:R-:W-:-:S04]  /*04f0*/  @P6 IMAD.MOV.U32 R12, RZ, RZ, R8 ;  /* 0x000000ffff0c6224 */ /* 0x000fc800078e0008 */
[----:B------:R-:W-:-:S07]  /*0500*/  @P0 MOV R19, R8 ;  /* 0x0000000800130202 */ /* 0x000fce0000000f00 */
.L_x_2113:
[----:B------:R-:W-:Y:S05]  /*0510*/  BSYNC.RECONVERGENT B3 ;  /* 0x0000000000037941 */ /* 0x000fea0003800200 */
.L_x_2112:
[----:B------:R-:W-:-:S13]  /*0520*/  ISETP.NE.AND P0, PT, R24, RZ, PT ;  /* 0x000000ff1800720c */ /* 0x000fda0003f05270 */
[----:B------:R-:W-:Y:S05]  /*0530*/  @!P0 BRA `(.L_x_2114) ;  /* 0xfffffffc004c8947 */ /* 0x000fea000383ffff */
[----:B------:R-:W-:Y:S05]  /*0540*/  BSYNC.RECONVERGENT B2 ;  /* 0x0000000000027941 */ /* 0x000fea0003800200 */
.L_x_2111:
[----:B------:R-:W-:Y:S05]  /*0550*/  BSYNC.RECONVERGENT B1 ;  /* 0x0000000000017941 */ /* 0x000fea0003800200 */
.L_x_2110:
[----:B------:R-:W-:Y:S01]  /*0560*/  ISETP.NE.AND P0, PT, R22, -0x1, PT ;  /* 0xffffffff1600780c */ /* 0x000fe20003f05270 */
[----:B------:R-:W-:Y:S01]  /*0570*/  BSSY.RECONVERGENT B1, `(.L_x_2115) ;  /* 0x0000024000017945 */ /* 0x000fe20003800200 */
[----:B------:R-:W-:-:S11]  /*0580*/  IMAD.MOV.U32 R4, RZ, RZ, RZ ;  /* 0x000000ffff047224 */ /* 0x000fd600078e00ff */
[----:B------:R-:W-:Y:S05]  /*0590*/  @P0 BRA `(.L_x_2116) ;  /* 0x0000000000740947 */ /* 0x000fea0003800000 */
[----:B------:R-:W-:Y:S01]  /*05a0*/  ISETP.NE.AND P0, PT, R19, -0x1, PT ;  /* 0xffffffff1300780c */ /* 0x000fe20003f05270 */
[----:B------:R-:W-:Y:S02]  /*05b0*/  IMAD.MOV.U32 R22, RZ, RZ, R19 ;  /* 0x000000ffff167224 */ /* 0x000fe400078e0013 */
[----:B------:R-:W-:-:S10]  /*05c0*/  IMAD.MOV.U32 R4, RZ, RZ, 0x20 ;  /* 0x00000020ff047424 */ /* 0x000fd400078e00ff */
[----:B------:R-:W-:Y:S05]  /*05d0*/  @P0 BRA `(.L_x_2116) ;  /* 0x0000000000640947 */ /* 0x000fea0003800000 */
[----:B------:R-:W-:Y:S01]  /*05e0*/  ISETP.NE.AND P0, PT, R18, -0x1, PT ;  /* 0xffffffff1200780c */ /* 0x000fe20003f05270 */
[----:B------:R-:W-:Y:S01]  /*05f0*/  IMAD.MOV.U32 R4, RZ, RZ, 0x40 ;  /* 0x00000040ff047424 */ /* 0x000fe200078e00ff */
[----:B------:R-:W-:-:S11]  /*0600*/  MOV R22, R18 ;  /* 0x0000001200167202 */ /* 0x000fd60000000f00 */
[----:B------:R-:W-:Y:S05]  /*0610*/  @P0 BRA `(.L_x_2116) ;  /* 0x0000000000540947 */ /* 0x000fea0003800000 */
[----:B------:R-:W-:Y:S01]  /*0620*/  ISETP.NE.AND P0, PT, R17, -0x1, PT ;  /* 0xffffffff1100780c */ /* 0x000fe20003f05270 */
[----:B------:R-:W-:Y:S02]  /*0630*/  IMAD.MOV.U32 R22, RZ, RZ, R17 ;  /* 0x000000ffff167224 */ /* 0x000fe400078e0011 */
[----:B------:R-:W-:-:S10]  /*0640*/  IMAD.MOV.U32 R4, RZ, RZ, 0x60 ;  /* 0x00000060ff047424 */ /* 0x000fd400078e00ff */
[----:B------:R-:W-:Y:S05]  /*0650*/  @P0 BRA `(.L_x_2116) ;  /* 0x0000000000440947 */ /* 0x000fea0003800000 */
[----:B------:R-:W-:Y:S01]  /*0660*/  ISETP.NE.AND P0, PT, R16, -0x1, PT ;  /* 0xffffffff1000780c */ /* 0x000fe20003f05270 */
[----:B------:R-:W-:Y:S02]  /*0670*/  HFMA2 R4, -RZ, RZ, 0, 7.62939453125e-06 ;  /* 0x00000080ff047431 */ /* 0x000fe400000001ff */
[----:B------:R-:W-:-:S10]  /*0680*/  IMAD.MOV.U32 R22, RZ, RZ, R16 ;  /* 0x000000ffff167224 */ /* 0x000fd400078e0010 */
[----:B------:R-:W-:Y:S05]  /*0690*/  @P0 BRA `(.L_x_2116) ;  /* 0x0000000000340947 */ /* 0x000fea0003800000 */
[----:B------:R-:W-:Y:S01]  /*06a0*/  ISETP.NE.AND P0, PT, R15, -0x1, PT ;  /* 0xffffffff0f00780c */ /* 0x000fe20003f05270 */
[----:B------:R-:W-:Y:S02]  /*06b0*/  IMAD.MOV.U32 R22, RZ, RZ, R15 ;  /* 0x000000ffff167224 */ /* 0x000fe400078e000f */
[----:B------:R-:W-:-:S10]  /*06c0*/  IMAD.MOV.U32 R4, RZ, RZ, 0xa0 ;  /* 0x000000a0ff047424 */ /* 0x000fd400078e00ff */
[----:B------:R-:W-:Y:S05]  /*06d0*/  @P0 BRA `(.L_x_2116) ;  /* 0x0000000000240947 */ /* 0x000fea0003800000 */
[----:B------:R-:W-:Y:S01]  /*06e0*/  ISETP.NE.AND P0, PT, R14, -0x1, PT ;  /* 0xffffffff0e00780c */ /* 0x000fe20003f05270 */
[----:B------:R-:W-:Y:S02]  /*06f0*/  IMAD.MOV.U32 R22, RZ, RZ, R14 ;  /* 0x000000ffff167224 */ /* 0x000fe400078e000e */
[----:B------:R-:W-:-:S10]  /*0700*/  IMAD.MOV.U32 R4, RZ, RZ, 0xc0 ;  /* 0x000000c0ff047424 */ /* 0x000fd400078e00ff */
[----:B------:R-:W-:Y:S05]  /*0710*/  @P0 BRA `(.L_x_2116) ;  /* 0x0000000000140947 */ /* 0x000fea0003800000 */
[----:B------:R-:W-:Y:S02]  /*0720*/  ISETP.NE.AND P0, PT, R12, -0x1, PT ;  /* 0xffffffff0c00780c */ /* 0x000fe40003f05270 */
[----:B------:R-:W-:-:S11]  /*0730*/  MOV R5, RZ ;  /* 0x000000ff00057202 */ /* 0x000fd60000000f00 */
[----:B------:R-:W-:Y:S05]  /*0740*/  @!P0 BRA `(.L_x_2117) ;  /* 0x0000000000188947 */ /* 0x000fea0003800000 */
[----:B------:R-:W-:Y:S02]  /*0750*/  IMAD.MOV.U32 R22, RZ, RZ, R12 ;  /* 0x000000ffff167224 */ /* 0x000fe400078e000c */
[----:B------:R-:W-:-:S07]  /*0760*/  IMAD.MOV.U32 R4, RZ, RZ, 0xe0 ;  /* 0x000000e0ff047424 */ /* 0x000fce00078e00ff */
.L_x_2116:
[----:B------:R-:W-:-:S06]  /*0770*/  LOP3.LUT R22, RZ, R22, RZ, 0x33, !PT ;  /* 0x00000016ff167212 */ /* 0x000fcc00078e33ff */
[----:B------:R-:W0:Y:S08]  /*0780*/  BREV R22, R22 ;  /* 0x0000001600167301 */ /* 0x000e300000000000 */
[----:B0-----:R-:W0:Y:S02]  /*0790*/  FLO.U32.SH R5, R22 ;  /* 0x0000001600057300 */ /* 0x001e2400000e0400 */
[----:B0-----:R-:W-:-:S07]  /*07a0*/  IMAD.IADD R5, R5, 0x1, R4 ;  /* 0x0000000105057824 */ /* 0x001fce00078e0204 */
.L_x_2117:
[----:B------:R-:W-:Y:S05]  /*07b0*/  BSYNC.RECONVERGENT B1 ;  /* 0x0000000000017941 */ /* 0x000fea0003800200 */
.L_x_2115:
[----:B------:R0:W-:Y:S02]  /*07c0*/  STG.E desc[UR4][R2.64], R5 ;  /* 0x0000000502007986 */ /* 0x0001e4000c101904 */
.L_x_2109:
[----:B------:R-:W-:Y:S05]  /*07d0*/  BSYNC.RECONVERGENT B0 ;  /* 0x0000000000007941 */ /* 0x000fea0003800200 */
.L_x_2108:
[----:B------:R-:W-:-:S13]  /*07e0*/  ISETP.NE.AND P0, PT, R23, RZ, PT ;  /* 0x000000ff1700720c */ /* 0x000fda0003f05270 */
[----:B------:R-:W-:Y:S05]  /*07f0*/  @!P0 BRA `(.L_x_2118) ;  /* 0xfffffff800308947 */ /* 0x000fea000383ffff */
[----:B------:R-:W-:Y:S05]  /*0800*/  EXIT ;  /* 0x000000000000794d */ /* 0x000fea0003800000 */
.L_x_2119:
        /* <DEDUP_REMOVED lines=15> */
.L_x_2221:


//--------------------- .text._Z21scatter_edges_by_permPiS_iS_S_S_S_S_ --------------------------
	.section	.text._Z21scatter_edges_by_permPiS_iS_S_S_S_S_,"ax",@progbits
	.align	128
        .global         _Z21scatter_edges_by_permPiS_iS_S_S_S_S_
        .type           _Z21scatter_edges_by_permPiS_iS_S_S_S_S_,@function
        .size           _Z21scatter_edges_by_permPiS_iS_S_S_S_S_,(.L_x_2222 - _Z21scatter_edges_by_permPiS_iS_S_S_S_S_)
        .other          _Z21scatter_edges_by_permPiS_iS_S_S_S_S_,@"STO_CUDA_ENTRY STV_DEFAULT"
_Z21scatter_edges_by_permPiS_iS_S_S_S_S_:
.text._Z21scatter_edges_by_permPiS_iS_S_S_S_S_:
[----:B------:R-:W-:Y:S01]  /*0000*/  LDC R1, c[0x0][0x37c] ;  /* 0x0000df00ff017b82 */ /* 0x000fe20000000800 */
[----:B------:R-:W0:Y:S07]  /*0010*/  S2R R0, SR_TID.X ;  /* 0x0000000000007919 */ /* 0x000e2e0000002100 */
[----:B------:R-:W0:Y:S01]  /*0020*/  S2UR UR4, SR_CTAID.X ;  /* 0x00000000000479c3 */ /* 0x000e220000002500 */
[----:B------:R-:W1:Y:S07]  /*0030*/  LDCU UR5, c[0x0][0x390] ;  /* 0x00007200ff0577ac */ /* 0x000e6e0008000800 */
[----:B------:R-:W0:Y:S02]  /*0040*/  LDC R5, c[0x0][0x360] ;  /* 0x0000d800ff057b82 */ /* 0x000e240000000800 */
[----:B0-----:R-:W-:-:S05]  /*0050*/  IMAD R0, R5, UR4, R0 ;  /* 0x0000000405007c24 */ /* 0x001fca000f8e0200 */
[----:B-1----:R-:W-:-:S13]  /*0060*/  ISETP.GE.AND P0, PT, R0, UR5, PT ;  /* 0x0000000500007c0c */ /* 0x002fda000bf06270 */
[----:B------:R-:W-:Y:S05]  /*0070*/  @P0 EXIT ;  /* 0x000000000000094d */ /* 0x000fea0003800000 */
[----:B------:R-:W0:Y:S01]  /*0080*/  LDCU UR4, c[0x0][0x370] ;  /* 0x00006e00ff0477ac */ /* 0x000e220008000800 */
[----:B------:R-:W1:Y:S01]  /*0090*/  LDCU.64 UR6, c[0x0][0x358] ;  /* 0x00006b00ff0677ac */ /* 0x000e620008000a00 */
[----:B------:R-:W2:Y:S01]  /*00a0*/  LDCU.64 UR8, c[0x0][0x388] ;  /* 0x00007100ff0877ac */ /* 0x000ea20008000a00 */
[----:B0-----:R-:W-:-:S07]  /*00b0*/  IMAD R5, R5, UR4, RZ ;  /* 0x0000000405057c24 */ /* 0x001fce000f8e02ff */
.L_x_2125:
[----:B01--4-:R-:W0:Y:S01]  /*00c0*/  LDC.64 R6, c[0x0][0x398] ;  /* 0x0000e600ff067b82 */ /* 0x013e220000000a00 */
[----:B---3--:R-:W3:Y:S07]  /*00d0*/  LDCU UR4, c[0x0][0x390] ;  /* 0x00007200ff0477ac */ /* 0x008eee0008000800 */
[----:B------:R-:W4:Y:S08]  /*00e0*/  LDC.64 R8, c[0x0][0x3b8] ;  /* 0x0000ee00ff087b82 */ /* 0x000f300000000a00 */
[----:B------:R-:W5:Y:S01]  /*00f0*/  LDC.64 R2, c[0x0][0x380] ;  /* 0x0000e000ff027b82 */ /* 0x000f620000000a00 */
[----:B0-----:R-:W-:-:S07]  /*0100*/  IMAD.WIDE R6, R0, 0x4, R6 ;  /* 0x0000000400067825 */ /* 0x001fce00078e0206 */
[----:B------:R-:W0:Y:S01]  /*0110*/  LDC.64 R12, c[0x0][0x3a8] ;  /* 0x0000ea00ff0c7b82 */ /* 0x000e220000000a00 */
[----:B-1----:R-:W5:Y:S01]  /*0120*/  LDG.E R7, desc[UR6][R6.64] ;  /* 0x0000000606077981 */ /* 0x002f62000c1e1900 */
[----:B----4-:R-:W-:-:S05]  /*0130*/  IMAD.WIDE R8, R0, 0x4, R8 ;  /* 0x0000000400087825 */ /* 0x010fca00078e0208 */
[----:B------:R-:W4:Y:S01]  /*0140*/  LDG.E R11, desc[UR6][R8.64] ;  /* 0x00000006080b7981 */ /* 0x000f22000c1e1900 */
[----:B-----5:R-:W-:-:S05]  /*0150*/  IMAD.WIDE R2, R7, 0x4, R2 ;  /* 0x0000000407027825 */ /* 0x020fca00078e0202 */
[----:B------:R-:W5:Y:S04]  /*0160*/  LDG.E R4, desc[UR6][R2.64+0x4] ;  /* 0x0000040602047981 */ /* 0x000f68000c1e1900 */
[----:B------:R-:W5:Y:S01]  /*0170*/  LDG.E R15, desc[UR6][R2.64] ;  /* 0x00000006020f7981 */ /* 0x000f62000c1e1900 */
[----:B0-----:R-:W-:Y:S01]  /*0180*/  IMAD.WIDE R12, R0, 0x4, R12 ;  /* 0x00000004000c7825 */ /* 0x001fe200078e020c */
[----:B------:R-:W-:Y:S03]  /*0190*/  BSSY.RECONVERGENT B0, `(.L_x_2120) ;  /* 0x0000063000007945 */ /* 0x000fe60003800200 */
[----:B------:R-:W-:Y:S01]  /*01a0*/  IMAD.IADD R0, R5, 0x1, R0 ;  /* 0x0000000105007824 */ /* 0x000fe200078e0200 */
[----:B----4-:R0:W-:Y:S04]  /*01b0*/  STG.E desc[UR6][R12.64], R11 ;  /* 0x0000000b0c007986 */ /* 0x0101e8000c101906 */
[----:B---3--:R-:W-:Y:S01]  /*01c0*/  ISETP.GE.AND P0, PT, R0, UR4, PT ;  /* 0x0000000400007c0c */ /* 0x008fe2000bf06270 */
[----:B-----5:R-:W-:-:S05]  /*01d0*/  IMAD.IADD R6, R4, 0x1, -R15 ;  /* 0x0000000104067824 */ /* 0x020fca00078e0a0f */
[----:B------:R-:W-:-:S13]  /*01e0*/  ISETP.GE.AND P1, PT, R6, 0x1, PT ;  /* 0x000000010600780c */ /* 0x000fda0003f26270 */
[----:B0-----:R-:W-:Y:S05]  /*01f0*/  @!P1 BRA `(.L_x_2121) ;  /* 0x0000000400709947 */ /* 0x001fea0003800000 */
[----:B------:R-:W-:Y:S01]  /*0200*/  IMAD.IADD R4, R15, 0x1, -R4 ;  /* 0x000000010f047824 */ /* 0x000fe200078e0a04 */
[----:B------:R-:W-:Y:S01]  /*0210*/  LOP3.LUT R15, R6, 0x3, RZ, 0xc0, !PT ;  /* 0x00000003060f7812 */ /* 0x000fe200078ec0ff */
[----:B------:R-:W-:Y:S03]  /*0220*/  BSSY.RECONVERGENT B1, `(.L_x_2122) ;  /* 0x0000035000017945 */ /* 0x000fe60003800200 */
[----:B------:R-:W-:Y:S01]  /*0230*/  ISETP.GT.U32.AND P2, PT, R4, -0x4, PT ;  /* 0xfffffffc0400780c */ /* 0x000fe20003f44070 */
[----:B------:R-:W-:Y:S01]  /*0240*/  IMAD.MOV.U32 R4, RZ, RZ, RZ ;  /* 0x000000ffff047224 */ /* 0x000fe200078e00ff */
[----:B------:R-:W-:-:S11]  /*0250*/  ISETP.NE.AND P1, PT, R15, RZ, PT ;  /* 0x000000ff0f00720c */ /* 0x000fd60003f25270 */
[----:B------:R-:W-:Y:S05]  /*0260*/  @P2 BRA `(.L_x_2123) ;  /* 0x0000000000c02947 */ /* 0x000fea0003800000 */
[----:B------:R-:W-:Y:S02]  /*0270*/  LOP3.LUT R4, R6, 0x7ffffffc, RZ, 0xc0, !PT ;  /* 0x7ffffffc06047812 */ /* 0x000fe400078ec0ff */
[----:B------:R-:W-:Y:S01]  /*0280*/  CS2R R12, SRZ ;  /* 0x00000000000c7805 */ /* 0x000fe2000001ff00 */
[----:B------:R-:W-:Y:S02]  /*0290*/  IMAD.MOV.U32 R10, RZ, RZ, R11 ;  /* 0x000000ffff0a7224 */ /* 0x000fe400078e000b */
[----:B------:R-:W-:-:S07]  /*02a0*/  IMAD.MOV R14, RZ, RZ, -R4 ;  /* 0x000000ffff0e7224 */ /* 0x000fce00078e0a04 */
.L_x_2124:
[----:B-1----:R-:W3:Y:S01]  /*02b0*/  LDG.E R7, desc[UR6][R2.64] ;  /* 0x0000000602077981 */ /* 0x002ee2000c1e1900 */
[----:B------:R-:W0:Y:S08]  /*02c0*/  LDC.64 R18, c[0x0][0x388] ;  /* 0x0000e200ff127b82 */ /* 0x000e300000000a00 */
[----:B------:R-:W1:Y:S01]  /*02d0*/  LDC.64 R8, c[0x0][0x3b0] ;  /* 0x0000ec00ff087b82 */ /* 0x000e620000000a00 */
[----:B---3--:R-:W-:-:S04]  /*02e0*/  IMAD.IADD R7, R7, 0x1, R12 ;  /* 0x0000000107077824 */ /* 0x008fc800078e020c */
[----:B0-----:R-:W-:-:S03]  /*02f0*/  IMAD.WIDE R18, R7, 0x4, R18 ;  /* 0x0000000407127825 */ /* 0x001fc600078e0212 */
[----:B------:R-:W0:Y:S03]  /*0300*/  LDC.64 R6, c[0x0][0x3a0] ;  /* 0x0000e800ff067b82 */ /* 0x000e260000000a00 */
[----:B------:R-:W0:Y:S02]  /*0310*/  LDG.E R19, desc[UR6][R18.64] ;  /* 0x0000000612137981 */ /* 0x000e24000c1e1900 */
[----:B0-----:R-:W-:-:S06]  /*0320*/  IMAD.WIDE R20, R19, 0x4, R6 ;  /* 0x0000000413147825 */ /* 0x001fcc00078e0206 */
[----:B------:R-:W3:Y:S01]  /*0330*/  LDG.E R21, desc[UR6][R20.64] ;  /* 0x0000000614157981 */ /* 0x000ee2000c1e1900 */
[----:B-1----:R-:W-:-:S05]  /*0340*/  IMAD.WIDE R8, R10, 0x4, R8 ;  /* 0x000000040a087825 */ /* 0x002fca00078e0208 */
[----:B---3--:R0:W-:Y:S04]  /*0350*/  STG.E desc[UR6][R8.64], R21 ;  /* 0x0000001508007986 */ /* 0x0081e8000c101906 */
[----:B------:R-:W3:Y:S02]  /*0360*/  LDG.E R16, desc[UR6][R2.64] ;  /* 0x0000000602107981 */ /* 0x000ee4000c1e1900 */
[----:B---3--:R-:W-:-:S04]  /*0370*/  IADD3 R17, P2, PT, R16, R12, RZ ;  /* 0x0000000c10117210 */ /* 0x008fc80007f5e0ff */
[----:B------:R-:W-:Y:S02]  /*0380*/  LEA.HI.X.SX32 R22, R16, R13, 0x1, P2 ;  /* 0x0000000d10167211 */ /* 0x000fe400010f0eff */
[----:B--2---:R-:W-:-:S04]  /*0390*/  LEA R16, P2, R17, UR8, 0x2 ;  /* 0x0000000811107c11 */ /* 0x004fc8000f8410ff */
[----:B------:R-:W-:-:S06]  /*03a0*/  LEA.HI.X R17, R17, UR9, R22, 0x2, P2 ;  /* 0x0000000911117c11 */ /* 0x000fcc00090f1416 */
[----:B------:R-:W2:Y:S02]  /*03b0*/  LDG.E R17, desc[UR6][R16.64+0x4] ;  /* 0x0000040610117981 */ /* 0x000ea4000c1e1900 */
[----:B--2---:R-:W-:-:S06]  /*03c0*/  IMAD.WIDE R22, R17, 0x4, R6 ;  /* 0x0000000411167825 */ /* 0x004fcc00078e0206 */
[----:B------:R-:W2:Y:S04]  /*03d0*/  LDG.E R23, desc[UR6][R22.64] ;  /* 0x0000000616177981 */ /* 0x000ea8000c1e1900 */
[----:B--2---:R1:W-:Y:S04]  /*03e0*/  STG.E desc[UR6][R8.64+0x4], R23 ;  /* 0x0000041708007986 */ /* 0x0043e8000c101906 */
[----:B------:R-:W2:Y:S02]  /*03f0*/  LDG.E R18, desc[UR6][R2.64] ;  /* 0x0000000602127981 */ /* 0x000ea4000c1e1900 */
[----:B--2---:R-:W-:-:S04]  /*0400*/  IADD3 R19, P2, PT, R18, R12, RZ ;  /* 0x0000000c12137210 */ /* 0x004fc80007f5e0ff */
[----:B------:R-:W-:Y:S02]  /*0410*/  LEA.HI.X.SX32 R20, R18, R13, 0x1, P2 ;  /* 0x0000000d12147211 */ /* 0x000fe400010f0eff */
[----:B------:R-:W-:-:S04]  /*0420*/  LEA R18, P2, R19, UR8, 0x2 ;  /* 0x0000000813127c11 */ /* 0x000fc8000f8410ff */
[----:B------:R-:W-:-:S06]  /*0430*/  LEA.HI.X R19, R19, UR9, R20, 0x2, P2 ;  /* 0x0000000913137c11 */ /* 0x000fcc00090f1414 */
[----:B------:R-:W0:Y:S02]  /*0440*/  LDG.E R19, desc[UR6][R18.64+0x8] ;  /* 0x0000080612137981 */ /* 0x000e24000c1e1900 */
[----:B0-----:R-:W-:-:S06]  /*0450*/  IMAD.WIDE R20, R19, 0x4, R6 ;  /* 0x0000000413147825 */ /* 0x001fcc00078e0206 */
[----:B------:R-:W2:Y:S04]  /*0460*/  LDG.E R21, desc[UR6][R20.64] ;  /* 0x0000000614157981 */ /* 0x000ea8000c1e1900 */
[----:B--2---:R1:W-:Y:S04]  /*0470*/  STG.E desc[UR6][R8.64+0x8], R21 ;  /* 0x0000081508007986 */ /* 0x0043e8000c101906 */
[----:B------:R-:W2:Y:S02]  /*0480*/  LDG.E R16, desc[UR6][R2.64] ;  /* 0x0000000602107981 */ /* 0x000ea4000c1e1900 */
[----:B--2---:R-:W-:-:S04]  /*0490*/  IADD3 R17, P2, PT, R16, R12, RZ ;  /* 0x0000000c10117210 */ /* 0x004fc80007f5e0ff */
[----:B------:R-:W-:Y:S02]  /*04a0*/  LEA.HI.X.SX32 R22, R16, R13, 0x1, P2 ;  /* 0x0000000d10167211 */ /* 0x000fe400010f0eff */
[----:B------:R-:W-:-:S04]  /*04b0*/  LEA R16, P2, R17, UR8, 0x2 ;  /* 0x0000000811107c11 */ /* 0x000fc8000f8410ff */
[----:B------:R-:W-:-:S06]  /*04c0*/  LEA.HI.X R17, R17, UR9, R22, 0x2, P2 ;  /* 0x0000000911117c11 */ /* 0x000fcc00090f1416 */
[----:B------:R-:W2:Y:S02]  /*04d0*/  LDG.E R17, desc[UR6][R16.64+0xc] ;  /* 0x00000c0610117981 */ /* 0x000ea4000c1e1900 */
[----:B--2---:R-:W-:-:S06]  /*04e0*/  IMAD.WIDE R6, R17, 0x4, R6 ;  /* 0x0000000411067825 */ /* 0x004fcc00078e0206 */
[----:B------:R-:W2:Y:S01]  /*04f0*/  LDG.E R7, desc[UR6][R6.64] ;  /* 0x0000000606077981 */ /* 0x000ea2000c1e1900 */
[----:B------:R-:W-:Y:S01]  /*0500*/  VIADD R14, R14, 0x4 ;  /* 0x000000040e0e7836 */ /* 0x000fe20000000000 */
[----:B------:R-:W-:Y:S01]  /*0510*/  IADD3 R12, P3, PT, R12, 0x4, RZ ;  /* 0x000000040c0c7810 */ /* 0x000fe20007f7e0ff */
[----:B------:R-:W-:-:S03]  /*0520*/  VIADD R10, R10, 0x4 ;  /* 0x000000040a0a7836 */ /* 0x000fc60000000000 */
[----:B------:R-:W-:Y:S01]  /*0530*/  ISETP.NE.AND P2, PT, R14, RZ, PT ;  /* 0x000000ff0e00720c */ /* 0x000fe20003f45270 */
[----:B------:R-:W-:Y:S01]  /*0540*/  IMAD.X R13, RZ, RZ, R13, P3 ;  /* 0x000000ffff0d7224 */ /* 0x000fe200018e060d */
[----:B--2---:R1:W-:Y:S11]  /*0550*/  STG.E desc[UR6][R8.64+0xc], R7 ;  /* 0x00000c0708007986 */ /* 0x0043f6000c101906 */
[----:B------:R-:W-:Y:S05]  /*0560*/  @P2 BRA `(.L_x_2124) ;  /* 0xfffffffc00502947 */ /* 0x000fea000383ffff */
.L_x_2123:
[----:B--2---:R-:W-:Y:S05]  /*0570*/  BSYNC.RECONVERGENT B1 ;  /* 0x0000000000017941 */ /* 0x004fea0003800200 */
.L_x_2122:
[----:B------:R-:W-:Y:S05]  /*0580*/  @!P1 BRA `(.L_x_2121) ;  /* 0x00000000008c9947 */ /* 0x000fea0003800000 */
[----:B-1----:R-:W2:Y:S01]  /*0590*/  LDG.E R7, desc[UR6][R2.64] ;  /* 0x0000000602077981 */ /* 0x002ea2000c1e1900 */
[----:B------:R-:W0:Y:S08]  /*05a0*/  LDC.64 R12, c[0x0][0x388] ;  /* 0x0000e200ff0c7b82 */ /* 0x000e300000000a00 */
[----:B------:R-:W1:Y:S01]  /*05b0*/  LDC.64 R8, c[0x0][0x3b0] ;  /* 0x0000ec00ff087b82 */ /* 0x000e620000000a00 */
[----:B--2---:R-:W-:-:S04]  /*05c0*/  IMAD.IADD R7, R7, 0x1, R4 ;  /* 0x0000000107077824 */ /* 0x004fc800078e0204 */
[----:B0-----:R-:W-:-:S03]  /*05d0*/  IMAD.WIDE R12, R7, 0x4, R12 ;  /* 0x00000004070c7825 */ /* 0x001fc600078e020c */
[----:B------:R-:W0:Y:S03]  /*05e0*/  LDC.64 R6, c[0x0][0x3a0] ;  /* 0x0000e800ff067b82 */ /* 0x000e260000000a00 */
[----:B------:R-:W0:Y:S01]  /*05f0*/  LDG.E R13, desc[UR6][R12.64] ;  /* 0x000000060c0d7981 */ /* 0x000e22000c1e1900 */
[----:B------:R-:W-:Y:S02]  /*0600*/  IMAD.IADD R11, R11, 0x1, R4 ;  /* 0x000000010b0b7824 */ /* 0x000fe400078e0204 */
[----:B0-----:R-:W-:-:S06]  /*0610*/  IMAD.WIDE R16, R13, 0x4, R6 ;  /* 0x000000040d107825 */ /* 0x001fcc00078e0206 */
[----:B------:R-:W2:Y:S01]  /*0620*/  LDG.E R17, desc[UR6][R16.64] ;  /* 0x0000000610117981 */ /* 0x000ea2000c1e1900 */
[----:B-1----:R-:W-:Y:S01]  /*0630*/  IMAD.WIDE R8, R11, 0x4, R8 ;  /* 0x000000040b087825 */ /* 0x002fe200078e0208 */
[----:B------:R-:W-:-:S04]  /*0640*/  ISETP.NE.AND P1, PT, R15, 0x1, PT ;  /* 0x000000010f00780c */ /* 0x000fc80003f25270 */
[----:B--2---:R0:W-:Y:S09]  /*0650*/  STG.E desc[UR6][R8.64], R17 ;  /* 0x0000001108007986 */ /* 0x0041f2000c101906 */
[----:B------:R-:W-:Y:S05]  /*0660*/  @!P1 BRA `(.L_x_2121) ;  /* 0x0000000000549947 */ /* 0x000fea0003800000 */
[----:B------:R-:W2:Y:S01]  /*0670*/  LDG.E R13, desc[UR6][R2.64] ;  /* 0x00000006020d7981 */ /* 0x000ea2000c1e1900 */
[----:B------:R-:W1:Y:S01]  /*0680*/  LDC.64 R10, c[0x0][0x388] ;  /* 0x0000e200ff0a7b82 */ /* 0x000e620000000a00 */
[----:B--2---:R-:W-:-:S04]  /*0690*/  IADD3 R12, P1, PT, R13, R4, RZ ;  /* 0x000000040d0c7210 */ /* 0x004fc80007f3e0ff */
[----:B------:R-:W-:Y:S02]  /*06a0*/  LEA.HI.X.SX32 R13, R13, RZ, 0x1, P1 ;  /* 0x000000ff0d0d7211 */ /* 0x000fe400008f0eff */
[----:B-1----:R-:W-:-:S04]  /*06b0*/  LEA R16, P1, R12, R10, 0x2 ;  /* 0x0000000a0c107211 */ /* 0x002fc800078210ff */
[----:B0-----:R-:W-:-:S05]  /*06c0*/  LEA.HI.X R17, R12, R11, R13, 0x2, P1 ;  /* 0x0000000b0c117211 */ /* 0x001fca00008f140d */
[----:B------:R-:W2:Y:S02]  /*06d0*/  LDG.E R13, desc[UR6][R16.64+0x4] ;  /* 0x00000406100d7981 */ /* 0x000ea4000c1e1900 */
[----:B--2---:R-:W-:-:S06]  /*06e0*/  IMAD.WIDE R12, R13, 0x4, R6 ;  /* 0x000000040d0c7825 */ /* 0x004fcc00078e0206 */
[----:B------:R-:W2:Y:S01]  /*06f0*/  LDG.E R13, desc[UR6][R12.64] ;  /* 0x000000060c0d7981 */ /* 0x000ea2000c1e1900 */
[----:B------:R-:W-:-:S03]  /*0700*/  ISETP.NE.AND P1, PT, R15, 0x2, PT ;  /* 0x000000020f00780c */ /* 0x000fc60003f25270 */
[----:B--2---:R3:W-:Y:S10]  /*0710*/  STG.E desc[UR6][R8.64+0x4], R13 ;  /* 0x0000040d08007986 */ /* 0x0047f4000c101906 */
[----:B------:R-:W-:Y:S05]  /*0720*/  @!P1 BRA `(.L_x_2121) ;  /* 0x0000000000249947 */ /* 0x000fea0003800000 */
[----:B------:R-:W2:Y:S02]  /*0730*/  LDG.E R3, desc[UR6][R2.64] ;  /* 0x0000000602037981 */ /* 0x000ea4000c1e1900 */
[----:B--2---:R-:W-:-:S04]  /*0740*/  IADD3 R4, P1, PT, R3, R4, RZ ;  /* 0x0000000403047210 */ /* 0x004fc80007f3e0ff */
[----:B------:R-:W-:Y:S02]  /*0750*/  LEA.HI.X.SX32 R12, R3, RZ, 0x1, P1 ;  /* 0x000000ff030c7211 */ /* 0x000fe400008f0eff */
[----:B------:R-:W-:-:S04]  /*0760*/  LEA R10, P1, R4, R10, 0x2 ;  /* 0x0000000a040a7211 */ /* 0x000fc800078210ff */
[----:B------:R-:W-:-:S06]  /*0770*/  LEA.HI.X R11, R4, R11, R12, 0x2, P1 ;  /* 0x0000000b040b7211 */ /* 0x000fcc00008f140c */
[----:B------:R-:W2:Y:S02]  /*0780*/  LDG.E R11, desc[UR6][R10.64+0x8] ;  /* 0x000008060a0b7981 */ /* 0x000ea4000c1e1900 */
[----:B--2---:R-:W-:-:S06]  /*0790*/  IMAD.WIDE R6, R11, 0x4, R6 ;  /* 0x000000040b067825 */ /* 0x004fcc00078e0206 */
[----:B------:R-:W2:Y:S04]  /*07a0*/  LDG.E R7, desc[UR6][R6.64] ;  /* 0x0000000606077981 */ /* 0x000ea8000c1e1900 */
[----:B--2---:R4:W-:Y:S02]  /*07b0*/  STG.E desc[UR6][R8.64+0x8], R7 ;  /* 0x0000080708007986 */ /* 0x0049e4000c101906 */
.L_x_2121:
[----:B--2---:R-:W-:Y:S05]  /*07c0*/  BSYNC.RECONVERGENT B0 ;  /* 0x0000000000007941 */ /* 0x004fea0003800200 */
.L_x_2120:
[----:B------:R-:W-:Y:S05]  /*07d0*/  @!P0 BRA `(.L_x_2125) ;  /* 0xfffffff800388947 */ /* 0x000fea000383ffff */
[----:B------:R-:W-:Y:S05]  /*07e0*/  EXIT ;  /* 0x000000000000794d */ /* 0x000fea0003800000 */
.L_x_2126:
        /* <DEDUP_REMOVED lines=9> */
.L_x_2222:


//--------------------- .text._Z14update_degreesPiS_iiS_S_ --------------------------
	.section	.text._Z14update_degreesPiS_iiS_S_,"ax",@progbits
	.align	128
        .global         _Z14update_degreesPiS_iiS_S_
        .type           _Z14update_degreesPiS_iiS_S_,@function
        .size           _Z14update_degreesPiS_iiS_S_,(.L_x_2223 - _Z14update_degreesPiS_iiS_S_)
        .other          _Z14update_degreesPiS_iiS_S_,@"STO_CUDA_ENTRY STV_DEFAULT"
_Z14update_degreesPiS_iiS_S_:
.text._Z14update_degreesPiS_iiS_S_:
        /* <DEDUP_REMOVED lines=8> */
[----:B------:R-:W0:Y:S01]  /*0080*/  LDCU.64 UR4, c[0x0][0x388] ;  /* 0x00007100ff0477ac */ /* 0x000e220008000a00 */
[----:B------:R-:W1:Y:S01]  /*0090*/  LDCU UR6, c[0x0][0x370] ;  /* 0x00006e00ff0677ac */ /* 0x000e620008000800 */
[----:B------:R-:W2:Y:S01]  /*00a0*/  LDCU.64 UR8, c[0x0][0x358] ;  /* 0x00006b00ff0877ac */ /* 0x000ea20008000a00 */
[----:B------:R-:W3:Y:S01]  /*00b0*/  LDCU UR7, c[0x0][0x394] ;  /* 0x00007280ff0777ac */ /* 0x000ee20008000800 */
[----:B0-----:R-:W-:Y:S01]  /*00c0*/  UIADD3 UR4, UP0, UPT, UR4, 0x20, URZ ;  /* 0x0000002004047890 */ /* 0x001fe2000ff1e0ff */
[----:B-1----:R-:W-:-:S03]  /*00d0*/  IMAD R3, R3, UR6, RZ ;  /* 0x0000000603037c24 */ /* 0x002fc6000f8e02ff */
[----:B--23--:R-:W-:-:S12]  /*00e0*/  UIADD3.X UR5, UPT, UPT, URZ, UR5, URZ, UP0, !UPT ;  /* 0x00000005ff057290 */ /* 0x00cfd800087fe4ff */
.L_x_2138:
[----:B0-----:R-:W0:Y:S01]  /*00f0*/  LDC.64 R12, c[0x0][0x398] ;  /* 0x0000e600ff0c7b82 */ /* 0x001e220000000a00 */
[----:B------:R-:W1:Y:S01]  /*0100*/  LDCU UR6, c[0x0][0x390] ;  /* 0x00007200ff0677ac */ /* 0x000e620008000800 */
[----:B0-----:R-:W-:-:S06]  /*0110*/  IMAD.WIDE R4, R0, 0x4, R12 ;  /* 0x0000000400047825 */ /* 0x001fcc00078e020c */
[----:B------:R-:W2:Y:S01]  /*0120*/  LDG.E R4, desc[UR8][R4.64] ;  /* 0x0000000804047981 */ /* 0x000ea2000c1e1900 */
[--C-:B------:R-:W-:Y:S01]  /*0130*/  IMAD.MOV.U32 R2, RZ, RZ, R0.reuse ;  /* 0x000000ffff027224 */ /* 0x100fe200078e0000 */
[----:B------:R-:W-:Y:S01]  /*0140*/  BSSY.RECONVERGENT B1, `(.L_x_2127) ;  /* 0x0000102000017945 */ /* 0x000fe20003800200 */
[----:B------:R-:W-:-:S05]  /*0150*/  IMAD.IADD R0, R3, 0x1, R0 ;  /* 0x0000000103007824 */ /* 0x000fca00078e0200 */
[----:B-1----:R-:W-:Y:S02]  /*0160*/  ISETP.GE.AND P0, PT, R0, UR6, PT ;  /* 0x0000000600007c0c */ /* 0x002fe4000bf06270 */
[----:B--2---:R-:W-:-:S13]  /*0170*/  ISETP.NE.AND P1, PT, R4, -0x1, PT ;  /* 0xffffffff0400780c */ /* 0x004fda0003f25270 */
[----:B------:R-:W-:Y:S05]  /*0180*/  @P1 BRA `(.L_x_2128) ;  /* 0x0000000c00f41947 */ /* 0x000fea0003800000 */
[----:B------:R-:W0:Y:S02]  /*0190*/  LDC.64 R4, c[0x0][0x380] ;  /* 0x0000e000ff047b82 */ /* 0x000e240000000a00 */
[----:B0-----:R-:W-:-:S05]  /*01a0*/  IMAD.WIDE R4, R2, 0x4, R4 ;  /* 0x0000000402047825 */ /* 0x001fca00078e0204 */
[----:B------:R-:W2:Y:S04]  /*01b0*/  LDG.E R6, desc[UR8][R4.64] ;  /* 0x0000000804067981 */ /* 0x000ea8000c1e1900 */
[----:B------:R-:W2:Y:S01]  /*01c0*/  LDG.E R7, desc[UR8][R4.64+0x4] ;  /* 0x0000040804077981 */ /* 0x000ea2000c1e1900 */
[----:B------:R-:W-:Y:S01]  /*01d0*/  BSSY.RECONVERGENT B0, `(.L_x_2129) ;  /* 0x00000f3000007945 */ /* 0x000fe20003800200 */
[----:B------:R-:W-:Y:S01]  /*01e0*/  HFMA2 R9, -RZ, RZ, 0, 0 ;  /* 0x00000000ff097431 */ /* 0x000fe200000001ff */
        /* <DEDUP_REMOVED lines=15> */
.L_x_2133:
[----:B------:R-:W-:Y:S02]  /*02e0*/  IMAD.U32 R14, RZ, RZ, UR4 ;  /* 0x00000004ff0e7e24 */ /* 0x000fe4000f8e00ff */
[----:B------:R-:W-:Y:S02]  /*02f0*/  IMAD.U32 R15, RZ, RZ, UR5 ;  /* 0x00000005ff0f7e24 */ /* 0x000fe4000f8e00ff */
        /* <DEDUP_REMOVED lines=14> */
[----:B------:R-:W-:-:S03]  /*03e0*/  IADD3 R8, PT, PT, R9, 0x1, RZ ;  /* 0x0000000109087810 */ /* 0x000fc60007ffe0ff */
[----:B------:R-:W5:Y:S01]  /*03f0*/  LDG.E R17, desc[UR8][R14.64+0x10] ;  /* 0x000010080e117981 */ /* 0x000f62000c1e1900 */
[----:B--2---:R-:W-:-:S06]  /*0400*/  IMAD.WIDE R18, R19, 0x4, R12 ;  /* 0x0000000413127825 */ /* 0x004fcc00078e020c */
[----:B------:R-:W2:Y:S02]  /*0410*/  LDG.E R18, desc[UR8][R18.64] ;  /* 0x0000000812127981 */ /* 0x000ea4000c1e1900 */
[----:B--2---:R-:W-:Y:S01]  /*0420*/  ISETP.NE.AND P2, PT, R18, UR7, PT ;  /* 0x0000000712007c0c */ /* 0x004fe2000bf45270 */
[----:B---3--:R-:W-:-:S05]  /*0430*/  IMAD.WIDE R18, R22, 0x4, R12 ;  /* 0x0000000416127825 */ /* 0x008fca00078e020c */
[----:B------:R4:W2:Y:S02]  /*0440*/  LDG.E R22, desc[UR8][R18.64] ;  /* 0x0000000812167981 */ /* 0x0008a4000c1e1900 */
[----:B----4-:R-:W-:-:S05]  /*0450*/  IMAD.WIDE R18, R26, 0x4, R12 ;  /* 0x000000041a127825 */ /* 0x010fca00078e020c */
[----:B------:R-:W-:Y:S02]  /*0460*/  @P2 IMAD.MOV R8, RZ, RZ, R9 ;  /* 0x000000ffff082224 */ /* 0x000fe400078e0209 */
[----:B------:R0:W3:Y:S01]  /*0470*/  LDG.E R9, desc[UR8][R18.64] ;  /* 0x0000000812097981 */ /* 0x0000e2000c1e1900 */
[----:B-----5:R-:W-:-:S06]  /*0480*/  IMAD.WIDE R26, R27, 0x4, R12 ;  /* 0x000000041b1a7825 */ /* 0x020fcc00078e020c */
[----:B------:R-:W4:Y:S01]  /*0490*/  LDG.E R27, desc[UR8][R26.64] ;  /* 0x000000081a1b7981 */ /* 0x000f22000c1e1900 */
[----:B0-----:R-:W-:-:S05]  /*04a0*/  IMAD.WIDE R18, R24, 0x4, R12 ;  /* 0x0000000418127825 */ /* 0x001fca00078e020c */
[----:B------:R0:W5:Y:S01]  /*04b0*/  LDG.E R28, desc[UR8][R18.64] ;  /* 0x00000008121c7981 */ /* 0x000162000c1e1900 */
[----:B------:R-:W-:-:S06]  /*04c0*/  IMAD.WIDE R24, R25, 0x4, R12 ;  /* 0x0000000419187825 */ /* 0x000fcc00078e020c */
[----:B------:R-:W4:Y:S01]  /*04d0*/  LDG.E R25, desc[UR8][R24.64] ;  /* 0x0000000818197981 */ /* 0x000f22000c1e1900 */
[----:B0-----:R-:W-:-:S05]  /*04e0*/  IMAD.WIDE R18, R20, 0x4, R12 ;  /* 0x0000000414127825 */ /* 0x001fca00078e020c */
[----:B------:R0:W4:Y:S01]  /*04f0*/  LDG.E R26, desc[UR8][R18.64] ;  /* 0x00000008121a7981 */ /* 0x000122000c1e1900 */
[----:B------:R-:W-:-:S06]  /*0500*/  IMAD.WIDE R20, R21, 0x4, R12 ;  /* 0x0000000415147825 */ /* 0x000fcc00078e020c */
[----:B------:R-:W4:Y:S01]  /*0510*/  LDG.E R21, desc[UR8][R20.64] ;  /* 0x0000000814157981 */ /* 0x000f22000c1e1900 */
[----:B0-----:R-:W-:-:S05]  /*0520*/  IMAD.WIDE R18, R16, 0x4, R12 ;  /* 0x0000000410127825 */ /* 0x001fca00078e020c */
[----:B------:R0:W4:Y:S02]  /*0530*/  LDG.E R24, desc[UR8][R18.64] ;  /* 0x0000000812187981 */ /* 0x000124000c1e1900 */
[----:B0-----:R-:W-:-:S04]  /*0540*/  IMAD.WIDE R18, R10, 0x4, R12 ;  /* 0x000000040a127825 */ /* 0x001fc800078e020c */
[--C-:B------:R-:W-:Y:S01]  /*0550*/  IMAD.WIDE R10, R11, 0x4, R12.reuse ;  /* 0x000000040b0a7825 */ /* 0x100fe200078e020c */
[----:B------:R0:W4:Y:S05]  /*0560*/  LDG.E R20, desc[UR8][R18.64] ;  /* 0x0000000812147981 */ /* 0x00012a000c1e1900 */
[----:B------:R-:W4:Y:S01]  /*0570*/  LDG.E R11, desc[UR8][R10.64] ;  /* 0x000000080a0b7981 */ /* 0x000f22000c1e1900 */
[----:B0-----:R-:W-:-:S05]  /*0580*/  IMAD.WIDE R18, R29, 0x4, R12 ;  /* 0x000000041d127825 */ /* 0x001fca00078e020c */
[----:B------:R0:W4:Y:S02]  /*0590*/  LDG.E R10, desc[UR8][R18.64] ;  /* 0x00000008120a7981 */ /* 0x000124000c1e1900 */
[--C-:B0-----:R-:W-:Y:S02]  /*05a0*/  IMAD.WIDE R18, R23, 0x4, R12.reuse ;  /* 0x0000000417127825 */ /* 0x101fe400078e020c */
[----:B------:R-:W3:Y:S02]  /*05b0*/  LDG.E R23, desc[UR8][R14.64+0x18] ;  /* 0x000018080e177981 */ /* 0x000ee4000c1e1900 */
[--C-:B------:R-:W-:Y:S02]  /*05c0*/  IMAD.WIDE R16, R17, 0x4, R12.reuse ;  /* 0x0000000411107825 */ /* 0x100fe400078e020c */
[----:B------:R-:W4:Y:S04]  /*05d0*/  LDG.E R18, desc[UR8][R18.64] ;  /* 0x0000000812127981 */ /* 0x000f28000c1e1900 */
[----:B------:R3:W4:Y:S04]  /*05e0*/  LDG.E R29, desc[UR8][R16.64] ;  /* 0x00000008101d7981 */ /* 0x000728000c1e1900 */
[----:B------:R-:W5:Y:S01]  /*05f0*/  LDG.E R15, desc[UR8][R14.64+0x1c] ;  /* 0x00001c080e0f7981 */ /* 0x000f62000c1e1900 */
[----:B--2---:R-:W-:Y:S01]  /*0600*/  ISETP.NE.AND P3, PT, R22, UR7, PT ;  /* 0x0000000716007c0c */ /* 0x004fe2000bf65270 */
[----:B---3--:R-:W-:-:S06]  /*0610*/  IMAD.WIDE R16, R23, 0x4, R12 ;  /* 0x0000000417107825 */ /* 0x008fcc00078e020c */
[----:B------:R-:W2:Y:S01]  /*0620*/  LDG.E R16, desc[UR8][R16.64] ;  /* 0x0000000810107981 */ /* 0x000ea2000c1e1900 */
[----:B-----5:R-:W-:-:S06]  /*0630*/  IMAD.WIDE R22, R15, 0x4, R12 ;  /* 0x000000040f167825 */ /* 0x020fcc00078e020c */
[----:B------:R-:W3:Y:S01]  /*0640*/  LDG.E R22, desc[UR8][R22.64] ;  /* 0x0000000816167981 */ /* 0x000ee2000c1e1900 */
[----:B------:R-:W-:Y:S01]  /*0650*/  ISETP.NE.AND P2, PT, R9, UR7, PT ;  /* 0x0000000709007c0c */ /* 0x000fe2000bf45270 */
[C---:B------:R-:W-:Y:S01]  /*0660*/  VIADD R9, R8.reuse, 0x1 ;  /* 0x0000000108097836 */ /* 0x040fe20000000000 */
[----:B------:R-:W-:Y:S02]  /*0670*/  @P3 IADD3 R9, PT, PT, R8, RZ, RZ ;  /* 0x000000ff08093210 */ /* 0x000fe40007ffe0ff */
[----:B------:R-:W-:-:S03]  /*0680*/  ISETP.NE.AND P3, PT, R28, UR7, PT ;  /* 0x000000071c007c0c */ /* 0x000fc6000bf65270 */
[----:B------:R-:W-:-:S06]  /*0690*/  VIADD R8, R9, 0x1 ;  /* 0x0000000109087836 */ /* 0x000fcc0000000000 */
[----:B------:R-:W-:Y:S01]  /*06a0*/  @P2 IMAD.MOV R8, RZ, RZ, R9 ;  /* 0x000000ffff082224 */ /* 0x000fe200078e0209 */
[----:B----4-:R-:W-:-:S04]  /*06b0*/  ISETP.NE.AND P2, PT, R27, UR7, PT ;  /* 0x000000071b007c0c */ /* 0x010fc8000bf45270 */
[----:B------:R-:W-:Y:S01]  /*06c0*/  IADD3 R9, PT, PT, R8, 0x1, RZ ;  /* 0x0000000108097810 */ /* 0x000fe20007ffe0ff */
[----:B------:R-:W-:Y:S01]  /*06d0*/  @P3 IMAD.MOV R9, RZ, RZ, R8 ;  /* 0x000000ffff093224 */ /* 0x000fe200078e0208 */
[----:B------:R-:W-:-:S03]  /*06e0*/  ISETP.NE.AND P3, PT, R26, UR7, PT ;  /* 0x000000071a007c0c */ /* 0x000fc6000bf65270 */
[----:B------:R-:W-:-:S04]  /*06f0*/  VIADD R8, R9, 0x1 ;  /* 0x0000000109087836 */ /* 0x000fc80000000000 */
[----:B------:R-:W-:Y:S02]  /*0700*/  @P2 IADD3 R8, PT, PT, R9, RZ, RZ ;  /* 0x000000ff09082210 */ /* 0x000fe40007ffe0ff */
[----:B------:R-:W-:-:S03]  /*0710*/  ISETP.NE.AND P2, PT, R25, UR7, PT ;  /* 0x0000000719007c0c */ /* 0x000fc6000bf45270 */
[C---:B------:R-:W-:Y:S01]  /*0720*/  VIADD R9, R8.reuse, 0x1 ;  /* 0x0000000108097836 */ /* 0x040fe20000000000 */
[----:B------:R-:W-:Y:S02]  /*0730*/  @P3 IADD3 R9, PT, PT, R8, RZ, RZ ;  /* 0x000000ff08093210 */ /* 0x000fe40007ffe0ff */
        /* <DEDUP_REMOVED lines=20> */
[----:B------:R-:W-:-:S05]  /*0880*/  @P2 IADD3 R8, PT, PT, R9, RZ, RZ ;  /* 0x000000ff09082210 */ /* 0x000fca0007ffe0ff */
[C---:B------:R-:W-:Y:S01]  /*0890*/  VIADD R9, R8.reuse, 0x1 ;  /* 0x0000000108097836 */ /* 0x040fe20000000000 */
[----:B------:R-:W-:Y:S02]  /*08a0*/  @P3 IADD3 R9, PT, PT, R8, RZ, RZ ;  /* 0x000000ff08093210 */ /* 0x000fe40007ffe0ff */
[----:B------:R-:W-:-:S03]  /*08b0*/  IADD3 R5, PT, PT, R5, 0x10, RZ ;  /* 0x0000001005057810 */ /* 0x000fc60007ffe0ff */
[----:B------:R-:W-:Y:S02]  /*08c0*/  VIADD R8, R9, 0x1 ;  /* 0x0000000109087836 */ /* 0x000fe40000000000 */
[----:B------:R-:W-:Y:S01]  /*08d0*/  VIADD R4, R4, 0x10 ;  /* 0x0000001004047836 */ /* 0x000fe20000000000 */
[----:B--2---:R-:W-:-:S13]  /*08e0*/  ISETP.NE.AND P2, PT, R16, UR7, PT ;  /* 0x0000000710007c0c */ /* 0x004fda000bf45270 */
[----:B------:R-:W-:Y:S01]  /*08f0*/  @P2 IMAD.MOV R8, RZ, RZ, R9 ;  /* 0x000000ffff082224 */ /* 0x000fe200078e0209 */
[----:B------:R-:W-:Y:S02]  /*0900*/  ISETP.NE.AND P2, PT, R5, RZ, PT ;  /* 0x000000ff0500720c */ /* 0x000fe40003f45270 */
[----:B---3--:R-:W-:Y:S02]  /*0910*/  ISETP.NE.AND P3, PT, R22, UR7, PT ;  /* 0x0000000716007c0c */ /* 0x008fe4000bf65270 */
[----:B------:R-:W-:-:S11]  /*0920*/  IADD3 R9, PT, PT, R8, 0x1, RZ ;  /* 0x0000000108097810 */ /* 0x000fd60007ffe0ff */
[----:B------:R-:W-:Y:S01]  /*0930*/  @P3 IADD3 R9, PT, PT, R8, RZ, RZ ;  /* 0x000000ff08093210 */ /* 0x000fe20007ffe0ff */
[----:B------:R-:W-:Y:S06]  /*0940*/  @P2 BRA `(.L_x_2133) ;  /* 0xfffffff800642947 */ /* 0x000fec000383ffff */
.L_x_2132:
[----:B------:R-:W-:Y:S05]  /*0950*/  BSYNC.RECONVERGENT B2 ;  /* 0x0000000000027941 */ /* 0x000fea0003800200 */
.L_x_2131:
[----:B------:R-:W-:Y:S05]  /*0960*/  @!P1 BRA `(.L_x_2130) ;  /* 0x0000000400e49947 */ /* 0x000fea0003800000 */
[----:B------:R-:W-:Y:S01]  /*0970*/  ISETP.GE.U32.AND P2, PT, R7, 0x8, PT ;  /* 0x000000080700780c */ /* 0x000fe20003f46070 */
[----:B------:R-:W-:Y:S01]  /*0980*/  BSSY.RECONVERGENT B2, `(.L_x_2134) ;  /* 0x0000038000027945 */ /* 0x000fe20003800200 */
[----:B------:R-:W-:-:S04]  /*0990*/  LOP3.LUT R26, R6, 0x7, RZ, 0xc0, !PT ;  /* 0x00000007061a7812 */ /* 0x000fc800078ec0ff */
[----:B------:R-:W-:-:S07]  /*09a0*/  ISETP.NE.AND P1, PT, R26, RZ, PT ;  /* 0x000000ff1a00720c */ /* 0x000fce0003f25270 */
[----:B------:R-:W-:Y:S06]  /*09b0*/  @!P2 BRA `(.L_x_2135) ;  /* 0x0000000000d0a947 */ /* 0x000fec0003800000 */
[----:B------:R-:W0:Y:S01]  /*09c0*/  LDC.64 R20, c[0x0][0x388] ;  /* 0x0000e200ff147b82 */ /* 0x000e220000000a00 */
[----:B------:R-:W1:Y:S01]  /*09d0*/  LDCU UR6, c[0x0][0x394] ;  /* 0x00007280ff0677ac */ /* 0x000e620008000800 */
        /* <DEDUP_REMOVED lines=11> */
[----:B------:R2:W1:Y:S03]  /*0a90*/  LDG.E R8, desc[UR8][R22.64] ;  /* 0x0000000816087981 */ /* 0x000466000c1e1900 */
        /* <DEDUP_REMOVED lines=10> */
[----:B--2---:R-:W-:-:S02]  /*0b40*/  IMAD.WIDE R22, R7, 0x4, R12 ;  /* 0x0000000407167825 */ /* 0x004fc400078e020c */
[----:B------:R-:W2:Y:S04]  /*0b50*/  LDG.E R20, desc[UR8][R20.64] ;  /* 0x0000000814147981 */ /* 0x000ea8000c1e1900 */
[----:B------:R-:W2:Y:S01]  /*0b60*/  LDG.E R22, desc[UR8][R22.64] ;  /* 0x0000000816167981 */ /* 0x000ea2000c1e1900 */
[----:B------:R-:W-:Y:S01]  /*0b70*/  VIADD R5, R9, 0x1 ;  /* 0x0000000109057836 */ /* 0x000fe20000000000 */
[----:B------:R-:W-:Y:S02]  /*0b80*/  IADD3 R4, PT, PT, R4, 0x8, RZ ;  /* 0x0000000804047810 */ /* 0x000fe40007ffe0ff */
[----:B-1----:R-:W-:Y:S02]  /*0b90*/  ISETP.NE.AND P3, PT, R8, UR6, PT ;  /* 0x0000000608007c0c */ /* 0x002fe4000bf65270 */
[----:B---3--:R-:W-:-:S11]  /*0ba0*/  ISETP.NE.AND P2, PT, R24, UR6, PT ;  /* 0x0000000618007c0c */ /* 0x008fd6000bf45270 */
[----:B------:R-:W-:Y:S02]  /*0bb0*/  @P3 IADD3 R5, PT, PT, R9, RZ, RZ ;  /* 0x000000ff09053210 */ /* 0x000fe40007ffe0ff */
[----:B----4-:R-:W-:-:S03]  /*0bc0*/  ISETP.NE.AND P3, PT, R10, UR6, PT ;  /* 0x000000060a007c0c */ /* 0x010fc6000bf65270 */
[C---:B------:R-:W-:Y:S01]  /*0bd0*/  VIADD R7, R5.reuse, 0x1 ;  /* 0x0000000105077836 */ /* 0x040fe20000000000 */
[----:B------:R-:W-:Y:S02]  /*0be0*/  @P2 IADD3 R7, PT, PT, R5, RZ, RZ ;  /* 0x000000ff05072210 */ /* 0x000fe40007ffe0ff */
[----:B-----5:R-:W-:-:S03]  /*0bf0*/  ISETP.NE.AND P2, PT, R14, UR6, PT ;  /* 0x000000060e007c0c */ /* 0x020fc6000bf45270 */
        /* <DEDUP_REMOVED lines=8> */
[----:B--2---:R-:W-:-:S03]  /*0c80*/  ISETP.NE.AND P3, PT, R20, UR6, PT ;  /* 0x0000000614007c0c */ /* 0x004fc6000bf65270 */
[C---:B------:R-:W-:Y:S01]  /*0c90*/  VIADD R7, R5.reuse, 0x1 ;  /* 0x0000000105077836 */ /* 0x040fe20000000000 */
[----:B------:R-:W-:Y:S02]  /*0ca0*/  @P2 IADD3 R7, PT, PT, R5, RZ, RZ ;  /* 0x000000ff05072210 */ /* 0x000fe40007ffe0ff */
[----:B------:R-:W-:-:S03]  /*0cb0*/  ISETP.NE.AND P2, PT, R22, UR6, PT ;  /* 0x0000000616007c0c */ /* 0x000fc6000bf45270 */
[----:B------:R-:W-:-:S04]  /*0cc0*/  VIADD R5, R7, 0x1 ;  /* 0x0000000107057836 */ /* 0x000fc80000000000 */
[----:B------:R-:W-:-:S05]  /*0cd0*/  @P3 IADD3 R5, PT, PT, R7, RZ, RZ ;  /* 0x000000ff07053210 */ /* 0x000fca0007ffe0ff */
[----:B------:R-:W-:Y:S02]  /*0ce0*/  VIADD R9, R5, 0x1 ;  /* 0x0000000105097836 */ /* 0x000fe40000000000 */
[----:B------:R-:W-:-:S07]  /*0cf0*/  @P2 IMAD.MOV R9, RZ, RZ, R5 ;  /* 0x000000ffff092224 */ /* 0x000fce00078e0205 */
.L_x_2135:
[----:B------:R-:W-:Y:S05]  /*0d00*/  BSYNC.RECONVERGENT B2 ;  /* 0x0000000000027941 */ /* 0x000fea0003800200 */
.L_x_2134:
        /* <DEDUP_REMOVED lines=12> */
[----:B------:R-:W5:Y:S01]  /*0dd0*/  LDG.E R21, desc[UR8][R10.64+0xc] ;  /* 0x00000c080a157981 */ /* 0x000f62000c1e1900 */
[----:B--2---:R-:W-:-:S04]  /*0de0*/  IMAD.WIDE R14, R15, 0x4, R12 ;  /* 0x000000040f0e7825 */ /* 0x004fc800078e020c */
[--C-:B---3--:R-:W-:Y:S02]  /*0df0*/  IMAD.WIDE R16, R17, 0x4, R12.reuse ;  /* 0x0000000411107825 */ /* 0x108fe400078e020c */
[----:B------:R-:W1:Y:S02]  /*0e00*/  LDG.E R14, desc[UR8][R14.64] ;  /* 0x000000080e0e7981 */ /* 0x000e64000c1e1900 */
[--C-:B----4-:R-:W-:Y:S02]  /*0e10*/  IMAD.WIDE R18, R19, 0x4, R12.reuse ;  /* 0x0000000413127825 */ /* 0x110fe400078e020c */
[----:B------:R-:W2:Y:S02]  /*0e20*/  LDG.E R16, desc[UR8][R16.64] ;  /* 0x0000000810107981 */ /* 0x000ea4000c1e1900 */
[----:B-----5:R-:W-:Y:S02]  /*0e30*/  IMAD.WIDE R20, R21, 0x4, R12 ;  /* 0x0000000415147825 */ /* 0x020fe400078e020c */
[----:B------:R-:W3:Y:S04]  /*0e40*/  LDG.E R18, desc[UR8][R18.64] ;  /* 0x0000000812127981 */ /* 0x000ee8000c1e1900 */
[----:B------:R-:W4:Y:S01]  /*0e50*/  LDG.E R20, desc[UR8][R20.64] ;  /* 0x0000000814147981 */ /* 0x000f22000c1e1900 */
[----:B------:R-:W-:Y:S01]  /*0e60*/  IADD3 R5, PT, PT, R9, 0x1, RZ ;  /* 0x0000000109057810 */ /* 0x000fe20007ffe0ff */
[----:B------:R-:W-:Y:S01]  /*0e70*/  VIADD R4, R4, 0x4 ;  /* 0x0000000404047836 */ /* 0x000fe20000000000 */
[----:B-1----:R-:W-:-:S02]  /*0e80*/  ISETP.NE.AND P3, PT, R14, UR6, PT ;  /* 0x000000060e007c0c */ /* 0x002fc4000bf65270 */
[----:B--2---:R-:W-:-:S11]  /*0e90*/  ISETP.NE.AND P2, PT, R16, UR6, PT ;  /* 0x0000000610007c0c */ /* 0x004fd6000bf45270 */
[----:B------:R-:W-:Y:S01]  /*0ea0*/  @P3 IMAD.MOV R5, RZ, RZ, R9 ;  /* 0x000000ffff053224 */ /* 0x000fe200078e0209 */
[----:B---3--:R-:W-:-:S04]  /*0eb0*/  ISETP.NE.AND P3, PT, R18, UR6, PT ;  /* 0x0000000612007c0c */ /* 0x008fc8000bf65270 */
[----:B------:R-:W-:Y:S01]  /*0ec0*/  IADD3 R7, PT, PT, R5, 0x1, RZ ;  /* 0x0000000105077810 */ /* 0x000fe20007ffe0ff */
[----:B------:R-:W-:Y:S01]  /*0ed0*/  @P2 IMAD.MOV R7, RZ, RZ, R5 ;  /* 0x000000ffff072224 */ /* 0x000fe200078e0205 */
[----:B----4-:R-:W-:-:S04]  /*0ee0*/  ISETP.NE.AND P2, PT, R20, UR6, PT ;  /* 0x0000000614007c0c */ /* 0x010fc8000bf45270 */
[----:B------:R-:W-:-:S03]  /*0ef0*/  IADD3 R5, PT, PT, R7, 0x1, RZ ;  /* 0x0000000107057810 */ /* 0x000fc60007ffe0ff */
[----:B------:R-:W-:-:S05]  /*0f00*/  @P3 IMAD.MOV R5, RZ, RZ, R7 ;  /* 0x000000ffff053224 */ /* 0x000fca00078e0207 */
[C---:B------:R-:W-:Y:S02]  /*0f10*/  IADD3 R9, PT, PT, R5.reuse, 0x1, RZ ;  /* 0x0000000105097810 */ /* 0x040fe40007ffe0ff */
[----:B------:R-:W-:-:S07]  /*0f20*/  @P2 IADD3 R9, PT, PT, R5, RZ, RZ ;  /* 0x000000ff05092210 */ /* 0x000fce0007ffe0ff */
.L_x_2137:
[----:B------:R-:W-:Y:S05]  /*0f30*/  BSYNC.RECONVERGENT B2 ;  /* 0x0000000000027941 */ /* 0x000fea0003800200 */
.L_x_2136:
[----:B------:R-:W-:Y:S05]  /*0f40*/  @!P1 BRA `(.L_x_2130) ;  /* 0x00000000006c9947 */ /* 0x000fea0003800000 */
[----:B------:R-:W0:Y:S08]  /*0f50*/  LDC.64 R10, c[0x0][0x388] ;  /* 0x0000e200ff0a7b82 */ /* 0x000e300000000a00 */
[----:B------:R-:W1:Y:S01]  /*0f60*/  LDC R15, c[0x0][0x394] ;  /* 0x0000e500ff0f7b82 */ /* 0x000e620000000800 */
[----:B0-----:R-:W-:-:S05]  /*0f70*/  IMAD.WIDE R10, R4, 0x4, R10 ;  /* 0x00000004040a7825 */ /* 0x001fca00078e020a */
[----:B------:R-:W2:Y:S02]  /*0f80*/  LDG.E R5, desc[UR8][R10.64] ;  /* 0x000000080a057981 */ /* 0x000ea4000c1e1900 */
[----:B--2---:R-:W-:-:S06]  /*0f90*/  IMAD.WIDE R4, R5, 0x4, R12 ;  /* 0x0000000405047825 */ /* 0x004fcc00078e020c */
[----:B------:R-:W1:Y:S01]  /*0fa0*/  LDG.E R4, desc[UR8][R4.64] ;  /* 0x0000000804047981 */ /* 0x000e62000c1e1900 */
[----:B------:R-:W-:Y:S01]  /*0fb0*/  ISETP.NE.AND P2, PT, R6, 0x1, PT ;  /* 0x000000010600780c */ /* 0x000fe20003f45270 */
[----:B------:R-:W-:Y:S01]  /*0fc0*/  VIADD R7, R9, 0x1 ;  /* 0x0000000109077836 */ /* 0x000fe20000000000 */
[----:B-1----:R-:W-:-:S13]  /*0fd0*/  ISETP.NE.AND P1, PT, R4, R15, PT ;  /* 0x0000000f0400720c */ /* 0x002fda0003f25270 */
        /* <DEDUP_REMOVED lines=11> */
[-C--:B--2---:R-:W-:Y:S02]  /*1090*/  ISETP.NE.AND P1, PT, R4, R15.reuse, PT ;  /* 0x0000000f0400720c */ /* 0x084fe40003f25270 */
[----:B---3--:R-:W-:-:S11]  /*10a0*/  ISETP.NE.AND P3, PT, R12, R15, P2 ;  /* 0x0000000f0c00720c */ /* 0x008fd60001765270 */
[----:B------:R-:W-:-:S05]  /*10b0*/  @P1 IMAD.MOV R6, RZ, RZ, R9 ;  /* 0x000000ffff061224 */ /* 0x000fca00078e0209 */
[----:B------:R-:W-:-:S05]  /*10c0*/  MOV R9, R6 ;  /* 0x0000000600097202 */ /* 0x000fca0000000f00 */
[C---:B------:R-:W-:Y:S01]  /*10d0*/  @P2 VIADD R6, R9.reuse, 0x1 ;  /* 0x0000000109062836 */ /* 0x040fe20000000000 */
[----:B------:R-:W-:-:S05]  /*10e0*/  @P3 IADD3 R6, PT, PT, R9, RZ, RZ ;  /* 0x000000ff09063210 */ /* 0x000fca0007ffe0ff */
[----:B------:R-:W-:-:S07]  /*10f0*/  @P2 IMAD.MOV.U32 R9, RZ, RZ, R6 ;  /* 0x000000ffff092224 */ /* 0x000fce00078e0006 */
.L_x_2130:
[----:B------:R-:W-:Y:S05]  /*1100*/  BSYNC.RECONVERGENT B0 ;  /* 0x0000000000007941 */ /* 0x000fea0003800200 */
.L_x_2129:
[----:B------:R-:W0:Y:S02]  /*1110*/  LDC.64 R4, c[0x0][0x3a0] ;  /* 0x0000e800ff047b82 */ /* 0x000e240000000a00 */
[----:B0-----:R-:W-:-:S05]  /*1120*/  IMAD.WIDE R4, R2, 0x4, R4 ;  /* 0x0000000402047825 */ /* 0x001fca00078e0204 */
[----:B------:R-:W2:Y:S02]  /*1130*/  LDG.E R2, desc[UR8][R4.64] ;  /* 0x0000000804027981 */ /* 0x000ea4000c1e1900 */
[----:B--2---:R-:W-:-:S05]  /*1140*/  IADD3 R9, PT, PT, R2, -R9, RZ ;  /* 0x8000000902097210 */ /* 0x004fca0007ffe0ff */
[----:B------:R0:W-:Y:S02]  /*1150*/  STG.E desc[UR8][R4.64], R9 ;  /* 0x0000000904007986 */ /* 0x0001e4000c101908 */
.L_x_2128:
[----:B------:R-:W-:Y:S05]  /*1160*/  BSYNC.RECONVERGENT B1 ;  /* 0x0000000000017941 */ /* 0x000fea0003800200 */
.L_x_2127:
[----:B------:R-:W-:Y:S05]  /*1170*/  @!P0 BRA `(.L_x_2138) ;  /* 0xffffffec00dc8947 */ /* 0x000fea000383ffff */
[----:B------:R-:W-:Y:S05]  /*1180*/  EXIT ;  /* 0x000000000000794d */ /* 0x000fea0003800000 */
.L_x_2139:
        /* <DEDUP_REMOVED lines=15> */
.L_x_2223:


//--------------------- .text._Z22smallest_last_orderingPiS_iiiS_S_ifS_ --------------------------
	.section	.text._Z22smallest_last_orderingPiS_iiiS_S_ifS_,"ax",@progbits
	.align	128
        .global         _Z22smallest_last_orderingPiS_iiiS_S_ifS_
        .type           _Z22smallest_last_orderingPiS_iiiS_S_ifS_,@function
        .size           _Z22smallest_last_orderingPiS_iiiS_S_ifS_,(.L_x_2224 - _Z22smallest_last_orderingPiS_iiiS_S_ifS_)
        .other          _Z22smallest_last_orderingPiS_iiiS_S_ifS_,@"STO_CUDA_ENTRY STV_DEFAULT"
_Z22smallest_last_orderingPiS_iiiS_S_ifS_:
.text._Z22smallest_last_orderingPiS_iiiS_S_ifS_:
[----:B------:R-:W-:Y:S01]  /*0000*/  LDC R1, c[0x0][0x37c] ;  /* 0x0000df00ff017b82 */ /* 0x000fe20000000800 */
[----:B------:R-:W0:Y:S01]  /*0010*/  S2R R0, SR_CTAID.X ;  /* 0x0000000000007919 */ /* 0x000e220000002500 */
[----:B------:R-:W0:Y:S06]  /*0020*/  LDCU UR5, c[0x0][0x360] ;  /* 0x00006c00ff0577ac */ /* 0x000e2c0008000800 */
[----:B------:R-:W1:Y:S01]  /*0030*/  LDC.64 R4, c[0x0][0x3b0] ;  /* 0x0000ec00ff047b82 */ /* 0x000e620000000a00 */
[----:B------:R-:W-:Y:S01]  /*0040*/  BSSY.RECONVERGENT B0, `(.L_x_2140) ;  /* 0x0000022000007945 */ /* 0x000fe20003800200 */
[----:B------:R-:W0:Y:S01]  /*0050*/  S2R R3, SR_TID.X ;  /* 0x0000000000037919 */ /* 0x000e220000002100 */
[----:B------:R-:W2:Y:S01]  /*0060*/  LDCU UR4, c[0x0][0x390] ;  /* 0x00007200ff0477ac */ /* 0x000ea20008000800 */
[----:B------:R-:W-:Y:S01]  /*0070*/  IMAD.MOV.U32 R12, RZ, RZ, RZ ;  /* 0x000000ffff0c7224 */ /* 0x000fe200078e00ff */
[----:B------:R-:W3:Y:S01]  /*0080*/  LDCU.64 UR6, c[0x0][0x358] ;  /* 0x00006b00ff0677ac */ /* 0x000ee20008000a00 */
[----:B------:R-:W4:Y:S01]  /*0090*/  LDCU UR8, c[0x0][0x390] ;  /* 0x00007200ff0877ac */ /* 0x000f220008000800 */
[----:B-1----:R-:W-:Y:S01]  /*00a0*/  I2FP.F32.S32 R4, R4 ;  /* 0x0000000400047245 */ /* 0x002fe20000201400 */
[----:B------:R-:W-:-:S04]  /*00b0*/  FADD R5, R5, 1 ;  /* 0x3f80000005057421 */ /* 0x000fc80000000000 */
[----:B------:R-:W-:Y:S01]  /*00c0*/  FMUL R8, R4, R5 ;  /* 0x0000000504087220 */ /* 0x000fe20000400000 */
[----:B0-----:R-:W-:-:S05]  /*00d0*/  IMAD R2, R0, UR5, R3 ;  /* 0x0000000500027c24 */ /* 0x001fca000f8e0203 */
[----:B--2---:R-:W-:-:S13]  /*00e0*/  ISETP.GE.AND P0, PT, R2, UR4, PT ;  /* 0x0000000402007c0c */ /* 0x004fda000bf06270 */
[----:B---34-:R-:W-:Y:S05]  /*00f0*/  @P0 BRA `(.L_x_2141) ;  /* 0x0000000000580947 */ /* 0x018fea0003800000 */
[----:B------:R-:W0:Y:S01]  /*0100*/  LDC R15, c[0x0][0x370] ;  /* 0x0000dc00ff0f7b82 */ /* 0x000e220000000800 */
[----:B------:R1:W2:Y:S01]  /*0110*/  F2I.TRUNC.NTZ R13, R8 ;  /* 0x00000008000d7305 */ /* 0x0002a2000020f100 */
[----:B------:R-:W-:-:S06]  /*0120*/  IMAD.MOV.U32 R12, RZ, RZ, RZ ;  /* 0x000000ffff0c7224 */ /* 0x000fcc00078e00ff */
[----:B------:R-:W3:Y:S08]  /*0130*/  LDC.64 R4, c[0x0][0x3a0] ;  /* 0x0000e800ff047b82 */ /* 0x000ef00000000a00 */
[----:B------:R-:W4:Y:S01]  /*0140*/  LDC.64 R6, c[0x0][0x3a8] ;  /* 0x0000ea00ff067b82 */ /* 0x000f220000000a00 */
[----:B012---:R-:W-:-:S07]  /*0150*/  IMAD R15, R15, UR5, RZ ;  /* 0x000000050f0f7c24 */ /* 0x007fce000f8e02ff */
.L_x_2144:
[----:B0--3--:R-:W-:-:S05]  /*0160*/  IMAD.WIDE R10, R2, 0x4, R4 ;  /* 0x00000004020a7825 */ /* 0x009fca00078e0204 */
[----:B------:R-:W2:Y:S01]  /*0170*/  LDG.E R8, desc[UR6][R10.64] ;  /* 0x000000060a087981 */ /* 0x000ea2000c1e1900 */
[----:B------:R-:W-:Y:S01]  /*0180*/  MOV R9, R2 ;  /* 0x0000000200097202 */ /* 0x000fe20000000f00 */
[----:B------:R-:W-:Y:S01]  /*0190*/  IMAD.IADD R2, R15, 0x1, R2 ;  /* 0x000000010f027824 */ /* 0x000fe200078e0202 */
[----:B------:R-:W-:Y:S04]  /*01a0*/  BSSY.RECONVERGENT B1, `(.L_x_2142) ;  /* 0x000000a000017945 */ /* 0x000fe80003800200 */
[----:B------:R-:W-:Y:S02]  /*01b0*/  ISETP.GE.AND P0, PT, R2, UR8, PT ;  /* 0x0000000802007c0c */ /* 0x000fe4000bf06270 */
[----:B--2---:R-:W-:-:S13]  /*01c0*/  ISETP.NE.AND P1, PT, R8, -0x1, PT ;  /* 0xffffffff0800780c */ /* 0x004fda0003f25270 */
[----:B------:R-:W-:Y:S05]  /*01d0*/  @P1 BRA `(.L_x_2143) ;  /* 0x0000000000181947 */ /* 0x000fea0003800000 */
[----:B----4-:R-:W-:-:S06]  /*01e0*/  IMAD.WIDE R8, R9, 0x4, R6 ;  /* 0x0000000409087825 */ /* 0x010fcc00078e0206 */
[----:B------:R-:W2:Y:S02]  /*01f0*/  LDG.E R8, desc[UR6][R8.64] ;  /* 0x0000000608087981 */ /* 0x000ea4000c1e1900 */
[----:B--2---:R-:W-:-:S13]  /*0200*/  ISETP.GT.AND P1, PT, R8, R13, PT ;  /* 0x0000000d0800720c */ /* 0x004fda0003f24270 */
[----:B------:R-:W0:Y:S01]  /*0210*/  @!P1 LDC R17, c[0x0][0x398] ;  /* 0x0000e600ff119b82 */ /* 0x000e220000000800 */
[----:B------:R-:W-:Y:S01]  /*0220*/  @!P1 VIADD R12, R12, 0x1 ;  /* 0x000000010c0c9836 */ /* 0x000fe20000000000 */
[----:B0-----:R0:W-:Y:S06]  /*0230*/  @!P1 STG.E desc[UR6][R10.64], R17 ;  /* 0x000000110a009986 */ /* 0x0011ec000c101906 */
.L_x_2143:
[----:B------:R-:W-:Y:S05]  /*0240*/  BSYNC.RECONVERGENT B1 ;  /* 0x0000000000017941 */ /* 0x000fea0003800200 */
.L_x_2142:
[----:B------:R-:W-:Y:S05]  /*0250*/  @!P0 BRA `(.L_x_2144) ;  /* 0xfffffffc00c08947 */ /* 0x000fea000383ffff */
.L_x_2141:
[----:B------:R-:W-:Y:S05]  /*0260*/  BSYNC.RECONVERGENT B0 ;  /* 0x0000000000007941 */ /* 0x000fea0003800200 */
.L_x_2140:
[----:B------:R-:W1:Y:S01]  /*0270*/  SHFL.DOWN PT, R5, R12, 0x10, 0x1f ;  /* 0x0a001f000c057f89 */ /* 0x000e6200000e0000 */
[----:B------:R-:W-:Y:S01]  /*0280*/  BAR.SYNC.DEFER_BLOCKING 0x0 ;  /* 0x0000000000007b1d */ /* 0x000fe20000010000 */
[C---:B------:R-:W-:Y:S02]  /*0290*/  LOP3.LUT P0, RZ, R3.reuse, 0x1f, RZ, 0xc0, !PT ;  /* 0x0000001f03ff7812 */ /* 0x040fe4000780c0ff */
[----:B------:R-:W-:-:S11]  /*02a0*/  ISETP.GT.U32.AND P1, PT, R3, 0x1f, PT ;  /* 0x0000001f0300780c */ /* 0x000fd60003f24070 */
[----:B0-----:R-:W0:Y:S01]  /*02b0*/  @!P0 S2R R11, SR_CgaCtaId ;  /* 0x00000000000b8919 */ /* 0x001e220000008800 */
[----:B----4-:R-:W-:Y:S02]  /*02c0*/  @!P0 MOV R6, 0x400 ;  /* 0x0000040000068802 */ /* 0x010fe40000000f00 */
[----:B-1----:R-:W-:-:S05]  /*02d0*/  IADD3 R5, PT, PT, R5, R12, RZ ;  /* 0x0000000c05057210 */ /* 0x002fca0007ffe0ff */
[----:B------:R-:W1:Y:S01]  /*02e0*/  SHFL.DOWN PT, R2, R5, 0x8, 0x1f ;  /* 0x09001f0005027f89 */ /* 0x000e6200000e0000 */
[----:B0-----:R-:W-:Y:S01]  /*02f0*/  @!P0 LEA R6, R11, R6, 0x18 ;  /* 0x000000060b068211 */ /* 0x001fe200078ec0ff */
[----:B-1----:R-:W-:-:S03]  /*0300*/  IMAD.IADD R2, R5, 0x1, R2 ;  /* 0x0000000105027824 */ /* 0x002fc600078e0202 */
[----:B------:R-:W-:Y:S02]  /*0310*/  @!P0 LEA.HI R6, R3, R6, RZ, 0x1d ;  /* 0x0000000603068211 */ /* 0x000fe400078fe8ff */
[----:B------:R-:W0:Y:S02]  /*0320*/  SHFL.DOWN PT, R7, R2, 0x4, 0x1f ;  /* 0x08801f0002077f89 */ /* 0x000e2400000e0000 */
[----:B0-----:R-:W-:-:S05]  /*0330*/  IMAD.IADD R7, R2, 0x1, R7 ;  /* 0x0000000102077824 */ /* 0x001fca00078e0207 */
[----:B------:R-:W0:Y:S02]  /*0340*/  SHFL.DOWN PT, R4, R7, 0x2, 0x1f ;  /* 0x08401f0007047f89 */ /* 0x000e2400000e0000 */
[----:B0-----:R-:W-:-:S05]  /*0350*/  IADD3 R4, PT, PT, R7, R4, RZ ;  /* 0x0000000407047210 */ /* 0x001fca0007ffe0ff */
[----:B------:R-:W0:Y:S02]  /*0360*/  SHFL.DOWN PT, R9, R4, 0x1, 0x1f ;  /* 0x08201f0004097f89 */ /* 0x000e2400000e0000 */
[----:B0-----:R-:W-:-:S05]  /*0370*/  IMAD.IADD R9, R4, 0x1, R9 ;  /* 0x0000000104097824 */ /* 0x001fca00078e0209 */
[----:B------:R0:W-:Y:S01]  /*0380*/  @!P0 STS [R6], R9 ;  /* 0x0000000906008388 */ /* 0x0001e20000000800 */
[----:B------:R-:W-:Y:S06]  /*0390*/  BAR.SYNC.DEFER_BLOCKING 0x0 ;  /* 0x0000000000007b1d */ /* 0x000fec0000010000 */
[----:B------:R-:W-:Y:S05]  /*03a0*/  @P1 EXIT ;  /* 0x000000000000194d */ /* 0x000fea0003800000 */
[----:B------:R-:W-:-:S04]  /*03b0*/  UIADD3 UR4, UPT, UPT, UR5, 0x1f, URZ ;  /* 0x0000001f05047890 */ /* 0x000fc8000fffe0ff */
[----:B------:R-:W-:-:S06]  /*03c0*/  USHF.R.U32.HI UR4, URZ, 0x5, UR4 ;  /* 0x00000005ff047899 */ /* 0x000fcc0008011604 */
[----:B------:R-:W-:-:S13]  /*03d0*/  ISETP.GE.U32.AND P0, PT, R3, UR4, PT ;  /* 0x0000000403007c0c */ /* 0x000fda000bf06070 */
[----:B------:R-:W1:Y:S01]  /*03e0*/  @!P0 S2R R5, SR_CgaCtaId ;  /* 0x0000000000058919 */ /* 0x000e620000008800 */
[----:B------:R-:W-:-:S04]  /*03f0*/  @!P0 MOV R2, 0x400 ;  /* 0x0000040000028802 */ /* 0x000fc80000000f00 */
[----:B-1----:R-:W-:Y:S01]  /*0400*/  @!P0 LEA R4, R5, R2, 0x18 ;  /* 0x0000000205048211 */ /* 0x002fe200078ec0ff */
[----:B------:R-:W-:-:S03]  /*0410*/  IMAD.MOV.U32 R2, RZ, RZ, RZ ;  /* 0x000000ffff027224 */ /* 0x000fc600078e00ff */
[----:B------:R-:W-:-:S05]  /*0420*/  @!P0 LEA R4, R3, R4, 0x2 ;  /* 0x0000000403048211 */ /* 0x000fca00078e10ff */
[----:B------:R-:W1:Y:S01]  /*0430*/  @!P0 LDS R2, [R4] ;  /* 0x0000000004028984 */ /* 0x000e620000000800 */
[----:B------:R-:W-:-:S03]  /*0440*/  ISETP.NE.AND P0, PT, R3, RZ, PT ;  /* 0x000000ff0300720c */ /* 0x000fc60003f05270 */
[----:B-1----:R-:W1:Y:S02]  /*0450*/  SHFL.DOWN PT, R5, R2, 0x10, 0x1f ;  /* 0x0a001f0002057f89 */ /* 0x002e6400000e0000 */
[----:B-1----:R-:W-:-:S05]  /*0460*/  IMAD.IADD R5, R5, 0x1, R2 ;  /* 0x0000000105057824 */ /* 0x002fca00078e0202 */
[----:B0-----:R-:W0:Y:S02]  /*0470*/  SHFL.DOWN PT, R6, R5, 0x8, 0x1f ;  /* 0x09001f0005067f89 */ /* 0x001e2400000e0000 */
[----:B0-----:R-:W-:-:S05]  /*0480*/  IMAD.IADD R6, R5, 0x1, R6 ;  /* 0x0000000105067824 */ /* 0x001fca00078e0206 */
[----:B------:R-:W0:Y:S02]  /*0490*/  SHFL.DOWN PT, R7, R6, 0x4, 0x1f ;  /* 0x08801f0006077f89 */ /* 0x000e2400000e0000 */
[----:B0-----:R-:W-:-:S05]  /*04a0*/  IADD3 R7, PT, PT, R6, R7, RZ ;  /* 0x0000000706077210 */ /* 0x001fca0007ffe0ff */
[----:B------:R-:W0:Y:S02]  /*04b0*/  SHFL.DOWN PT, R8, R7, 0x2, 0x1f ;  /* 0x08401f0007087f89 */ /* 0x000e2400000e0000 */
[----:B0-----:R-:W-:-:S05]  /*04c0*/  IMAD.IADD R8, R7, 0x1, R8 ;  /* 0x0000000107087824 */ /* 0x001fca00078e0208 */
[----:B------:R0:W1:Y:S01]  /*04d0*/  SHFL.DOWN PT, R9, R8, 0x1, 0x1f ;  /* 0x08201f0008097f89 */ /* 0x00006200000e0000 */
[----:B------:R-:W-:Y:S05]  /*04e0*/  @P0 EXIT ;  /* 0x000000000000094d */ /* 0x000fea0003800000 */
[----:B------:R-:W2:Y:S01]  /*04f0*/  LDC.64 R2, c[0x0][0x3b8] ;  /* 0x0000ee00ff027b82 */ /* 0x000ea20000000a00 */
[----:B-1----:R-:W-:Y:S01]  /*0500*/  IADD3 R9, PT, PT, R8, R9, RZ ;  /* 0x0000000908097210 */ /* 0x002fe20007ffe0ff */
[----:B--2---:R-:W-:-:S05]  /*0510*/  IMAD.WIDE.U32 R2, R0, 0x4, R2 ;  /* 0x0000000400027825 */ /* 0x004fca00078e0002 */
[----:B------:R-:W-:Y:S01]  /*0520*/  STG.E desc[UR6][R2.64], R9 ;  /* 0x0000000902007986 */ /* 0x000fe2000c101906 */
[----:B------:R-:W-:Y:S05]  /*0530*/  EXIT ;  /* 0x000000000000794d */ /* 0x000fea0003800000 */
.L_x_2145:
        /* <DEDUP_REMOVED lines=12> */
.L_x_2224:


//--------------------- .text._Z20compute_active_edgesPiS_iS_S_ --------------------------
	.section	.text._Z20compute_active_edgesPiS_iS_S_,"ax",@progbits
	.align	128
        .global         _Z20compute_active_edgesPiS_iS_S_
        .type           _Z20compute_active_edgesPiS_iS_S_,@function
        .size           _Z20compute_active_edgesPiS_iS_S_,(.L_x_2225 - _Z20compute_active_edgesPiS_iS_S_)
        .other          _Z20compute_active_edgesPiS_iS_S_,@"STO_CUDA_ENTRY STV_DEFAULT"
_Z20compute_active_edgesPiS_iS_S_:
.text._Z20compute_active_edgesPiS_iS_S_:
[----:B------:R-:W-:Y:S01]  /*0000*/  LDC R1, c[0x0][0x37c] ;  /* 0x0000df00ff017b82 */ /* 0x000fe20000000800 */
[----:B------:R-:W0:Y:S01]  /*0010*/  S2R R0, SR_CTAID.X ;  /* 0x0000000000007919 */ /* 0x000e220000002500 */
[----:B------:R-:W0:Y:S01]  /*0020*/  LDCU UR5, c[0x0][0x360] ;  /* 0x00006c00ff0577ac */ /* 0x000e220008000800 */
[----:B------:R-:W-:Y:S01]  /*0030*/  BSSY.RECONVERGENT B1, `(.L_x_2146) ;  /* 0x0000107000017945 */ /* 0x000fe20003800200 */
[----:B------:R-:W-:Y:S01]  /*0040*/  IMAD.MOV.U32 R9, RZ, RZ, RZ ;  /* 0x000000ffff097224 */ /* 0x000fe200078e00ff */
[----:B------:R-:W0:Y:S01]  /*0050*/  S2R R3, SR_TID.X ;  /* 0x0000000000037919 */ /* 0x000e220000002100 */
[----:B------:R-:W1:Y:S01]  /*0060*/  LDCU UR4, c[0x0][0x390] ;  /* 0x00007200ff0477ac */ /* 0x000e620008000800 */
[----:B------:R-:W2:Y:S01]  /*0070*/  LDCU.64 UR6, c[0x0][0x358] ;  /* 0x00006b00ff0677ac */ /* 0x000ea20008000a00 */
[----:B0-----:R-:W-:-:S05]  /*0080*/  IMAD R4, R0, UR5, R3 ;  /* 0x0000000500047c24 */ /* 0x001fca000f8e0203 */
[----:B-1----:R-:W-:-:S13]  /*0090*/  ISETP.GE.AND P0, PT, R4, UR4, PT ;  /* 0x0000000404007c0c */ /* 0x002fda000bf06270 */
[----:B--2---:R-:W-:Y:S05]  /*00a0*/  @P0 BRA `(.L_x_2147) ;  /* 0x0000000c00fc0947 */ /* 0x004fea0003800000 */
[----:B------:R-:W0:Y:S01]  /*00b0*/  LDC.64 R12, c[0x0][0x388] ;  /* 0x0000e200ff0c7b82 */ /* 0x000e220000000a00 */
[----:B------:R-:W-:-:S07]  /*00c0*/  HFMA2 R9, -RZ, RZ, 0, 0 ;  /* 0x00000000ff097431 */ /* 0x000fce00000001ff */
[----:B------:R-:W1:Y:S01]  /*00d0*/  LDC R5, c[0x0][0x370] ;  /* 0x0000dc00ff057b82 */ /* 0x000e620000000800 */
[----:B0-----:R-:W-:-:S05]  /*00e0*/  IADD3 R12, P0, PT, R12, 0x20, RZ ;  /* 0x000000200c0c7810 */ /* 0x001fca0007f1e0ff */
[----:B------:R-:W-:Y:S02]  /*00f0*/  IMAD.X R13, RZ, RZ, R13, P0 ;  /* 0x000000ffff0d7224 */ /* 0x000fe400000e060d */
[----:B-1----:R-:W-:-:S07]  /*0100*/  IMAD R5, R5, UR5, RZ ;  /* 0x0000000505057c24 */ /* 0x002fce000f8e02ff */
.L_x_2157:
[----:B------:R-:W0:Y:S01]  /*0110*/  LDC.64 R14, c[0x0][0x398] ;  /* 0x0000e600ff0e7b82 */ /* 0x000e220000000a00 */
        /* <DEDUP_REMOVED lines=20> */
[----:B------:R-:W-:Y:S02]  /*0260*/  ISETP.GT.U32.AND P2, PT, R11, -0x10, PT ;  /* 0xfffffff00b00780c */ /* 0x000fe40003f44070 */
[----:B------:R-:W-:-:S11]  /*0270*/  ISETP.NE.AND P1, PT, R8, RZ, PT ;  /* 0x000000ff0800720c */ /* 0x000fd60003f25270 */
[----:B------:R-:W-:Y:S05]  /*0280*/  @P2 BRA `(.L_x_2151) ;  /* 0x00000004009c2947 */ /* 0x000fea0003800000 */
[----:B------:R-:W-:-:S05]  /*0290*/  LOP3.LUT R6, R7, 0xfffffff0, RZ, 0xc0, !PT ;  /* 0xfffffff007067812 */ /* 0x000fca00078ec0ff */
[----:B------:R-:W-:-:S07]  /*02a0*/  IMAD.MOV R6, RZ, RZ, -R6 ;  /* 0x000000ffff067224 */ /* 0x000fce00078e0a06 */
.L_x_2152:
        /* <DEDUP_REMOVED lines=10> */
[----:B--2---:R-:W-:-:S04]  /*0350*/  IMAD.WIDE R20, R21, 0x4, R14 ;  /* 0x0000000415147825 */ /* 0x004fc800078e020e */
[--C-:B---3--:R-:W-:Y:S01]  /*0360*/  IMAD.WIDE R28, R29, 0x4, R14.reuse ;  /* 0x000000041d1c7825 */ /* 0x108fe200078e020e */
[----:B------:R-:W2:Y:S05]  /*0370*/  LDG.E R11, desc[UR6][R20.64] ;  /* 0x00000006140b7981 */ /* 0x000eaa000c1e1900 */
[----:B------:R-:W3:Y:S01]  /*0380*/  LDG.E R28, desc[UR6][R28.64] ;  /* 0x000000061c1c7981 */ /* 0x000ee2000c1e1900 */
[----:B----4-:R-:W-:-:S04]  /*0390*/  IMAD.WIDE R22, R23, 0x4, R14 ;  /* 0x0000000417167825 */ /* 0x010fc800078e020e */
[----:B-----5:R-:W-:Y:S01]  /*03a0*/  IMAD.WIDE R18, R19, 0x4, R14 ;  /* 0x0000000413127825 */ /* 0x020fe200078e020e */
[----:B------:R-:W4:Y:S04]  /*03b0*/  LDG.E R20, desc[UR6][R16.64] ;  /* 0x0000000610147981 */ /* 0x000f28000c1e1900 */
[----:B------:R0:W5:Y:S04]  /*03c0*/  LDG.E R22, desc[UR6][R22.64] ;  /* 0x0000000616167981 */ /* 0x000168000c1e1900 */
[----:B------:R-:W4:Y:S04]  /*03d0*/  LDG.E R18, desc[UR6][R18.64] ;  /* 0x0000000612127981 */ /* 0x000f28000c1e1900 */
[----:B------:R-:W4:Y:S01]  /*03e0*/  LDG.E R21, desc[UR6][R16.64+0xc] ;  /* 0x00000c0610157981 */ /* 0x000f22000c1e1900 */
[----:B0-----:R-:W-:-:S03]  /*03f0*/  IADD3 R23, PT, PT, R9, 0x1, RZ ;  /* 0x0000000109177810 */ /* 0x001fc60007ffe0ff */
[----:B------:R-:W4:Y:S01]  /*0400*/  LDG.E R29, desc[UR6][R16.64+0x10] ;  /* 0x00001006101d7981 */ /* 0x000f22000c1e1900 */
[----:B--2---:R-:W-:-:S03]  /*0410*/  ISETP.NE.AND P2, PT, R11, -0x1, PT ;  /* 0xffffffff0b00780c */ /* 0x004fc60003f45270 */
[----:B------:R-:W2:Y:S01]  /*0420*/  LDG.E R11, desc[UR6][R16.64+0x8] ;  /* 0x00000806100b7981 */ /* 0x000ea2000c1e1900 */
[----:B---3--:R-:W-:-:S09]  /*0430*/  ISETP.NE.AND P3, PT, R28, -0x1, PT ;  /* 0xffffffff1c00780c */ /* 0x008fd20003f65270 */
[----:B------:R-:W-:-:S04]  /*0440*/  @P2 IMAD.MOV R23, RZ, RZ, R9 ;  /* 0x000000ffff172224 */ /* 0x000fc800078e0209 */
[C---:B------:R-:W-:Y:S01]  /*0450*/  VIADD R9, R23.reuse, 0x1 ;  /* 0x0000000117097836 */ /* 0x040fe20000000000 */
[----:B------:R-:W-:Y:S02]  /*0460*/  @P3 IADD3 R9, PT, PT, R23, RZ, RZ ;  /* 0x000000ff17093210 */ /* 0x000fe40007ffe0ff */
[----:B------:R-:W3:Y:S01]  /*0470*/  LDG.E R23, desc[UR6][R16.64+0x14] ;  /* 0x0000140610177981 */ /* 0x000ee2000c1e1900 */
[----:B-----5:R-:W-:Y:S02]  /*0480*/  ISETP.NE.AND P2, PT, R22, -0x1, PT ;  /* 0xffffffff1600780c */ /* 0x020fe40003f45270 */
[----:B----4-:R-:W-:Y:S01]  /*0490*/  ISETP.NE.AND P3, PT, R18, -0x1, PT ;  /* 0xffffffff1200780c */ /* 0x010fe20003f65270 */
[----:B------:R-:W-:-:S10]  /*04a0*/  VIADD R18, R9, 0x1 ;  /* 0x0000000109127836 */ /* 0x000fd40000000000 */
[----:B------:R-:W-:-:S05]  /*04b0*/  @P2 IMAD.MOV R18, RZ, RZ, R9 ;  /* 0x000000ffff122224 */ /* 0x000fca00078e0209 */
[----:B------:R-:W-:Y:S01]  /*04c0*/  IADD3 R9, PT, PT, R18, 0x1, RZ ;  /* 0x0000000112097810 */ /* 0x000fe20007ffe0ff */
[----:B------:R-:W-:Y:S02]  /*04d0*/  @P3 IMAD.MOV R9, RZ, RZ, R18 ;  /* 0x000000ffff093224 */ /* 0x000fe400078e0212 */
[----:B------:R-:W-:-:S05]  /*04e0*/  IMAD.WIDE R18, R26, 0x4, R14 ;  /* 0x000000041a127825 */ /* 0x000fca00078e020e */
[----:B------:R0:W4:Y:S02]  /*04f0*/  LDG.E R22, desc[UR6][R18.64] ;  /* 0x0000000612167981 */ /* 0x000124000c1e1900 */
        /* <DEDUP_REMOVED lines=9> */
[--C-:B--2---:R-:W-:Y:S02]  /*0590*/  IMAD.WIDE R18, R11, 0x4, R14.reuse ;  /* 0x000000040b127825 */ /* 0x104fe400078e020e */
[----:B------:R3:W2:Y:S02]  /*05a0*/  LDG.E R11, desc[UR6][R20.64] ;  /* 0x00000006140b7981 */ /* 0x0006a4000c1e1900 */
[--C-:B---3--:R-:W-:Y:S02]  /*05b0*/  IMAD.WIDE R20, R23, 0x4, R14.reuse ;  /* 0x0000000417147825 */ /* 0x108fe400078e020e */
[----:B------:R-:W3:Y:S02]  /*05c0*/  LDG.E R23, desc[UR6][R16.64+0x18] ;  /* 0x0000180610177981 */ /* 0x000ee4000c1e1900 */
[----:B------:R-:W-:-:S02]  /*05d0*/  IMAD.WIDE R24, R25, 0x4, R14 ;  /* 0x0000000419187825 */ /* 0x000fc400078e020e */
[----:B------:R-:W2:Y:S04]  /*05e0*/  LDG.E R20, desc[UR6][R20.64] ;  /* 0x0000000614147981 */ /* 0x000ea8000c1e1900 */
[----:B------:R-:W2:Y:S04]  /*05f0*/  LDG.E R25, desc[UR6][R24.64] ;  /* 0x0000000618197981 */ /* 0x000ea8000c1e1900 */
[----:B------:R-:W2:Y:S04]  /*0600*/  LDG.E R17, desc[UR6][R16.64+0x1c] ;  /* 0x00001c0610117981 */ /* 0x000ea8000c1e1900 */
[----:B------:R0:W2:Y:S02]  /*0610*/  LDG.E R24, desc[UR6][R18.64] ;  /* 0x0000000612187981 */ /* 0x0000a4000c1e1900 */
[----:B0-----:R-:W-:-:S05]  /*0620*/  IMAD.WIDE R18, R29, 0x4, R14 ;  /* 0x000000041d127825 */ /* 0x001fca00078e020e */
[----:B------:R3:W2:Y:S01]  /*0630*/  LDG.E R29, desc[UR6][R18.64] ;  /* 0x00000006121d7981 */ /* 0x0006a2000c1e1900 */
[----:B----4-:R-:W-:Y:S02]  /*0640*/  ISETP.NE.AND P2, PT, R22, -0x1, PT ;  /* 0xffffffff1600780c */ /* 0x010fe40003f45270 */
[----:B-----5:R-:W-:Y:S01]  /*0650*/  ISETP.NE.AND P3, PT, R10, -0x1, PT ;  /* 0xffffffff0a00780c */ /* 0x020fe20003f65270 */
[----:B------:R-:W-:-:S10]  /*0660*/  VIADD R10, R9, 0x1 ;  /* 0x00000001090a7836 */ /* 0x000fd40000000000 */
[----:B------:R-:W-:Y:S01]  /*0670*/  @P2 IADD3 R10, PT, PT, R9, RZ, RZ ;  /* 0x000000ff090a2210 */ /* 0x000fe20007ffe0ff */
[----:B---3--:R-:W-:-:S06]  /*0680*/  IMAD.WIDE R18, R23, 0x4, R14 ;  /* 0x0000000417127825 */ /* 0x008fcc00078e020e */
[----:B------:R-:W3:Y:S01]  /*0690*/  LDG.E R18, desc[UR6][R18.64] ;  /* 0x0000000612127981 */ /* 0x000ee2000c1e1900 */
        /* <DEDUP_REMOVED lines=31> */
[----:B---3--:R-:W-:-:S13]  /*0890*/  ISETP.NE.AND P2, PT, R18, -0x1, PT ;  /* 0xffffffff1200780c */ /* 0x008fda0003f45270 */
[----:B------:R-:W-:Y:S02]  /*08a0*/  @P2 IADD3 R10, PT, PT, R9, RZ, RZ ;  /* 0x000000ff090a2210 */ /* 0x000fe40007ffe0ff */
[----:B------:R-:W-:Y:S02]  /*08b0*/  ISETP.NE.AND P2, PT, R6, RZ, PT ;  /* 0x000000ff0600720c */ /* 0x000fe40003f45270 */
[----:B--2---:R-:W-:Y:S01]  /*08c0*/  ISETP.NE.AND P3, PT, R22, -0x1, PT ;  /* 0xffffffff1600780c */ /* 0x004fe20003f65270 */
[----:B------:R-:W-:-:S12]  /*08d0*/  VIADD R9, R10, 0x1 ;  /* 0x000000010a097836 */ /* 0x000fd80000000000 */
[----:B------:R-:W-:Y:S01]  /*08e0*/  @P3 IADD3 R9, PT, PT, R10, RZ, RZ ;  /* 0x000000ff0a093210 */ /* 0x000fe20007ffe0ff */
[----:B------:R-:W-:Y:S06]  /*08f0*/  @P2 BRA `(.L_x_2152) ;  /* 0xfffffff8006c2947 */ /* 0x000fec000383ffff */
.L_x_2151:
[----:B------:R-:W-:Y:S05]  /*0900*/  BSYNC.RECONVERGENT B2 ;  /* 0x0000000000027941 */ /* 0x000fea0003800200 */
.L_x_2150:
        /* <DEDUP_REMOVED lines=57> */
.L_x_2154:
[----:B------:R-:W-:Y:S05]  /*0ca0*/  BSYNC.RECONVERGENT B2 ;  /* 0x0000000000027941 */ /* 0x000fea0003800200 */
.L_x_2153:
        /* <DEDUP_REMOVED lines=33> */
.L_x_2156:
[----:B------:R-:W-:Y:S05]  /*0ec0*/  BSYNC.RECONVERGENT B2 ;  /* 0x0000000000027941 */ /* 0x000fea0003800200 */
.L_x_2155:
        /* <DEDUP_REMOVED lines=27> */
.L_x_2149:
[----:B------:R-:W-:Y:S05]  /*1080*/  BSYNC.RECONVERGENT B0 ;  /* 0x0000000000007941 */ /* 0x000fea0003800200 */
.L_x_2148:
[----:B------:R-:W-:Y:S05]  /*1090*/  @!P0 BRA `(.L_x_2157) ;  /* 0xfffffff0001c8947 */ /* 0x000fea000383ffff */
.L_x_2147:
[----:B------:R-:W-:Y:S05]  /*10a0*/  BSYNC.RECONVERGENT B1 ;  /* 0x0000000000017941 */ /* 0x000fea0003800200 */
.L_x_2146:
[----:B------:R-:W0:Y:S01]  /*10b0*/  SHFL.DOWN PT, R2, R9, 0x10, 0x1f ;  /* 0x0a001f0009027f89 */ /* 0x000e2200000e0000 */
[----:B------:R-:W-:Y:S01]  /*10c0*/  BAR.SYNC.DEFER_BLOCKING 0x0 ;  /* 0x0000000000007b1d */ /* 0x000fe20000010000 */
[C---:B------:R-:W-:Y:S02]  /*10d0*/  LOP3.LUT P0, RZ, R3.reuse, 0x1f, RZ, 0xc0, !PT ;  /* 0x0000001f03ff7812 */ /* 0x040fe4000780c0ff */
[----:B------:R-:W-:-:S11]  /*10e0*/  ISETP.GT.U32.AND P1, PT, R3, 0x1f, PT ;  /* 0x0000001f0300780c */ /* 0x000fd60003f24070 */
[----:B------:R-:W1:Y:S01]  /*10f0*/  @!P0 S2R R11, SR_CgaCtaId ;  /* 0x00000000000b8919 */ /* 0x000e620000008800 */
[----:B------:R-:W-:Y:S01]  /*1100*/  @!P0 MOV R8, 0x400 ;  /* 0x0000040000088802 */ /* 0x000fe20000000f00 */
[----:B0-----:R-:W-:-:S05]  /*1110*/  IMAD.IADD R2, R2, 0x1, R9 ;  /* 0x0000000102027824 */ /* 0x001fca00078e0209 */
[----:B------:R-:W0:Y:S01]  /*1120*/  SHFL.DOWN PT, R5, R2, 0x8, 0x1f ;  /* 0x09001f0002057f89 */ /* 0x000e2200000e0000 */
[----:B-1----:R-:W-:Y:S02]  /*1130*/  @!P0 LEA R8, R11, R8, 0x18 ;  /* 0x000000080b088211 */ /* 0x002fe400078ec0ff */
[----:B0-----:R-:W-:Y:S02]  /*1140*/  IADD3 R5, PT, PT, R2, R5, RZ ;  /* 0x0000000502057210 */ /* 0x001fe40007ffe0ff */
[----:B------:R-:W-:-:S03]  /*1150*/  @!P0 LEA.HI R8, R3, R8, RZ, 0x1d ;  /* 0x0000000803088211 */ /* 0x000fc600078fe8ff */
        /* <DEDUP_REMOVED lines=12> */
[----:B0-----:R-:W0:Y:S01]  /*1220*/  @!P0 S2R R5, SR_CgaCtaId ;  /* 0x0000000000058919 */ /* 0x001e220000008800 */
[----:B------:R-:W-:-:S04]  /*1230*/  @!P0 MOV R2, 0x400 ;  /* 0x0000040000028802 */ /* 0x000fc80000000f00 */
[----:B0-----:R-:W-:Y:S01]  /*1240*/  @!P0 LEA R4, R5, R2, 0x18 ;  /* 0x0000000205048211 */ /* 0x001fe200078ec0ff */
[----:B------:R-:W-:-:S04]  /*1250*/  HFMA2 R2, -RZ, RZ, 0, 0 ;  /* 0x00000000ff027431 */ /* 0x000fc800000001ff */
[----:B------:R-:W-:-:S05]  /*1260*/  @!P0 IMAD R4, R3, 0x4, R4 ;  /* 0x0000000403048824 */ /* 0x000fca00078e0204 */
[----:B------:R-:W0:Y:S01]  /*1270*/  @!P0 LDS R2, [R4] ;  /* 0x0000000004028984 */ /* 0x000e220000000800 */
[----:B------:R-:W-:-:S03]  /*1280*/  ISETP.NE.AND P0, PT, R3, RZ, PT ;  /* 0x000000ff0300720c */ /* 0x000fc60003f05270 */
[----:B0-----:R-:W0:Y:S02]  /*1290*/  SHFL.DOWN PT, R5, R2, 0x10, 0x1f ;  /* 0x0a001f0002057f89 */ /* 0x001e2400000e0000 */
[----:B0-----:R-:W-:-:S05]  /*12a0*/  IADD3 R5, PT, PT, R5, R2, RZ ;  /* 0x0000000205057210 */ /* 0x001fca0007ffe0ff */
[----:B------:R-:W0:Y:S02]  /*12b0*/  SHFL.DOWN PT, R6, R5, 0x8, 0x1f ;  /* 0x09001f0005067f89 */ /* 0x000e2400000e0000 */
        /* <DEDUP_REMOVED lines=12> */
.L_x_2158:
        /* <DEDUP_REMOVED lines=16> */
.L_x_2225:


//--------------------- .text._Z15verify_coloringPiS_iS_S_S_S_ --------------------------
	.section	.text._Z15verify_coloringPiS_iS_S_S_S_,"ax",@progbits
	.align	128
        .global         _Z15verify_coloringPiS_iS_S_S_S_
        .type           _Z15verify_coloringPiS_iS_S_S_S_,@function
        .size           _Z15verify_coloringPiS_iS_S_S_S_,(.L_x_2226 - _Z15verify_coloringPiS_iS_S_S_S_)
        .other          _Z15verify_coloringPiS_iS_S_S_S_,@"STO_CUDA_ENTRY STV_DEFAULT"
_Z15verify_coloringPiS_iS_S_S_S_:
.text._Z15verify_coloringPiS_iS_S_S_S_:
        /* <DEDUP_REMOVED lines=10> */
[----:B0-----:R-:W-:-:S07]  /*00a0*/  IMAD R3, R3, UR4, RZ ;  /* 0x0000000403037c24 */ /* 0x001fce000f8e02ff */
.L_x_2165:
[----:B012---:R-:W0:Y:S01]  /*00b0*/  LDC.64 R4, c[0x0][0x398] ;  /* 0x0000e600ff047b82 */ /* 0x007e220000000a00 */
[----:B------:R-:W2:Y:S01]  /*00c0*/  LDCU UR4, c[0x0][0x390] ;  /* 0x00007200ff0477ac */ /* 0x000ea20008000800 */
[----:B0-----:R-:W-:-:S05]  /*00d0*/  IMAD.WIDE R6, R0, 0x4, R4 ;  /* 0x0000000400067825 */ /* 0x001fca00078e0204 */
[----:B-1----:R-:W3:Y:S01]  /*00e0*/  LDG.E R2, desc[UR6][R6.64] ;  /* 0x0000000606027981 */ /* 0x002ee2000c1e1900 */
[----:B------:R-:W-:Y:S01]  /*00f0*/  MOV R13, R0 ;  /* 0x00000000000d7202 */ /* 0x000fe20000000f00 */
[----:B------:R-:W-:Y:S01]  /*0100*/  IMAD.IADD R0, R3, 0x1, R0 ;  /* 0x0000000103007824 */ /* 0x000fe200078e0200 */
[----:B------:R-:W-:Y:S04]  /*0110*/  BSSY.RECONVERGENT B0, `(.L_x_2159) ;  /* 0x0000035000007945 */ /* 0x000fe80003800200 */
[----:B------:R-:W-:Y:S01]  /*0120*/  BSSY.RELIABLE B1, `(.L_x_2160) ;  /* 0x0000013000017945 */ /* 0x000fe20003800100 */
[----:B--2---:R-:W-:Y:S02]  /*0130*/  ISETP.GE.AND P0, PT, R0, UR4, PT ;  /* 0x0000000400007c0c */ /* 0x004fe4000bf06270 */
[----:B---3--:R-:W-:-:S13]  /*0140*/  ISETP.GE.AND P1, PT, R2, RZ, PT ;  /* 0x000000ff0200720c */ /* 0x008fda0003f26270 */
[----:B------:R-:W0:Y:S01]  /*0150*/  @P1 LDC.64 R8, c[0x0][0x3a0] ;  /* 0x0000e800ff081b82 */ /* 0x000e220000000a00 */
[----:B------:R-:W-:Y:S02]  /*0160*/  @P1 IMAD.MOV.U32 R11, RZ, RZ, 0x1 ;  /* 0x00000001ff0b1424 */ /* 0x000fe400078e00ff */
[----:B0-----:R-:W-:-:S05]  /*0170*/  @P1 IMAD.WIDE.U32 R8, R2, 0x4, R8 ;  /* 0x0000000402081825 */ /* 0x001fca00078e0008 */
[----:B------:R0:W-:Y:S01]  /*0180*/  @P1 STG.E desc[UR6][R8.64], R11 ;  /* 0x0000000b08001986 */ /* 0x0001e2000c101906 */
[----:B------:R-:W-:Y:S05]  /*0190*/  @P1 BRA `(.L_x_2161) ;  /* 0x00000000002c1947 */ /* 0x000fea0003800000 */
[----:B------:R-:W-:-:S13]  /*01a0*/  ISETP.NE.AND P1, PT, R2, -0x1, PT ;  /* 0xffffffff0200780c */ /* 0x000fda0003f25270 */
[----:B------:R-:W-:Y:S05]  /*01b0*/  @!P1 BREAK.RELIABLE B1 ;  /* 0x0000000000019942 */ /* 0x000fea0003800100 */
[----:B------:R-:W-:Y:S05]  /*01c0*/  @P1 BRA `(.L_x_2161) ;  /* 0x0000000000201947 */ /* 0x000fea0003800000 */
[----:B------:R-:W1:Y:S01]  /*01d0*/  S2R R2, SR_LANEID ;  /* 0x0000000000027919 */ /* 0x000e620000000000 */
[----:B------:R-:W2:Y:S01]  /*01e0*/  LDC.64 R4, c[0x0][0x3a8] ;  /* 0x0000ea00ff047b82 */ /* 0x000ea20000000a00 */
[----:B------:R-:W-:Y:S02]  /*01f0*/  VOTEU.ANY UR4, UPT, PT ;  /* 0x0000000000047886 */ /* 0x000fe400038e0100 */
[----:B------:R-:W-:Y:S02]  /*0200*/  UFLO.U32 UR5, UR4 ;  /* 0x00000004000572bd */ /* 0x000fe400080e0000 */
[----:B------:R-:W2:Y:S04]  /*0210*/  POPC R7, UR4 ;  /* 0x0000000400077d09 */ /* 0x000ea80008000000 */
[----:B-1----:R-:W-:-:S13]  /*0220*/  ISETP.EQ.U32.AND P1, PT, R2, UR5, PT ;  /* 0x0000000502007c0c */ /* 0x002fda000bf22070 */
[----:B--2---:R1:W-:Y:S01]  /*0230*/  @P1 REDG.E.ADD.STRONG.GPU desc[UR6][R4.64], R7 ;  /* 0x000000070400198e */ /* 0x0043e2000c12e106 */
[----:B------:R-:W-:Y:S05]  /*0240*/  BRA `(.L_x_2162) ;  /* 0x0000000000847947 */ /* 0x000fea0003800000 */
.L_x_2161:
[----:B------:R-:W-:Y:S05]  /*0250*/  BSYNC.RELIABLE B1 ;  /* 0x0000000000017941 */ /* 0x000fea0003800100 */
.L_x_2160:
[----:B------:R-:W1:Y:S02]  /*0260*/  LDC.64 R6, c[0x0][0x380] ;  /* 0x0000e000ff067b82 */ /* 0x000e640000000a00 */
[----:B-1----:R-:W-:-:S05]  /*0270*/  IMAD.WIDE R6, R13, 0x4, R6 ;  /* 0x000000040d067825 */ /* 0x002fca00078e0206 */
[----:B0-----:R-:W2:Y:S04]  /*0280*/  LDG.E R8, desc[UR6][R6.64] ;  /* 0x0000000606087981 */ /* 0x001ea8000c1e1900 */
[----:B------:R-:W2:Y:S02]  /*0290*/  LDG.E R12, desc[UR6][R6.64+0x4] ;  /* 0x00000406060c7981 */ /* 0x000ea4000c1e1900 */
[----:B--2---:R-:W-:-:S13]  /*02a0*/  ISETP.GE.AND P1, PT, R8, R12, PT ;  /* 0x0000000c0800720c */ /* 0x004fda0003f26270 */
[----:B------:R-:W-:Y:S05]  /*02b0*/  @P1 BRA `(.L_x_2162) ;  /* 0x0000000000681947 */ /* 0x000fea0003800000 */
[----:B------:R-:W0:Y:S01]  /*02c0*/  LDC.64 R6, c[0x0][0x388] ;  /* 0x0000e200ff067b82 */ /* 0x000e220000000a00 */
[----:B------:R-:W-:-:S07]  /*02d0*/  MOV R13, R8 ;  /* 0x00000008000d7202 */ /* 0x000fce0000000f00 */
[----:B------:R-:W1:Y:S08]  /*02e0*/  LDC.64 R8, c[0x0][0x388] ;  /* 0x0000e200ff087b82 */ /* 0x000e700000000a00 */
[----:B------:R-:W2:Y:S01]  /*02f0*/  LDC.64 R10, c[0x0][0x398] ;  /* 0x0000e600ff0a7b82 */ /* 0x000ea20000000a00 */
[----:B0-----:R-:W-:-:S06]  /*0300*/  IMAD.WIDE R6, R13, 0x4, R6 ;  /* 0x000000040d067825 */ /* 0x001fcc00078e0206 */
[----:B------:R-:W3:Y:S02]  /*0310*/  LDG.E R7, desc[UR6][R6.64] ;  /* 0x0000000606077981 */ /* 0x000ee4000c1e1900 */
[----:B---3--:R-:W-:-:S06]  /*0320*/  IMAD.WIDE R4, R7, 0x4, R4 ;  /* 0x0000000407047825 */ /* 0x008fcc00078e0204 */
[----:B------:R-:W3:Y:S02]  /*0330*/  LDG.E R5, desc[UR6][R4.64] ;  /* 0x0000000604057981 */ /* 0x000ee4000c1e1900 */
[----:B---3--:R-:W-:-:S13]  /*0340*/  ISETP.NE.AND P1, PT, R5, R2, PT ;  /* 0x000000020500720c */ /* 0x008fda0003f25270 */
[----:B-12---:R-:W-:Y:S05]  /*0350*/  @!P1 BRA `(.L_x_2163) ;  /* 0x0000000000249947 */ /* 0x006fea0003800000 */
.L_x_2164:
[----:B------:R-:W-:-:S05]  /*0360*/  VIADD R13, R13, 0x1 ;  /* 0x000000010d0d7836 */ /* 0x000fca0000000000 */
[----:B------:R-:W-:-:S13]  /*0370*/  ISETP.GE.AND P1, PT, R13, R12, PT ;  /* 0x0000000c0d00720c */ /* 0x000fda0003f26270 */
[----:B------:R-:W-:Y:S05]  /*0380*/  @P1 BRA `(.L_x_2162) ;  /* 0x0000000000341947 */ /* 0x000fea0003800000 */
[----:B------:R-:W-:-:S05]  /*0390*/  IMAD.WIDE R6, R13, 0x4, R8 ;  /* 0x000000040d067825 */ /* 0x000fca00078e0208 */
[----:B------:R-:W2:Y:S02]  /*03a0*/  LDG.E R5, desc[UR6][R6.64] ;  /* 0x0000000606057981 */ /* 0x000ea4000c1e1900 */
[----:B--2---:R-:W-:-:S06]  /*03b0*/  IMAD.WIDE R4, R5, 0x4, R10 ;  /* 0x0000000405047825 */ /* 0x004fcc00078e020a */
[----:B------:R-:W2:Y:S02]  /*03c0*/  LDG.E R5, desc[UR6][R4.64] ;  /* 0x0000000604057981 */ /* 0x000ea4000c1e1900 */
[----:B--2---:R-:W-:-:S13]  /*03d0*/  ISETP.NE.AND P1, PT, R5, R2, PT ;  /* 0x000000020500720c */ /* 0x004fda0003f25270 */
[----:B------:R-:W-:Y:S05]  /*03e0*/  @P1 BRA `(.L_x_2164) ;  /* 0xfffffffc00dc1947 */ /* 0x000fea000383ffff */
.L_x_2163:
[----:B------:R-:W0:Y:S01]  /*03f0*/  S2R R2, SR_LANEID ;  /* 0x0000000000027919 */ /* 0x000e220000000000 */
[----:B------:R-:W1:Y:S01]  /*0400*/  LDC.64 R4, c[0x0][0x3b0] ;  /* 0x0000ec00ff047b82 */ /* 0x000e620000000a00 */
[----:B------:R-:W-:Y:S02]  /*0410*/  VOTEU.ANY UR4, UPT, PT ;  /* 0x0000000000047886 */ /* 0x000fe400038e0100 */
[----:B------:R-:W-:Y:S02]  /*0420*/  UFLO.U32 UR5, UR4 ;  /* 0x00000004000572bd */ /* 0x000fe400080e0000 */
[----:B------:R-:W1:Y:S04]  /*0430*/  POPC R7, UR4 ;  /* 0x0000000400077d09 */ /* 0x000e680008000000 */
[----:B0-----:R-:W-:-:S13]  /*0440*/  ISETP.EQ.U32.AND P1, PT, R2, UR5, PT ;  /* 0x0000000502007c0c */ /* 0x001fda000bf22070 */
[----:B-1----:R2:W-:Y:S02]  /*0450*/  @P1 REDG.E.ADD.STRONG.GPU desc[UR6][R4.64], R7 ;  /* 0x000000070400198e */ /* 0x0025e4000c12e106 */
.L_x_2162:
[----:B------:R-:W-:Y:S05]  /*0460*/  BSYNC.RECONVERGENT B0 ;  /* 0x0000000000007941 */ /* 0x000fea0003800200 */
.L_x_2159:
[----:B------:R-:W-:Y:S05]  /*0470*/  @!P0 BRA `(.L_x_2165) ;  /* 0xfffffffc000c8947 */ /* 0x000fea000383ffff */
[----:B------:R-:W-:Y:S05]  /*0480*/  EXIT ;  /* 0x000000000000794d */ /* 0x000fea0003800000 */
.L_x_2166:
        /* <DEDUP_REMOVED lines=15> */
.L_x_2226:


//--------------------- .text._Z14apply_coloringPiS_iS_S_S_i --------------------------
	.section	.text._Z14apply_coloringPiS_iS_S_S_i,"ax",@progbits
	.align	128
        .global         _Z14apply_coloringPiS_iS_S_S_i
        .type           _Z14apply_coloringPiS_iS_S_S_i,@function
        .size           _Z14apply_coloringPiS_iS_S_S_i,(.L_x_2227 - _Z14apply_coloringPiS_iS_S_S_i)
        .other          _Z14apply_coloringPiS_iS_S_S_i,@"STO_CUDA_ENTRY STV_DEFAULT"
_Z14apply_coloringPiS_iS_S_S_i:
.text._Z14apply_coloringPiS_iS_S_S_i:
        /* <DEDUP_REMOVED lines=11> */
[----:B------:R-:W0:Y:S01]  /*00b0*/  LDC R7, c[0x0][0x370] ;  /* 0x0000dc00ff077b82 */ /* 0x000e220000000800 */
[----:B------:R-:W-:Y:S02]  /*00c0*/  IMAD.MOV.U32 R4, RZ, RZ, RZ ;  /* 0x000000ffff047224 */ /* 0x000fe400078e00ff */
[----:B0-----:R-:W-:-:S07]  /*00d0*/  IMAD R7, R7, UR5, RZ ;  /* 0x0000000507077c24 */ /* 0x001fce000f8e02ff */
.L_x_2175:
[----:B01----:R-:W0:Y:S02]  /*00e0*/  LDC.64 R2, c[0x0][0x3a0] ;  /* 0x0000e800ff027b82 */ /* 0x003e240000000a00 */
[----:B0-----:R-:W-:-:S05]  /*00f0*/  IMAD.WIDE R2, R6, 0x4, R2 ;  /* 0x0000000406027825 */ /* 0x001fca00078e0202 */
[----:B------:R-:W2:Y:S01]  /*0100*/  LDG.E R17, desc[UR6][R2.64] ;  /* 0x0000000602117981 */ /* 0x000ea2000c1e1900 */
[----:B------:R-:W-:Y:S01]  /*0110*/  BSSY.RECONVERGENT B1, `(.L_x_2169) ;  /* 0x0000021000017945 */ /* 0x000fe20003800200 */
[----:B--2---:R-:W-:-:S13]  /*0120*/  ISETP.GE.AND P0, PT, R17, RZ, PT ;  /* 0x000000ff1100720c */ /* 0x004fda0003f06270 */
[----:B------:R-:W-:Y:S05]  /*0130*/  @!P0 BRA `(.L_x_2170) ;  /* 0x0000000000788947 */ /* 0x000fea0003800000 */
[----:B------:R-:W0:Y:S02]  /*0140*/  LDC.64 R2, c[0x0][0x398] ;  /* 0x0000e600ff027b82 */ /* 0x000e240000000a00 */
[----:B0-----:R-:W-:-:S05]  /*0150*/  IMAD.WIDE R2, R6, 0x4, R2 ;  /* 0x0000000406027825 */ /* 0x001fca00078e0202 */
[----:B------:R-:W2:Y:S02]  /*0160*/  LDG.E R8, desc[UR6][R2.64] ;  /* 0x0000000602087981 */ /* 0x000ea4000c1e1900 */
        /* <DEDUP_REMOVED lines=8> */
[----:B------:R-:W0:Y:S01]  /*01f0*/  LDC.64 R8, c[0x0][0x3a0] ;  /* 0x0000e800ff087b82 */ /* 0x000e220000000a00 */
[----:B------:R-:W-:-:S07]  /*0200*/  IMAD.MOV.U32 R15, RZ, RZ, R12 ;  /* 0x000000ffff0f7224 */ /* 0x000fce00078e000c */
[----:B------:R-:W1:Y:S02]  /*0210*/  LDC.64 R10, c[0x0][0x388] ;  /* 0x0000e200ff0a7b82 */ /* 0x000e640000000a00 */
.L_x_2174:
[----:B-1----:R-:W-:-:S06]  /*0220*/  IMAD.WIDE R12, R15, 0x4, R10 ;  /* 0x000000040f0c7825 */ /* 0x002fcc00078e020a */
[----:B------:R-:W2:Y:S01]  /*0230*/  LDG.E R13, desc[UR6][R12.64] ;  /* 0x000000060c0d7981 */ /* 0x000ea2000c1e1900 */
[----:B------:R-:W-:Y:S01]  /*0240*/  BSSY.RELIABLE B2, `(.L_x_2172) ;  /* 0x0000008000027945 */ /* 0x000fe20003800100 */
[----:B--2---:R-:W-:-:S13]  /*0250*/  ISETP.GE.AND P0, PT, R13, R6, PT ;  /* 0x000000060d00720c */ /* 0x004fda0003f06270 */
[----:B------:R-:W-:Y:S05]  /*0260*/  @P0 BRA `(.L_x_2173) ;  /* 0x0000000000140947 */ /* 0x000fea0003800000 */
[----:B0-----:R-:W-:-:S06]  /*0270*/  IMAD.WIDE R12, R13, 0x4, R8 ;  /* 0x000000040d0c7825 */ /* 0x001fcc00078e0208 */
[----:B------:R-:W2:Y:S02]  /*0280*/  LDG.E R12, desc[UR6][R12.64] ;  /* 0x000000060c0c7981 */ /* 0x000ea4000c1e1900 */
[----:B--2---:R-:W-:-:S13]  /*0290*/  ISETP.GT.AND P0, PT, R12, -0x1, PT ;  /* 0xffffffff0c00780c */ /* 0x004fda0003f04270 */
[----:B------:R-:W-:Y:S05]  /*02a0*/  @P0 BREAK.RELIABLE B2 ;  /* 0x0000000000020942 */ /* 0x000fea0003800100 */
[----:B------:R-:W-:Y:S05]  /*02b0*/  @P0 BRA `(.L_x_2170) ;  /* 0x0000000000180947 */ /* 0x000fea0003800000 */
.L_x_2173:
[----:B------:R-:W-:Y:S05]  /*02c0*/  BSYNC.RELIABLE B2 ;  /* 0x0000000000027941 */ /* 0x000fea0003800100 */
.L_x_2172:
[----:B------:R-:W-:-:S04]  /*02d0*/  IADD3 R15, PT, PT, R15, 0x1, RZ ;  /* 0x000000010f0f7810 */ /* 0x000fc80007ffe0ff */
[----:B------:R-:W-:-:S13]  /*02e0*/  ISETP.GE.AND P0, PT, R15, R14, PT ;  /* 0x0000000e0f00720c */ /* 0x000fda0003f06270 */
[----:B------:R-:W-:Y:S05]  /*02f0*/  @!P0 BRA `(.L_x_2174) ;  /* 0xfffffffc00c88947 */ /* 0x000fea000383ffff */
.L_x_2171:
[----:B------:R1:W-:Y:S01]  /*0300*/  STG.E desc[UR6][R2.64], R17 ;  /* 0x0000001102007986 */ /* 0x0003e2000c101906 */
[----:B------:R-:W-:-:S07]  /*0310*/  VIADD R4, R4, 0x1 ;  /* 0x0000000104047836 */ /* 0x000fce0000000000 */
.L_x_2170:
[----:B------:R-:W-:Y:S05]  /*0320*/  BSYNC.RECONVERGENT B1 ;  /* 0x0000000000017941 */ /* 0x000fea0003800200 */
.L_x_2169:
[----:B------:R-:W2:Y:S01]  /*0330*/  LDCU UR4, c[0x0][0x390] ;  /* 0x00007200ff0477ac */ /* 0x000ea20008000800 */
[----:B------:R-:W-:-:S05]  /*0340*/  IMAD.IADD R6, R7, 0x1, R6 ;  /* 0x0000000107067824 */ /* 0x000fca00078e0206 */
[----:B--2---:R-:W-:-:S13]  /*0350*/  ISETP.GE.AND P0, PT, R6, UR4, PT ;  /* 0x0000000406007c0c */ /* 0x004fda000bf06270 */
[----:B------:R-:W-:Y:S05]  /*0360*/  @!P0 BRA `(.L_x_2175) ;  /* 0xfffffffc005c8947 */ /* 0x000fea000383ffff */
.L_x_2168:
[----:B------:R-:W-:Y:S05]  /*0370*/  BSYNC.RECONVERGENT B0 ;  /* 0x0000000000007941 */ /* 0x000fea0003800200 */
.L_x_2167:
[----:B------:R-:W-:Y:S05]  /*0380*/  WARPSYNC.ALL ;  /* 0x0000000000007948 */ /* 0x000fea0003800000 */
[----:B-1----:R-:W1:Y:S01]  /*0390*/  SHFL.DOWN PT, R3, R4, 0x10, 0x1f ;  /* 0x0a001f0004037f89 */ /* 0x002e6200000e0000 */
[----:B------:R-:W-:Y:S01]  /*03a0*/  BAR.SYNC.DEFER_BLOCKING 0x0 ;  /* 0x0000000000007b1d */ /* 0x000fe20000010000 */
[C---:B------:R-:W-:Y:S02]  /*03b0*/  LOP3.LUT P0, RZ, R5.reuse, 0x1f, RZ, 0xc0, !PT ;  /* 0x0000001f05ff7812 */ /* 0x040fe4000780c0ff */
[----:B------:R-:W-:-:S11]  /*03c0*/  ISETP.GT.U32.AND P1, PT, R5, 0x1f, PT ;  /* 0x0000001f0500780c */ /* 0x000fd60003f24070 */
[----:B------:R-:W2:Y:S01]  /*03d0*/  @!P0 S2R R11, SR_CgaCtaId ;  /* 0x00000000000b8919 */ /* 0x000ea20000008800 */
[----:B-1----:R-:W-:Y:S02]  /*03e0*/  IADD3 R3, PT, PT, R3, R4, RZ ;  /* 0x0000000403037210 */ /* 0x002fe40007ffe0ff */
[----:B------:R-:W-:-:S03]  /*03f0*/  @!P0 MOV R4, 0x400 ;  /* 0x0000040000048802 */ /* 0x000fc60000000f00 */
[----:B------:R-:W1:Y:S01]  /*0400*/  SHFL.DOWN PT, R2, R3, 0x8, 0x1f ;  /* 0x09001f0003027f89 */ /* 0x000e6200000e0000 */
[----:B--2---:R-:W-:Y:S01]  /*0410*/  @!P0 LEA R4, R11, R4, 0x18 ;  /* 0x000000040b048211 */ /* 0x004fe200078ec0ff */
[----:B-1----:R-:W-:-:S03]  /*0420*/  IMAD.IADD R2, R3, 0x1, R2 ;  /* 0x0000000103027824 */ /* 0x002fc600078e0202 */
[----:B------:R-:W-:Y:S02]  /*0430*/  @!P0 LEA.HI R4, R5, R4, RZ, 0x1d ;  /* 0x0000000405048211 */ /* 0x000fe400078fe8ff */
[----:B------:R-:W1:Y:S02]  /*0440*/  SHFL.DOWN PT, R7, R2, 0x4, 0x1f ;  /* 0x08801f0002077f89 */ /* 0x000e6400000e0000 */
[----:B-1----:R-:W-:-:S05]  /*0450*/  IMAD.IADD R7, R2, 0x1, R7 ;  /* 0x0000000102077824 */ /* 0x002fca00078e0207 */
[----:B------:R-:W1:Y:S02]  /*0460*/  SHFL.DOWN PT, R6, R7, 0x2, 0x1f ;  /* 0x08401f0007067f89 */ /* 0x000e6400000e0000 */
[----:B-1----:R-:W-:-:S05]  /*0470*/  IADD3 R6, PT, PT, R7, R6, RZ ;  /* 0x0000000607067210 */ /* 0x002fca0007ffe0ff */
[----:B0-----:R-:W0:Y:S02]  /*0480*/  SHFL.DOWN PT, R9, R6, 0x1, 0x1f ;  /* 0x08201f0006097f89 */ /* 0x001e2400000e0000 */
[----:B0-----:R-:W-:-:S05]  /*0490*/  IMAD.IADD R9, R6, 0x1, R9 ;  /* 0x0000000106097824 */ /* 0x001fca00078e0209 */
[----:B------:R0:W-:Y:S01]  /*04a0*/  @!P0 STS [R4], R9 ;  /* 0x0000000904008388 */ /* 0x0001e20000000800 */
[----:B------:R-:W-:Y:S06]  /*04b0*/  BAR.SYNC.DEFER_BLOCKING 0x0 ;  /* 0x0000000000007b1d */ /* 0x000fec0000010000 */
[----:B------:R-:W-:Y:S05]  /*04c0*/  @P1 EXIT ;  /* 0x000000000000194d */ /* 0x000fea0003800000 */
[----:B------:R-:W-:-:S04]  /*04d0*/  UIADD3 UR4, UPT, UPT, UR5, 0x1f, URZ ;  /* 0x0000001f05047890 */ /* 0x000fc8000fffe0ff */
[----:B------:R-:W-:-:S06]  /*04e0*/  USHF.R.U32.HI UR4, URZ, 0x5, UR4 ;  /* 0x00000005ff047899 */ /* 0x000fcc0008011604 */
[----:B------:R-:W-:-:S13]  /*04f0*/  ISETP.GE.U32.AND P0, PT, R5, UR4, PT ;  /* 0x0000000405007c0c */ /* 0x000fda000bf06070 */
[----:B------:R-:W0:Y:S01]  /*0500*/  @!P0 S2R R3, SR_CgaCtaId ;  /* 0x0000000000038919 */ /* 0x000e220000008800 */
[----:B------:R-:W-:-:S04]  /*0510*/  @!P0 MOV R2, 0x400 ;  /* 0x0000040000028802 */ /* 0x000fc80000000f00 */
[----:B0-----:R-:W-:Y:S01]  /*0520*/  @!P0 LEA R4, R3, R2, 0x18 ;  /* 0x0000000203048211 */ /* 0x001fe200078ec0ff */
[----:B------:R-:W-:-:S03]  /*0530*/  IMAD.MOV.U32 R2, RZ, RZ, RZ ;  /* 0x000000ffff027224 */ /* 0x000fc600078e00ff */
[----:B------:R-:W-:-:S05]  /*0540*/  @!P0 LEA R3, R5, R4, 0x2 ;  /* 0x0000000405038211 */ /* 0x000fca00078e10ff */
[----:B------:R-:W0:Y:S01]  /*0550*/  @!P0 LDS R2, [R3] ;  /* 0x0000000003028984 */ /* 0x000e220000000800 */
[----:B------:R-:W-:-:S03]  /*0560*/  ISETP.NE.AND P0, PT, R5, RZ, PT ;  /* 0x000000ff0500720c */ /* 0x000fc60003f05270 */
[----:B0-----:R-:W0:Y:S02]  /*0570*/  SHFL.DOWN PT, R7, R2, 0x10, 0x1f ;  /* 0x0a001f0002077f89 */ /* 0x001e2400000e0000 */
[----:B0-----:R-:W-:-:S05]  /*0580*/  IMAD.IADD R7, R7, 0x1, R2 ;  /* 0x0000000107077824 */ /* 0x001fca00078e0202 */
        /* <DEDUP_REMOVED lines=13> */
.L_x_2176:
        /* <DEDUP_REMOVED lines=10> */
.L_x_2227:


//--------------------- .text._Z22luby_mis_coloring_iterPiS_iS_S_S_i --------------------------
	.section	.text._Z22luby_mis_coloring_iterPiS_iS_S_S_i,"ax",@progbits
	.align	128
        .global         _Z22luby_mis_coloring_iterPiS_iS_S_S_i
        .type           _Z22luby_mis_coloring_iterPiS_iS_S_S_i,@function
        .size           _Z22luby_mis_coloring_iterPiS_iS_S_S_i,(.L_x_2228 - _Z22luby_mis_coloring_iterPiS_iS_S_S_i)
        .other          _Z22luby_mis_coloring_iterPiS_iS_S_S_i,@"STO_CUDA_ENTRY STV_DEFAULT"
_Z22luby_mis_coloring_iterPiS_iS_S_S_i:
.text._Z22luby_mis_coloring_iterPiS_iS_S_S_i:
        /* <DEDUP_REMOVED lines=11> */
.L_x_2191:
[----:B01----:R-:W0:Y:S01]  /*00b0*/  LDC.64 R2, c[0x0][0x3a0] ;  /* 0x0000e800ff027b82 */ /* 0x003e220000000a00 */
[----:B------:R-:W-:-:S07]  /*00c0*/  IMAD.MOV.U32 R7, RZ, RZ, -0x1 ;  /* 0xffffffffff077424 */ /* 0x000fce00078e00ff */
[----:B------:R-:W2:Y:S01]  /*00d0*/  LDC.64 R4, c[0x0][0x398] ;  /* 0x0000e600ff047b82 */ /* 0x000ea20000000a00 */
[----:B0-----:R-:W-:-:S05]  /*00e0*/  IMAD.WIDE R2, R0, 0x4, R2 ;  /* 0x0000000400027825 */ /* 0x001fca00078e0202 */
[----:B-1----:R0:W-:Y:S01]  /*00f0*/  STG.E desc[UR4][R2.64], R7 ;  /* 0x0000000702007986 */ /* 0x0021e2000c101904 */
[----:B--2---:R-:W-:-:S06]  /*0100*/  IMAD.WIDE R4, R0, 0x4, R4 ;  /* 0x0000000400047825 */ /* 0x004fcc00078e0204 */
[----:B------:R-:W2:Y:S01]  /*0110*/  LDG.E R4, desc[UR4][R4.64] ;  /* 0x0000000404047981 */ /* 0x000ea2000c1e1900 */
[----:B------:R-:W-:Y:S01]  /*0120*/  BSSY.RECONVERGENT B0, `(.L_x_2177) ;  /* 0x000007a000007945 */ /* 0x000fe20003800200 */
[----:B--2---:R-:W-:-:S13]  /*0130*/  ISETP.NE.AND P0, PT, R4, -0x1, PT ;  /* 0xffffffff0400780c */ /* 0x004fda0003f05270 */
[----:B0-----:R-:W-:Y:S05]  /*0140*/  @P0 BRA `(.L_x_2178) ;  /* 0x0000000400dc0947 */ /* 0x001fea0003800000 */
        /* <DEDUP_REMOVED lines=9> */
.L_x_2182:
[----:B-1----:R-:W-:-:S06]  /*01e0*/  IMAD.WIDE R4, R11, 0x4, R6 ;  /* 0x000000040b047825 */ /* 0x002fcc00078e0206 */
[----:B------:R-:W2:Y:S01]  /*01f0*/  LDG.E R5, desc[UR4][R4.64] ;  /* 0x0000000404057981 */ /* 0x000ea2000c1e1900 */
[----:B------:R-:W-:Y:S01]  /*0200*/  BSSY.RELIABLE B1, `(.L_x_2180) ;  /* 0x0000008000017945 */ /* 0x000fe20003800100 */
[----:B--2---:R-:W-:-:S13]  /*0210*/  ISETP.GT.AND P0, PT, R5, R0, PT ;  /* 0x000000000500720c */ /* 0x004fda0003f04270 */
[----:B------:R-:W-:Y:S05]  /*0220*/  @!P0 BRA `(.L_x_2181) ;  /* 0x0000000000148947 */ /* 0x000fea0003800000 */
[----:B0-----:R-:W-:-:S06]  /*0230*/  IMAD.WIDE R4, R5, 0x4, R8 ;  /* 0x0000000405047825 */ /* 0x001fcc00078e0208 */
[----:B------:R-:W2:Y:S02]  /*0240*/  LDG.E R4, desc[UR4][R4.64] ;  /* 0x0000000404047981 */ /* 0x000ea4000c1e1900 */
[----:B--2---:R-:W-:-:S13]  /*0250*/  ISETP.NE.AND P0, PT, R4, -0x1, PT ;  /* 0xffffffff0400780c */ /* 0x004fda0003f05270 */
[----:B------:R-:W-:Y:S05]  /*0260*/  @!P0 BREAK.RELIABLE B1 ;  /* 0x0000000000018942 */ /* 0x000fea0003800100 */
[----:B------:R-:W-:Y:S05]  /*0270*/  @!P0 BRA `(.L_x_2178) ;  /* 0x0000000400908947 */ /* 0x000fea0003800000 */
.L_x_2181:
[----:B------:R-:W-:Y:S05]  /*0280*/  BSYNC.RELIABLE B1 ;  /* 0x0000000000017941 */ /* 0x000fea0003800100 */
.L_x_2180:
[----:B------:R-:W-:-:S05]  /*0290*/  VIADD R11, R11, 0x1 ;  /* 0x000000010b0b7836 */ /* 0x000fca0000000000 */
[----:B------:R-:W-:-:S13]  /*02a0*/  ISETP.GE.AND P0, PT, R11, R12, PT ;  /* 0x0000000c0b00720c */ /* 0x000fda0003f06270 */
[----:B------:R-:W-:Y:S05]  /*02b0*/  @!P0 BRA `(.L_x_2182) ;  /* 0xfffffffc00c88947 */ /* 0x000fea000383ffff */
.L_x_2179:
[----:B------:R-:W-:Y:S01]  /*02c0*/  ISETP.GE.AND P0, PT, R15, R12, PT ;  /* 0x0000000c0f00720c */ /* 0x000fe20003f06270 */
[----:B------:R-:W-:Y:S01]  /*02d0*/  BSSY.RECONVERGENT B1, `(.L_x_2183) ;  /* 0x0000037000017945 */ /* 0x000fe20003800200 */
[----:B------:R-:W-:Y:S01]  /*02e0*/  HFMA2 R22, -RZ, RZ, 0, 0 ;  /* 0x00000000ff167431 */ /* 0x000fe200000001ff */
[----:B------:R-:W-:Y:S02]  /*02f0*/  CS2R R20, SRZ ;  /* 0x0000000000147805 */ /* 0x000fe4000001ff00 */
[----:B------:R-:W-:Y:S02]  /*0300*/  CS2R R18, SRZ ;  /* 0x0000000000127805 */ /* 0x000fe4000001ff00 */
[----:B------:R-:W-:Y:S01]  /*0310*/  CS2R R16, SRZ ;  /* 0x0000000000107805 */ /* 0x000fe2000001ff00 */
[----:B------:R-:W-:-:S05]  /*0320*/  IMAD.MOV.U32 R14, RZ, RZ, RZ ;  /* 0x000000ffff0e7224 */ /* 0x000fca00078e00ff */
[----:B------:R-:W-:Y:S05]  /*0330*/  @P0 BRA `(.L_x_2184) ;  /* 0x0000000000c00947 */ /* 0x000fea0003800000 */
[----:B------:R-:W1:Y:S01]  /*0340*/  LDC.64 R4, c[0x0][0x398] ;  /* 0x0000e600ff047b82 */ /* 0x000e620000000a00 */
[----:B------:R-:W-:Y:S01]  /*0350*/  BSSY.RECONVERGENT B2, `(.L_x_2184) ;  /* 0x000002e000027945 */ /* 0x000fe20003800200 */
[----:B------:R-:W-:-:S06]  /*0360*/  IMAD.MOV.U32 R22, RZ, RZ, RZ ;  /* 0x000000ffff167224 */ /* 0x000fcc00078e00ff */
[----:B------:R-:W2:Y:S02]  /*0370*/  LDC.64 R6, c[0x0][0x388] ;  /* 0x0000e200ff067b82 */ /* 0x000ea40000000a00 */
.L_x_2187:
[----:B0-2---:R-:W-:-:S06]  /*0380*/  IMAD.WIDE R8, R15, 0x4, R6 ;  /* 0x000000040f087825 */ /* 0x005fcc00078e0206 */
[----:B------:R-:W1:Y:S02]  /*0390*/  LDG.E R9, desc[UR4][R8.64] ;  /* 0x0000000408097981 */ /* 0x000e64000c1e1900 */
[----:B-1----:R-:W-:-:S05]  /*03a0*/  IMAD.WIDE R10, R9, 0x4, R4 ;  /* 0x00000004090a7825 */ /* 0x002fca00078e0204 */
[----:B------:R-:W2:Y:S01]  /*03b0*/  LDG.E R23, desc[UR4][R10.64] ;  /* 0x000000040a177981 */ /* 0x000ea2000c1e1900 */
[----:B------:R-:W-:Y:S01]  /*03c0*/  BSSY.RECONVERGENT B3, `(.L_x_2185) ;  /* 0x0000024000037945 */ /* 0x000fe20003800200 */
[----:B------:R-:W-:Y:S01]  /*03d0*/  VIADD R15, R15, 0x1 ;  /* 0x000000010f0f7836 */ /* 0x000fe20000000000 */
        /* <DEDUP_REMOVED lines=13> */
[C---:B------:R-:W-:Y:S02]  /*04b0*/  ISETP.EQ.AND P3, PT, R9.reuse, 0x10, PT ;  /* 0x000000100900780c */ /* 0x040fe40003f62270 */
[----:B------:R-:W-:Y:S01]  /*04c0*/  @P0 MOV R11, R21 ;  /* 0x00000015000b0202 */ /* 0x000fe20000000f00 */
[----:B------:R-:W-:Y:S01]  /*04d0*/  @P1 IMAD.MOV.U32 R11, RZ, RZ, R20 ;  /* 0x000000ffff0b1224 */ /* 0x000fe200078e0014 */
[----:B------:R-:W-:Y:S01]  /*04e0*/  P2R R10, PR, RZ, 0x1 ;  /* 0x00000001ff0a7803 */ /* 0x000fe20000000000 */
[----:B------:R-:W-:Y:S01]  /*04f0*/  @P2 IMAD.MOV.U32 R11, RZ, RZ, R19 ;  /* 0x000000ffff0b2224 */ /* 0x000fe200078e0013 */
[----:B------:R-:W-:Y:S02]  /*0500*/  ISETP.EQ.AND P0, PT, R9, RZ, PT ;  /* 0x000000ff0900720c */ /* 0x000fe40003f02270 */
[----:B------:R-:W-:-:S05]  /*0510*/  SHF.L.W.U32 R8, R8, R23, RZ ;  /* 0x0000001708087219 */ /* 0x000fca0000000eff */
[----:B------:R-:W-:Y:S01]  /*0520*/  @P3 IMAD.MOV.U32 R11, RZ, RZ, R18 ;  /* 0x000000ffff0b3224 */ /* 0x000fe200078e0012 */
[----:B------:R-:W-:Y:S01]  /*0530*/  @P4 MOV R11, R17 ;  /* 0x00000011000b4202 */ /* 0x000fe20000000f00 */
[----:B------:R-:W-:Y:S02]  /*0540*/  @P5 IMAD.MOV.U32 R11, RZ, RZ, R16 ;  /* 0x000000ffff0b5224 */ /* 0x000fe400078e0010 */
[----:B------:R-:W-:-:S05]  /*0550*/  @P6 IMAD.MOV.U32 R11, RZ, RZ, R14 ;  /* 0x000000ffff0b6224 */ /* 0x000fca00078e000e */
[----:B------:R-:W-:-:S04]  /*0560*/  LOP3.LUT R8, R11, R8, RZ, 0xfc, !PT ;  /* 0x000000080b087212 */ /* 0x000fc800078efcff */
[-C--:B------:R-:W-:Y:S01]  /*0570*/  @P1 MOV R20, R8.reuse ;  /* 0x0000000800141202 */ /* 0x080fe20000000f00 */
[--C-:B------:R-:W-:Y:S01]  /*0580*/  @P0 IMAD.MOV.U32 R22, RZ, RZ, R8.reuse ;  /* 0x000000ffff160224 */ /* 0x100fe200078e0008 */
[----:B------:R-:W-:Y:S01]  /*0590*/  ISETP.NE.AND P0, PT, R10, RZ, PT ;  /* 0x000000ff0a00720c */ /* 0x000fe20003f05270 */
[--C-:B------:R-:W-:Y:S01]  /*05a0*/  @P2 IMAD.MOV.U32 R19, RZ, RZ, R8.reuse ;  /* 0x000000ffff132224 */ /* 0x100fe200078e0008 */
[----:B------:R-:W-:Y:S01]  /*05b0*/  @P6 MOV R14, R8 ;  /* 0x00000008000e6202 */ /* 0x000fe20000000f00 */
[--C-:B------:R-:W-:Y:S02]  /*05c0*/  @P3 IMAD.MOV.U32 R18, RZ, RZ, R8.reuse ;  /* 0x000000ffff123224 */ /* 0x100fe400078e0008 */
[--C-:B------:R-:W-:Y:S02]  /*05d0*/  @P4 IMAD.MOV.U32 R17, RZ, RZ, R8.reuse ;  /* 0x000000ffff114224 */ /* 0x100fe400078e0008 */
[----:B------:R-:W-:-:S06]  /*05e0*/  @P5 IMAD.MOV.U32 R16, RZ, RZ, R8 ;  /* 0x000000ffff105224 */ /* 0x000fcc00078e0008 */
[----:B------:R-:W-:-:S07]  /*05f0*/  @P0 IMAD.MOV.U32 R21, RZ, RZ, R8 ;  /* 0x000000ffff150224 */ /* 0x000fce00078e0008 */
.L_x_2186:
[----:B------:R-:W-:Y:S05]  /*0600*/  BSYNC.RECONVERGENT B3 ;  /* 0x0000000000037941 */ /* 0x000fea0003800200 */
.L_x_2185:
[----:B------:R-:W-:-:S13]  /*0610*/  ISETP.GE.AND P0, PT, R15, R12, PT ;  /* 0x0000000c0f00720c */ /* 0x000fda0003f06270 */
[----:B------:R-:W-:Y:S05]  /*0620*/  @!P0 BRA `(.L_x_2187) ;  /* 0xfffffffc00548947 */ /* 0x000fea000383ffff */
[----:B------:R-:W-:Y:S05]  /*0630*/  BSYNC.RECONVERGENT B2 ;  /* 0x0000000000027941 */ /* 0x000fea0003800200 */
.L_x_2184:
[----:B------:R-:W-:Y:S05]  /*0640*/  BSYNC.RECONVERGENT B1 ;  /* 0x0000000000017941 */ /* 0x000fea0003800200 */
.L_x_2183:
        /* <DEDUP_REMOVED lines=29> */
[----:B------:R-:W-:-:S12]  /*0820*/  IMAD.MOV.U32 R5, RZ, RZ, RZ ;  /* 0x000000ffff057224 */ /* 0x000fd800078e00ff */
[----:B------:R-:W-:Y:S05]  /*0830*/  @!P0 BRA `(.L_x_2190) ;  /* 0x0000000000188947 */ /* 0x000fea0003800000 */
[----:B------:R-:W-:Y:S02]  /*0840*/  HFMA2 R4, -RZ, RZ, 0, 1.33514404296875e-05 ;  /* 0x000000e0ff047431 */ /* 0x000fe400000001ff */
[----:B------:R-:W-:-:S07]  /*0850*/  IMAD.MOV.U32 R22, RZ, RZ, R14 ;  /* 0x000000ffff167224 */ /* 0x000fce00078e000e */
.L_x_2189:
[----:B------:R-:W-:-:S06]  /*0860*/  LOP3.LUT R22, RZ, R22, RZ, 0x33, !PT ;  /* 0x00000016ff167212 */ /* 0x000fcc00078e33ff */
[----:B------:R-:W1:Y:S08]  /*0870*/  BREV R22, R22 ;  /* 0x0000001600167301 */ /* 0x000e700000000000 */
[----:B-1----:R-:W1:Y:S02]  /*0880*/  FLO.U32.SH R5, R22 ;  /* 0x0000001600057300 */ /* 0x002e6400000e0400 */
[----:B-1----:R-:W-:-:S07]  /*0890*/  IMAD.IADD R5, R5, 0x1, R4 ;  /* 0x0000000105057824 */ /* 0x002fce00078e0204 */
.L_x_2190:
[----:B------:R-:W-:Y:S05]  /*08a0*/  BSYNC.RECONVERGENT B1 ;  /* 0x0000000000017941 */ /* 0x000fea0003800200 */
.L_x_2188:
[----:B------:R1:W-:Y:S02]  /*08b0*/  STG.E desc[UR4][R2.64], R5 ;  /* 0x0000000502007986 */ /* 0x0003e4000c101904 */
.L_x_2178:
[----:B------:R-:W-:Y:S05]  /*08c0*/  BSYNC.RECONVERGENT B0 ;  /* 0x0000000000007941 */ /* 0x000fea0003800200 */
.L_x_2177:
[----:B------:R-:W2:Y:S01]  /*08d0*/  LDCU UR6, c[0x0][0x390] ;  /* 0x00007200ff0677ac */ /* 0x000ea20008000800 */
[----:B------:R-:W-:-:S05]  /*08e0*/  IMAD.IADD R0, R13, 0x1, R0 ;  /* 0x000000010d007824 */ /* 0x000fca00078e0200 */
[----:B--2---:R-:W-:-:S13]  /*08f0*/  ISETP.GE.AND P0, PT, R0, UR6, PT ;  /* 0x0000000600007c0c */ /* 0x004fda000bf06270 */
[----:B------:R-:W-:Y:S05]  /*0900*/  @!P0 BRA `(.L_x_2191) ;  /* 0xfffffff400e88947 */ /* 0x000fea000383ffff */
[----:B------:R-:W-:Y:S05]  /*0910*/  EXIT ;  /* 0x000000000000794d */ /* 0x000fea0003800000 */
.L_x_2192:
        /* <DEDUP_REMOVED lines=14> */
.L_x_2228:


//--------------------- .nv.shared._ZN3cub18CUB_300001_SM_10006detail10radix_sort29DeviceRadixSortOnesweepKernelINS1_5radix10policy_hubIiiyE10Policy1000ELNS0_9SortOrderE0EiiyiiNS1_21identity_decomposer_tEEEvPT5_SB_PT3_PKSC_PT1_PKSG_PT2_PKSK_T4_iiT6_ --------------------------
	.section	.nv.shared._ZN3cub18CUB_300001_SM_10006detail10radix_sort29DeviceRadixSortOnesweepKernelINS1_5radix10policy_hubIiiyE10Policy1000ELNS0_9SortOrderE0EiiyiiNS1_21identity_decomposer_tEEEvPT5_SB_PT3_PKSC_PT1_PKSG_PT2_PKSK_T4_iiT6_,"aw",@nobits
	.sectionflags	@""
	.align	16
.nv.shared._ZN3cub18CUB_300001_SM_10006detail10radix_sort29DeviceRadixSortOnesweepKernelINS1_5radix10policy_hubIiiyE10Policy1000ELNS0_9SortOrderE0EiiyiiNS1_21identity_decomposer_tEEEvPT5_SB_PT3_PKSC_PT1_PKSG_PT2_PKSK_T4_iiT6_:
	.zero		29184


//--------------------- .nv.shared.reserved.0     --------------------------
	.section	.nv.shared.reserved.0,"aw",@nobits
	.weak		__nv_reservedSMEM_offset_0_alias
	.size		__nv_reservedSMEM_offset_0_alias, 0, 64
	.other		__nv_reservedSMEM_offset_0_alias,@"STO_CUDA_RESERVED_SHARED STV_DEFAULT"
__nv_reservedSMEM_offset_0_alias:
	.zero		0
	.zero		64


//--------------------- .nv.global                --------------------------
	.section	.nv.global,"aw",@nobits
.nv.global:
	.type		_ZN34_INTERNAL_2282b6d3_4_k_cu_dbe6df176thrust24THRUST_300001_SM_1000_NS12placeholders2_8E,@object
	.size		_ZN34_INTERNAL_2282b6d3_4_k_cu_dbe6df176thrust24THRUST_300001_SM_1000_NS12placeholders2_8E,(_ZN34_INTERNAL_2282b6d3_4_k_cu_dbe6df174cuda3std3__436_GLOBAL__N__2282b6d3_4_k_cu_dbe6df176ignoreE - _ZN34_INTERNAL_2282b6d3_4_k_cu_dbe6df176thrust24THRUST_300001_SM_1000_NS12placeholders2_8E)
_ZN34_INTERNAL_2282b6d3_4_k_cu_dbe6df176thrust24THRUST_300001_SM_1000_NS12placeholders2_8E:
	.zero		1
	.type		_ZN34_INTERNAL_2282b6d3_4_k_cu_dbe6df174cuda3std3__436_GLOBAL__N__2282b6d3_4_k_cu_dbe6df176ignoreE,@object
	.size		_ZN34_INTERNAL_2282b6d3_4_k_cu_dbe6df174cuda3std3__436_GLOBAL__N__2282b6d3_4_k_cu_dbe6df176ignoreE,(_ZN34_INTERNAL_2282b6d3_4_k_cu_dbe6df174cuda3std6ranges3__45__cpo4dataE - _ZN34_INTERNAL_2282b6d3_4_k_cu_dbe6df174cuda3std3__436_GLOBAL__N__2282b6d3_4_k_cu_dbe6df176ignoreE)
_ZN34_INTERNAL_2282b6d3_4_k_cu_dbe6df174cuda3std3__436_GLOBAL__N__2282b6d3_4_k_cu_dbe6df176ignoreE:
	.zero		1
	.type		_ZN34_INTERNAL_2282b6d3_4_k_cu_dbe6df174cuda3std6ranges3__45__cpo4dataE,@object
	.size		_ZN34_INTERNAL_2282b6d3_4_k_cu_dbe6df174cuda3std6ranges3__45__cpo4dataE,(_ZN34_INTERNAL_2282b6d3_4_k_cu_dbe6df176thrust24THRUST_300001_SM_1000_NS6system3cpp3parE - _ZN34_INTERNAL_2282b6d3_4_k_cu_dbe6df174cuda3std6ranges3__45__cpo4dataE)
_ZN34_INTERNAL_2282b6d3_4_k_cu_dbe6df174cuda3std6ranges3__45__cpo4dataE:
	.zero		1
	.type		_ZN34_INTERNAL_2282b6d3_4_k_cu_dbe6df176thrust24THRUST_300001_SM_1000_NS6system3cpp3parE,@object
	.size		_ZN34_INTERNAL_2282b6d3_4_k_cu_dbe6df176thrust24THRUST_300001_SM_1000_NS6system3cpp3parE,(_ZN34_INTERNAL_2282b6d3_4_k_cu_dbe6df174cuda3std3__45__cpo5beginE - _ZN34_INTERNAL_2282b6d3_4_k_cu_dbe6df176thrust24THRUST_300001_SM_1000_NS6system3cpp3parE)
_ZN34_INTERNAL_2282b6d3_4_k_cu_dbe6df176thrust24THRUST_300001_SM_1000_NS6system3cpp3parE:
	.zero		1
	.type		_ZN34_INTERNAL_2282b6d3_4_k_cu_dbe6df174cuda3std3__45__cpo5beginE,@object
	.size		_ZN34_INTERNAL_2282b6d3_4_k_cu_dbe6df174cuda3std3__45__cpo5beginE,(_ZN34_INTERNAL_2282b6d3_4_k_cu_dbe6df174cuda3std6ranges3__45__cpo5beginE - _ZN34_INTERNAL_2282b6d3_4_k_cu_dbe6df174cuda3std3__45__cpo5beginE)
_ZN34_INTERNAL_2282b6d3_4_k_cu_dbe6df174cuda3std3__45__cpo5beginE:
	.zero		1
	.type		_ZN34_INTERNAL_2282b6d3_4_k_cu_dbe6df174cuda3std6ranges3__45__cpo5beginE,@object
	.size		_ZN34_INTERNAL_2282b6d3_4_k_cu_dbe6df174cuda3std6ranges3__45__cpo5beginE,(_ZN34_INTERNAL_2282b6d3_4_k_cu_dbe6df176thrust24THRUST_300001_SM_1000_NS6deviceE - _ZN34_INTERNAL_2282b6d3_4_k_cu_dbe6df174cuda3std6ranges3__45__cpo5beginE)
_ZN34_INTERNAL_2282b6d3_4_k_cu_dbe6df174cuda3std6ranges3__45__cpo5beginE:
	.zero		1
	.type		_ZN34_INTERNAL_2282b6d3_4_k_cu_dbe6df176thrust24THRUST_300001_SM_1000_NS6deviceE,@object
	.size		_ZN34_INTERNAL_2282b6d3_4_k_cu_dbe6df176thrust24THRUST_300001_SM_1000_NS6deviceE,(_ZN34_INTERNAL_2282b6d3_4_k_cu_dbe6df174cuda3std3__47nulloptE - _ZN34_INTERNAL_2282b6d3_4_k_cu_dbe6df176thrust24THRUST_300001_SM_1000_NS6deviceE)
_ZN34_INTERNAL_2282b6d3_4_k_cu_dbe6df176thrust24THRUST_300001_SM_1000_NS6deviceE:
	.zero		1
	.type		_ZN34_INTERNAL_2282b6d3_4_k_cu_dbe6df174cuda3std3__47nulloptE,@object
	.size		_ZN34_INTERNAL_2282b6d3_4_k_cu_dbe6df174cuda3std3__47nulloptE,(_ZN34_INTERNAL_2282b6d3_4_k_cu_dbe6df174cuda3std6ranges3__45__cpo8distanceE - _ZN34_INTERNAL_2282b6d3_4_k_cu_dbe6df174cuda3std3__47nulloptE)
_ZN34_INTERNAL_2282b6d3_4_k_cu_dbe6df174cuda3std3__47nulloptE:
	.zero		1
	.type		_ZN34_INTERNAL_2282b6d3_4_k_cu_dbe6df174cuda3std6ranges3__45__cpo8distanceE,@object
	.size		_ZN34_INTERNAL_2282b6d3_4_k_cu_dbe6df174cuda3std6ranges3__45__cpo8distanceE,(_ZN34_INTERNAL_2282b6d3_4_k_cu_dbe6df176thrust24THRUST_300001_SM_1000_NS12placeholders2_4E - _ZN34_INTERNAL_2282b6d3_4_k_cu_dbe6df174cuda3std6ranges3__45__cpo8distanceE)
_ZN34_INTERNAL_2282b6d3_4_k_cu_dbe6df174cuda3std6ranges3__45__cpo8distanceE:
	.zero		1
	.type		_ZN34_INTERNAL_2282b6d3_4_k_cu_dbe6df176thrust24THRUST_300001_SM_1000_NS12placeholders2_4E,@object
	.size		_ZN34_INTERNAL_2282b6d3_4_k_cu_dbe6df176thrust24THRUST_300001_SM_1000_NS12placeholders2_4E,(_ZN34_INTERNAL_2282b6d3_4_k_cu_dbe6df174cuda3std3__45__cpo6rbeginE - _ZN34_INTERNAL_2282b6d3_4_k_cu_dbe6df176thrust24THRUST_300001_SM_1000_NS12placeholders2_4E)
_ZN34_INTERNAL_2282b6d3_4_k_cu_dbe6df176thrust24THRUST_300001_SM_1000_NS12placeholders2_4E:
	.zero		1
	.type		_ZN34_INTERNAL_2282b6d3_4_k_cu_dbe6df174cuda3std3__45__cpo6rbeginE,@object
	.size		_ZN34_INTERNAL_2282b6d3_4_k_cu_dbe6df174cuda3std3__45__cpo6rbeginE,(_ZN34_INTERNAL_2282b6d3_4_k_cu_dbe6df174cuda3std6ranges3__45__cpo7advanceE - _ZN34_INTERNAL_2282b6d3_4_k_cu_dbe6df174cuda3std3__45__cpo6rbeginE)
_ZN34_INTERNAL_2282b6d3_4_k_cu_dbe6df174cuda3std3__45__cpo6rbeginE:
	.zero		1
	.type		_ZN34_INTERNAL_2282b6d3_4_k_cu_dbe6df174cuda3std6ranges3__45__cpo7advanceE,@object
	.size		_ZN34_INTERNAL_2282b6d3_4_k_cu_dbe6df174cuda3std6ranges3__45__cpo7advanceE,(_ZN34_INTERNAL_2282b6d3_4_k_cu_dbe6df176thrust24THRUST_300001_SM_1000_NS12placeholders3_10E - _ZN34_INTERNAL_2282b6d3_4_k_cu_dbe6df174cuda3std6ranges3__45__cpo7advanceE)
_ZN34_INTERNAL_2282b6d3_4_k_cu_dbe6df174cuda3std6ranges3__45__cpo7advanceE:
	.zero		1
	.type		_ZN34_INTERNAL_2282b6d3_4_k_cu_dbe6df176thrust24THRUST_300001_SM_1000_NS12placeholders3_10E,@object
	.size		_ZN34_INTERNAL_2282b6d3_4_k_cu_dbe6df176thrust24THRUST_300001_SM_1000_NS12placeholders3_10E,(_ZN34_INTERNAL_2282b6d3_4_k_cu_dbe6df174cuda3std3__48in_placeE - _ZN34_INTERNAL_2282b6d3_4_k_cu_dbe6df176thrust24THRUST_300001_SM_1000_NS12placeholders3_10E)
_ZN34_INTERNAL_2282b6d3_4_k_cu_dbe6df176thrust24THRUST_300001_SM_1000_NS12placeholders3_10E:
	.zero		1
	.type		_ZN34_INTERNAL_2282b6d3_4_k_cu_dbe6df174cuda3std3__48in_placeE,@object
	.size		_ZN34_INTERNAL_2282b6d3_4_k_cu_dbe6df174cuda3std3__48in_placeE,(_ZN34_INTERNAL_2282b6d3_4_k_cu_dbe6df174cuda3std6ranges3__45__cpo4sizeE - _ZN34_INTERNAL_2282b6d3_4_k_cu_dbe6df174cuda3std3__48in_placeE)
_ZN34_INTERNAL_2282b6d3_4_k_cu_dbe6df174cuda3std3__48in_placeE:
	.zero		1
	.type		_ZN34_INTERNAL_2282b6d3_4_k_cu_dbe6df174cuda3std6ranges3__45__cpo4sizeE,@object
	.size		_ZN34_INTERNAL_2282b6d3_4_k_cu_dbe6df174cuda3std6ranges3__45__cpo4sizeE,(_ZN34_INTERNAL_2282b6d3_4_k_cu_dbe6df176thrust24THRUST_300001_SM_1000_NS12placeholders2_2E - _ZN34_INTERNAL_2282b6d3_4_k_cu_dbe6df174cuda3std6ranges3__45__cpo4sizeE)
_ZN34_INTERNAL_2282b6d3_4_k_cu_dbe6df174cuda3std6ranges3__45__cpo4sizeE:
	.zero		1
	.type		_ZN34_INTERNAL_2282b6d3_4_k_cu_dbe6df176thrust24THRUST_300001_SM_1000_NS12placeholders2_2E,@object
	.size		_ZN34_INTERNAL_2282b6d3_4_k_cu_dbe6df176thrust24THRUST_300001_SM_1000_NS12placeholders2_2E,(_ZN34_INTERNAL_2282b6d3_4_k_cu_dbe6df174cuda3std3__45__cpo6cbeginE - _ZN34_INTERNAL_2282b6d3_4_k_cu_dbe6df176thrust24THRUST_300001_SM_1000_NS12placeholders2_2E)
_ZN34_INTERNAL_2282b6d3_4_k_cu_dbe6df176thrust24THRUST_300001_SM_1000_NS12placeholders2_2E:
	.zero		1
	.type		_ZN34_INTERNAL_2282b6d3_4_k_cu_dbe6df174cuda3std3__45__cpo6cbeginE,@object
	.size		_ZN34_INTERNAL_2282b6d3_4_k_cu_dbe6df174cuda3std3__45__cpo6cbeginE,(_ZN34_INTERNAL_2282b6d3_4_k_cu_dbe6df174cuda3std6ranges3__45__cpo6cbeginE - _ZN34_INTERNAL_2282b6d3_4_k_cu_dbe6df174cuda3std3__45__cpo6cbeginE)
_ZN34_INTERNAL_2282b6d3_4_k_cu_dbe6df174cuda3std3__45__cpo6cbeginE:
	.zero		1
	.type		_ZN34_INTERNAL_2282b6d3_4_k_cu_dbe6df174cuda3std6ranges3__45__cpo6cbeginE,@object
	.size		_ZN34_INTERNAL_2282b6d3_4_k_cu_dbe6df174cuda3std6ranges3__45__cpo6cbeginE,(_ZN34_INTERNAL_2282b6d3_4_k_cu_dbe6df176thrust24THRUST_300001_SM_1000_NS12placeholders2_6E - _ZN34_INTERNAL_2282b6d3_4_k_cu_dbe6df174cuda3std6ranges3__45__cpo6cbeginE)
_ZN34_INTERNAL_2282b6d3_4_k_cu_dbe6df174cuda3std6ranges3__45__cpo6cbeginE:
	.zero		1
	.type		_ZN34_INTERNAL_2282b6d3_4_k_cu_dbe6df176thrust24THRUST_300001_SM_1000_NS12placeholders2_6E,@object
	.size		_ZN34_INTERNAL_2282b6d3_4_k_cu_dbe6df176thrust24THRUST_300001_SM_1000_NS12placeholders2_6E,(_ZN34_INTERNAL_2282b6d3_4_k_cu_dbe6df174cuda3std3__45__cpo7crbeginE - _ZN34_INTERNAL_2282b6d3_4_k_cu_dbe6df176thrust24THRUST_300001_SM_1000_NS12placeholders2_6E)
_ZN34_INTERNAL_2282b6d3_4_k_cu_dbe6df176thrust24THRUST_300001_SM_1000_NS12placeholders2_6E:
	.zero		1
	.type		_ZN34_INTERNAL_2282b6d3_4_k_cu_dbe6df174cuda3std3__45__cpo7crbeginE,@object
	.size		_ZN34_INTERNAL_2282b6d3_4_k_cu_dbe6df174cuda3std3__45__cpo7crbeginE,(_ZN34_INTERNAL_2282b6d3_4_k_cu_dbe6df174cuda3std6ranges3__45__cpo4nextE - _ZN34_INTERNAL_2282b6d3_4_k_cu_dbe6df174cuda3std3__45__cpo7crbeginE)
_ZN34_INTERNAL_2282b6d3_4_k_cu_dbe6df174cuda3std3__45__cpo7crbeginE:
	.zero		1
	.type		_ZN34_INTERNAL_2282b6d3_4_k_cu_dbe6df174cuda3std6ranges3__45__cpo4nextE,@object
	.size		_ZN34_INTERNAL_2282b6d3_4_k_cu_dbe6df174cuda3std6ranges3__45__cpo4nextE,(_ZN34_INTERNAL_2282b6d3_4_k_cu_dbe6df174cuda3std6ranges3__45__cpo4swapE - _ZN34_INTERNAL_2282b6d3_4_k_cu_dbe6df174cuda3std6ranges3__45__cpo4nextE)
_ZN34_INTERNAL_2282b6d3_4_k_cu_dbe6df174cuda3std6ranges3__45__cpo4nextE:
	.zero		1
	.type		_ZN34_INTERNAL_2282b6d3_4_k_cu_dbe6df174cuda3std6ranges3__45__cpo4swapE,@object
	.size		_ZN34_INTERNAL_2282b6d3_4_k_cu_dbe6df174cuda3std6ranges3__45__cpo4swapE,(_ZN34_INTERNAL_2282b6d3_4_k_cu_dbe6df176thrust24THRUST_300001_SM_1000_NS8cuda_cub10par_nosyncE - _ZN34_INTERNAL_2282b6d3_4_k_cu_dbe6df174cuda3std6ranges3__45__cpo4swapE)
_ZN34_INTERNAL_2282b6d3_4_k_cu_dbe6df174cuda3std6ranges3__45__cpo4swapE:
	.zero		1
	.type		_ZN34_INTERNAL_2282b6d3_4_k_cu_dbe6df176thrust24THRUST_300001_SM_1000_NS8cuda_cub10par_nosyncE,@object
	.size		_ZN34_INTERNAL_2282b6d3_4_k_cu_dbe6df176thrust24THRUST_300001_SM_1000_NS8cuda_cub10par_nosyncE,(_ZN34_INTERNAL_2282b6d3_4_k_cu_dbe6df176thrust24THRUST_300001_SM_1000_NS3seqE - _ZN34_INTERNAL_2282b6d3_4_k_cu_dbe6df176thrust24THRUST_300001_SM_1000_NS8cuda_cub10par_nosyncE)
_ZN34_INTERNAL_2282b6d3_4_k_cu_dbe6df176thrust24THRUST_300001_SM_1000_NS8cuda_cub10par_nosyncE:
	.zero		1
	.type		_ZN34_INTERNAL_2282b6d3_4_k_cu_dbe6df176thrust24THRUST_300001_SM_1000_NS3seqE,@object
	.size		_ZN34_INTERNAL_2282b6d3_4_k_cu_dbe6df176thrust24THRUST_300001_SM_1000_NS3seqE,(_ZN34_INTERNAL_2282b6d3_4_k_cu_dbe6df174cuda3std3__420unreachable_sentinelE - _ZN34_INTERNAL_2282b6d3_4_k_cu_dbe6df176thrust24THRUST_300001_SM_1000_NS3seqE)
_ZN34_INTERNAL_2282b6d3_4_k_cu_dbe6df176thrust24THRUST_300001_SM_1000_NS3seqE:
	.zero		1
	.type		_ZN34_INTERNAL_2282b6d3_4_k_cu_dbe6df174cuda3std3__420unreachable_sentinelE,@object
	.size		_ZN34_INTERNAL_2282b6d3_4_k_cu_dbe6df174cuda3std3__420unreachable_sentinelE,(_ZN34_INTERNAL_2282b6d3_4_k_cu_dbe6df174cuda3std6ranges3__45__cpo5ssizeE - _ZN34_INTERNAL_2282b6d3_4_k_cu_dbe6df174cuda3std3__420unreachable_sentinelE)
_ZN34_INTERNAL_2282b6d3_4_k_cu_dbe6df174cuda3std3__420unreachable_sentinelE:
	.zero		1
	.type		_ZN34_INTERNAL_2282b6d3_4_k_cu_dbe6df174cuda3std6ranges3__45__cpo5ssizeE,@object
	.size		_ZN34_INTERNAL_2282b6d3_4_k_cu_dbe6df174cuda3std6ranges3__45__cpo5ssizeE,(_ZN34_INTERNAL_2282b6d3_4_k_cu_dbe6df176thrust24THRUST_300001_SM_1000_NS12placeholders2_3E - _ZN34_INTERNAL_2282b6d3_4_k_cu_dbe6df174cuda3std6ranges3__45__cpo5ssizeE)
_ZN34_INTERNAL_2282b6d3_4_k_cu_dbe6df174cuda3std6ranges3__45__cpo5ssizeE:
	.zero		1
	.type		_ZN34_INTERNAL_2282b6d3_4_k_cu_dbe6df176thrust24THRUST_300001_SM_1000_NS12placeholders2_3E,@object
	.size		_ZN34_INTERNAL_2282b6d3_4_k_cu_dbe6df176thrust24THRUST_300001_SM_1000_NS12placeholders2_3E,(_ZN34_INTERNAL_2282b6d3_4_k_cu_dbe6df174cuda3std3__45__cpo4cendE - _ZN34_INTERNAL_2282b6d3_4_k_cu_dbe6df176thrust24THRUST_300001_SM_1000_NS12placeholders2_3E)
_ZN34_INTERNAL_2282b6d3_4_k_cu_dbe6df176thrust24THRUST_300001_SM_1000_NS12placeholders2_3E:
	.zero		1
	.type		_ZN34_INTERNAL_2282b6d3_4_k_cu_dbe6df174cuda3std3__45__cpo4cendE,@object
	.size		_ZN34_INTERNAL_2282b6d3_4_k_cu_dbe6df174cuda3std3__45__cpo4cendE,(_ZN34_INTERNAL_2282b6d3_4_k_cu_dbe6df174cuda3std6ranges3__45__cpo4cendE - _ZN34_INTERNAL_2282b6d3_4_k_cu_dbe6df174cuda3std3__45__cpo4cendE)
_ZN34_INTERNAL_2282b6d3_4_k_cu_dbe6df174cuda3std3__45__cpo4cendE:
	.zero		1
	.type		_ZN34_INTERNAL_2282b6d3_4_k_cu_dbe6df174cuda3std6ranges3__45__cpo4cendE,@object
	.size		_ZN34_INTERNAL_2282b6d3_4_k_cu_dbe6df174cuda3std6ranges3__45__cpo4cendE,(_ZN34_INTERNAL_2282b6d3_4_k_cu_dbe6df176thrust24THRUST_300001_SM_1000_NS12placeholders2_7E - _ZN34_INTERNAL_2282b6d3_4_k_cu_dbe6df174cuda3std6ranges3__45__cpo4cendE)
_ZN34_INTERNAL_2282b6d3_4_k_cu_dbe6df174cuda3std6ranges3__45__cpo4cendE:
	.zero		1
	.type		_ZN34_INTERNAL_2282b6d3_4_k_cu_dbe6df176thrust24THRUST_300001_SM_1000_NS12placeholders2_7E,@object
	.size		_ZN34_INTERNAL_2282b6d3_4_k_cu_dbe6df176thrust24THRUST_300001_SM_1000_NS12placeholders2_7E,(_ZN34_INTERNAL_2282b6d3_4_k_cu_dbe6df174cuda3std3__45__cpo5crendE - _ZN34_INTERNAL_2282b6d3_4_k_cu_dbe6df176thrust24THRUST_300001_SM_1000_NS12placeholders2_7E)
_ZN34_INTERNAL_2282b6d3_4_k_cu_dbe6df176thrust24THRUST_300001_SM_1000_NS12placeholders2_7E:
	.zero		1
	.type		_ZN34_INTERNAL_2282b6d3_4_k_cu_dbe6df174cuda3std3__45__cpo5crendE,@object
	.size		_ZN34_INTERNAL_2282b6d3_4_k_cu_dbe6df174cuda3std3__45__cpo5crendE,(_ZN34_INTERNAL_2282b6d3_4_k_cu_dbe6df174cuda3std6ranges3__45__cpo4prevE - _ZN34_INTERNAL_2282b6d3_4_k_cu_dbe6df174cuda3std3__45__cpo5crendE)
_ZN34_INTERNAL_2282b6d3_4_k_cu_dbe6df174cuda3std3__45__cpo5crendE:
	.zero		1
	.type		_ZN34_INTERNAL_2282b6d3_4_k_cu_dbe6df174cuda3std6ranges3__45__cpo4prevE,@object
	.size		_ZN34_INTERNAL_2282b6d3_4_k_cu_dbe6df174cuda3std6ranges3__45__cpo4prevE,(_ZN34_INTERNAL_2282b6d3_4_k_cu_dbe6df174cuda3std6ranges3__45__cpo9iter_moveE - _ZN34_INTERNAL_2282b6d3_4_k_cu_dbe6df174cuda3std6ranges3__45__cpo4prevE)
_ZN34_INTERNAL_2282b6d3_4_k_cu_dbe6df174cuda3std6ranges3__45__cpo4prevE:
	.zero		1
	.type		_ZN34_INTERNAL_2282b6d3_4_k_cu_dbe6df174cuda3std6ranges3__45__cpo9iter_moveE,@object
	.size		_ZN34_INTERNAL_2282b6d3_4_k_cu_dbe6df174cuda3std6ranges3__45__cpo9iter_moveE,(_ZN34_INTERNAL_2282b6d3_4_k_cu_dbe6df176thrust24THRUST_300001_SM_1000_NS6system6detail10sequential3seqE - _ZN34_INTERNAL_2282b6d3_4_k_cu_dbe6df174cuda3std6ranges3__45__cpo9iter_moveE)
_ZN34_INTERNAL_2282b6d3_4_k_cu_dbe6df174cuda3std6ranges3__45__cpo9iter_moveE:
	.zero		1
	.type		_ZN34_INTERNAL_2282b6d3_4_k_cu_dbe6df176thrust24THRUST_300001_SM_1000_NS6system6detail10sequential3seqE,@object
	.size		_ZN34_INTERNAL_2282b6d3_4_k_cu_dbe6df176thrust24THRUST_300001_SM_1000_NS6system6detail10sequential3seqE,(_ZN34_INTERNAL_2282b6d3_4_k_cu_dbe6df176thrust24THRUST_300001_SM_1000_NS12placeholders2_9E - _ZN34_INTERNAL_2282b6d3_4_k_cu_dbe6df176thrust24THRUST_300001_SM_1000_NS6system6detail10sequential3seqE)
_ZN34_INTERNAL_2282b6d3_4_k_cu_dbe6df176thrust24THRUST_300001_SM_1000_NS6system6detail10sequential3seqE:
	.zero		1
	.type		_ZN34_INTERNAL_2282b6d3_4_k_cu_dbe6df176thrust24THRUST_300001_SM_1000_NS12placeholders2_9E,@object
	.size		_ZN34_INTERNAL_2282b6d3_4_k_cu_dbe6df176thrust24THRUST_300001_SM_1000_NS12placeholders2_9E,(_ZN34_INTERNAL_2282b6d3_4_k_cu_dbe6df174cuda3std3__419piecewise_constructE - _ZN34_INTERNAL_2282b6d3_4_k_cu_dbe6df176thrust24THRUST_300001_SM_1000_NS12placeholders2_9E)
_ZN34_INTERNAL_2282b6d3_4_k_cu_dbe6df176thrust24THRUST_300001_SM_1000_NS12placeholders2_9E:
	.zero		1
	.type		_ZN34_INTERNAL_2282b6d3_4_k_cu_dbe6df174cuda3std3__419piecewise_constructE,@object
	.size		_ZN34_INTERNAL_2282b6d3_4_k_cu_dbe6df174cuda3std3__419piecewise_constructE,(_ZN34_INTERNAL_2282b6d3_4_k_cu_dbe6df174cuda3std6ranges3__45__cpo5cdataE - _ZN34_INTERNAL_2282b6d3_4_k_cu_dbe6df174cuda3std3__419piecewise_constructE)
_ZN34_INTERNAL_2282b6d3_4_k_cu_dbe6df174cuda3std3__419piecewise_constructE:
	.zero		1
	.type		_ZN34_INTERNAL_2282b6d3_4_k_cu_dbe6df174cuda3std6ranges3__45__cpo5cdataE,@object
	.size		_ZN34_INTERNAL_2282b6d3_4_k_cu_dbe6df174cuda3std6ranges3__45__cpo5cdataE,(_ZN34_INTERNAL_2282b6d3_4_k_cu_dbe6df176thrust24THRUST_300001_SM_1000_NS12placeholders2_1E - _ZN34_INTERNAL_2282b6d3_4_k_cu_dbe6df174cuda3std6ranges3__45__cpo5cdataE)
_ZN34_INTERNAL_2282b6d3_4_k_cu_dbe6df174cuda3std6ranges3__45__cpo5cdataE:
	.zero		1
	.type		_ZN34_INTERNAL_2282b6d3_4_k_cu_dbe6df176thrust24THRUST_300001_SM_1000_NS12placeholders2_1E,@object
	.size		_ZN34_INTERNAL_2282b6d3_4_k_cu_dbe6df176thrust24THRUST_300001_SM_1000_NS12placeholders2_1E,(_ZN34_INTERNAL_2282b6d3_4_k_cu_dbe6df174cuda3std3__45__cpo3endE - _ZN34_INTERNAL_2282b6d3_4_k_cu_dbe6df176thrust24THRUST_300001_SM_1000_NS12placeholders2_1E)
_ZN34_INTERNAL_2282b6d3_4_k_cu_dbe6df176thrust24THRUST_300001_SM_1000_NS12placeholders2_1E:
	.zero		1
	.type		_ZN34_INTERNAL_2282b6d3_4_k_cu_dbe6df174cuda3std3__45__cpo3endE,@object
	.size		_ZN34_INTERNAL_2282b6d3_4_k_cu_dbe6df174cuda3std3__45__cpo3endE,(_ZN34_INTERNAL_2282b6d3_4_k_cu_dbe6df174cuda3std6ranges3__45__cpo3endE - _ZN34_INTERNAL_2282b6d3_4_k_cu_dbe6df174cuda3std3__45__cpo3endE)
_ZN34_INTERNAL_2282b6d3_4_k_cu_dbe6df174cuda3std3__45__cpo3endE:
	.zero		1
	.type		_ZN34_INTERNAL_2282b6d3_4_k_cu_dbe6df174cuda3std6ranges3__45__cpo3endE,@object
	.size		_ZN34_INTERNAL_2282b6d3_4_k_cu_dbe6df174cuda3std6ranges3__45__cpo3endE,(_ZN34_INTERNAL_2282b6d3_4_k_cu_dbe6df176thrust24THRUST_300001_SM_1000_NS12placeholders2_5E - _ZN34_INTERNAL_2282b6d3_4_k_cu_dbe6df174cuda3std6ranges3__45__cpo3endE)
_ZN34_INTERNAL_2282b6d3_4_k_cu_dbe6df174cuda3std6ranges3__45__cpo3endE:
	.zero		1
	.type		_ZN34_INTERNAL_2282b6d3_4_k_cu_dbe6df176thrust24THRUST_300001_SM_1000_NS12placeholders2_5E,@object
	.size		_ZN34_INTERNAL_2282b6d3_4_k_cu_dbe6df176thrust24THRUST_300001_SM_1000_NS12placeholders2_5E,(_ZN34_INTERNAL_2282b6d3_4_k_cu_dbe6df174cuda3std3__45__cpo4rendE - _ZN34_INTERNAL_2282b6d3_4_k_cu_dbe6df176thrust24THRUST_300001_SM_1000_NS12placeholders2_5E)
_ZN34_INTERNAL_2282b6d3_4_k_cu_dbe6df176thrust24THRUST_300001_SM_1000_NS12placeholders2_5E:
	.zero		1
	.type		_ZN34_INTERNAL_2282b6d3_4_k_cu_dbe6df174cuda3std3__45__cpo4rendE,@object
	.size		_ZN34_INTERNAL_2282b6d3_4_k_cu_dbe6df174cuda3std3__45__cpo4rendE,(_ZN34_INTERNAL_2282b6d3_4_k_cu_dbe6df174cuda3std6ranges3__45__cpo9iter_swapE - _ZN34_INTERNAL_2282b6d3_4_k_cu_dbe6df174cuda3std3__45__cpo4rendE)
_ZN34_INTERNAL_2282b6d3_4_k_cu_dbe6df174cuda3std3__45__cpo4rendE:
	.zero		1
	.type		_ZN34_INTERNAL_2282b6d3_4_k_cu_dbe6df174cuda3std6ranges3__45__cpo9iter_swapE,@object
	.size		_ZN34_INTERNAL_2282b6d3_4_k_cu_dbe6df174cuda3std6ranges3__45__cpo9iter_swapE,(_ZN34_INTERNAL_2282b6d3_4_k_cu_dbe6df174cuda3std3__48unexpectE - _ZN34_INTERNAL_2282b6d3_4_k_cu_dbe6df174cuda3std6ranges3__45__cpo9iter_swapE)
_ZN34_INTERNAL_2282b6d3_4_k_cu_dbe6df174cuda3std6ranges3__45__cpo9iter_swapE:
	.zero		1
	.type		_ZN34_INTERNAL_2282b6d3_4_k_cu_dbe6df174cuda3std3__48unexpectE,@object
	.size		_ZN34_INTERNAL_2282b6d3_4_k_cu_dbe6df174cuda3std3__48unexpectE,(_ZN34_INTERNAL_2282b6d3_4_k_cu_dbe6df176thrust24THRUST_300001_SM_1000_NS8cuda_cub3parE - _ZN34_INTERNAL_2282b6d3_4_k_cu_dbe6df174cuda3std3__48unexpectE)
_ZN34_INTERNAL_2282b6d3_4_k_cu_dbe6df174cuda3std3__48unexpectE:
	.zero		1
	.type		_ZN34_INTERNAL_2282b6d3_4_k_cu_dbe6df176thrust24THRUST_300001_SM_1000_NS8cuda_cub3parE,@object
	.size		_ZN34_INTERNAL_2282b6d3_4_k_cu_dbe6df176thrust24THRUST_300001_SM_1000_NS8cuda_cub3parE,(.L_29 - _ZN34_INTERNAL_2282b6d3_4_k_cu_dbe6df176thrust24THRUST_300001_SM_1000_NS8cuda_cub3parE)
_ZN34_INTERNAL_2282b6d3_4_k_cu_dbe6df176thrust24THRUST_300001_SM_1000_NS8cuda_cub3parE:
	.zero		1
.L_29:


//--------------------- .nv.shared._ZN3cub18CUB_300001_SM_10006detail10radix_sort33DeviceRadixSortExclusiveSumKernelINS1_5radix10policy_hubIiiyE10Policy1000EyEEvPT0_ --------------------------
	.section	.nv.shared._ZN3cub18CUB_300001_SM_10006detail10radix_sort33DeviceRadixSortExclusiveSumKernelINS1_5radix10policy_hubIiiyE10Policy1000EyEEvPT0_,"aw",@nobits
	.sectionflags	@""
	.align	16
.nv.shared._ZN3cub18CUB_300001_SM_10006detail10radix_sort33DeviceRadixSortExclusiveSumKernelINS1_5radix10policy_hubIiiyE10Policy1000EyEEvPT0_:
	.zero		3360


//--------------------- .nv.shared._ZN3cub18CUB_300001_SM_10006detail10radix_sort30DeviceRadixSortHistogramKernelINS1_5radix10policy_hubIiiyE10Policy1000ELNS0_9SortOrderE0EiyNS1_21identity_decomposer_tEEEvPT2_PKT1_SA_iiT3_ --------------------------
	.section	.nv.shared._ZN3cub18CUB_300001_SM_10006detail10radix_sort30DeviceRadixSortHistogramKernelINS1_5radix10policy_hubIiiyE10Policy1000ELNS0_9SortOrderE0EiyNS1_21identity_decomposer_tEEEvPT2_PKT1_SA_iiT3_,"aw",@nobits
	.sectionflags	@""
	.align	4
.nv.shared._ZN3cub18CUB_300001_SM_10006detail10radix_sort30DeviceRadixSortHistogramKernelINS1_5radix10policy_hubIiiyE10Policy1000ELNS0_9SortOrderE0EiyNS1_21identity_decomposer_tEEEvPT2_PKT1_SA_iiT3_:
	.zero		5120


//--------------------- .nv.shared._ZN3cub18CUB_300001_SM_10006detail10radix_sort31DeviceRadixSortSingleTileKernelINS1_5radix10policy_hubIiiyE10Policy1000ELNS0_9SortOrderE0EiiyNS1_21identity_decomposer_tEEEvPKT1_PSA_PKT2_PSE_T3_iiT4_ --------------------------
	.section	.nv.shared._ZN3cub18CUB_300001_SM_10006detail10radix_sort31DeviceRadixSortSingleTileKernelINS1_5radix10policy_hubIiiyE10Policy1000ELNS0_9SortOrderE0EiiyNS1_21identity_decomposer_tEEEvPKT1_PSA_PKT2_PSE_T3_iiT4_,"aw",@nobits
	.sectionflags	@""
	.align	16
.nv.shared._ZN3cub18CUB_300001_SM_10006detail10radix_sort31DeviceRadixSortSingleTileKernelINS1_5radix10policy_hubIiiyE10Policy1000ELNS0_9SortOrderE0EiiyNS1_21identity_decomposer_tEEEvPKT1_PSA_PKT2_PSE_T3_iiT4_:
	.zero		34880


//--------------------- .nv.shared._ZN3cub18CUB_300001_SM_10006detail4scan16DeviceScanKernelINS2_10policy_hubIiiimN4cuda3std3__44plusIvEEE10Policy1000EN6thrust24THRUST_300001_SM_1000_NS10device_ptrIiEESF_NS0_13ScanTileStateIiLb1EEES9_NS1_10InputValueIiPiEEmiLb0EiEEvT0_T1_T2_iT3_T4_T5_ --------------------------
	.section	.nv.shared._ZN3cub18CUB_300001_SM_10006detail4scan16DeviceScanKernelINS2_10policy_hubIiiimN4cuda3std3__44plusIvEEE10Policy1000EN6thrust24THRUST_300001_SM_1000_NS10device_ptrIiEESF_NS0_13ScanTileStateIiLb1EEES9_NS1_10InputValueIiPiEEmiLb0EiEEvT0_T1_T2_iT3_T4_T5_,"aw",@nobits
	.sectionflags	@""
	.align	16
.nv.shared._ZN3cub18CUB_300001_SM_10006detail4scan16DeviceScanKernelINS2_10policy_hubIiiimN4cuda3std3__44plusIvEEE10Policy1000EN6thrust24THRUST_300001_SM_1000_NS10device_ptrIiEESF_NS0_13ScanTileStateIiLb1EEES9_NS1_10InputValueIiPiEEmiLb0EiEEvT0_T1_T2_iT3_T4_T5_:
	.zero		32656


//--------------------- .nv.shared._ZN3cub18CUB_300001_SM_10006detail4scan16DeviceScanKernelINS2_10policy_hubIiiijN4cuda3std3__44plusIvEEE10Policy1000EN6thrust24THRUST_300001_SM_1000_NS10device_ptrIiEESF_NS0_13ScanTileStateIiLb1EEES9_NS1_10InputValueIiPiEEjiLb0EiEEvT0_T1_T2_iT3_T4_T5_ --------------------------
	.section	.nv.shared._ZN3cub18CUB_300001_SM_10006detail4scan16DeviceScanKernelINS2_10policy_hubIiiijN4cuda3std3__44plusIvEEE10Policy1000EN6thrust24THRUST_300001_SM_1000_NS10device_ptrIiEESF_NS0_13ScanTileStateIiLb1EEES9_NS1_10InputValueIiPiEEjiLb0EiEEvT0_T1_T2_iT3_T4_T5_,"aw",@nobits
	.sectionflags	@""
	.align	16
.nv.shared._ZN3cub18CUB_300001_SM_10006detail4scan16DeviceScanKernelINS2_10policy_hubIiiijN4cuda3std3__44plusIvEEE10Policy1000EN6thrust24THRUST_300001_SM_1000_NS10device_ptrIiEESF_NS0_13ScanTileStateIiLb1EEES9_NS1_10InputValueIiPiEEjiLb0EiEEvT0_T1_T2_iT3_T4_T5_:
	.zero		34832


//--------------------- .nv.shared._ZN3cub18CUB_300001_SM_10006detail6reduce28DeviceReduceSingleTileKernelINS2_10policy_hubIiyN4cuda3std3__44plusIiEEE10Policy1000EPiSC_iS9_iiNS7_10__identityEEEvT0_T1_T2_T3_T4_T6_ --------------------------
	.section	.nv.shared._ZN3cub18CUB_300001_SM_10006detail6reduce28DeviceReduceSingleTileKernelINS2_10policy_hubIiyN4cuda3std3__44plusIiEEE10Policy1000EPiSC_iS9_iiNS7_10__identityEEEvT0_T1_T2_T3_T4_T6_,"aw",@nobits
	.sectionflags	@""
	.align	4
.nv.shared._ZN3cub18CUB_300001_SM_10006detail6reduce28DeviceReduceSingleTileKernelINS2_10policy_hubIiyN4cuda3std3__44plusIiEEE10Policy1000EPiSC_iS9_iiNS7_10__identityEEEvT0_T1_T2_T3_T4_T6_:
	.zero		1068


//--------------------- .nv.shared._ZN3cub18CUB_300001_SM_10006detail6reduce18DeviceReduceKernelINS2_10policy_hubIiyN4cuda3std3__44plusIiEEE10Policy1000EN6thrust24THRUST_300001_SM_1000_NS17counting_iteratorIiNSD_11use_defaultESF_SF_EEyS9_i19active_edge_counterEEvT0_PT3_T1_NS0_13GridEvenShareISL_EET2_T4_ --------------------------
	.section	.nv.shared._ZN3cub18CUB_300001_SM_10006detail6reduce18DeviceReduceKernelINS2_10policy_hubIiyN4cuda3std3__44plusIiEEE10Policy1000EN6thrust24THRUST_300001_SM_1000_NS17counting_iteratorIiNSD_11use_defaultESF_SF_EEyS9_i19active_edge_counterEEvT0_PT3_T1_NS0_13GridEvenShareISL_EET2_T4_,"aw",@nobits
	.sectionflags	@""
	.align	4
.nv.shared._ZN3cub18CUB_300001_SM_10006detail6reduce18DeviceReduceKernelINS2_10policy_hubIiyN4cuda3std3__44plusIiEEE10Policy1000EN6thrust24THRUST_300001_SM_1000_NS17counting_iteratorIiNSD_11use_defaultESF_SF_EEyS9_i19active_edge_counterEEvT0_PT3_T1_NS0_13GridEvenShareISL_EET2_T4_:
	.zero		1068


//--------------------- .nv.shared._ZN3cub18CUB_300001_SM_10006detail6reduce28DeviceReduceSingleTileKernelINS2_10policy_hubIiyN4cuda3std3__44plusIiEEE10Policy1000EN6thrust24THRUST_300001_SM_1000_NS17counting_iteratorIiNSD_11use_defaultESF_SF_EEPiyS9_ii19active_edge_counterEEvT0_T1_T2_T3_T4_T6_ --------------------------
	.section	.nv.shared._ZN3cub18CUB_300001_SM_10006detail6reduce28DeviceReduceSingleTileKernelINS2_10policy_hubIiyN4cuda3std3__44plusIiEEE10Policy1000EN6thrust24THRUST_300001_SM_1000_NS17counting_iteratorIiNSD_11use_defaultESF_SF_EEPiyS9_ii19active_edge_counterEEvT0_T1_T2_T3_T4_T6_,"aw",@nobits
	.sectionflags	@""
	.align	4
.nv.shared._ZN3cub18CUB_300001_SM_10006detail6reduce28DeviceReduceSingleTileKernelINS2_10policy_hubIiyN4cuda3std3__44plusIiEEE10Policy1000EN6thrust24THRUST_300001_SM_1000_NS17counting_iteratorIiNSD_11use_defaultESF_SF_EEPiyS9_ii19active_edge_counterEEvT0_T1_T2_T3_T4_T6_:
	.zero		1068


//--------------------- .nv.shared._ZN3cub18CUB_300001_SM_10006detail6reduce28DeviceReduceSingleTileKernelINS2_10policy_hubIijN4cuda3std3__44plusIiEEE10Policy1000EPiSC_iS9_iiNS7_10__identityEEEvT0_T1_T2_T3_T4_T6_ --------------------------
	.section	.nv.shared._ZN3cub18CUB_300001_SM_10006detail6reduce28DeviceReduceSingleTileKernelINS2_10policy_hubIijN4cuda3std3__44plusIiEEE10Policy1000EPiSC_iS9_iiNS7_10__identityEEEvT0_T1_T2_T3_T4_T6_,"aw",@nobits
	.sectionflags	@""
	.align	4
.nv.shared._ZN3cub18CUB_300001_SM_10006detail6reduce28DeviceReduceSingleTileKernelINS2_10policy_hubIijN4cuda3std3__44plusIiEEE10Policy1000EPiSC_iS9_iiNS7_10__identityEEEvT0_T1_T2_T3_T4_T6_:
	.zero		1068


//--------------------- .nv.shared._ZN3cub18CUB_300001_SM_10006detail6reduce18DeviceReduceKernelINS2_10policy_hubIijN4cuda3std3__44plusIiEEE10Policy1000EN6thrust24THRUST_300001_SM_1000_NS17counting_iteratorIiNSD_11use_defaultESF_SF_EEjS9_i19active_edge_counterEEvT0_PT3_T1_NS0_13GridEvenShareISL_EET2_T4_ --------------------------
	.section	.nv.shared._ZN3cub18CUB_300001_SM_10006detail6reduce18DeviceReduceKernelINS2_10policy_hubIijN4cuda3std3__44plusIiEEE10Policy1000EN6thrust24THRUST_300001_SM_1000_NS17counting_iteratorIiNSD_11use_defaultESF_SF_EEjS9_i19active_edge_counterEEvT0_PT3_T1_NS0_13GridEvenShareISL_EET2_T4_,"aw",@nobits
	.sectionflags	@""
	.align	4
.nv.shared._ZN3cub18CUB_300001_SM_10006detail6reduce18DeviceReduceKernelINS2_10policy_hubIijN4cuda3std3__44plusIiEEE10Policy1000EN6thrust24THRUST_300001_SM_1000_NS17counting_iteratorIiNSD_11use_defaultESF_SF_EEjS9_i19active_edge_counterEEvT0_PT3_T1_NS0_13GridEvenShareISL_EET2_T4_:
	.zero		1068


//--------------------- .nv.shared._ZN3cub18CUB_300001_SM_10006detail6reduce28DeviceReduceSingleTileKernelINS2_10policy_hubIijN4cuda3std3__44plusIiEEE10Policy1000EN6thrust24THRUST_300001_SM_1000_NS17counting_iteratorIiNSD_11use_defaultESF_SF_EEPijS9_ii19active_edge_counterEEvT0_T1_T2_T3_T4_T6_ --------------------------
	.section	.nv.shared._ZN3cub18CUB_300001_SM_10006detail6reduce28DeviceReduceSingleTileKernelINS2_10policy_hubIijN4cuda3std3__44plusIiEEE10Policy1000EN6thrust24THRUST_300001_SM_1000_NS17counting_iteratorIiNSD_11use_defaultESF_SF_EEPijS9_ii19active_edge_counterEEvT0_T1_T2_T3_T4_T6_,"aw",@nobits
	.sectionflags	@""
	.align	4
.nv.shared._ZN3cub18CUB_300001_SM_10006detail6reduce28DeviceReduceSingleTileKernelINS2_10policy_hubIijN4cuda3std3__44plusIiEEE10Policy1000EN6thrust24THRUST_300001_SM_1000_NS17counting_iteratorIiNSD_11use_defaultESF_SF_EEPijS9_ii19active_edge_counterEEvT0_T1_T2_T3_T4_T6_:
	.zero		1068


//--------------------- .nv.shared._ZN3cub18CUB_300001_SM_10006detail6reduce28DeviceReduceSingleTileKernelINS2_10policy_hubIlyN4cuda3std3__44plusIlEEE10Policy1000EPlSC_iS9_llNS7_10__identityEEEvT0_T1_T2_T3_T4_T6_ --------------------------
	.section	.nv.shared._ZN3cub18CUB_300001_SM_10006detail6reduce28DeviceReduceSingleTileKernelINS2_10policy_hubIlyN4cuda3std3__44plusIlEEE10Policy1000EPlSC_iS9_llNS7_10__identityEEEvT0_T1_T2_T3_T4_T6_,"aw",@nobits
	.sectionflags	@""
	.align	8
.nv.shared._ZN3cub18CUB_300001_SM_10006detail6reduce28DeviceReduceSingleTileKernelINS2_10policy_hubIlyN4cuda3std3__44plusIlEEE10Policy1000EPlSC_iS9_llNS7_10__identityEEEvT0_T1_T2_T3_T4_T6_:
	.zero		1176


//--------------------- .nv.shared._ZN3cub18CUB_300001_SM_10006detail6reduce18DeviceReduceKernelINS2_10policy_hubIlyN4cuda3std3__44plusIlEEE10Policy1000EN6thrust24THRUST_300001_SM_1000_NS18transform_iteratorI9is_activeNSD_10device_ptrIiEEllEEyS9_lNS7_10__identityEEEvT0_PT3_T1_NS0_13GridEvenShareISN_EET2_T4_ --------------------------
	.section	.nv.shared._ZN3cub18CUB_300001_SM_10006detail6reduce18DeviceReduceKernelINS2_10policy_hubIlyN4cuda3std3__44plusIlEEE10Policy1000EN6thrust24THRUST_300001_SM_1000_NS18transform_iteratorI9is_activeNSD_10device_ptrIiEEllEEyS9_lNS7_10__identityEEEvT0_PT3_T1_NS0_13GridEvenShareISN_EET2_T4_,"aw",@nobits
	.sectionflags	@""
	.align	8
.nv.shared._ZN3cub18CUB_300001_SM_10006detail6reduce18DeviceReduceKernelINS2_10policy_hubIlyN4cuda3std3__44plusIlEEE10Policy1000EN6thrust24THRUST_300001_SM_1000_NS18transform_iteratorI9is_activeNSD_10device_ptrIiEEllEEyS9_lNS7_10__identityEEEvT0_PT3_T1_NS0_13GridEvenShareISN_EET2_T4_:
	.zero		1176


//--------------------- .nv.shared._ZN3cub18CUB_300001_SM_10006detail6reduce28DeviceReduceSingleTileKernelINS2_10policy_hubIlyN4cuda3std3__44plusIlEEE10Policy1000EN6thrust24THRUST_300001_SM_1000_NS18transform_iteratorI9is_activeNSD_10device_ptrIiEEllEEPlyS9_llNS7_10__identityEEEvT0_T1_T2_T3_T4_T6_ --------------------------
	.section	.nv.shared._ZN3cub18CUB_300001_SM_10006detail6reduce28DeviceReduceSingleTileKernelINS2_10policy_hubIlyN4cuda3std3__44plusIlEEE10Policy1000EN6thrust24THRUST_300001_SM_1000_NS18transform_iteratorI9is_activeNSD_10device_ptrIiEEllEEPlyS9_llNS7_10__identityEEEvT0_T1_T2_T3_T4_T6_,"aw",@nobits
	.sectionflags	@""
	.align	8
.nv.shared._ZN3cub18CUB_300001_SM_10006detail6reduce28DeviceReduceSingleTileKernelINS2_10policy_hubIlyN4cuda3std3__44plusIlEEE10Policy1000EN6thrust24THRUST_300001_SM_1000_NS18transform_iteratorI9is_activeNSD_10device_ptrIiEEllEEPlyS9_llNS7_10__identityEEEvT0_T1_T2_T3_T4_T6_:
	.zero		1176


//--------------------- .nv.shared._ZN3cub18CUB_300001_SM_10006detail6reduce28DeviceReduceSingleTileKernelINS2_10policy_hubIljN4cuda3std3__44plusIlEEE10Policy1000EPlSC_iS9_llNS7_10__identityEEEvT0_T1_T2_T3_T4_T6_ --------------------------
	.section	.nv.shared._ZN3cub18CUB_300001_SM_10006detail6reduce28DeviceReduceSingleTileKernelINS2_10policy_hubIljN4cuda3std3__44plusIlEEE10Policy1000EPlSC_iS9_llNS7_10__identityEEEvT0_T1_T2_T3_T4_T6_,"aw",@nobits
	.sectionflags	@""
	.align	8
.nv.shared._ZN3cub18CUB_300001_SM_10006detail6reduce28DeviceReduceSingleTileKernelINS2_10policy_hubIljN4cuda3std3__44plusIlEEE10Policy1000EPlSC_iS9_llNS7_10__identityEEEvT0_T1_T2_T3_T4_T6_:
	.zero		1176


//--------------------- .nv.shared._ZN3cub18CUB_300001_SM_10006detail6reduce18DeviceReduceKernelINS2_10policy_hubIljN4cuda3std3__44plusIlEEE10Policy1000EN6thrust24THRUST_300001_SM_1000_NS18transform_iteratorI9is_activeNSD_10device_ptrIiEEllEEjS9_lNS7_10__identityEEEvT0_PT3_T1_NS0_13GridEvenShareISN_EET2_T4_ --------------------------
	.section	.nv.shared._ZN3cub18CUB_300001_SM_10006detail6reduce18DeviceReduceKernelINS2_10policy_hubIljN4cuda3std3__44plusIlEEE10Policy1000EN6thrust24THRUST_300001_SM_1000_NS18transform_iteratorI9is_activeNSD_10device_ptrIiEEllEEjS9_lNS7_10__identityEEEvT0_PT3_T1_NS0_13GridEvenShareISN_EET2_T4_,"aw",@nobits
	.sectionflags	@""
	.align	8
.nv.shared._ZN3cub18CUB_300001_SM_10006detail6reduce18DeviceReduceKernelINS2_10policy_hubIljN4cuda3std3__44plusIlEEE10Policy1000EN6thrust24THRUST_300001_SM_1000_NS18transform_iteratorI9is_activeNSD_10device_ptrIiEEllEEjS9_lNS7_10__identityEEEvT0_PT3_T1_NS0_13GridEvenShareISN_EET2_T4_:
	.zero		1176


//--------------------- .nv.shared._ZN3cub18CUB_300001_SM_10006detail6reduce28DeviceReduceSingleTileKernelINS2_10policy_hubIljN4cuda3std3__44plusIlEEE10Policy1000EN6thrust24THRUST_300001_SM_1000_NS18transform_iteratorI9is_activeNSD_10device_ptrIiEEllEEPljS9_llNS7_10__identityEEEvT0_T1_T2_T3_T4_T6_ --------------------------
	.section	.nv.shared._ZN3cub18CUB_300001_SM_10006detail6reduce28DeviceReduceSingleTileKernelINS2_10policy_hubIljN4cuda3std3__44plusIlEEE10Policy1000EN6thrust24THRUST_300001_SM_1000_NS18transform_iteratorI9is_activeNSD_10device_ptrIiEEllEEPljS9_llNS7_10__identityEEEvT0_T1_T2_T3_T4_T6_,"aw",@nobits
	.sectionflags	@""
	.align	8
.nv.shared._ZN3cub18CUB_300001_SM_10006detail6reduce28DeviceReduceSingleTileKernelINS2_10policy_hubIljN4cuda3std3__44plusIlEEE10Policy1000EN6thrust24THRUST_300001_SM_1000_NS18transform_iteratorI9is_activeNSD_10device_ptrIiEEllEEPljS9_llNS7_10__identityEEEvT0_T1_T2_T3_T4_T6_:
	.zero		1176


//--------------------- .nv.shared._Z23compute_active_verticesPiiS_ --------------------------
	.section	.nv.shared._Z23compute_active_verticesPiiS_,"aw",@nobits
	.sectionflags	@""
	.align	4
.nv.shared._Z23compute_active_verticesPiiS_:
	.zero		1152


//--------------------- .nv.shared._Z22smallest_last_orderingPiS_iiiS_S_ifS_ --------------------------
	.section	.nv.shared._Z22smallest_last_orderingPiS_iiiS_S_ifS_,"aw",@nobits
	.sectionflags	@""
	.align	4
.nv.shared._Z22smallest_last_orderingPiS_iiiS_S_ifS_:
	.zero		1152


//--------------------- .nv.shared._Z20compute_active_edgesPiS_iS_S_ --------------------------
	.section	.nv.shared._Z20compute_active_edgesPiS_iS_S_,"aw",@nobits
	.sectionflags	@""
	.align	4
.nv.shared._Z20compute_active_edgesPiS_iS_S_:
	.zero		1152


//--------------------- .nv.shared._Z14apply_coloringPiS_iS_S_S_i --------------------------
	.section	.nv.shared._Z14apply_coloringPiS_iS_S_S_i,"aw",@nobits
	.sectionflags	@""
	.align	4
.nv.shared._Z14apply_coloringPiS_iS_S_S_i:
	.zero		1152


//--------------------- .nv.constant0._ZN3cub18CUB_300001_SM_10006detail10radix_sort29DeviceRadixSortOnesweepKernelINS1_5radix10policy_hubIiiyE10Policy1000ELNS0_9SortOrderE0EiiyiiNS1_21identity_decomposer_tEEEvPT5_SB_PT3_PKSC_PT1_PKSG_PT2_PKSK_T4_iiT6_ --------------------------
	.section	.nv.constant0._ZN3cub18CUB_300001_SM_10006detail10radix_sort29DeviceRadixSortOnesweepKernelINS1_5radix10policy_hubIiiyE10Policy1000ELNS0_9SortOrderE0EiiyiiNS1_21identity_decomposer_tEEEvPT5_SB_PT3_PKSC_PT1_PKSG_PT2_PKSK_T4_iiT6_,"a",@progbits
	.sectionflags	@""
	.align	4
.nv.constant0._ZN3cub18CUB_300001_SM_10006detail10radix_sort29DeviceRadixSortOnesweepKernelINS1_5radix10policy_hubIiiyE10Policy1000ELNS0_9SortOrderE0EiiyiiNS1_21identity_decomposer_tEEEvPT5_SB_PT3_PKSC_PT1_PKSG_PT2_PKSK_T4_iiT6_:
	.zero		973


//--------------------- .nv.constant0._ZN3cub18CUB_300001_SM_10006detail10radix_sort33DeviceRadixSortExclusiveSumKernelINS1_5radix10policy_hubIiiyE10Policy1000EyEEvPT0_ --------------------------
	.section	.nv.constant0._ZN3cub18CUB_300001_SM_10006detail10radix_sort33DeviceRadixSortExclusiveSumKernelINS1_5radix10policy_hubIiiyE10Policy1000EyEEvPT0_,"a",@progbits
	.sectionflags	@""
	.align	4
.nv.constant0._ZN3cub18CUB_300001_SM_10006detail10radix_sort33DeviceRadixSortExclusiveSumKernelINS1_5radix10policy_hubIiiyE10Policy1000EyEEvPT0_:
	.zero		904


//--------------------- .nv.constant0._ZN3cub18CUB_300001_SM_10006detail10radix_sort30DeviceRadixSortHistogramKernelINS1_5radix10policy_hubIiiyE10Policy1000ELNS0_9SortOrderE0EiyNS1_21identity_decomposer_tEEEvPT2_PKT1_SA_iiT3_ --------------------------
	.section	.nv.constant0._ZN3cub18CUB_300001_SM_10006detail10radix_sort30DeviceRadixSortHistogramKernelINS1_5radix10policy_hubIiiyE10Policy1000ELNS0_9SortOrderE0EiyNS1_21identity_decomposer_tEEEvPT2_PKT1_SA_iiT3_,"a",@progbits
	.sectionflags	@""
	.align	4
.nv.constant0._ZN3cub18CUB_300001_SM_10006detail10radix_sort30DeviceRadixSortHistogramKernelINS1_5radix10policy_hubIiiyE10Policy1000ELNS0_9SortOrderE0EiyNS1_21identity_decomposer_tEEEvPT2_PKT1_SA_iiT3_:
	.zero		929


//--------------------- .nv.constant0._ZN3cub18CUB_300001_SM_10006detail10radix_sort31DeviceRadixSortSingleTileKernelINS1_5radix10policy_hubIiiyE10Policy1000ELNS0_9SortOrderE0EiiyNS1_21identity_decomposer_tEEEvPKT1_PSA_PKT2_PSE_T3_iiT4_ --------------------------
	.section	.nv.constant0._ZN3cub18CUB_300001_SM_10006detail10radix_sort31DeviceRadixSortSingleTileKernelINS1_5radix10policy_hubIiiyE10Policy1000ELNS0_9SortOrderE0EiiyNS1_21identity_decomposer_tEEEvPKT1_PSA_PKT2_PSE_T3_iiT4_,"a",@progbits
	.sectionflags	@""
	.align	4
.nv.constant0._ZN3cub18CUB_300001_SM_10006detail10radix_sort31DeviceRadixSortSingleTileKernelINS1_5radix10policy_hubIiiyE10Policy1000ELNS0_9SortOrderE0EiiyNS1_21identity_decomposer_tEEEvPKT1_PSA_PKT2_PSE_T3_iiT4_:
	.zero		945


//--------------------- .nv.constant0._ZN3cub18CUB_300001_SM_10006detail4scan16DeviceScanKernelINS2_10policy_hubIiiimN4cuda3std3__44plusIvEEE10Policy1000EN6thrust24THRUST_300001_SM_1000_NS10device_ptrIiEESF_NS0_13ScanTileStateIiLb1EEES9_NS1_10InputValueIiPiEEmiLb0EiEEvT0_T1_T2_iT3_T4_T5_ --------------------------
	.section	.nv.constant0._ZN3cub18CUB_300001_SM_10006detail4scan16DeviceScanKernelINS2_10policy_hubIiiimN4cuda3std3__44plusIvEEE10Policy1000EN6thrust24THRUST_300001_SM_1000_NS10device_ptrIiEESF_NS0_13ScanTileStateIiLb1EEES9_NS1_10InputValueIiPiEEmiLb0EiEEvT0_T1_T2_iT3_T4_T5_,"a",@progbits
	.sectionflags	@""
	.align	4
.nv.constant0._ZN3cub18CUB_300001_SM_10006detail4scan16DeviceScanKernelINS2_10policy_hubIiiimN4cuda3std3__44plusIvEEE10Policy1000EN6thrust24THRUST_300001_SM_1000_NS10device_ptrIiEESF_NS0_13ScanTileStateIiLb1EEES9_NS1_10InputValueIiPiEEmiLb0EiEEvT0_T1_T2_iT3_T4_T5_:
	.zero		952


//--------------------- .nv.constant0._ZN3cub18CUB_300001_SM_10006detail4scan16DeviceScanKernelINS2_10policy_hubIiiijN4cuda3std3__44plusIvEEE10Policy1000EN6thrust24THRUST_300001_SM_1000_NS10device_ptrIiEESF_NS0_13ScanTileStateIiLb1EEES9_NS1_10InputValueIiPiEEjiLb0EiEEvT0_T1_T2_iT3_T4_T5_ --------------------------
	.section	.nv.constant0._ZN3cub18CUB_300001_SM_10006detail4scan16DeviceScanKernelINS2_10policy_hubIiiijN4cuda3std3__44plusIvEEE10Policy1000EN6thrust24THRUST_300001_SM_1000_NS10device_ptrIiEESF_NS0_13ScanTileStateIiLb1EEES9_NS1_10InputValueIiPiEEjiLb0EiEEvT0_T1_T2_iT3_T4_T5_,"a",@progbits
	.sectionflags	@""
	.align	4
.nv.constant0._ZN3cub18CUB_300001_SM_10006detail4scan16DeviceScanKernelINS2_10policy_hubIiiijN4cuda3std3__44plusIvEEE10Policy1000EN6thrust24THRUST_300001_SM_1000_NS10device_ptrIiEESF_NS0_13ScanTileStateIiLb1EEES9_NS1_10InputValueIiPiEEjiLb0EiEEvT0_T1_T2_iT3_T4_T5_:
	.zero		948


//--------------------- .nv.constant0._ZN3cub18CUB_300001_SM_10006detail4scan20DeviceScanInitKernelINS0_13ScanTileStateIiLb1EEEEEvT_i --------------------------
	.section	.nv.constant0._ZN3cub18CUB_300001_SM_10006detail4scan20DeviceScanInitKernelINS0_13ScanTileStateIiLb1EEEEEvT_i,"a",@progbits
	.sectionflags	@""
	.align	4
.nv.constant0._ZN3cub18CUB_300001_SM_10006detail4scan20DeviceScanInitKernelINS0_13ScanTileStateIiLb1EEEEEvT_i:
	.zero		908


//--------------------- .nv.constant0._ZN3cub18CUB_300001_SM_10006detail6reduce28DeviceReduceSingleTileKernelINS2_10policy_hubIiyN4cuda3std3__44plusIiEEE10Policy1000EPiSC_iS9_iiNS7_10__identityEEEvT0_T1_T2_T3_T4_T6_ --------------------------
	.section	.nv.constant0._ZN3cub18CUB_300001_SM_10006detail6reduce28DeviceReduceSingleTileKernelINS2_10policy_hubIiyN4cuda3std3__44plusIiEEE10Policy1000EPiSC_iS9_iiNS7_10__identityEEEvT0_T1_T2_T3_T4_T6_,"a",@progbits
	.sectionflags	@""
	.align	4
.nv.constant0._ZN3cub18CUB_300001_SM_10006detail6reduce28DeviceReduceSingleTileKernelINS2_10policy_hubIiyN4cuda3std3__44plusIiEEE10Policy1000EPiSC_iS9_iiNS7_10__identityEEEvT0_T1_T2_T3_T4_T6_:
	.zero		925


//--------------------- .nv.constant0._ZN3cub18CUB_300001_SM_10006detail6reduce18DeviceReduceKernelINS2_10policy_hubIiyN4cuda3std3__44plusIiEEE10Policy1000EN6thrust24THRUST_300001_SM_1000_NS17counting_iteratorIiNSD_11use_defaultESF_SF_EEyS9_i19active_edge_counterEEvT0_PT3_T1_NS0_13GridEvenShareISL_EET2_T4_ --------------------------
	.section	.nv.constant0._ZN3cub18CUB_300001_SM_10006detail6reduce18DeviceReduceKernelINS2_10policy_hubIiyN4cuda3std3__44plusIiEEE10Policy1000EN6thrust24THRUST_300001_SM_1000_NS17counting_iteratorIiNSD_11use_defaultESF_SF_EEyS9_i19active_edge_counterEEvT0_PT3_T1_NS0_13GridEvenShareISL_EET2_T4_,"a",@progbits
	.sectionflags	@""
	.align	4
.nv.constant0._ZN3cub18CUB_300001_SM_10006detail6reduce18DeviceReduceKernelINS2_10policy_hubIiyN4cuda3std3__44plusIiEEE10Policy1000EN6thrust24THRUST_300001_SM_1000_NS17counting_iteratorIiNSD_11use_defaultESF_SF_EEyS9_i19active_edge_counterEEvT0_PT3_T1_NS0_13GridEvenShareISL_EET2_T4_:
	.zero		1024


//--------------------- .nv.constant0._ZN3cub18CUB_300001_SM_10006detail6reduce28DeviceReduceSingleTileKernelINS2_10policy_hubIiyN4cuda3std3__44plusIiEEE10Policy1000EN6thrust24THRUST_300001_SM_1000_NS17counting_iteratorIiNSD_11use_defaultESF_SF_EEPiyS9_ii19active_edge_counterEEvT0_T1_T2_T3_T4_T6_ --------------------------
	.section	.nv.constant0._ZN3cub18CUB_300001_SM_10006detail6reduce28DeviceReduceSingleTileKernelINS2_10policy_hubIiyN4cuda3std3__44plusIiEEE10Policy1000EN6thrust24THRUST_300001_SM_1000_NS17counting_iteratorIiNSD_11use_defaultESF_SF_EEPiyS9_ii19active_edge_counterEEvT0_T1_T2_T3_T4_T6_,"a",@progbits
	.sectionflags	@""
	.align	4
.nv.constant0._ZN3cub18CUB_300001_SM_10006detail6reduce28DeviceReduceSingleTileKernelINS2_10policy_hubIiyN4cuda3std3__44plusIiEEE10Policy1000EN6thrust24THRUST_300001_SM_1000_NS17counting_iteratorIiNSD_11use_defaultESF_SF_EEPiyS9_ii19active_edge_counterEEvT0_T1_T2_T3_T4_T6_:
	.zero		952


//--------------------- .nv.constant0._ZN3cub18CUB_300001_SM_10006detail6reduce28DeviceReduceSingleTileKernelINS2_10policy_hubIijN4cuda3std3__44plusIiEEE10Policy1000EPiSC_iS9_iiNS7_10__identityEEEvT0_T1_T2_T3_T4_T6_ --------------------------
	.section	.nv.constant0._ZN3cub18CUB_300001_SM_10006detail6reduce28DeviceReduceSingleTileKernelINS2_10policy_hubIijN4cuda3std3__44plusIiEEE10Policy1000EPiSC_iS9_iiNS7_10__identityEEEvT0_T1_T2_T3_T4_T6_,"a",@progbits
	.sectionflags	@""
	.align	4
.nv.constant0._ZN3cub18CUB_300001_SM_10006detail6reduce28DeviceReduceSingleTileKernelINS2_10policy_hubIijN4cuda3std3__44plusIiEEE10Policy1000EPiSC_iS9_iiNS7_10__identityEEEvT0_T1_T2_T3_T4_T6_:
	.zero		925


//--------------------- .nv.constant0._ZN3cub18CUB_300001_SM_10006detail6reduce18DeviceReduceKernelINS2_10policy_hubIijN4cuda3std3__44plusIiEEE10Policy1000EN6thrust24THRUST_300001_SM_1000_NS17counting_iteratorIiNSD_11use_defaultESF_SF_EEjS9_i19active_edge_counterEEvT0_PT3_T1_NS0_13GridEvenShareISL_EET2_T4_ --------------------------
	.section	.nv.constant0._ZN3cub18CUB_300001_SM_10006detail6reduce18DeviceReduceKernelINS2_10policy_hubIijN4cuda3std3__44plusIiEEE10Policy1000EN6thrust24THRUST_300001_SM_1000_NS17counting_iteratorIiNSD_11use_defaultESF_SF_EEjS9_i19active_edge_counterEEvT0_PT3_T1_NS0_13GridEvenShareISL_EET2_T4_,"a",@progbits
	.sectionflags	@""
	.align	4
.nv.constant0._ZN3cub18CUB_300001_SM_10006detail6reduce18DeviceReduceKernelINS2_10policy_hubIijN4cuda3std3__44plusIiEEE10Policy1000EN6thrust24THRUST_300001_SM_1000_NS17counting_iteratorIiNSD_11use_defaultESF_SF_EEjS9_i19active_edge_counterEEvT0_PT3_T1_NS0_13GridEvenShareISL_EET2_T4_:
	.zero		984


//--------------------- .nv.constant0._ZN3cub18CUB_300001_SM_10006detail6reduce28DeviceReduceSingleTileKernelINS2_10policy_hubIijN4cuda3std3__44plusIiEEE10Policy1000EN6thrust24THRUST_300001_SM_1000_NS17counting_iteratorIiNSD_11use_defaultESF_SF_EEPijS9_ii19active_edge_counterEEvT0_T1_T2_T3_T4_T6_ --------------------------
	.section	.nv.constant0._ZN3cub18CUB_300001_SM_10006detail6reduce28DeviceReduceSingleTileKernelINS2_10policy_hubIijN4cuda3std3__44plusIiEEE10Policy1000EN6thrust24THRUST_300001_SM_1000_NS17counting_iteratorIiNSD_11use_defaultESF_SF_EEPijS9_ii19active_edge_counterEEvT0_T1_T2_T3_T4_T6_,"a",@progbits
	.sectionflags	@""
	.align	4
.nv.constant0._ZN3cub18CUB_300001_SM_10006detail6reduce28DeviceReduceSingleTileKernelINS2_10policy_hubIijN4cuda3std3__44plusIiEEE10Policy1000EN6thrust24THRUST_300001_SM_1000_NS17counting_iteratorIiNSD_11use_defaultESF_SF_EEPijS9_ii19active_edge_counterEEvT0_T1_T2_T3_T4_T6_:
	.zero		952


//--------------------- .nv.constant0._ZN3cub18CUB_300001_SM_10006detail6reduce28DeviceReduceSingleTileKernelINS2_10policy_hubIlyN4cuda3std3__44plusIlEEE10Policy1000EPlSC_iS9_llNS7_10__identityEEEvT0_T1_T2_T3_T4_T6_ --------------------------
	.section	.nv.constant0._ZN3cub18CUB_300001_SM_10006detail6reduce28DeviceReduceSingleTileKernelINS2_10policy_hubIlyN4cuda3std3__44plusIlEEE10Policy1000EPlSC_iS9_llNS7_10__identityEEEvT0_T1_T2_T3_T4_T6_,"a",@progbits
	.sectionflags	@""
	.align	4
.nv.constant0._ZN3cub18CUB_300001_SM_10006detail6reduce28DeviceReduceSingleTileKernelINS2_10policy_hubIlyN4cuda3std3__44plusIlEEE10Policy1000EPlSC_iS9_llNS7_10__identityEEEvT0_T1_T2_T3_T4_T6_:
	.zero		929


//--------------------- .nv.constant0._ZN3cub18CUB_300001_SM_10006detail6reduce18DeviceReduceKernelINS2_10policy_hubIlyN4cuda3std3__44plusIlEEE10Policy1000EN6thrust24THRUST_300001_SM_1000_NS18transform_iteratorI9is_activeNSD_10device_ptrIiEEllEEyS9_lNS7_10__identityEEEvT0_PT3_T1_NS0_13GridEvenShareISN_EET2_T4_ --------------------------
	.section	.nv.constant0._ZN3cub18CUB_300001_SM_10006detail6reduce18DeviceReduceKernelINS2_10policy_hubIlyN4cuda3std3__44plusIlEEE10Policy1000EN6thrust24THRUST_300001_SM_1000_NS18transform_iteratorI9is_activeNSD_10device_ptrIiEEllEEyS9_lNS7_10__identityEEEvT0_PT3_T1_NS0_13GridEvenShareISN_EET2_T4_,"a",@progbits
	.sectionflags	@""
	.align	4
.nv.constant0._ZN3cub18CUB_300001_SM_10006detail6reduce18DeviceReduceKernelINS2_10policy_hubIlyN4cuda3std3__44plusIlEEE10Policy1000EN6thrust24THRUST_300001_SM_1000_NS18transform_iteratorI9is_activeNSD_10device_ptrIiEEllEEyS9_lNS7_10__identityEEEvT0_PT3_T1_NS0_13GridEvenShareISN_EET2_T4_:
	.zero		1002


//--------------------- .nv.constant0._ZN3cub18CUB_300001_SM_10006detail6reduce28DeviceReduceSingleTileKernelINS2_10policy_hubIlyN4cuda3std3__44plusIlEEE10Policy1000EN6thrust24THRUST_300001_SM_1000_NS18transform_iteratorI9is_activeNSD_10device_ptrIiEEllEEPlyS9_llNS7_10__identityEEEvT0_T1_T2_T3_T4_T6_ --------------------------
	.section	.nv.constant0._ZN3cub18CUB_300001_SM_10006detail6reduce28DeviceReduceSingleTileKernelINS2_10policy_hubIlyN4cuda3std3__44plusIlEEE10Policy1000EN6thrust24THRUST_300001_SM_1000_NS18transform_iteratorI9is_activeNSD_10device_ptrIiEEllEEPlyS9_llNS7_10__identityEEEvT0_T1_T2_T3_T4_T6_,"a",@progbits
	.sectionflags	@""
	.align	4
.nv.constant0._ZN3cub18CUB_300001_SM_10006detail6reduce28DeviceReduceSingleTileKernelINS2_10policy_hubIlyN4cuda3std3__44plusIlEEE10Policy1000EN6thrust24THRUST_300001_SM_1000_NS18transform_iteratorI9is_activeNSD_10device_ptrIiEEllEEPlyS9_llNS7_10__identityEEEvT0_T1_T2_T3_T4_T6_:
	.zero		945


//--------------------- .nv.constant0._ZN3cub18CUB_300001_SM_10006detail6reduce28DeviceReduceSingleTileKernelINS2_10policy_hubIljN4cuda3std3__44plusIlEEE10Policy1000EPlSC_iS9_llNS7_10__identityEEEvT0_T1_T2_T3_T4_T6_ --------------------------
	.section	.nv.constant0._ZN3cub18CUB_300001_SM_10006detail6reduce28DeviceReduceSingleTileKernelINS2_10policy_hubIljN4cuda3std3__44plusIlEEE10Policy1000EPlSC_iS9_llNS7_10__identityEEEvT0_T1_T2_T3_T4_T6_,"a",@progbits
	.sectionflags	@""
	.align	4
.nv.constant0._ZN3cub18CUB_300001_SM_10006detail6reduce28DeviceReduceSingleTileKernelINS2_10policy_hubIljN4cuda3std3__44plusIlEEE10Policy1000EPlSC_iS9_llNS7_10__identityEEEvT0_T1_T2_T3_T4_T6_:
	.zero		929


//--------------------- .nv.constant0._ZN3cub18CUB_300001_SM_10006detail6reduce18DeviceReduceKernelINS2_10policy_hubIljN4cuda3std3__44plusIlEEE10Policy1000EN6thrust24THRUST_300001_SM_1000_NS18transform_iteratorI9is_activeNSD_10device_ptrIiEEllEEjS9_lNS7_10__identityEEEvT0_PT3_T1_NS0_13GridEvenShareISN_EET2_T4_ --------------------------
	.section	.nv.constant0._ZN3cub18CUB_300001_SM_10006detail6reduce18DeviceReduceKernelINS2_10policy_hubIljN4cuda3std3__44plusIlEEE10Policy1000EN6thrust24THRUST_300001_SM_1000_NS18transform_iteratorI9is_activeNSD_10device_ptrIiEEllEEjS9_lNS7_10__identityEEEvT0_PT3_T1_NS0_13GridEvenShareISN_EET2_T4_,"a",@progbits
	.sectionflags	@""
	.align	4
.nv.constant0._ZN3cub18CUB_300001_SM_10006detail6reduce18DeviceReduceKernelINS2_10policy_hubIljN4cuda3std3__44plusIlEEE10Policy1000EN6thrust24THRUST_300001_SM_1000_NS18transform_iteratorI9is_activeNSD_10device_ptrIiEEllEEjS9_lNS7_10__identityEEEvT0_PT3_T1_NS0_13GridEvenShareISN_EET2_T4_:
	.zero		966


//--------------------- .nv.constant0._ZN3cub18CUB_300001_SM_10006detail6reduce28DeviceReduceSingleTileKernelINS2_10policy_hubIljN4cuda3std3__44plusIlEEE10Policy1000EN6thrust24THRUST_300001_SM_1000_NS18transform_iteratorI9is_activeNSD_10device_ptrIiEEllEEPljS9_llNS7_10__identityEEEvT0_T1_T2_T3_T4_T6_ --------------------------
	.section	.nv.constant0._ZN3cub18CUB_300001_SM_10006detail6reduce28DeviceReduceSingleTileKernelINS2_10policy_hubIljN4cuda3std3__44plusIlEEE10Policy1000EN6thrust24THRUST_300001_SM_1000_NS18transform_iteratorI9is_activeNSD_10device_ptrIiEEllEEPljS9_llNS7_10__identityEEEvT0_T1_T2_T3_T4_T6_,"a",@progbits
	.sectionflags	@""
	.align	4
.nv.constant0._ZN3cub18CUB_300001_SM_10006detail6reduce28DeviceReduceSingleTileKernelINS2_10policy_hubIljN4cuda3std3__44plusIlEEE10Policy1000EN6thrust24THRUST_300001_SM_1000_NS18transform_iteratorI9is_activeNSD_10device_ptrIiEEllEEPljS9_llNS7_10__identityEEEvT0_T1_T2_T3_T4_T6_:
	.zero		937


//--------------------- .nv.constant0._ZN3cub18CUB_300001_SM_10006detail9transform16transform_kernelINS2_10policy_hubILb0EN4cuda3std3__45tupleIJN6thrust24THRUST_300001_SM_1000_NS20permutation_iteratorINSA_10device_ptrIiEESD_EESE_EEEE10policy1000ElNS7_5minusIiEESD_JSE_SE_EEEvT0_iT1_T2_DpNS2_10kernel_argIT3_EE --------------------------
	.section	.nv.constant0._ZN3cub18CUB_300001_SM_10006detail9transform16transform_kernelINS2_10policy_hubILb0EN4cuda3std3__45tupleIJN6thrust24THRUST_300001_SM_1000_NS20permutation_iteratorINSA_10device_ptrIiEESD_EESE_EEEE10policy1000ElNS7_5minusIiEESD_JSE_SE_EEEvT0_iT1_T2_DpNS2_10kernel_argIT3_EE,"a",@progbits
	.sectionflags	@""
	.align	4
.nv.constant0._ZN3cub18CUB_300001_SM_10006detail9transform16transform_kernelINS2_10policy_hubILb0EN4cuda3std3__45tupleIJN6thrust24THRUST_300001_SM_1000_NS20permutation_iteratorINSA_10device_ptrIiEESD_EESE_EEEE10policy1000ElNS7_5minusIiEESD_JSE_SE_EEEvT0_iT1_T2_DpNS2_10kernel_argIT3_EE:
	.zero		952


//--------------------- .nv.constant0._ZN3cub18CUB_300001_SM_10006detail9transform16transform_kernelINS2_10policy_hubILb0EN4cuda3std3__45tupleIJN6thrust24THRUST_300001_SM_1000_NS20permutation_iteratorINSA_10device_ptrIiEESD_EESE_EEEE10policy1000EiNS7_5minusIiEESD_JSE_SE_EEEvT0_iT1_T2_DpNS2_10kernel_argIT3_EE --------------------------
	.section	.nv.constant0._ZN3cub18CUB_300001_SM_10006detail9transform16transform_kernelINS2_10policy_hubILb0EN4cuda3std3__45tupleIJN6thrust24THRUST_300001_SM_1000_NS20permutation_iteratorINSA_10device_ptrIiEESD_EESE_EEEE10policy1000EiNS7_5minusIiEESD_JSE_SE_EEEvT0_iT1_T2_DpNS2_10kernel_argIT3_EE,"a",@progbits
	.sectionflags	@""
	.align	4
.nv.constant0._ZN3cub18CUB_300001_SM_10006detail9transform16transform_kernelINS2_10policy_hubILb0EN4cuda3std3__45tupleIJN6thrust24THRUST_300001_SM_1000_NS20permutation_iteratorINSA_10device_ptrIiEESD_EESE_EEEE10policy1000EiNS7_5minusIiEESD_JSE_SE_EEEvT0_iT1_T2_DpNS2_10kernel_argIT3_EE:
	.zero		952


//--------------------- .nv.constant0._ZN3cub18CUB_300001_SM_10006detail9transform16transform_kernelINS2_10policy_hubILb1EN4cuda3std3__45tupleIJN6thrust24THRUST_300001_SM_1000_NS17counting_iteratorIiNSA_11use_defaultESC_SC_EEEEEE10policy1000ElNS7_10__identityENSA_20permutation_iteratorINSA_10device_ptrIiEESK_EEJSD_EEEvT0_iT1_T2_DpNS2_10kernel_argIT3_EE --------------------------
	.section	.nv.constant0._ZN3cub18CUB_300001_SM_10006detail9transform16transform_kernelINS2_10policy_hubILb1EN4cuda3std3__45tupleIJN6thrust24THRUST_300001_SM_1000_NS17counting_iteratorIiNSA_11use_defaultESC_SC_EEEEEE10policy1000ElNS7_10__identityENSA_20permutation_iteratorINSA_10device_ptrIiEESK_EEJSD_EEEvT0_iT1_T2_DpNS2_10kernel_argIT3_EE,"a",@progbits
	.sectionflags	@""
	.align	4
.nv.constant0._ZN3cub18CUB_300001_SM_10006detail9transform16transform_kernelINS2_10policy_hubILb1EN4cuda3std3__45tupleIJN6thrust24THRUST_300001_SM_1000_NS17counting_iteratorIiNSA_11use_defaultESC_SC_EEEEEE10policy1000ElNS7_10__identityENSA_20permutation_iteratorINSA_10device_ptrIiEESK_EEJSD_EEEvT0_iT1_T2_DpNS2_10kernel_argIT3_EE:
	.zero		944


//--------------------- .nv.constant0._ZN3cub18CUB_300001_SM_10006detail9transform16transform_kernelINS2_10policy_hubILb1EN4cuda3std3__45tupleIJN6thrust24THRUST_300001_SM_1000_NS17counting_iteratorIiNSA_11use_defaultESC_SC_EEEEEE10policy1000EiNS7_10__identityENSA_20permutation_iteratorINSA_10device_ptrIiEESK_EEJSD_EEEvT0_iT1_T2_DpNS2_10kernel_argIT3_EE --------------------------
	.section	.nv.constant0._ZN3cub18CUB_300001_SM_10006detail9transform16transform_kernelINS2_10policy_hubILb1EN4cuda3std3__45tupleIJN6thrust24THRUST_300001_SM_1000_NS17counting_iteratorIiNSA_11use_defaultESC_SC_EEEEEE10policy1000EiNS7_10__identityENSA_20permutation_iteratorINSA_10device_ptrIiEESK_EEJSD_EEEvT0_iT1_T2_DpNS2_10kernel_argIT3_EE,"a",@progbits
	.sectionflags	@""
	.align	4
.nv.constant0._ZN3cub18CUB_300001_SM_10006detail9transform16transform_kernelINS2_10policy_hubILb1EN4cuda3std3__45tupleIJN6thrust24THRUST_300001_SM_1000_NS17counting_iteratorIiNSA_11use_defaultESC_SC_EEEEEE10policy1000EiNS7_10__identityENSA_20permutation_iteratorINSA_10device_ptrIiEESK_EEJSD_EEEvT0_iT1_T2_DpNS2_10kernel_argIT3_EE:
	.zero		944


//--------------------- .nv.constant0._ZN3cub18CUB_300001_SM_10006detail8for_each13static_kernelINS2_12policy_hub_t12policy_500_tElN6thrust24THRUST_300001_SM_1000_NS8cuda_cub10__tabulate7functorINS7_10device_ptrIiEENS7_6system6detail7generic6detail22compute_sequence_valueIivEElEEEEvT0_T1_ --------------------------
	.section	.nv.constant0._ZN3cub18CUB_300001_SM_10006detail8for_each13static_kernelINS2_12policy_hub_t12policy_500_tElN6thrust24THRUST_300001_SM_1000_NS8cuda_cub10__tabulate7functorINS7_10device_ptrIiEENS7_6system6detail7generic6detail22compute_sequence_valueIivEElEEEEvT0_T1_,"a",@progbits
	.sectionflags	@""
	.align	4
.nv.constant0._ZN3cub18CUB_300001_SM_10006detail8for_each13static_kernelINS2_12policy_hub_t12policy_500_tElN6thrust24THRUST_300001_SM_1000_NS8cuda_cub10__tabulate7functorINS7_10device_ptrIiEENS7_6system6detail7generic6detail22compute_sequence_valueIivEElEEEEvT0_T1_:
	.zero		920


//--------------------- .nv.constant0._ZN3cub18CUB_300001_SM_10006detail11EmptyKernelIvEEvv --------------------------
	.section	.nv.constant0._ZN3cub18CUB_300001_SM_10006detail11EmptyKernelIvEEvv,"a",@progbits
	.sectionflags	@""
	.align	4
.nv.constant0._ZN3cub18CUB_300001_SM_10006detail11EmptyKernelIvEEvv:
	.zero		896


//--------------------- .nv.constant0._Z19blockwise_mis_colorPiS_iS_S_S_ --------------------------
	.section	.nv.constant0._Z19blockwise_mis_colorPiS_iS_S_S_,"a",@progbits
	.sectionflags	@""
	.align	4
.nv.constant0._Z19blockwise_mis_colorPiS_iS_S_S_:
	.zero		944


//--------------------- .nv.constant0._Z23compute_active_verticesPiiS_ --------------------------
	.section	.nv.constant0._Z23compute_active_verticesPiiS_,"a",@progbits
	.sectionflags	@""
	.align	4
.nv.constant0._Z23compute_active_verticesPiiS_:
	.zero		920


//--------------------- .nv.constant0._Z14unmap_coloringPiS_S_i --------------------------
	.section	.nv.constant0._Z14unmap_coloringPiS_S_i,"a",@progbits
	.sectionflags	@""
	.align	4
.nv.constant0._Z14unmap_coloringPiS_S_i:
	.zero		924


//--------------------- .nv.constant0._Z22color_partition_greedyPiS_iiS_ --------------------------
	.section	.nv.constant0._Z22color_partition_greedyPiS_iiS_,"a",@progbits
	.sectionflags	@""
	.align	4
.nv.constant0._Z22color_partition_greedyPiS_iiS_:
	.zero		928


//--------------------- .nv.constant0._Z21scatter_edges_by_permPiS_iS_S_S_S_S_ --------------------------
	.section	.nv.constant0._Z21scatter_edges_by_permPiS_iS_S_S_S_S_,"a",@progbits
	.sectionflags	@""
	.align	4
.nv.constant0._Z21scatter_edges_by_permPiS_iS_S_S_S_S_:
	.zero		960


//--------------------- .nv.constant0._Z14update_degreesPiS_iiS_S_ --------------------------
	.section	.nv.constant0._Z14update_degreesPiS_iiS_S_,"a",@progbits
	.sectionflags	@""
	.align	4
.nv.constant0._Z14update_degreesPiS_iiS_S_:
	.zero		936


//--------------------- .nv.constant0._Z22smallest_last_orderingPiS_iiiS_S_ifS_ --------------------------
	.section	.nv.constant0._Z22smallest_last_orderingPiS_iiiS_S_ifS_,"a",@progbits
	.sectionflags	@""
	.align	4
.nv.constant0._Z22smallest_last_orderingPiS_iiiS_S_ifS_:
	.zero		960


//--------------------- .nv.constant0._Z20compute_active_edgesPiS_iS_S_ --------------------------
	.section	.nv.constant0._Z20compute_active_edgesPiS_iS_S_,"a",@progbits
	.sectionflags	@""
	.align	4
.nv.constant0._Z20compute_active_edgesPiS_iS_S_:
	.zero		936


//--------------------- .nv.constant0._Z15verify_coloringPiS_iS_S_S_S_ --------------------------
	.section	.nv.constant0._Z15verify_coloringPiS_iS_S_S_S_,"a",@progbits
	.sectionflags	@""
	.align	4
.nv.constant0._Z15verify_coloringPiS_iS_S_S_S_:
	.zero		952


//--------------------- .nv.constant0._Z14apply_coloringPiS_iS_S_S_i --------------------------
	.section	.nv.constant0._Z14apply_coloringPiS_iS_S_S_i,"a",@progbits
	.sectionflags	@""
	.align	4
.nv.constant0._Z14apply_coloringPiS_iS_S_S_i:
	.zero		948


//--------------------- .nv.constant0._Z22luby_mis_coloring_iterPiS_iS_S_S_i --------------------------
	.section	.nv.constant0._Z22luby_mis_coloring_iterPiS_iS_S_S_i,"a",@progbits
	.sectionflags	@""
	.align	4
.nv.constant0._Z22luby_mis_coloring_iterPiS_iS_S_S_i:
	.zero		948


//--------------------- SYMBOLS --------------------------

	.type		.nv.reservedSmem.offset0,@object
	.size		.nv.reservedSmem.offset0,0x4
	.type		.nv.reservedSmem.cap,@object
	.size		.nv.reservedSmem.cap,0x4
